// Copyright (c) 2024, Tri Dao.
// Splitting the different head dimensions to different files to speed up compilation.
// This file is auto-generated. See "generate_kernels.py"
#include "namespace_config.h"
#include "flash_bwd_launch_template.h"

namespace FLASH_NAMESPACE {

template<>
void run_mha_bwd_<cutlass::half_t, 256, false>(Flash_bwd_params &params, cudaStream_t stream) {
    run_mha_bwd_hdim256<cutlass::half_t, false>(params, stream);
}

} // namespace FLASH_NAMESPACE

// ===== COMPILED SASS (sm_90a) =====

	.target	sm_90a

	.elftype	@"ET_EXEC"


//--------------------- .note.nv.tkinfo           --------------------------
	.section	.note.nv.tkinfo,"",@"SHT_NOTE"
	.sectionflags	@"SHF_NOTE_NV_TKINFO"
	.tkinfo
        /*0018*/ 	.word	0x00000002
        /*0030*/ 	.string	""
        /*0030*/ 	.string	"ptxas"
        /*0030*/ 	.string	"Cuda compilation tools, release 13.0, V13.0.88"
        /*0030*/ 	.string	"Build cuda_13.0.r13.0/compiler.36424714_0"
        /*0030*/ 	.string	"-arch sm_90a -m 64 "



//--------------------- .note.nv.cuinfo           --------------------------
	.section	.note.nv.cuinfo,"",@"SHT_NOTE"
	.sectionflags	@"SHF_NOTE_NV_CUINFO"
        /*0018*/ 	.short	0x0002
        /*001a*/ 	.short	0x005a
        /*001c*/ 	.short	0x0082
	.zero		2


//--------------------- .nv.info                  --------------------------
	.section	.nv.info,"",@"SHT_CUDA_INFO"
	.align	4


	//----- nvinfo : EIATTR_REGCOUNT
	.align		4
        /*0000*/ 	.byte	0x04, 0x2f
        /*0002*/ 	.short	(.L_12 - .L_11)
	.align		4
.L_11:
        /*0004*/ 	.word	index@(_ZN5flash25flash_bwd_dot_do_o_kernelILb1E23Flash_bwd_kernel_traitsILi256ELi64ELi64ELi8ELi4ELi2ELi2ELb0ELb0EN7cutlass6half_tE19Flash_kernel_traitsILi256ELi64ELi64ELi8ES3_EEEEvNS_16Flash_bwd_paramsE)
        /*0008*/ 	.word	0x00000055


	//----- nvinfo : EIATTR_FRAME_SIZE
	.align		4
.L_12:
        /*000c*/ 	.byte	0x04, 0x11
        /*000e*/ 	.short	(.L_14 - .L_13)
	.align		4
.L_13:
        /*0010*/ 	.word	index@(_ZN5flash25flash_bwd_dot_do_o_kernelILb1E23Flash_bwd_kernel_traitsILi256ELi64ELi64ELi8ELi4ELi2ELi2ELb0ELb0EN7cutlass6half_tE19Flash_kernel_traitsILi256ELi64ELi64ELi8ES3_EEEEvNS_16Flash_bwd_paramsE)
        /*0014*/ 	.word	0x00000000


	//----- nvinfo : EIATTR_REGCOUNT
	.align		4
.L_14:
        /*0018*/ 	.byte	0x04, 0x2f
        /*001a*/ 	.short	(.L_16 - .L_15)
	.align		4
.L_15:
        /*001c*/ 	.word	index@(_ZN5flash25flash_bwd_dot_do_o_kernelILb0E23Flash_bwd_kernel_traitsILi256ELi64ELi64ELi8ELi4ELi2ELi2ELb0ELb0EN7cutlass6half_tE19Flash_kernel_traitsILi256ELi64ELi64ELi8ES3_EEEEvNS_16Flash_bwd_paramsE)
        /*0020*/ 	.word	0x00000050


	//----- nvinfo : EIATTR_FRAME_SIZE
	.align		4
.L_16:
        /*0024*/ 	.byte	0x04, 0x11
        /*0026*/ 	.short	(.L_18 - .L_17)
	.align		4
.L_17:
        /*0028*/ 	.word	index@(_ZN5flash25flash_bwd_dot_do_o_kernelILb0E23Flash_bwd_kernel_traitsILi256ELi64ELi64ELi8ELi4ELi2ELi2ELb0ELb0EN7cutlass6half_tE19Flash_kernel_traitsILi256ELi64ELi64ELi8ES3_EEEEvNS_16Flash_bwd_paramsE)
        /*002c*/ 	.word	0x00000000


	//----- nvinfo : EIATTR_REGCOUNT
	.align		4
.L_18:
        /*0030*/ 	.byte	0x04, 0x2f
        /*0032*/ 	.short	(.L_20 - .L_19)
	.align		4
.L_19:
        /*0034*/ 	.word	index@(_ZN5flash44flash_bwd_dq_dk_dv_loop_seqk_parallel_kernelI23Flash_bwd_kernel_traitsILi256ELi64ELi64ELi8ELi4ELi2ELi2ELb0ELb0EN7cutlass6half_tE19Flash_kernel_traitsILi256ELi64ELi64ELi8ES3_EELb0ELb0ELb1ELb1ELb0ELb0ELb1EEEvNS_16Flash_bwd_paramsE)
        /*0038*/ 	.word	0x000000ff


	//----- nvinfo : EIATTR_FRAME_SIZE
	.align		4
.L_20:
        /*003c*/ 	.byte	0x04, 0x11
        /*003e*/ 	.short	(.L_22 - .L_21)
	.align		4
.L_21:
        /*0040*/ 	.word	index@(_ZN5flash44flash_bwd_dq_dk_dv_loop_seqk_parallel_kernelI23Flash_bwd_kernel_traitsILi256ELi64ELi64ELi8ELi4ELi2ELi2ELb0ELb0EN7cutlass6half_tE19Flash_kernel_traitsILi256ELi64ELi64ELi8ES3_EELb0ELb0ELb1ELb1ELb0ELb0ELb1EEEvNS_16Flash_bwd_paramsE)
        /*0044*/ 	.word	0x00000070


	//----- nvinfo : EIATTR_REGCOUNT
	.align		4
.L_22:
        /*0048*/ 	.byte	0x04, 0x2f
        /*004a*/ 	.short	(.L_24 - .L_23)
	.align		4
.L_23:
        /*004c*/ 	.word	index@(_ZN5flash44flash_bwd_dq_dk_dv_loop_seqk_parallel_kernelI23Flash_bwd_kernel_traitsILi256ELi64ELi64ELi8ELi4ELi2ELi2ELb0ELb0EN7cutlass6half_tE19Flash_kernel_traitsILi256ELi64ELi64ELi8ES3_EELb1ELb0ELb1ELb1ELb0ELb0ELb0EEEvNS_16Flash_bwd_paramsE)
        /*0050*/ 	.word	0x000000ff


	//----- nvinfo : EIATTR_FRAME_SIZE
	.align		4
.L_24:
        /*0054*/ 	.byte	0x04, 0x11
        /*0056*/ 	.short	(.L_26 - .L_25)
	.align		4
.L_25:
        /*0058*/ 	.word	index@(_ZN5flash44flash_bwd_dq_dk_dv_loop_seqk_parallel_kernelI23Flash_bwd_kernel_traitsILi256ELi64ELi64ELi8ELi4ELi2ELi2ELb0ELb0EN7cutlass6half_tE19Flash_kernel_traitsILi256ELi64ELi64ELi8ES3_EELb1ELb0ELb1ELb1ELb0ELb0ELb0EEEvNS_16Flash_bwd_paramsE)
        /*005c*/ 	.word	0x00000008


	//----- nvinfo : EIATTR_REGCOUNT
	.align		4
.L_26:
        /*0060*/ 	.byte	0x04, 0x2f
        /*0062*/ 	.short	(.L_28 - .L_27)
	.align		4
.L_27:
        /*0064*/ 	.word	index@(_ZN5flash44flash_bwd_dq_dk_dv_loop_seqk_parallel_kernelI23Flash_bwd_kernel_traitsILi256ELi64ELi64ELi8ELi4ELi2ELi2ELb0ELb0EN7cutlass6half_tE19Flash_kernel_traitsILi256ELi64ELi64ELi8ES3_EELb0ELb0ELb1ELb0ELb0ELb1ELb1EEEvNS_16Flash_bwd_paramsE)
        /*0068*/ 	.word	0x000000ff


	//----- nvinfo : EIATTR_FRAME_SIZE
	.align		4
.L_28:
        /*006c*/ 	.byte	0x04, 0x11
        /*006e*/ 	.short	(.L_30 - .L_29)
	.align		4
.L_29:
        /*0070*/ 	.word	index@(_ZN5flash44flash_bwd_dq_dk_dv_loop_seqk_parallel_kernelI23Flash_bwd_kernel_traitsILi256ELi64ELi64ELi8ELi4ELi2ELi2ELb0ELb0EN7cutlass6half_tE19Flash_kernel_traitsILi256ELi64ELi64ELi8ES3_EELb0ELb0ELb1ELb0ELb0ELb1ELb1EEEvNS_16Flash_bwd_paramsE)
        /*0074*/ 	.word	0x00000008


	//----- nvinfo : EIATTR_REGCOUNT
	.align		4
.L_30:
        /*0078*/ 	.byte	0x04, 0x2f
        /*007a*/ 	.short	(.L_32 - .L_31)
	.align		4
.L_31:
        /*007c*/ 	.word	index@(_ZN5flash44flash_bwd_dq_dk_dv_loop_seqk_parallel_kernelI23Flash_bwd_kernel_traitsILi256ELi64ELi64ELi8ELi4ELi2ELi2ELb0ELb0EN7cutlass6half_tE19Flash_kernel_traitsILi256ELi64ELi64ELi8ES3_EELb1ELb0ELb1ELb0ELb0ELb1ELb0EEEvNS_16Flash_bwd_paramsE)
        /*0080*/ 	.word	0x000000ff


	//----- nvinfo : EIATTR_FRAME_SIZE
	.align		4
.L_32:
        /*0084*/ 	.byte	0x04, 0x11
        /*0086*/ 	.short	(.L_34 - .L_33)
	.align		4
.L_33:
        /*0088*/ 	.word	index@(_ZN5flash44flash_bwd_dq_dk_dv_loop_seqk_parallel_kernelI23Flash_bwd_kernel_traitsILi256ELi64ELi64ELi8ELi4ELi2ELi2ELb0ELb0EN7cutlass6half_tE19Flash_kernel_traitsILi256ELi64ELi64ELi8ES3_EELb1ELb0ELb1ELb0ELb0ELb1ELb0EEEvNS_16Flash_bwd_paramsE)
        /*008c*/ 	.word	0x00000000


	//----- nvinfo : EIATTR_REGCOUNT
	.align		4
.L_34:
        /*0090*/ 	.byte	0x04, 0x2f
        /*0092*/ 	.short	(.L_36 - .L_35)
	.align		4
.L_35:
        /*0094*/ 	.word	index@(_ZN5flash44flash_bwd_dq_dk_dv_loop_seqk_parallel_kernelI23Flash_bwd_kernel_traitsILi256ELi64ELi64ELi8ELi4ELi2ELi2ELb0ELb0EN7cutlass6half_tE19Flash_kernel_traitsILi256ELi64ELi64ELi8ES3_EELb0ELb0ELb0ELb1ELb0ELb0ELb1EEEvNS_16Flash_bwd_paramsE)
        /*0098*/ 	.word	0x000000ff


	//----- nvinfo : EIATTR_FRAME_SIZE
	.align		4
.L_36:
        /*009c*/ 	.byte	0x04, 0x11
        /*009e*/ 	.short	(.L_38 - .L_37)
	.align		4
.L_37:
        /*00a0*/ 	.word	index@(_ZN5flash44flash_bwd_dq_dk_dv_loop_seqk_parallel_kernelI23Flash_bwd_kernel_traitsILi256ELi64ELi64ELi8ELi4ELi2ELi2ELb0ELb0EN7cutlass6half_tE19Flash_kernel_traitsILi256ELi64ELi64ELi8ES3_EELb0ELb0ELb0ELb1ELb0ELb0ELb1EEEvNS_16Flash_bwd_paramsE)
        /*00a4*/ 	.word	0x00000008


	//----- nvinfo : EIATTR_REGCOUNT
	.align		4
.L_38:
        /*00a8*/ 	.byte	0x04, 0x2f
        /*00aa*/ 	.short	(.L_40 - .L_39)
	.align		4
.L_39:
        /*00ac*/ 	.word	index@(_ZN5flash44flash_bwd_dq_dk_dv_loop_seqk_parallel_kernelI23Flash_bwd_kernel_traitsILi256ELi64ELi64ELi8ELi4ELi2ELi2ELb0ELb0EN7cutlass6half_tE19Flash_kernel_traitsILi256ELi64ELi64ELi8ES3_EELb1ELb0ELb0ELb1ELb0ELb0ELb0EEEvNS_16Flash_bwd_paramsE)
        /*00b0*/ 	.word	0x000000ff


	//----- nvinfo : EIATTR_FRAME_SIZE
	.align		4
.L_40:
        /*00b4*/ 	.byte	0x04, 0x11
        /*00b6*/ 	.short	(.L_42 - .L_41)
	.align		4
.L_41:
        /*00b8*/ 	.word	index@(_ZN5flash44flash_bwd_dq_dk_dv_loop_seqk_parallel_kernelI23Flash_bwd_kernel_traitsILi256ELi64ELi64ELi8ELi4ELi2ELi2ELb0ELb0EN7cutlass6half_tE19Flash_kernel_traitsILi256ELi64ELi64ELi8ES3_EELb1ELb0ELb0ELb1ELb0ELb0ELb0EEEvNS_16Flash_bwd_paramsE)
        /*00bc*/ 	.word	0x00000078


	//----- nvinfo : EIATTR_REGCOUNT
	.align		4
.L_42:
        /*00c0*/ 	.byte	0x04, 0x2f
        /*00c2*/ 	.short	(.L_44 - .L_43)
	.align		4
.L_43:
        /*00c4*/ 	.word	index@(_ZN5flash44flash_bwd_dq_dk_dv_loop_seqk_parallel_kernelI23Flash_bwd_kernel_traitsILi256ELi64ELi64ELi8ELi4ELi2ELi2ELb0ELb0EN7cutlass6half_tE19Flash_kernel_traitsILi256ELi64ELi64ELi8ES3_EELb0ELb0ELb0ELb0ELb0ELb1ELb1EEEvNS_16Flash_bwd_paramsE)
        /*00c8*/ 	.word	0x000000ff


	//----- nvinfo : EIATTR_FRAME_SIZE
	.align		4
.L_44:
        /*00cc*/ 	.byte	0x04, 0x11
        /*00ce*/ 	.short	(.L_46 - .L_45)
	.align		4
.L_45:
        /*00d0*/ 	.word	index@(_ZN5flash44flash_bwd_dq_dk_dv_loop_seqk_parallel_kernelI23Flash_bwd_kernel_traitsILi256ELi64ELi64ELi8ELi4ELi2ELi2ELb0ELb0EN7cutlass6half_tE19Flash_kernel_traitsILi256ELi64ELi64ELi8ES3_EELb0ELb0ELb0ELb0ELb0ELb1ELb1EEEvNS_16Flash_bwd_paramsE)
        /*00d4*/ 	.word	0x00000010


	//----- nvinfo : EIATTR_REGCOUNT
	.align		4
.L_46:
        /*00d8*/ 	.byte	0x04, 0x2f
        /*00da*/ 	.short	(.L_48 - .L_47)
	.align		4
.L_47:
        /*00dc*/ 	.word	index@(_ZN5flash44flash_bwd_dq_dk_dv_loop_seqk_parallel_kernelI23Flash_bwd_kernel_traitsILi256ELi64ELi64ELi8ELi4ELi2ELi2ELb0ELb0EN7cutlass6half_tE19Flash_kernel_traitsILi256ELi64ELi64ELi8ES3_EELb1ELb0ELb0ELb0ELb0ELb1ELb0EEEvNS_16Flash_bwd_paramsE)
        /*00e0*/ 	.word	0x000000ff


	//----- nvinfo : EIATTR_FRAME_SIZE
	.align		4
.L_48:
        /*00e4*/ 	.byte	0x04, 0x11
        /*00e6*/ 	.short	(.L_50 - .L_49)
	.align		4
.L_49:
        /*00e8*/ 	.word	index@(_ZN5flash44flash_bwd_dq_dk_dv_loop_seqk_parallel_kernelI23Flash_bwd_kernel_traitsILi256ELi64ELi64ELi8ELi4ELi2ELi2ELb0ELb0EN7cutlass6half_tE19Flash_kernel_traitsILi256ELi64ELi64ELi8ES3_EELb1ELb0ELb0ELb0ELb0ELb1ELb0EEEvNS_16Flash_bwd_paramsE)
        /*00ec*/ 	.word	0x00000000


	//----- nvinfo : EIATTR_REGCOUNT
	.align		4
.L_50:
        /*00f0*/ 	.byte	0x04, 0x2f
        /*00f2*/ 	.short	(.L_52 - .L_51)
	.align		4
.L_51:
        /*00f4*/ 	.word	index@(_ZN5flash44flash_bwd_dq_dk_dv_loop_seqk_parallel_kernelI23Flash_bwd_kernel_traitsILi256ELi64ELi64ELi8ELi4ELi2ELi2ELb0ELb0EN7cutlass6half_tE19Flash_kernel_traitsILi256ELi64ELi64ELi8ES3_EELb0ELb0ELb1ELb0ELb0ELb0ELb1EEEvNS_16Flash_bwd_paramsE)
        /*00f8*/ 	.word	0x000000ff


	//----- nvinfo : EIATTR_FRAME_SIZE
	.align		4
.L_52:
        /*00fc*/ 	.byte	0x04, 0x11
        /*00fe*/ 	.short	(.L_54 - .L_53)
	.align		4
.L_53:
        /*0100*/ 	.word	index@(_ZN5flash44flash_bwd_dq_dk_dv_loop_seqk_parallel_kernelI23Flash_bwd_kernel_traitsILi256ELi64ELi64ELi8ELi4ELi2ELi2ELb0ELb0EN7cutlass6half_tE19Flash_kernel_traitsILi256ELi64ELi64ELi8ES3_EELb0ELb0ELb1ELb0ELb0ELb0ELb1EEEvNS_16Flash_bwd_paramsE)
        /*0104*/ 	.word	0x00000070


	//----- nvinfo : EIATTR_REGCOUNT
	.align		4
.L_54:
        /*0108*/ 	.byte	0x04, 0x2f
        /*010a*/ 	.short	(.L_56 - .L_55)
	.align		4
.L_55:
        /*010c*/ 	.word	index@(_ZN5flash44flash_bwd_dq_dk_dv_loop_seqk_parallel_kernelI23Flash_bwd_kernel_traitsILi256ELi64ELi64ELi8ELi4ELi2ELi2ELb0ELb0EN7cutlass6half_tE19Flash_kernel_traitsILi256ELi64ELi64ELi8ES3_EELb1ELb0ELb1ELb0ELb0ELb0ELb0EEEvNS_16Flash_bwd_paramsE)
        /*0110*/ 	.word	0x000000ff


	//----- nvinfo : EIATTR_FRAME_SIZE
	.align		4
.L_56:
        /*0114*/ 	.byte	0x04, 0x11
        /*0116*/ 	.short	(.L_58 - .L_57)
	.align		4
.L_57:
        /*0118*/ 	.word	index@(_ZN5flash44flash_bwd_dq_dk_dv_loop_seqk_parallel_kernelI23Flash_bwd_kernel_traitsILi256ELi64ELi64ELi8ELi4ELi2ELi2ELb0ELb0EN7cutlass6half_tE19Flash_kernel_traitsILi256ELi64ELi64ELi8ES3_EELb1ELb0ELb1ELb0ELb0ELb0ELb0EEEvNS_16Flash_bwd_paramsE)
        /*011c*/ 	.word	0x00000070


	//----- nvinfo : EIATTR_REGCOUNT
	.align		4
.L_58:
        /*0120*/ 	.byte	0x04, 0x2f
        /*0122*/ 	.short	(.L_60 - .L_59)
	.align		4
.L_59:
        /*0124*/ 	.word	index@(_ZN5flash44flash_bwd_dq_dk_dv_loop_seqk_parallel_kernelI23Flash_bwd_kernel_traitsILi256ELi64ELi64ELi8ELi4ELi2ELi2ELb0ELb0EN7cutlass6half_tE19Flash_kernel_traitsILi256ELi64ELi64ELi8ES3_EELb0ELb0ELb0ELb0ELb0ELb0ELb1EEEvNS_16Flash_bwd_paramsE)
        /*0128*/ 	.word	0x000000ff


	//----- nvinfo : EIATTR_FRAME_SIZE
	.align		4
.L_60:
        /*012c*/ 	.byte	0x04, 0x11
        /*012e*/ 	.short	(.L_62 - .L_61)
	.align		4
.L_61:
        /*0130*/ 	.word	index@(_ZN5flash44flash_bwd_dq_dk_dv_loop_seqk_parallel_kernelI23Flash_bwd_kernel_traitsILi256ELi64ELi64ELi8ELi4ELi2ELi2ELb0ELb0EN7cutlass6half_tE19Flash_kernel_traitsILi256ELi64ELi64ELi8ES3_EELb0ELb0ELb0ELb0ELb0ELb0ELb1EEEvNS_16Flash_bwd_paramsE)
        /*0134*/ 	.word	0x00000010


	//----- nvinfo : EIATTR_REGCOUNT
	.align		4
.L_62:
        /*0138*/ 	.byte	0x04, 0x2f
        /*013a*/ 	.short	(.L_64 - .L_63)
	.align		4
.L_63:
        /*013c*/ 	.word	index@(_ZN5flash44flash_bwd_dq_dk_dv_loop_seqk_parallel_kernelI23Flash_bwd_kernel_traitsILi256ELi64ELi64ELi8ELi4ELi2ELi2ELb0ELb0EN7cutlass6half_tE19Flash_kernel_traitsILi256ELi64ELi64ELi8ES3_EELb1ELb0ELb0ELb0ELb0ELb0ELb0EEEvNS_16Flash_bwd_paramsE)
        /*0140*/ 	.word	0x000000ff


	//----- nvinfo : EIATTR_FRAME_SIZE
	.align		4
.L_64:
        /*0144*/ 	.byte	0x04, 0x11
        /*0146*/ 	.short	(.L_66 - .L_65)
	.align		4
.L_65:
        /*0148*/ 	.word	index@(_ZN5flash44flash_bwd_dq_dk_dv_loop_seqk_parallel_kernelI23Flash_bwd_kernel_traitsILi256ELi64ELi64ELi8ELi4ELi2ELi2ELb0ELb0EN7cutlass6half_tE19Flash_kernel_traitsILi256ELi64ELi64ELi8ES3_EELb1ELb0ELb0ELb0ELb0ELb0ELb0EEEvNS_16Flash_bwd_paramsE)
        /*014c*/ 	.word	0x00000078


	//----- nvinfo : EIATTR_REGCOUNT
	.align		4
.L_66:
        /*0150*/ 	.byte	0x04, 0x2f
        /*0152*/ 	.short	(.L_68 - .L_67)
	.align		4
.L_67:
        /*0154*/ 	.word	index@(_ZN5flash27flash_bwd_convert_dq_kernelI23Flash_bwd_kernel_traitsILi256ELi64ELi64ELi8ELi4ELi2ELi2ELb0ELb0EN7cutlass6half_tE19Flash_kernel_traitsILi256ELi64ELi64ELi8ES3_EEEEvNS_16Flash_bwd_paramsEi)
        /*0158*/ 	.word	0x00000060


	//----- nvinfo : EIATTR_FRAME_SIZE
	.align		4
.L_68:
        /*015c*/ 	.byte	0x04, 0x11
        /*015e*/ 	.short	(.L_70 - .L_69)
	.align		4
.L_69:
        /*0160*/ 	.word	index@(_ZN5flash27flash_bwd_convert_dq_kernelI23Flash_bwd_kernel_traitsILi256ELi64ELi64ELi8ELi4ELi2ELi2ELb0ELb0EN7cutlass6half_tE19Flash_kernel_traitsILi256ELi64ELi64ELi8ES3_EEEEvNS_16Flash_bwd_paramsEi)
        /*0164*/ 	.word	0x00000000


	//----- nvinfo : EIATTR_REGCOUNT
	.align		4
.L_70:
        /*0168*/ 	.byte	0x04, 0x2f
        /*016a*/ 	.short	(.L_72 - .L_71)
	.align		4
.L_71:
        /*016c*/ 	.word	index@(_ZN5flash25flash_bwd_dot_do_o_kernelILb1E23Flash_bwd_kernel_traitsILi256ELi64ELi64ELi8ELi4ELi2ELi2ELb0ELb1EN7cutlass6half_tE19Flash_kernel_traitsILi256ELi64ELi64ELi8ES3_EEEEvNS_16Flash_bwd_paramsE)
        /*0170*/ 	.word	0x00000055


	//----- nvinfo : EIATTR_FRAME_SIZE
	.align		4
.L_72:
        /*0174*/ 	.byte	0x04, 0x11
        /*0176*/ 	.short	(.L_74 - .L_73)
	.align		4
.L_73:
        /*0178*/ 	.word	index@(_ZN5flash25flash_bwd_dot_do_o_kernelILb1E23Flash_bwd_kernel_traitsILi256ELi64ELi64ELi8ELi4ELi2ELi2ELb0ELb1EN7cutlass6half_tE19Flash_kernel_traitsILi256ELi64ELi64ELi8ES3_EEEEvNS_16Flash_bwd_paramsE)
        /*017c*/ 	.word	0x00000000


	//----- nvinfo : EIATTR_REGCOUNT
	.align		4
.L_74:
        /*0180*/ 	.byte	0x04, 0x2f
        /*0182*/ 	.short	(.L_76 - .L_75)
	.align		4
.L_75:
        /*0184*/ 	.word	index@(_ZN5flash25flash_bwd_dot_do_o_kernelILb0E23Flash_bwd_kernel_traitsILi256ELi64ELi64ELi8ELi4ELi2ELi2ELb0ELb1EN7cutlass6half_tE19Flash_kernel_traitsILi256ELi64ELi64ELi8ES3_EEEEvNS_16Flash_bwd_paramsE)
        /*0188*/ 	.word	0x00000050


	//----- nvinfo : EIATTR_FRAME_SIZE
	.align		4
.L_76:
        /*018c*/ 	.byte	0x04, 0x11
        /*018e*/ 	.short	(.L_78 - .L_77)
	.align		4
.L_77:
        /*0190*/ 	.word	index@(_ZN5flash25flash_bwd_dot_do_o_kernelILb0E23Flash_bwd_kernel_traitsILi256ELi64ELi64ELi8ELi4ELi2ELi2ELb0ELb1EN7cutlass6half_tE19Flash_kernel_traitsILi256ELi64ELi64ELi8ES3_EEEEvNS_16Flash_bwd_paramsE)
        /*0194*/ 	.word	0x00000000


	//----- nvinfo : EIATTR_REGCOUNT
	.align		4
.L_78:
        /*0198*/ 	.byte	0x04, 0x2f
        /*019a*/ 	.short	(.L_80 - .L_79)
	.align		4
.L_79:
        /*019c*/ 	.word	index@(_ZN5flash44flash_bwd_dq_dk_dv_loop_seqk_parallel_kernelI23Flash_bwd_kernel_traitsILi256ELi64ELi64ELi8ELi4ELi2ELi2ELb0ELb1EN7cutlass6half_tE19Flash_kernel_traitsILi256ELi64ELi64ELi8ES3_EELb0ELb0ELb1ELb1ELb0ELb0ELb1EEEvNS_16Flash_bwd_paramsE)
        /*01a0*/ 	.word	0x000000ff


	//----- nvinfo : EIATTR_FRAME_SIZE
	.align		4
.L_80:
        /*01a4*/ 	.byte	0x04, 0x11
        /*01a6*/ 	.short	(.L_82 - .L_81)
	.align		4
.L_81:
        /*01a8*/ 	.word	index@(_ZN5flash44flash_bwd_dq_dk_dv_loop_seqk_parallel_kernelI23Flash_bwd_kernel_traitsILi256ELi64ELi64ELi8ELi4ELi2ELi2ELb0ELb1EN7cutlass6half_tE19Flash_kernel_traitsILi256ELi64ELi64ELi8ES3_EELb0ELb0ELb1ELb1ELb0ELb0ELb1EEEvNS_16Flash_bwd_paramsE)
        /*01ac*/ 	.word	0x00000000


	//----- nvinfo : EIATTR_REGCOUNT
	.align		4
.L_82:
        /*01b0*/ 	.byte	0x04, 0x2f
        /*01b2*/ 	.short	(.L_84 - .L_83)
	.align		4
.L_83:
        /*01b4*/ 	.word	index@(_ZN5flash44flash_bwd_dq_dk_dv_loop_seqk_parallel_kernelI23Flash_bwd_kernel_traitsILi256ELi64ELi64ELi8ELi4ELi2ELi2ELb0ELb1EN7cutlass6half_tE19Flash_kernel_traitsILi256ELi64ELi64ELi8ES3_EELb1ELb0ELb1ELb1ELb0ELb0ELb0EEEvNS_16Flash_bwd_paramsE)
        /*01b8*/ 	.word	0x000000ff


	//----- nvinfo : EIATTR_FRAME_SIZE
	.align		4
.L_84:
        /*01bc*/ 	.byte	0x04, 0x11
        /*01be*/ 	.short	(.L_86 - .L_85)
	.align		4
.L_85:
        /*01c0*/ 	.word	index@(_ZN5flash44flash_bwd_dq_dk_dv_loop_seqk_parallel_kernelI23Flash_bwd_kernel_traitsILi256ELi64ELi64ELi8ELi4ELi2ELi2ELb0ELb1EN7cutlass6half_tE19Flash_kernel_traitsILi256ELi64ELi64ELi8ES3_EELb1ELb0ELb1ELb1ELb0ELb0ELb0EEEvNS_16Flash_bwd_paramsE)
        /*01c4*/ 	.word	0x00000008


	//----- nvinfo : EIATTR_REGCOUNT
	.align		4
.L_86:
        /*01c8*/ 	.byte	0x04, 0x2f
        /*01ca*/ 	.short	(.L_88 - .L_87)
	.align		4
.L_87:
        /*01cc*/ 	.word	index@(_ZN5flash44flash_bwd_dq_dk_dv_loop_seqk_parallel_kernelI23Flash_bwd_kernel_traitsILi256ELi64ELi64ELi8ELi4ELi2ELi2ELb0ELb1EN7cutlass6half_tE19Flash_kernel_traitsILi256ELi64ELi64ELi8ES3_EELb0ELb0ELb1ELb0ELb0ELb1ELb1EEEvNS_16Flash_bwd_paramsE)
        /*01d0*/ 	.word	0x000000ff


	//----- nvinfo : EIATTR_FRAME_SIZE
	.align		4
.L_88:
        /*01d4*/ 	.byte	0x04, 0x11
        /*01d6*/ 	.short	(.L_90 - .L_89)
	.align		4
.L_89:
        /*01d8*/ 	.word	index@(_ZN5flash44flash_bwd_dq_dk_dv_loop_seqk_parallel_kernelI23Flash_bwd_kernel_traitsILi256ELi64ELi64ELi8ELi4ELi2ELi2ELb0ELb1EN7cutlass6half_tE19Flash_kernel_traitsILi256ELi64ELi64ELi8ES3_EELb0ELb0ELb1ELb0ELb0ELb1ELb1EEEvNS_16Flash_bwd_paramsE)
        /*01dc*/ 	.word	0x00000000


	//----- nvinfo : EIATTR_REGCOUNT
	.align		4
.L_90:
        /*01e0*/ 	.byte	0x04, 0x2f
        /*01e2*/ 	.short	(.L_92 - .L_91)
	.align		4
.L_91:
        /*01e4*/ 	.word	index@(_ZN5flash44flash_bwd_dq_dk_dv_loop_seqk_parallel_kernelI23Flash_bwd_kernel_traitsILi256ELi64ELi64ELi8ELi4ELi2ELi2ELb0ELb1EN7cutlass6half_tE19Flash_kernel_traitsILi256ELi64ELi64ELi8ES3_EELb1ELb0ELb1ELb0ELb0ELb1ELb0EEEvNS_16Flash_bwd_paramsE)
        /*01e8*/ 	.word	0x000000ff


	//----- nvinfo : EIATTR_FRAME_SIZE
	.align		4
.L_92:
        /*01ec*/ 	.byte	0x04, 0x11
        /*01ee*/ 	.short	(.L_94 - .L_93)
	.align		4
.L_93:
        /*01f0*/ 	.word	index@(_ZN5flash44flash_bwd_dq_dk_dv_loop_seqk_parallel_kernelI23Flash_bwd_kernel_traitsILi256ELi64ELi64ELi8ELi4ELi2ELi2ELb0ELb1EN7cutlass6half_tE19Flash_kernel_traitsILi256ELi64ELi64ELi8ES3_EELb1ELb0ELb1ELb0ELb0ELb1ELb0EEEvNS_16Flash_bwd_paramsE)
        /*01f4*/ 	.word	0x00000000


	//----- nvinfo : EIATTR_REGCOUNT
	.align		4
.L_94:
        /*01f8*/ 	.byte	0x04, 0x2f
        /*01fa*/ 	.short	(.L_96 - .L_95)
	.align		4
.L_95:
        /*01fc*/ 	.word	index@(_ZN5flash44flash_bwd_dq_dk_dv_loop_seqk_parallel_kernelI23Flash_bwd_kernel_traitsILi256ELi64ELi64ELi8ELi4ELi2ELi2ELb0ELb1EN7cutlass6half_tE19Flash_kernel_traitsILi256ELi64ELi64ELi8ES3_EELb0ELb0ELb0ELb1ELb0ELb0ELb1EEEvNS_16Flash_bwd_paramsE)
        /*0200*/ 	.word	0x000000ff


	//----- nvinfo : EIATTR_FRAME_SIZE
	.align		4
.L_96:
        /*0204*/ 	.byte	0x04, 0x11
        /*0206*/ 	.short	(.L_98 - .L_97)
	.align		4
.L_97:
        /*0208*/ 	.word	index@(_ZN5flash44flash_bwd_dq_dk_dv_loop_seqk_parallel_kernelI23Flash_bwd_kernel_traitsILi256ELi64ELi64ELi8ELi4ELi2ELi2ELb0ELb1EN7cutlass6half_tE19Flash_kernel_traitsILi256ELi64ELi64ELi8ES3_EELb0ELb0ELb0ELb1ELb0ELb0ELb1EEEvNS_16Flash_bwd_paramsE)
        /*020c*/ 	.word	0x00000000


	//----- nvinfo : EIATTR_REGCOUNT
	.align		4
.L_98:
        /*0210*/ 	.byte	0x04, 0x2f
        /*0212*/ 	.short	(.L_100 - .L_99)
	.align		4
.L_99:
        /*0214*/ 	.word	index@(_ZN5flash44flash_bwd_dq_dk_dv_loop_seqk_parallel_kernelI23Flash_bwd_kernel_traitsILi256ELi64ELi64ELi8ELi4ELi2ELi2ELb0ELb1EN7cutlass6half_tE19Flash_kernel_traitsILi256ELi64ELi64ELi8ES3_EELb1ELb0ELb0ELb1ELb0ELb0ELb0EEEvNS_16Flash_bwd_paramsE)
        /*0218*/ 	.word	0x000000ff


	//----- nvinfo : EIATTR_FRAME_SIZE
	.align		4
.L_100:
        /*021c*/ 	.byte	0x04, 0x11
        /*021e*/ 	.short	(.L_102 - .L_101)
	.align		4
.L_101:
        /*0220*/ 	.word	index@(_ZN5flash44flash_bwd_dq_dk_dv_loop_seqk_parallel_kernelI23Flash_bwd_kernel_traitsILi256ELi64ELi64ELi8ELi4ELi2ELi2ELb0ELb1EN7cutlass6half_tE19Flash_kernel_traitsILi256ELi64ELi64ELi8ES3_EELb1ELb0ELb0ELb1ELb0ELb0ELb0EEEvNS_16Flash_bwd_paramsE)
        /*0224*/ 	.word	0x00000008


	//----- nvinfo : EIATTR_REGCOUNT
	.align		4
.L_102:
        /*0228*/ 	.byte	0x04, 0x2f
        /*022a*/ 	.short	(.L_104 - .L_103)
	.align		4
.L_103:
        /*022c*/ 	.word	index@(_ZN5flash44flash_bwd_dq_dk_dv_loop_seqk_parallel_kernelI23Flash_bwd_kernel_traitsILi256ELi64ELi64ELi8ELi4ELi2ELi2ELb0ELb1EN7cutlass6half_tE19Flash_kernel_traitsILi256ELi64ELi64ELi8ES3_EELb0ELb0ELb0ELb0ELb0ELb1ELb1EEEvNS_16Flash_bwd_paramsE)
        /*0230*/ 	.word	0x000000ff


	//----- nvinfo : EIATTR_FRAME_SIZE
	.align		4
.L_104:
        /*0234*/ 	.byte	0x04, 0x11
        /*0236*/ 	.short	(.L_106 - .L_105)
	.align		4
.L_105:
        /*0238*/ 	.word	index@(_ZN5flash44flash_bwd_dq_dk_dv_loop_seqk_parallel_kernelI23Flash_bwd_kernel_traitsILi256ELi64ELi64ELi8ELi4ELi2ELi2ELb0ELb1EN7cutlass6half_tE19Flash_kernel_traitsILi256ELi64ELi64ELi8ES3_EELb0ELb0ELb0ELb0ELb0ELb1ELb1EEEvNS_16Flash_bwd_paramsE)
        /*023c*/ 	.word	0x00000000


	//----- nvinfo : EIATTR_REGCOUNT
	.align		4
.L_106:
        /*0240*/ 	.byte	0x04, 0x2f
        /*0242*/ 	.short	(.L_108 - .L_107)
	.align		4
.L_107:
        /*0244*/ 	.word	index@(_ZN5flash44flash_bwd_dq_dk_dv_loop_seqk_parallel_kernelI23Flash_bwd_kernel_traitsILi256ELi64ELi64ELi8ELi4ELi2ELi2ELb0ELb1EN7cutlass6half_tE19Flash_kernel_traitsILi256ELi64ELi64ELi8ES3_EELb1ELb0ELb0ELb0ELb0ELb1ELb0EEEvNS_16Flash_bwd_paramsE)
        /*0248*/ 	.word	0x000000ff


	//----- nvinfo : EIATTR_FRAME_SIZE
	.align		4
.L_108:
        /*024c*/ 	.byte	0x04, 0x11
        /*024e*/ 	.short	(.L_110 - .L_109)
	.align		4
.L_109:
        /*0250*/ 	.word	index@(_ZN5flash44flash_bwd_dq_dk_dv_loop_seqk_parallel_kernelI23Flash_bwd_kernel_traitsILi256ELi64ELi64ELi8ELi4ELi2ELi2ELb0ELb1EN7cutlass6half_tE19Flash_kernel_traitsILi256ELi64ELi64ELi8ES3_EELb1ELb0ELb0ELb0ELb0ELb1ELb0EEEvNS_16Flash_bwd_paramsE)
        /*0254*/ 	.word	0x00000000


	//----- nvinfo : EIATTR_REGCOUNT
	.align		4
.L_110:
        /*0258*/ 	.byte	0x04, 0x2f
        /*025a*/ 	.short	(.L_112 - .L_111)
	.align		4
.L_111:
        /*025c*/ 	.word	index@(_ZN5flash44flash_bwd_dq_dk_dv_loop_seqk_parallel_kernelI23Flash_bwd_kernel_traitsILi256ELi64ELi64ELi8ELi4ELi2ELi2ELb0ELb1EN7cutlass6half_tE19Flash_kernel_traitsILi256ELi64ELi64ELi8ES3_EELb0ELb0ELb1ELb0ELb0ELb0ELb1EEEvNS_16Flash_bwd_paramsE)
        /*0260*/ 	.word	0x000000ff


	//----- nvinfo : EIATTR_FRAME_SIZE
	.align		4
.L_112:
        /*0264*/ 	.byte	0x04, 0x11
        /*0266*/ 	.short	(.L_114 - .L_113)
	.align		4
.L_113:
        /*0268*/ 	.word	index@(_ZN5flash44flash_bwd_dq_dk_dv_loop_seqk_parallel_kernelI23Flash_bwd_kernel_traitsILi256ELi64ELi64ELi8ELi4ELi2ELi2ELb0ELb1EN7cutlass6half_tE19Flash_kernel_traitsILi256ELi64ELi64ELi8ES3_EELb0ELb0ELb1ELb0ELb0ELb0ELb1EEEvNS_16Flash_bwd_paramsE)
        /*026c*/ 	.word	0x00000008


	//----- nvinfo : EIATTR_REGCOUNT
	.align		4
.L_114:
        /*0270*/ 	.byte	0x04, 0x2f
        /*0272*/ 	.short	(.L_116 - .L_115)
	.align		4
.L_115:
        /*0274*/ 	.word	index@(_ZN5flash44flash_bwd_dq_dk_dv_loop_seqk_parallel_kernelI23Flash_bwd_kernel_traitsILi256ELi64ELi64ELi8ELi4ELi2ELi2ELb0ELb1EN7cutlass6half_tE19Flash_kernel_traitsILi256ELi64ELi64ELi8ES3_EELb1ELb0ELb1ELb0ELb0ELb0ELb0EEEvNS_16Flash_bwd_paramsE)
        /*0278*/ 	.word	0x000000ff


	//----- nvinfo : EIATTR_FRAME_SIZE
	.align		4
.L_116:
        /*027c*/ 	.byte	0x04, 0x11
        /*027e*/ 	.short	(.L_118 - .L_117)
	.align		4
.L_117:
        /*0280*/ 	.word	index@(_ZN5flash44flash_bwd_dq_dk_dv_loop_seqk_parallel_kernelI23Flash_bwd_kernel_traitsILi256ELi64ELi64ELi8ELi4ELi2ELi2ELb0ELb1EN7cutlass6half_tE19Flash_kernel_traitsILi256ELi64ELi64ELi8ES3_EELb1ELb0ELb1ELb0ELb0ELb0ELb0EEEvNS_16Flash_bwd_paramsE)
        /*0284*/ 	.word	0x00000008


	//----- nvinfo : EIATTR_REGCOUNT
	.align		4
.L_118:
        /*0288*/ 	.byte	0x04, 0x2f
        /*028a*/ 	.short	(.L_120 - .L_119)
	.align		4
.L_119:
        /*028c*/ 	.word	index@(_ZN5flash44flash_bwd_dq_dk_dv_loop_seqk_parallel_kernelI23Flash_bwd_kernel_traitsILi256ELi64ELi64ELi8ELi4ELi2ELi2ELb0ELb1EN7cutlass6half_tE19Flash_kernel_traitsILi256ELi64ELi64ELi8ES3_EELb0ELb0ELb0ELb0ELb0ELb0ELb1EEEvNS_16Flash_bwd_paramsE)
        /*0290*/ 	.word	0x000000ff


	//----- nvinfo : EIATTR_FRAME_SIZE
	.align		4
.L_120:
        /*0294*/ 	.byte	0x04, 0x11
        /*0296*/ 	.short	(.L_122 - .L_121)
	.align		4
.L_121:
        /*0298*/ 	.word	index@(_ZN5flash44flash_bwd_dq_dk_dv_loop_seqk_parallel_kernelI23Flash_bwd_kernel_traitsILi256ELi64ELi64ELi8ELi4ELi2ELi2ELb0ELb1EN7cutlass6half_tE19Flash_kernel_traitsILi256ELi64ELi64ELi8ES3_EELb0ELb0ELb0ELb0ELb0ELb0ELb1EEEvNS_16Flash_bwd_paramsE)
        /*029c*/ 	.word	0x00000008


	//----- nvinfo : EIATTR_REGCOUNT
	.align		4
.L_122:
        /*02a0*/ 	.byte	0x04, 0x2f
        /*02a2*/ 	.short	(.L_124 - .L_123)
	.align		4
.L_123:
        /*02a4*/ 	.word	index@(_ZN5flash44flash_bwd_dq_dk_dv_loop_seqk_parallel_kernelI23Flash_bwd_kernel_traitsILi256ELi64ELi64ELi8ELi4ELi2ELi2ELb0ELb1EN7cutlass6half_tE19Flash_kernel_traitsILi256ELi64ELi64ELi8ES3_EELb1ELb0ELb0ELb0ELb0ELb0ELb0EEEvNS_16Flash_bwd_paramsE)
        /*02a8*/ 	.word	0x000000ff


	//----- nvinfo : EIATTR_FRAME_SIZE
	.align		4
.L_124:
        /*02ac*/ 	.byte	0x04, 0x11
        /*02ae*/ 	.short	(.L_126 - .L_125)
	.align		4
.L_125:
        /*02b0*/ 	.word	index@(_ZN5flash44flash_bwd_dq_dk_dv_loop_seqk_parallel_kernelI23Flash_bwd_kernel_traitsILi256ELi64ELi64ELi8ELi4ELi2ELi2ELb0ELb1EN7cutlass6half_tE19Flash_kernel_traitsILi256ELi64ELi64ELi8ES3_EELb1ELb0ELb0ELb0ELb0ELb0ELb0EEEvNS_16Flash_bwd_paramsE)
        /*02b4*/ 	.word	0x00000000


	//----- nvinfo : EIATTR_REGCOUNT
	.align		4
.L_126:
        /*02b8*/ 	.byte	0x04, 0x2f
        /*02ba*/ 	.short	(.L_128 - .L_127)
	.align		4
.L_127:
        /*02bc*/ 	.word	index@(_ZN5flash27flash_bwd_convert_dq_kernelI23Flash_bwd_kernel_traitsILi256ELi64ELi64ELi8ELi4ELi2ELi2ELb0ELb1EN7cutlass6half_tE19Flash_kernel_traitsILi256ELi64ELi64ELi8ES3_EEEEvNS_16Flash_bwd_paramsEi)
        /*02c0*/ 	.word	0x00000060


	//----- nvinfo : EIATTR_FRAME_SIZE
	.align		4
.L_128:
        /*02c4*/ 	.byte	0x04, 0x11
        /*02c6*/ 	.short	(.L_130 - .L_129)
	.align		4
.L_129:
        /*02c8*/ 	.word	index@(_ZN5flash27flash_bwd_convert_dq_kernelI23Flash_bwd_kernel_traitsILi256ELi64ELi64ELi8ELi4ELi2ELi2ELb0ELb1EN7cutlass6half_tE19Flash_kernel_traitsILi256ELi64ELi64ELi8ES3_EEEEvNS_16Flash_bwd_paramsEi)
        /*02cc*/ 	.word	0x00000000


	//----- nvinfo : EIATTR_REGCOUNT
	.align		4
.L_130:
        /*02d0*/ 	.byte	0x04, 0x2f
        /*02d2*/ 	.short	(.L_132 - .L_131)
	.align		4
.L_131:
        /*02d4*/ 	.word	index@(_ZN5flash44flash_bwd_dq_dk_dv_loop_seqk_parallel_kernelI23Flash_bwd_kernel_traitsILi256ELi64ELi64ELi8ELi4ELi2ELi2ELb0ELb0EN7cutlass6half_tE19Flash_kernel_traitsILi256ELi64ELi64ELi8ES3_EELb0ELb0ELb1ELb1ELb0ELb0ELb0EEEvNS_16Flash_bwd_paramsE)
        /*02d8*/ 	.word	0x000000ff


	//----- nvinfo : EIATTR_FRAME_SIZE
	.align		4
.L_132:
        /*02dc*/ 	.byte	0x04, 0x11
        /*02de*/ 	.short	(.L_134 - .L_133)
	.align		4
.L_133:
        /*02e0*/ 	.word	index@(_ZN5flash44flash_bwd_dq_dk_dv_loop_seqk_parallel_kernelI23Flash_bwd_kernel_traitsILi256ELi64ELi64ELi8ELi4ELi2ELi2ELb0ELb0EN7cutlass6half_tE19Flash_kernel_traitsILi256ELi64ELi64ELi8ES3_EELb0ELb0ELb1ELb1ELb0ELb0ELb0EEEvNS_16Flash_bwd_paramsE)
        /*02e4*/ 	.word	0x00000070


	//----- nvinfo : EIATTR_REGCOUNT
	.align		4
.L_134:
        /*02e8*/ 	.byte	0x04, 0x2f
        /*02ea*/ 	.short	(.L_136 - .L_135)
	.align		4
.L_135:
        /*02ec*/ 	.word	index@(_ZN5flash44flash_bwd_dq_dk_dv_loop_seqk_parallel_kernelI23Flash_bwd_kernel_traitsILi256ELi64ELi64ELi8ELi4ELi2ELi2ELb0ELb0EN7cutlass6half_tE19Flash_kernel_traitsILi256ELi64ELi64ELi8ES3_EELb0ELb0ELb1ELb0ELb0ELb1ELb0EEEvNS_16Flash_bwd_paramsE)
        /*02f0*/ 	.word	0x000000ff


	//----- nvinfo : EIATTR_FRAME_SIZE
	.align		4
.L_136:
        /*02f4*/ 	.byte	0x04, 0x11
        /*02f6*/ 	.short	(.L_138 - .L_137)
	.align		4
.L_137:
        /*02f8*/ 	.word	index@(_ZN5flash44flash_bwd_dq_dk_dv_loop_seqk_parallel_kernelI23Flash_bwd_kernel_traitsILi256ELi64ELi64ELi8ELi4ELi2ELi2ELb0ELb0EN7cutlass6half_tE19Flash_kernel_traitsILi256ELi64ELi64ELi8ES3_EELb0ELb0ELb1ELb0ELb0ELb1ELb0EEEvNS_16Flash_bwd_paramsE)
        /*02fc*/ 	.word	0x00000008


	//----- nvinfo : EIATTR_REGCOUNT
	.align		4
.L_138:
        /*0300*/ 	.byte	0x04, 0x2f
        /*0302*/ 	.short	(.L_140 - .L_139)
	.align		4
.L_139:
        /*0304*/ 	.word	index@(_ZN5flash44flash_bwd_dq_dk_dv_loop_seqk_parallel_kernelI23Flash_bwd_kernel_traitsILi256ELi64ELi64ELi8ELi4ELi2ELi2ELb0ELb0EN7cutlass6half_tE19Flash_kernel_traitsILi256ELi64ELi64ELi8ES3_EELb0ELb0ELb0ELb1ELb0ELb0ELb0EEEvNS_16Flash_bwd_paramsE)
        /*0308*/ 	.word	0x000000ff


	//----- nvinfo : EIATTR_FRAME_SIZE
	.align		4
.L_140:
        /*030c*/ 	.byte	0x04, 0x11
        /*030e*/ 	.short	(.L_142 - .L_141)
	.align		4
.L_141:
        /*0310*/ 	.word	index@(_ZN5flash44flash_bwd_dq_dk_dv_loop_seqk_parallel_kernelI23Flash_bwd_kernel_traitsILi256ELi64ELi64ELi8ELi4ELi2ELi2ELb0ELb0EN7cutlass6half_tE19Flash_kernel_traitsILi256ELi64ELi64ELi8ES3_EELb0ELb0ELb0ELb1ELb0ELb0ELb0EEEvNS_16Flash_bwd_paramsE)
        /*0314*/ 	.word	0x00000078


	//----- nvinfo : EIATTR_REGCOUNT
	.align		4
.L_142:
        /*0318*/ 	.byte	0x04, 0x2f
        /*031a*/ 	.short	(.L_144 - .L_143)
	.align		4
.L_143:
        /*031c*/ 	.word	index@(_ZN5flash44flash_bwd_dq_dk_dv_loop_seqk_parallel_kernelI23Flash_bwd_kernel_traitsILi256ELi64ELi64ELi8ELi4ELi2ELi2ELb0ELb0EN7cutlass6half_tE19Flash_kernel_traitsILi256ELi64ELi64ELi8ES3_EELb0ELb0ELb0ELb0ELb0ELb1ELb0EEEvNS_16Flash_bwd_paramsE)
        /*0320*/ 	.word	0x000000ff


	//----- nvinfo : EIATTR_FRAME_SIZE
	.align		4
.L_144:
        /*0324*/ 	.byte	0x04, 0x11
        /*0326*/ 	.short	(.L_146 - .L_145)
	.align		4
.L_145:
        /*0328*/ 	.word	index@(_ZN5flash44flash_bwd_dq_dk_dv_loop_seqk_parallel_kernelI23Flash_bwd_kernel_traitsILi256ELi64ELi64ELi8ELi4ELi2ELi2ELb0ELb0EN7cutlass6half_tE19Flash_kernel_traitsILi256ELi64ELi64ELi8ES3_EELb0ELb0ELb0ELb0ELb0ELb1ELb0EEEvNS_16Flash_bwd_paramsE)
        /*032c*/ 	.word	0x00000008


	//----- nvinfo : EIATTR_REGCOUNT
	.align		4
.L_146:
        /*0330*/ 	.byte	0x04, 0x2f
        /*0332*/ 	.short	(.L_148 - .L_147)
	.align		4
.L_147:
        /*0334*/ 	.word	index@(_ZN5flash44flash_bwd_dq_dk_dv_loop_seqk_parallel_kernelI23Flash_bwd_kernel_traitsILi256ELi64ELi64ELi8ELi4ELi2ELi2ELb0ELb0EN7cutlass6half_tE19Flash_kernel_traitsILi256ELi64ELi64ELi8ES3_EELb0ELb0ELb1ELb0ELb0ELb0ELb0EEEvNS_16Flash_bwd_paramsE)
        /*0338*/ 	.word	0x000000ff


	//----- nvinfo : EIATTR_FRAME_SIZE
	.align		4
.L_148:
        /*033c*/ 	.byte	0x04, 0x11
        /*033e*/ 	.short	(.L_150 - .L_149)
	.align		4
.L_149:
        /*0340*/ 	.word	index@(_ZN5flash44flash_bwd_dq_dk_dv_loop_seqk_parallel_kernelI23Flash_bwd_kernel_traitsILi256ELi64ELi64ELi8ELi4ELi2ELi2ELb0ELb0EN7cutlass6half_tE19Flash_kernel_traitsILi256ELi64ELi64ELi8ES3_EELb0ELb0ELb1ELb0ELb0ELb0ELb0EEEvNS_16Flash_bwd_paramsE)
        /*0344*/ 	.word	0x00000070


	//----- nvinfo : EIATTR_REGCOUNT
	.align		4
.L_150:
        /*0348*/ 	.byte	0x04, 0x2f
        /*034a*/ 	.short	(.L_152 - .L_151)
	.align		4
.L_151:
        /*034c*/ 	.word	index@(_ZN5flash44flash_bwd_dq_dk_dv_loop_seqk_parallel_kernelI23Flash_bwd_kernel_traitsILi256ELi64ELi64ELi8ELi4ELi2ELi2ELb0ELb0EN7cutlass6half_tE19Flash_kernel_traitsILi256ELi64ELi64ELi8ES3_EELb0ELb0ELb0ELb0ELb0ELb0ELb0EEEvNS_16Flash_bwd_paramsE)
        /*0350*/ 	.word	0x000000ff


	//----- nvinfo : EIATTR_FRAME_SIZE
	.align		4
.L_152:
        /*0354*/ 	.byte	0x04, 0x11
        /*0356*/ 	.short	(.L_154 - .L_153)
	.align		4
.L_153:
        /*0358*/ 	.word	index@(_ZN5flash44flash_bwd_dq_dk_dv_loop_seqk_parallel_kernelI23Flash_bwd_kernel_traitsILi256ELi64ELi64ELi8ELi4ELi2ELi2ELb0ELb0EN7cutlass6half_tE19Flash_kernel_traitsILi256ELi64ELi64ELi8ES3_EELb0ELb0ELb0ELb0ELb0ELb0ELb0EEEvNS_16Flash_bwd_paramsE)
        /*035c*/ 	.word	0x00000008


	//----- nvinfo : EIATTR_REGCOUNT
	.align		4
.L_154:
        /*0360*/ 	.byte	0x04, 0x2f
        /*0362*/ 	.short	(.L_156 - .L_155)
	.align		4
.L_155:
        /*0364*/ 	.word	index@(_ZN5flash44flash_bwd_dq_dk_dv_loop_seqk_parallel_kernelI23Flash_bwd_kernel_traitsILi256ELi64ELi64ELi8ELi4ELi2ELi2ELb0ELb1EN7cutlass6half_tE19Flash_kernel_traitsILi256ELi64ELi64ELi8ES3_EELb0ELb0ELb1ELb1ELb0ELb0ELb0EEEvNS_16Flash_bwd_paramsE)
        /*0368*/ 	.word	0x000000ff


	//----- nvinfo : EIATTR_FRAME_SIZE
	.align		4
.L_156:
        /*036c*/ 	.byte	0x04, 0x11
        /*036e*/ 	.short	(.L_158 - .L_157)
	.align		4
.L_157:
        /*0370*/ 	.word	index@(_ZN5flash44flash_bwd_dq_dk_dv_loop_seqk_parallel_kernelI23Flash_bwd_kernel_traitsILi256ELi64ELi64ELi8ELi4ELi2ELi2ELb0ELb1EN7cutlass6half_tE19Flash_kernel_traitsILi256ELi64ELi64ELi8ES3_EELb0ELb0ELb1ELb1ELb0ELb0ELb0EEEvNS_16Flash_bwd_paramsE)
        /*0374*/ 	.word	0x00000000


	//----- nvinfo : EIATTR_REGCOUNT
	.align		4
.L_158:
        /*0378*/ 	.byte	0x04, 0x2f
        /*037a*/ 	.short	(.L_160 - .L_159)
	.align		4
.L_159:
        /*037c*/ 	.word	index@(_ZN5flash44flash_bwd_dq_dk_dv_loop_seqk_parallel_kernelI23Flash_bwd_kernel_traitsILi256ELi64ELi64ELi8ELi4ELi2ELi2ELb0ELb1EN7cutlass6half_tE19Flash_kernel_traitsILi256ELi64ELi64ELi8ES3_EELb0ELb0ELb1ELb0ELb0ELb1ELb0EEEvNS_16Flash_bwd_paramsE)
        /*0380*/ 	.word	0x000000ff


	//----- nvinfo : EIATTR_FRAME_SIZE
	.align		4
.L_160:
        /*0384*/ 	.byte	0x04, 0x11
        /*0386*/ 	.short	(.L_162 - .L_161)
	.align		4
.L_161:
        /*0388*/ 	.word	index@(_ZN5flash44flash_bwd_dq_dk_dv_loop_seqk_parallel_kernelI23Flash_bwd_kernel_traitsILi256ELi64ELi64ELi8ELi4ELi2ELi2ELb0ELb1EN7cutlass6half_tE19Flash_kernel_traitsILi256ELi64ELi64ELi8ES3_EELb0ELb0ELb1ELb0ELb0ELb1ELb0EEEvNS_16Flash_bwd_paramsE)
        /*038c*/ 	.word	0x00000000


	//----- nvinfo : EIATTR_REGCOUNT
	.align		4
.L_162:
        /*0390*/ 	.byte	0x04, 0x2f
        /*0392*/ 	.short	(.L_164 - .L_163)
	.align		4
.L_163:
        /*0394*/ 	.word	index@(_ZN5flash44flash_bwd_dq_dk_dv_loop_seqk_parallel_kernelI23Flash_bwd_kernel_traitsILi256ELi64ELi64ELi8ELi4ELi2ELi2ELb0ELb1EN7cutlass6half_tE19Flash_kernel_traitsILi256ELi64ELi64ELi8ES3_EELb0ELb0ELb0ELb1ELb0ELb0ELb0EEEvNS_16Flash_bwd_paramsE)
        /*0398*/ 	.word	0x000000ff


	//----- nvinfo : EIATTR_FRAME_SIZE
	.align		4
.L_164:
        /*039c*/ 	.byte	0x04, 0x11
        /*039e*/ 	.short	(.L_166 - .L_165)
	.align		4
.L_165:
        /*03a0*/ 	.word	index@(_ZN5flash44flash_bwd_dq_dk_dv_loop_seqk_parallel_kernelI23Flash_bwd_kernel_traitsILi256ELi64ELi64ELi8ELi4ELi2ELi2ELb0ELb1EN7cutlass6half_tE19Flash_kernel_traitsILi256ELi64ELi64ELi8ES3_EELb0ELb0ELb0ELb1ELb0ELb0ELb0EEEvNS_16Flash_bwd_paramsE)
        /*03a4*/ 	.word	0x00000000


	//----- nvinfo : EIATTR_REGCOUNT
	.align		4
.L_166:
        /*03a8*/ 	.byte	0x04, 0x2f
        /*03aa*/ 	.short	(.L_168 - .L_167)
	.align		4
.L_167:
        /*03ac*/ 	.word	index@(_ZN5flash44flash_bwd_dq_dk_dv_loop_seqk_parallel_kernelI23Flash_bwd_kernel_traitsILi256ELi64ELi64ELi8ELi4ELi2ELi2ELb0ELb1EN7cutlass6half_tE19Flash_kernel_traitsILi256ELi64ELi64ELi8ES3_EELb0ELb0ELb0ELb0ELb0ELb1ELb0EEEvNS_16Flash_bwd_paramsE)
        /*03b0*/ 	.word	0x000000ff


	//----- nvinfo : EIATTR_FRAME_SIZE
	.align		4
.L_168:
        /*03b4*/ 	.byte	0x04, 0x11
        /*03b6*/ 	.short	(.L_170 - .L_169)
	.align		4
.L_169:
        /*03b8*/ 	.word	index@(_ZN5flash44flash_bwd_dq_dk_dv_loop_seqk_parallel_kernelI23Flash_bwd_kernel_traitsILi256ELi64ELi64ELi8ELi4ELi2ELi2ELb0ELb1EN7cutlass6half_tE19Flash_kernel_traitsILi256ELi64ELi64ELi8ES3_EELb0ELb0ELb0ELb0ELb0ELb1ELb0EEEvNS_16Flash_bwd_paramsE)
        /*03bc*/ 	.word	0x00000000


	//----- nvinfo : EIATTR_REGCOUNT
	.align		4
.L_170:
        /*03c0*/ 	.byte	0x04, 0x2f
        /*03c2*/ 	.short	(.L_172 - .L_171)
	.align		4
.L_171:
        /*03c4*/ 	.word	index@(_ZN5flash44flash_bwd_dq_dk_dv_loop_seqk_parallel_kernelI23Flash_bwd_kernel_traitsILi256ELi64ELi64ELi8ELi4ELi2ELi2ELb0ELb1EN7cutlass6half_tE19Flash_kernel_traitsILi256ELi64ELi64ELi8ES3_EELb0ELb0ELb1ELb0ELb0ELb0ELb0EEEvNS_16Flash_bwd_paramsE)
        /*03c8*/ 	.word	0x000000ff


	//----- nvinfo : EIATTR_FRAME_SIZE
	.align		4
.L_172:
        /*03cc*/ 	.byte	0x04, 0x11
        /*03ce*/ 	.short	(.L_174 - .L_173)
	.align		4
.L_173:
        /*03d0*/ 	.word	index@(_ZN5flash44flash_bwd_dq_dk_dv_loop_seqk_parallel_kernelI23Flash_bwd_kernel_traitsILi256ELi64ELi64ELi8ELi4ELi2ELi2ELb0ELb1EN7cutlass6half_tE19Flash_kernel_traitsILi256ELi64ELi64ELi8ES3_EELb0ELb0ELb1ELb0ELb0ELb0ELb0EEEvNS_16Flash_bwd_paramsE)
        /*03d4*/ 	.word	0x00000008


	//----- nvinfo : EIATTR_REGCOUNT
	.align		4
.L_174:
        /*03d8*/ 	.byte	0x04, 0x2f
        /*03da*/ 	.short	(.L_176 - .L_175)
	.align		4
.L_175:
        /*03dc*/ 	.word	index@(_ZN5flash44flash_bwd_dq_dk_dv_loop_seqk_parallel_kernelI23Flash_bwd_kernel_traitsILi256ELi64ELi64ELi8ELi4ELi2ELi2ELb0ELb1EN7cutlass6half_tE19Flash_kernel_traitsILi256ELi64ELi64ELi8ES3_EELb0ELb0ELb0ELb0ELb0ELb0ELb0EEEvNS_16Flash_bwd_paramsE)
        /*03e0*/ 	.word	0x000000ff


	//----- nvinfo : EIATTR_FRAME_SIZE
	.align		4
.L_176:
        /*03e4*/ 	.byte	0x04, 0x11
        /*03e6*/ 	.short	(.L_178 - .L_177)
	.align		4
.L_177:
        /*03e8*/ 	.word	index@(_ZN5flash44flash_bwd_dq_dk_dv_loop_seqk_parallel_kernelI23Flash_bwd_kernel_traitsILi256ELi64ELi64ELi8ELi4ELi2ELi2ELb0ELb1EN7cutlass6half_tE19Flash_kernel_traitsILi256ELi64ELi64ELi8ES3_EELb0ELb0ELb0ELb0ELb0ELb0ELb0EEEvNS_16Flash_bwd_paramsE)
        /*03ec*/ 	.word	0x00000008


	//----- nvinfo : EIATTR_REGCOUNT
	.align		4
.L_178:
        /*03f0*/ 	.byte	0x04, 0x2f
        /*03f2*/ 	.short	(.L_180 - .L_179)
	.align		4
.L_179:
        /*03f4*/ 	.word	index@(_ZN5flash25flash_bwd_dot_do_o_kernelILb1E23Flash_bwd_kernel_traitsILi256ELi64ELi32ELi8ELi4ELi1ELi2ELb1ELb1EN7cutlass6half_tE19Flash_kernel_traitsILi256ELi64ELi32ELi8ES3_EEEEvNS_16Flash_bwd_paramsE)
        /*03f8*/ 	.word	0x00000055


	//----- nvinfo : EIATTR_FRAME_SIZE
	.align		4
.L_180:
        /*03fc*/ 	.byte	0x04, 0x11
        /*03fe*/ 	.short	(.L_182 - .L_181)
	.align		4
.L_181:
        /*0400*/ 	.word	index@(_ZN5flash25flash_bwd_dot_do_o_kernelILb1E23Flash_bwd_kernel_traitsILi256ELi64ELi32ELi8ELi4ELi1ELi2ELb1ELb1EN7cutlass6half_tE19Flash_kernel_traitsILi256ELi64ELi32ELi8ES3_EEEEvNS_16Flash_bwd_paramsE)
        /*0404*/ 	.word	0x00000000


	//----- nvinfo : EIATTR_REGCOUNT
	.align		4
.L_182:
        /*0408*/ 	.byte	0x04, 0x2f
        /*040a*/ 	.short	(.L_184 - .L_183)
	.align		4
.L_183:
        /*040c*/ 	.word	index@(_ZN5flash25flash_bwd_dot_do_o_kernelILb0E23Flash_bwd_kernel_traitsILi256ELi64ELi32ELi8ELi4ELi1ELi2ELb1ELb1EN7cutlass6half_tE19Flash_kernel_traitsILi256ELi64ELi32ELi8ES3_EEEEvNS_16Flash_bwd_paramsE)
        /*0410*/ 	.word	0x00000050


	//----- nvinfo : EIATTR_FRAME_SIZE
	.align		4
.L_184:
        /*0414*/ 	.byte	0x04, 0x11
        /*0416*/ 	.short	(.L_186 - .L_185)
	.align		4
.L_185:
        /*0418*/ 	.word	index@(_ZN5flash25flash_bwd_dot_do_o_kernelILb0E23Flash_bwd_kernel_traitsILi256ELi64ELi32ELi8ELi4ELi1ELi2ELb1ELb1EN7cutlass6half_tE19Flash_kernel_traitsILi256ELi64ELi32ELi8ES3_EEEEvNS_16Flash_bwd_paramsE)
        /*041c*/ 	.word	0x00000000


	//----- nvinfo : EIATTR_REGCOUNT
	.align		4
.L_186:
        /*0420*/ 	.byte	0x04, 0x2f
        /*0422*/ 	.short	(.L_188 - .L_187)
	.align		4
.L_187:
        /*0424*/ 	.word	index@(_ZN5flash44flash_bwd_dq_dk_dv_loop_seqk_parallel_kernelI23Flash_bwd_kernel_traitsILi256ELi64ELi32ELi8ELi4ELi1ELi2ELb1ELb1EN7cutlass6half_tE19Flash_kernel_traitsILi256ELi64ELi32ELi8ES3_EELb0ELb0ELb1ELb1ELb0ELb0ELb1EEEvNS_16Flash_bwd_paramsE)
        /*0428*/ 	.word	0x000000ff


	//----- nvinfo : EIATTR_FRAME_SIZE
	.align		4
.L_188:
        /*042c*/ 	.byte	0x04, 0x11
        /*042e*/ 	.short	(.L_190 - .L_189)
	.align		4
.L_189:
        /*0430*/ 	.word	index@(_ZN5flash44flash_bwd_dq_dk_dv_loop_seqk_parallel_kernelI23Flash_bwd_kernel_traitsILi256ELi64ELi32ELi8ELi4ELi1ELi2ELb1ELb1EN7cutlass6half_tE19Flash_kernel_traitsILi256ELi64ELi32ELi8ES3_EELb0ELb0ELb1ELb1ELb0ELb0ELb1EEEvNS_16Flash_bwd_paramsE)
        /*0434*/ 	.word	0x00000000


	//----- nvinfo : EIATTR_REGCOUNT
	.align		4
.L_190:
        /*0438*/ 	.byte	0x04, 0x2f
        /*043a*/ 	.short	(.L_192 - .L_191)
	.align		4
.L_191:
        /*043c*/ 	.word	index@(_ZN5flash44flash_bwd_dq_dk_dv_loop_seqk_parallel_kernelI23Flash_bwd_kernel_traitsILi256ELi64ELi32ELi8ELi4ELi1ELi2ELb1ELb1EN7cutlass6half_tE19Flash_kernel_traitsILi256ELi64ELi32ELi8ES3_EELb0ELb0ELb1ELb1ELb0ELb0ELb0EEEvNS_16Flash_bwd_paramsE)
        /*0440*/ 	.word	0x000000ff


	//----- nvinfo : EIATTR_FRAME_SIZE
	.align		4
.L_192:
        /*0444*/ 	.byte	0x04, 0x11
        /*0446*/ 	.short	(.L_194 - .L_193)
	.align		4
.L_193:
        /*0448*/ 	.word	index@(_ZN5flash44flash_bwd_dq_dk_dv_loop_seqk_parallel_kernelI23Flash_bwd_kernel_traitsILi256ELi64ELi32ELi8ELi4ELi1ELi2ELb1ELb1EN7cutlass6half_tE19Flash_kernel_traitsILi256ELi64ELi32ELi8ES3_EELb0ELb0ELb1ELb1ELb0ELb0ELb0EEEvNS_16Flash_bwd_paramsE)
        /*044c*/ 	.word	0x00000000


	//----- nvinfo : EIATTR_REGCOUNT
	.align		4
.L_194:
        /*0450*/ 	.byte	0x04, 0x2f
        /*0452*/ 	.short	(.L_196 - .L_195)
	.align		4
.L_195:
        /*0454*/ 	.word	index@(_ZN5flash44flash_bwd_dq_dk_dv_loop_seqk_parallel_kernelI23Flash_bwd_kernel_traitsILi256ELi64ELi32ELi8ELi4ELi1ELi2ELb1ELb1EN7cutlass6half_tE19Flash_kernel_traitsILi256ELi64ELi32ELi8ES3_EELb0ELb0ELb1ELb0ELb0ELb1ELb1EEEvNS_16Flash_bwd_paramsE)
        /*0458*/ 	.word	0x000000ff


	//----- nvinfo : EIATTR_FRAME_SIZE
	.align		4
.L_196:
        /*045c*/ 	.byte	0x04, 0x11
        /*045e*/ 	.short	(.L_198 - .L_197)
	.align		4
.L_197:
        /*0460*/ 	.word	index@(_ZN5flash44flash_bwd_dq_dk_dv_loop_seqk_parallel_kernelI23Flash_bwd_kernel_traitsILi256ELi64ELi32ELi8ELi4ELi1ELi2ELb1ELb1EN7cutlass6half_tE19Flash_kernel_traitsILi256ELi64ELi32ELi8ES3_EELb0ELb0ELb1ELb0ELb0ELb1ELb1EEEvNS_16Flash_bwd_paramsE)
        /*0464*/ 	.word	0x00000008


	//----- nvinfo : EIATTR_REGCOUNT
	.align		4
.L_198:
        /*0468*/ 	.byte	0x04, 0x2f
        /*046a*/ 	.short	(.L_200 - .L_199)
	.align		4
.L_199:
        /*046c*/ 	.word	index@(_ZN5flash44flash_bwd_dq_dk_dv_loop_seqk_parallel_kernelI23Flash_bwd_kernel_traitsILi256ELi64ELi32ELi8ELi4ELi1ELi2ELb1ELb1EN7cutlass6half_tE19Flash_kernel_traitsILi256ELi64ELi32ELi8ES3_EELb0ELb0ELb1ELb0ELb0ELb1ELb0EEEvNS_16Flash_bwd_paramsE)
        /*0470*/ 	.word	0x000000ff


	//----- nvinfo : EIATTR_FRAME_SIZE
	.align		4
.L_200:
        /*0474*/ 	.byte	0x04, 0x11
        /*0476*/ 	.short	(.L_202 - .L_201)
	.align		4
.L_201:
        /*0478*/ 	.word	index@(_ZN5flash44flash_bwd_dq_dk_dv_loop_seqk_parallel_kernelI23Flash_bwd_kernel_traitsILi256ELi64ELi32ELi8ELi4ELi1ELi2ELb1ELb1EN7cutlass6half_tE19Flash_kernel_traitsILi256ELi64ELi32ELi8ES3_EELb0ELb0ELb1ELb0ELb0ELb1ELb0EEEvNS_16Flash_bwd_paramsE)
        /*047c*/ 	.word	0x00000018


	//----- nvinfo : EIATTR_REGCOUNT
	.align		4
.L_202:
        /*0480*/ 	.byte	0x04, 0x2f
        /*0482*/ 	.short	(.L_204 - .L_203)
	.align		4
.L_203:
        /*0484*/ 	.word	index@(_ZN5flash44flash_bwd_dq_dk_dv_loop_seqk_parallel_kernelI23Flash_bwd_kernel_traitsILi256ELi64ELi32ELi8ELi4ELi1ELi2ELb1ELb1EN7cutlass6half_tE19Flash_kernel_traitsILi256ELi64ELi32ELi8ES3_EELb0ELb0ELb0ELb1ELb0ELb0ELb1EEEvNS_16Flash_bwd_paramsE)
        /*0488*/ 	.word	0x000000ff


	//----- nvinfo : EIATTR_FRAME_SIZE
	.align		4
.L_204:
        /*048c*/ 	.byte	0x04, 0x11
        /*048e*/ 	.short	(.L_206 - .L_205)
	.align		4
.L_205:
        /*0490*/ 	.word	index@(_ZN5flash44flash_bwd_dq_dk_dv_loop_seqk_parallel_kernelI23Flash_bwd_kernel_traitsILi256ELi64ELi32ELi8ELi4ELi1ELi2ELb1ELb1EN7cutlass6half_tE19Flash_kernel_traitsILi256ELi64ELi32ELi8ES3_EELb0ELb0ELb0ELb1ELb0ELb0ELb1EEEvNS_16Flash_bwd_paramsE)
        /*0494*/ 	.word	0x00000010


	//----- nvinfo : EIATTR_REGCOUNT
	.align		4
.L_206:
        /*0498*/ 	.byte	0x04, 0x2f
        /*049a*/ 	.short	(.L_208 - .L_207)
	.align		4
.L_207:
        /*049c*/ 	.word	index@(_ZN5flash44flash_bwd_dq_dk_dv_loop_seqk_parallel_kernelI23Flash_bwd_kernel_traitsILi256ELi64ELi32ELi8ELi4ELi1ELi2ELb1ELb1EN7cutlass6half_tE19Flash_kernel_traitsILi256ELi64ELi32ELi8ES3_EELb0ELb0ELb0ELb1ELb0ELb0ELb0EEEvNS_16Flash_bwd_paramsE)
        /*04a0*/ 	.word	0x000000ff


	//----- nvinfo : EIATTR_FRAME_SIZE
	.align		4
.L_208:
        /*04a4*/ 	.byte	0x04, 0x11
        /*04a6*/ 	.short	(.L_210 - .L_209)
	.align		4
.L_209:
        /*04a8*/ 	.word	index@(_ZN5flash44flash_bwd_dq_dk_dv_loop_seqk_parallel_kernelI23Flash_bwd_kernel_traitsILi256ELi64ELi32ELi8ELi4ELi1ELi2ELb1ELb1EN7cutlass6half_tE19Flash_kernel_traitsILi256ELi64ELi32ELi8ES3_EELb0ELb0ELb0ELb1ELb0ELb0ELb0EEEvNS_16Flash_bwd_paramsE)
        /*04ac*/ 	.word	0x00000010


	//----- nvinfo : EIATTR_REGCOUNT
	.align		4
.L_210:
        /*04b0*/ 	.byte	0x04, 0x2f
        /*04b2*/ 	.short	(.L_212 - .L_211)
	.align		4
.L_211:
        /*04b4*/ 	.word	index@(_ZN5flash44flash_bwd_dq_dk_dv_loop_seqk_parallel_kernelI23Flash_bwd_kernel_traitsILi256ELi64ELi32ELi8ELi4ELi1ELi2ELb1ELb1EN7cutlass6half_tE19Flash_kernel_traitsILi256ELi64ELi32ELi8ES3_EELb0ELb0ELb0ELb0ELb0ELb1ELb1EEEvNS_16Flash_bwd_paramsE)
        /*04b8*/ 	.word	0x000000ff


	//----- nvinfo : EIATTR_FRAME_SIZE
	.align		4
.L_212:
        /*04bc*/ 	.byte	0x04, 0x11
        /*04be*/ 	.short	(.L_214 - .L_213)
	.align		4
.L_213:
        /*04c0*/ 	.word	index@(_ZN5flash44flash_bwd_dq_dk_dv_loop_seqk_parallel_kernelI23Flash_bwd_kernel_traitsILi256ELi64ELi32ELi8ELi4ELi1ELi2ELb1ELb1EN7cutlass6half_tE19Flash_kernel_traitsILi256ELi64ELi32ELi8ES3_EELb0ELb0ELb0ELb0ELb0ELb1ELb1EEEvNS_16Flash_bwd_paramsE)
        /*04c4*/ 	.word	0x00000008


	//----- nvinfo : EIATTR_REGCOUNT
	.align		4
.L_214:
        /*04c8*/ 	.byte	0x04, 0x2f
        /*04ca*/ 	.short	(.L_216 - .L_215)
	.align		4
.L_215:
        /*04cc*/ 	.word	index@(_ZN5flash44flash_bwd_dq_dk_dv_loop_seqk_parallel_kernelI23Flash_bwd_kernel_traitsILi256ELi64ELi32ELi8ELi4ELi1ELi2ELb1ELb1EN7cutlass6half_tE19Flash_kernel_traitsILi256ELi64ELi32ELi8ES3_EELb0ELb0ELb0ELb0ELb0ELb1ELb0EEEvNS_16Flash_bwd_paramsE)
        /*04d0*/ 	.word	0x000000ff


	//----- nvinfo : EIATTR_FRAME_SIZE
	.align		4
.L_216:
        /*04d4*/ 	.byte	0x04, 0x11
        /*04d6*/ 	.short	(.L_218 - .L_217)
	.align		4
.L_217:
        /*04d8*/ 	.word	index@(_ZN5flash44flash_bwd_dq_dk_dv_loop_seqk_parallel_kernelI23Flash_bwd_kernel_traitsILi256ELi64ELi32ELi8ELi4ELi1ELi2ELb1ELb1EN7cutlass6half_tE19Flash_kernel_traitsILi256ELi64ELi32ELi8ES3_EELb0ELb0ELb0ELb0ELb0ELb1ELb0EEEvNS_16Flash_bwd_paramsE)
        /*04dc*/ 	.word	0x00000008


	//----- nvinfo : EIATTR_REGCOUNT
	.align		4
.L_218:
        /*04e0*/ 	.byte	0x04, 0x2f
        /*04e2*/ 	.short	(.L_220 - .L_219)
	.align		4
.L_219:
        /*04e4*/ 	.word	index@(_ZN5flash44flash_bwd_dq_dk_dv_loop_seqk_parallel_kernelI23Flash_bwd_kernel_traitsILi256ELi64ELi32ELi8ELi4ELi1ELi2ELb1ELb1EN7cutlass6half_tE19Flash_kernel_traitsILi256ELi64ELi32ELi8ES3_EELb0ELb0ELb1ELb0ELb0ELb0ELb1EEEvNS_16Flash_bwd_paramsE)
        /*04e8*/ 	.word	0x000000ff


	//----- nvinfo : EIATTR_FRAME_SIZE
	.align		4
.L_220:
        /*04ec*/ 	.byte	0x04, 0x11
        /*04ee*/ 	.short	(.L_222 - .L_221)
	.align		4
.L_221:
        /*04f0*/ 	.word	index@(_ZN5flash44flash_bwd_dq_dk_dv_loop_seqk_parallel_kernelI23Flash_bwd_kernel_traitsILi256ELi64ELi32ELi8ELi4ELi1ELi2ELb1ELb1EN7cutlass6half_tE19Flash_kernel_traitsILi256ELi64ELi32ELi8ES3_EELb0ELb0ELb1ELb0ELb0ELb0ELb1EEEvNS_16Flash_bwd_paramsE)
        /*04f4*/ 	.word	0x00000000


	//----- nvinfo : EIATTR_REGCOUNT
	.align		4
.L_222:
        /*04f8*/ 	.byte	0x04, 0x2f
        /*04fa*/ 	.short	(.L_224 - .L_223)
	.align		4
.L_223:
        /*04fc*/ 	.word	index@(_ZN5flash44flash_bwd_dq_dk_dv_loop_seqk_parallel_kernelI23Flash_bwd_kernel_traitsILi256ELi64ELi32ELi8ELi4ELi1ELi2ELb1ELb1EN7cutlass6half_tE19Flash_kernel_traitsILi256ELi64ELi32ELi8ES3_EELb0ELb0ELb1ELb0ELb0ELb0ELb0EEEvNS_16Flash_bwd_paramsE)
        /*0500*/ 	.word	0x000000ff


	//----- nvinfo : EIATTR_FRAME_SIZE
	.align		4
.L_224:
        /*0504*/ 	.byte	0x04, 0x11
        /*0506*/ 	.short	(.L_226 - .L_225)
	.align		4
.L_225:
        /*0508*/ 	.word	index@(_ZN5flash44flash_bwd_dq_dk_dv_loop_seqk_parallel_kernelI23Flash_bwd_kernel_traitsILi256ELi64ELi32ELi8ELi4ELi1ELi2ELb1ELb1EN7cutlass6half_tE19Flash_kernel_traitsILi256ELi64ELi32ELi8ES3_EELb0ELb0ELb1ELb0ELb0ELb0ELb0EEEvNS_16Flash_bwd_paramsE)
        /*050c*/ 	.word	0x00000000


	//----- nvinfo : EIATTR_REGCOUNT
	.align		4
.L_226:
        /*0510*/ 	.byte	0x04, 0x2f
        /*0512*/ 	.short	(.L_228 - .L_227)
	.align		4
.L_227:
        /*0514*/ 	.word	index@(_ZN5flash44flash_bwd_dq_dk_dv_loop_seqk_parallel_kernelI23Flash_bwd_kernel_traitsILi256ELi64ELi32ELi8ELi4ELi1ELi2ELb1ELb1EN7cutlass6half_tE19Flash_kernel_traitsILi256ELi64ELi32ELi8ES3_EELb0ELb0ELb0ELb0ELb0ELb0ELb1EEEvNS_16Flash_bwd_paramsE)
        /*0518*/ 	.word	0x000000ff


	//----- nvinfo : EIATTR_FRAME_SIZE
	.align		4
.L_228:
        /*051c*/ 	.byte	0x04, 0x11
        /*051e*/ 	.short	(.L_230 - .L_229)
	.align		4
.L_229:
        /*0520*/ 	.word	index@(_ZN5flash44flash_bwd_dq_dk_dv_loop_seqk_parallel_kernelI23Flash_bwd_kernel_traitsILi256ELi64ELi32ELi8ELi4ELi1ELi2ELb1ELb1EN7cutlass6half_tE19Flash_kernel_traitsILi256ELi64ELi32ELi8ES3_EELb0ELb0ELb0ELb0ELb0ELb0ELb1EEEvNS_16Flash_bwd_paramsE)
        /*0524*/ 	.word	0x00000008


	//----- nvinfo : EIATTR_REGCOUNT
	.align		4
.L_230:
        /*0528*/ 	.byte	0x04, 0x2f
        /*052a*/ 	.short	(.L_232 - .L_231)
	.align		4
.L_231:
        /*052c*/ 	.word	index@(_ZN5flash44flash_bwd_dq_dk_dv_loop_seqk_parallel_kernelI23Flash_bwd_kernel_traitsILi256ELi64ELi32ELi8ELi4ELi1ELi2ELb1ELb1EN7cutlass6half_tE19Flash_kernel_traitsILi256ELi64ELi32ELi8ES3_EELb0ELb0ELb0ELb0ELb0ELb0ELb0EEEvNS_16Flash_bwd_paramsE)
        /*0530*/ 	.word	0x000000ff


	//----- nvinfo : EIATTR_FRAME_SIZE
	.align		4
.L_232:
        /*0534*/ 	.byte	0x04, 0x11
        /*0536*/ 	.short	(.L_234 - .L_233)
	.align		4
.L_233:
        /*0538*/ 	.word	index@(_ZN5flash44flash_bwd_dq_dk_dv_loop_seqk_parallel_kernelI23Flash_bwd_kernel_traitsILi256ELi64ELi32ELi8ELi4ELi1ELi2ELb1ELb1EN7cutlass6half_tE19Flash_kernel_traitsILi256ELi64ELi32ELi8ES3_EELb0ELb0ELb0ELb0ELb0ELb0ELb0EEEvNS_16Flash_bwd_paramsE)
        /*053c*/ 	.word	0x00000010


	//----- nvinfo : EIATTR_REGCOUNT
	.align		4
.L_234:
        /*0540*/ 	.byte	0x04, 0x2f
        /*0542*/ 	.short	(.L_236 - .L_235)
	.align		4
.L_235:
        /*0544*/ 	.word	index@(_ZN5flash27flash_bwd_convert_dq_kernelI23Flash_bwd_kernel_traitsILi256ELi64ELi32ELi8ELi4ELi1ELi2ELb1ELb1EN7cutlass6half_tE19Flash_kernel_traitsILi256ELi64ELi32ELi8ES3_EEEEvNS_16Flash_bwd_paramsEi)
        /*0548*/ 	.word	0x00000060


	//----- nvinfo : EIATTR_FRAME_SIZE
	.align		4
.L_236:
        /*054c*/ 	.byte	0x04, 0x11
        /*054e*/ 	.short	(.L_238 - .L_237)
	.align		4
.L_237:
        /*0550*/ 	.word	index@(_ZN5flash27flash_bwd_convert_dq_kernelI23Flash_bwd_kernel_traitsILi256ELi64ELi32ELi8ELi4ELi1ELi2ELb1ELb1EN7cutlass6half_tE19Flash_kernel_traitsILi256ELi64ELi32ELi8ES3_EEEEvNS_16Flash_bwd_paramsEi)
        /*0554*/ 	.word	0x00000000


	//----- nvinfo : EIATTR_MIN_STACK_SIZE
	.align		4
.L_238:
        /*0558*/ 	.byte	0x04, 0x12
        /*055a*/ 	.short	(.L_240 - .L_239)
	.align		4
.L_239:
        /*055c*/ 	.word	index@(_ZN5flash27flash_bwd_convert_dq_kernelI23Flash_bwd_kernel_traitsILi256ELi64ELi32ELi8ELi4ELi1ELi2ELb1ELb1EN7cutlass6half_tE19Flash_kernel_traitsILi256ELi64ELi32ELi8ES3_EEEEvNS_16Flash_bwd_paramsEi)
        /*0560*/ 	.word	0x00000000


	//----- nvinfo : EIATTR_MIN_STACK_SIZE
	.align		4
.L_240:
        /*0564*/ 	.byte	0x04, 0x12
        /*0566*/ 	.short	(.L_242 - .L_241)
	.align		4
.L_241:
        /*0568*/ 	.word	index@(_ZN5flash44flash_bwd_dq_dk_dv_loop_seqk_parallel_kernelI23Flash_bwd_kernel_traitsILi256ELi64ELi32ELi8ELi4ELi1ELi2ELb1ELb1EN7cutlass6half_tE19Flash_kernel_traitsILi256ELi64ELi32ELi8ES3_EELb0ELb0ELb0ELb0ELb0ELb0ELb0EEEvNS_16Flash_bwd_paramsE)
        /*056c*/ 	.word	0x00000010


	//----- nvinfo : EIATTR_MIN_STACK_SIZE
	.align		4
.L_242:
        /*0570*/ 	.byte	0x04, 0x12
        /*0572*/ 	.short	(.L_244 - .L_243)
	.align		4
.L_243:
        /*0574*/ 	.word	index@(_ZN5flash44flash_bwd_dq_dk_dv_loop_seqk_parallel_kernelI23Flash_bwd_kernel_traitsILi256ELi64ELi32ELi8ELi4ELi1ELi2ELb1ELb1EN7cutlass6half_tE19Flash_kernel_traitsILi256ELi64ELi32ELi8ES3_EELb0ELb0ELb0ELb0ELb0ELb0ELb1EEEvNS_16Flash_bwd_paramsE)
        /*0578*/ 	.word	0x00000008


	//----- nvinfo : EIATTR_MIN_STACK_SIZE
	.align		4
.L_244:
        /*057c*/ 	.byte	0x04, 0x12
        /*057e*/ 	.short	(.L_246 - .L_245)
	.align		4
.L_245:
        /*0580*/ 	.word	index@(_ZN5flash44flash_bwd_dq_dk_dv_loop_seqk_parallel_kernelI23Flash_bwd_kernel_traitsILi256ELi64ELi32ELi8ELi4ELi1ELi2ELb1ELb1EN7cutlass6half_tE19Flash_kernel_traitsILi256ELi64ELi32ELi8ES3_EELb0ELb0ELb1ELb0ELb0ELb0ELb0EEEvNS_16Flash_bwd_paramsE)
        /*0584*/ 	.word	0x00000000


	//----- nvinfo : EIATTR_MIN_STACK_SIZE
	.align		4
.L_246:
        /*0588*/ 	.byte	0x04, 0x12
        /*058a*/ 	.short	(.L_248 - .L_247)
	.align		4
.L_247:
        /*058c*/ 	.word	index@(_ZN5flash44flash_bwd_dq_dk_dv_loop_seqk_parallel_kernelI23Flash_bwd_kernel_traitsILi256ELi64ELi32ELi8ELi4ELi1ELi2ELb1ELb1EN7cutlass6half_tE19Flash_kernel_traitsILi256ELi64ELi32ELi8ES3_EELb0ELb0ELb1ELb0ELb0ELb0ELb1EEEvNS_16Flash_bwd_paramsE)
        /*0590*/ 	.word	0x00000000


	//----- nvinfo : EIATTR_MIN_STACK_SIZE
	.align		4
.L_248:
        /*0594*/ 	.byte	0x04, 0x12
        /*0596*/ 	.short	(.L_250 - .L_249)
	.align		4
.L_249:
        /*0598*/ 	.word	index@(_ZN5flash44flash_bwd_dq_dk_dv_loop_seqk_parallel_kernelI23Flash_bwd_kernel_traitsILi256ELi64ELi32ELi8ELi4ELi1ELi2ELb1ELb1EN7cutlass6half_tE19Flash_kernel_traitsILi256ELi64ELi32ELi8ES3_EELb0ELb0ELb0ELb0ELb0ELb1ELb0EEEvNS_16Flash_bwd_paramsE)
        /*059c*/ 	.word	0x00000008


	//----- nvinfo : EIATTR_MIN_STACK_SIZE
	.align		4
.L_250:
        /*05a0*/ 	.byte	0x04, 0x12
        /*05a2*/ 	.short	(.L_252 - .L_251)
	.align		4
.L_251:
        /*05a4*/ 	.word	index@(_ZN5flash44flash_bwd_dq_dk_dv_loop_seqk_parallel_kernelI23Flash_bwd_kernel_traitsILi256ELi64ELi32ELi8ELi4ELi1ELi2ELb1ELb1EN7cutlass6half_tE19Flash_kernel_traitsILi256ELi64ELi32ELi8ES3_EELb0ELb0ELb0ELb0ELb0ELb1ELb1EEEvNS_16Flash_bwd_paramsE)
        /*05a8*/ 	.word	0x00000008


	//----- nvinfo : EIATTR_MIN_STACK_SIZE
	.align		4
.L_252:
        /*05ac*/ 	.byte	0x04, 0x12
        /*05ae*/ 	.short	(.L_254 - .L_253)
	.align		4
.L_253:
        /*05b0*/ 	.word	index@(_ZN5flash44flash_bwd_dq_dk_dv_loop_seqk_parallel_kernelI23Flash_bwd_kernel_traitsILi256ELi64ELi32ELi8ELi4ELi1ELi2ELb1ELb1EN7cutlass6half_tE19Flash_kernel_traitsILi256ELi64ELi32ELi8ES3_EELb0ELb0ELb0ELb1ELb0ELb0ELb0EEEvNS_16Flash_bwd_paramsE)
        /*05b4*/ 	.word	0x00000010


	//----- nvinfo : EIATTR_MIN_STACK_SIZE
	.align		4
.L_254:
        /*05b8*/ 	.byte	0x04, 0x12
        /*05ba*/ 	.short	(.L_256 - .L_255)
	.align		4
.L_255:
        /*05bc*/ 	.word	index@(_ZN5flash44flash_bwd_dq_dk_dv_loop_seqk_parallel_kernelI23Flash_bwd_kernel_traitsILi256ELi64ELi32ELi8ELi4ELi1ELi2ELb1ELb1EN7cutlass6half_tE19Flash_kernel_traitsILi256ELi64ELi32ELi8ES3_EELb0ELb0ELb0ELb1ELb0ELb0ELb1EEEvNS_16Flash_bwd_paramsE)
        /*05c0*/ 	.word	0x00000010


	//----- nvinfo : EIATTR_MIN_STACK_SIZE
	.align		4
.L_256:
        /*05c4*/ 	.byte	0x04, 0x12
        /*05c6*/ 	.short	(.L_258 - .L_257)
	.align		4
.L_257:
        /*05c8*/ 	.word	index@(_ZN5flash44flash_bwd_dq_dk_dv_loop_seqk_parallel_kernelI23Flash_bwd_kernel_traitsILi256ELi64ELi32ELi8ELi4ELi1ELi2ELb1ELb1EN7cutlass6half_tE19Flash_kernel_traitsILi256ELi64ELi32ELi8ES3_EELb0ELb0ELb1ELb0ELb0ELb1ELb0EEEvNS_16Flash_bwd_paramsE)
        /*05cc*/ 	.word	0x00000018


	//----- nvinfo : EIATTR_MIN_STACK_SIZE
	.align		4
.L_258:
        /*05d0*/ 	.byte	0x04, 0x12
        /*05d2*/ 	.short	(.L_260 - .L_259)
	.align		4
.L_259:
        /*05d4*/ 	.word	index@(_ZN5flash44flash_bwd_dq_dk_dv_loop_seqk_parallel_kernelI23Flash_bwd_kernel_traitsILi256ELi64ELi32ELi8ELi4ELi1ELi2ELb1ELb1EN7cutlass6half_tE19Flash_kernel_traitsILi256ELi64ELi32ELi8ES3_EELb0ELb0ELb1ELb0ELb0ELb1ELb1EEEvNS_16Flash_bwd_paramsE)
        /*05d8*/ 	.word	0x00000008


	//----- nvinfo : EIATTR_MIN_STACK_SIZE
	.align		4
.L_260:
        /*05dc*/ 	.byte	0x04, 0x12
        /*05de*/ 	.short	(.L_262 - .L_261)
	.align		4
.L_261:
        /*05e0*/ 	.word	index@(_ZN5flash44flash_bwd_dq_dk_dv_loop_seqk_parallel_kernelI23Flash_bwd_kernel_traitsILi256ELi64ELi32ELi8ELi4ELi1ELi2ELb1ELb1EN7cutlass6half_tE19Flash_kernel_traitsILi256ELi64ELi32ELi8ES3_EELb0ELb0ELb1ELb1ELb0ELb0ELb0EEEvNS_16Flash_bwd_paramsE)
        /*05e4*/ 	.word	0x00000000


	//----- nvinfo : EIATTR_MIN_STACK_SIZE
	.align		4
.L_262:
        /*05e8*/ 	.byte	0x04, 0x12
        /*05ea*/ 	.short	(.L_264 - .L_263)
	.align		4
.L_263:
        /*05ec*/ 	.word	index@(_ZN5flash44flash_bwd_dq_dk_dv_loop_seqk_parallel_kernelI23Flash_bwd_kernel_traitsILi256ELi64ELi32ELi8ELi4ELi1ELi2ELb1ELb1EN7cutlass6half_tE19Flash_kernel_traitsILi256ELi64ELi32ELi8ES3_EELb0ELb0ELb1ELb1ELb0ELb0ELb1EEEvNS_16Flash_bwd_paramsE)
        /*05f0*/ 	.word	0x00000000


	//----- nvinfo : EIATTR_MIN_STACK_SIZE
	.align		4
.L_264:
        /*05f4*/ 	.byte	0x04, 0x12
        /*05f6*/ 	.short	(.L_266 - .L_265)
	.align		4
.L_265:
        /*05f8*/ 	.word	index@(_ZN5flash25flash_bwd_dot_do_o_kernelILb0E23Flash_bwd_kernel_traitsILi256ELi64ELi32ELi8ELi4ELi1ELi2ELb1ELb1EN7cutlass6half_tE19Flash_kernel_traitsILi256ELi64ELi32ELi8ES3_EEEEvNS_16Flash_bwd_paramsE)
        /*05fc*/ 	.word	0x00000000


	//----- nvinfo : EIATTR_MIN_STACK_SIZE
	.align		4
.L_266:
        /*0600*/ 	.byte	0x04, 0x12
        /*0602*/ 	.short	(.L_268 - .L_267)
	.align		4
.L_267:
        /*0604*/ 	.word	index@(_ZN5flash25flash_bwd_dot_do_o_kernelILb1E23Flash_bwd_kernel_traitsILi256ELi64ELi32ELi8ELi4ELi1ELi2ELb1ELb1EN7cutlass6half_tE19Flash_kernel_traitsILi256ELi64ELi32ELi8ES3_EEEEvNS_16Flash_bwd_paramsE)
        /*0608*/ 	.word	0x00000000


	//----- nvinfo : EIATTR_MIN_STACK_SIZE
	.align		4
.L_268:
        /*060c*/ 	.byte	0x04, 0x12
        /*060e*/ 	.short	(.L_270 - .L_269)
	.align		4
.L_269:
        /*0610*/ 	.word	index@(_ZN5flash44flash_bwd_dq_dk_dv_loop_seqk_parallel_kernelI23Flash_bwd_kernel_traitsILi256ELi64ELi64ELi8ELi4ELi2ELi2ELb0ELb1EN7cutlass6half_tE19Flash_kernel_traitsILi256ELi64ELi64ELi8ES3_EELb0ELb0ELb0ELb0ELb0ELb0ELb0EEEvNS_16Flash_bwd_paramsE)
        /*0614*/ 	.word	0x00000008


	//----- nvinfo : EIATTR_MIN_STACK_SIZE
	.align		4
.L_270:
        /*0618*/ 	.byte	0x04, 0x12
        /*061a*/ 	.short	(.L_272 - .L_271)
	.align		4
.L_271:
        /*061c*/ 	.word	index@(_ZN5flash44flash_bwd_dq_dk_dv_loop_seqk_parallel_kernelI23Flash_bwd_kernel_traitsILi256ELi64ELi64ELi8ELi4ELi2ELi2ELb0ELb1EN7cutlass6half_tE19Flash_kernel_traitsILi256ELi64ELi64ELi8ES3_EELb0ELb0ELb1ELb0ELb0ELb0ELb0EEEvNS_16Flash_bwd_paramsE)
        /*0620*/ 	.word	0x00000008


	//----- nvinfo : EIATTR_MIN_STACK_SIZE
	.align		4
.L_272:
        /*0624*/ 	.byte	0x04, 0x12
        /*0626*/ 	.short	(.L_274 - .L_273)
	.align		4
.L_273:
        /*0628*/ 	.word	index@(_ZN5flash44flash_bwd_dq_dk_dv_loop_seqk_parallel_kernelI23Flash_bwd_kernel_traitsILi256ELi64ELi64ELi8ELi4ELi2ELi2ELb0ELb1EN7cutlass6half_tE19Flash_kernel_traitsILi256ELi64ELi64ELi8ES3_EELb0ELb0ELb0ELb0ELb0ELb1ELb0EEEvNS_16Flash_bwd_paramsE)
        /*062c*/ 	.word	0x00000000


	//----- nvinfo : EIATTR_MIN_STACK_SIZE
	.align		4
.L_274:
        /*0630*/ 	.byte	0x04, 0x12
        /*0632*/ 	.short	(.L_276 - .L_275)
	.align		4
.L_275:
        /*0634*/ 	.word	index@(_ZN5flash44flash_bwd_dq_dk_dv_loop_seqk_parallel_kernelI23Flash_bwd_kernel_traitsILi256ELi64ELi64ELi8ELi4ELi2ELi2ELb0ELb1EN7cutlass6half_tE19Flash_kernel_traitsILi256ELi64ELi64ELi8ES3_EELb0ELb0ELb0ELb1ELb0ELb0ELb0EEEvNS_16Flash_bwd_paramsE)
        /*0638*/ 	.word	0x00000000


	//----- nvinfo : EIATTR_MIN_STACK_SIZE
	.align		4
.L_276:
        /*063c*/ 	.byte	0x04, 0x12
        /*063e*/ 	.short	(.L_278 - .L_277)
	.align		4
.L_277:
        /*0640*/ 	.word	index@(_ZN5flash44flash_bwd_dq_dk_dv_loop_seqk_parallel_kernelI23Flash_bwd_kernel_traitsILi256ELi64ELi64ELi8ELi4ELi2ELi2ELb0ELb1EN7cutlass6half_tE19Flash_kernel_traitsILi256ELi64ELi64ELi8ES3_EELb0ELb0ELb1ELb0ELb0ELb1ELb0EEEvNS_16Flash_bwd_paramsE)
        /*0644*/ 	.word	0x00000000


	//----- nvinfo : EIATTR_MIN_STACK_SIZE
	.align		4
.L_278:
        /*0648*/ 	.byte	0x04, 0x12
        /*064a*/ 	.short	(.L_280 - .L_279)
	.align		4
.L_279:
        /*064c*/ 	.word	index@(_ZN5flash44flash_bwd_dq_dk_dv_loop_seqk_parallel_kernelI23Flash_bwd_kernel_traitsILi256ELi64ELi64ELi8ELi4ELi2ELi2ELb0ELb1EN7cutlass6half_tE19Flash_kernel_traitsILi256ELi64ELi64ELi8ES3_EELb0ELb0ELb1ELb1ELb0ELb0ELb0EEEvNS_16Flash_bwd_paramsE)
        /*0650*/ 	.word	0x00000000


	//----- nvinfo : EIATTR_MIN_STACK_SIZE
	.align		4
.L_280:
        /*0654*/ 	.byte	0x04, 0x12
        /*0656*/ 	.short	(.L_282 - .L_281)
	.align		4
.L_281:
        /*0658*/ 	.word	index@(_ZN5flash44flash_bwd_dq_dk_dv_loop_seqk_parallel_kernelI23Flash_bwd_kernel_traitsILi256ELi64ELi64ELi8ELi4ELi2ELi2ELb0ELb0EN7cutlass6half_tE19Flash_kernel_traitsILi256ELi64ELi64ELi8ES3_EELb0ELb0ELb0ELb0ELb0ELb0ELb0EEEvNS_16Flash_bwd_paramsE)
        /*065c*/ 	.word	0x00000008


	//----- nvinfo : EIATTR_MIN_STACK_SIZE
	.align		4
.L_282:
        /*0660*/ 	.byte	0x04, 0x12
        /*0662*/ 	.short	(.L_284 - .L_283)
	.align		4
.L_283:
        /*0664*/ 	.word	index@(_ZN5flash44flash_bwd_dq_dk_dv_loop_seqk_parallel_kernelI23Flash_bwd_kernel_traitsILi256ELi64ELi64ELi8ELi4ELi2ELi2ELb0ELb0EN7cutlass6half_tE19Flash_kernel_traitsILi256ELi64ELi64ELi8ES3_EELb0ELb0ELb1ELb0ELb0ELb0ELb0EEEvNS_16Flash_bwd_paramsE)
        /*0668*/ 	.word	0x00000070


	//----- nvinfo : EIATTR_MIN_STACK_SIZE
	.align		4
.L_284:
        /*066c*/ 	.byte	0x04, 0x12
        /*066e*/ 	.short	(.L_286 - .L_285)
	.align		4
.L_285:
        /*0670*/ 	.word	index@(_ZN5flash44flash_bwd_dq_dk_dv_loop_seqk_parallel_kernelI23Flash_bwd_kernel_traitsILi256ELi64ELi64ELi8ELi4ELi2ELi2ELb0ELb0EN7cutlass6half_tE19Flash_kernel_traitsILi256ELi64ELi64ELi8ES3_EELb0ELb0ELb0ELb0ELb0ELb1ELb0EEEvNS_16Flash_bwd_paramsE)
        /*0674*/ 	.word	0x00000008


	//----- nvinfo : EIATTR_MIN_STACK_SIZE
	.align		4
.L_286:
        /*0678*/ 	.byte	0x04, 0x12
        /*067a*/ 	.short	(.L_288 - .L_287)
	.align		4
.L_287:
        /*067c*/ 	.word	index@(_ZN5flash44flash_bwd_dq_dk_dv_loop_seqk_parallel_kernelI23Flash_bwd_kernel_traitsILi256ELi64ELi64ELi8ELi4ELi2ELi2ELb0ELb0EN7cutlass6half_tE19Flash_kernel_traitsILi256ELi64ELi64ELi8ES3_EELb0ELb0ELb0ELb1ELb0ELb0ELb0EEEvNS_16Flash_bwd_paramsE)
        /*0680*/ 	.word	0x00000078


	//----- nvinfo : EIATTR_MIN_STACK_SIZE
	.align		4
.L_288:
        /*0684*/ 	.byte	0x04, 0x12
        /*0686*/ 	.short	(.L_290 - .L_289)
	.align		4
.L_289:
        /*0688*/ 	.word	index@(_ZN5flash44flash_bwd_dq_dk_dv_loop_seqk_parallel_kernelI23Flash_bwd_kernel_traitsILi256ELi64ELi64ELi8ELi4ELi2ELi2ELb0ELb0EN7cutlass6half_tE19Flash_kernel_traitsILi256ELi64ELi64ELi8ES3_EELb0ELb0ELb1ELb0ELb0ELb1ELb0EEEvNS_16Flash_bwd_paramsE)
        /*068c*/ 	.word	0x00000008


	//----- nvinfo : EIATTR_MIN_STACK_SIZE
	.align		4
.L_290:
        /*0690*/ 	.byte	0x04, 0x12
        /*0692*/ 	.short	(.L_292 - .L_291)
	.align		4
.L_291:
        /*0694*/ 	.word	index@(_ZN5flash44flash_bwd_dq_dk_dv_loop_seqk_parallel_kernelI23Flash_bwd_kernel_traitsILi256ELi64ELi64ELi8ELi4ELi2ELi2ELb0ELb0EN7cutlass6half_tE19Flash_kernel_traitsILi256ELi64ELi64ELi8ES3_EELb0ELb0ELb1ELb1ELb0ELb0ELb0EEEvNS_16Flash_bwd_paramsE)
        /*0698*/ 	.word	0x00000070


	//----- nvinfo : EIATTR_MIN_STACK_SIZE
	.align		4
.L_292:
        /*069c*/ 	.byte	0x04, 0x12
        /*069e*/ 	.short	(.L_294 - .L_293)
	.align		4
.L_293:
        /*06a0*/ 	.word	index@(_ZN5flash27flash_bwd_convert_dq_kernelI23Flash_bwd_kernel_traitsILi256ELi64ELi64ELi8ELi4ELi2ELi2ELb0ELb1EN7cutlass6half_tE19Flash_kernel_traitsILi256ELi64ELi64ELi8ES3_EEEEvNS_16Flash_bwd_paramsEi)
        /*06a4*/ 	.word	0x00000000


	//----- nvinfo : EIATTR_MIN_STACK_SIZE
	.align		4
.L_294:
        /*06a8*/ 	.byte	0x04, 0x12
        /*06aa*/ 	.short	(.L_296 - .L_295)
	.align		4
.L_295:
        /*06ac*/ 	.word	index@(_ZN5flash44flash_bwd_dq_dk_dv_loop_seqk_parallel_kernelI23Flash_bwd_kernel_traitsILi256ELi64ELi64ELi8ELi4ELi2ELi2ELb0ELb1EN7cutlass6half_tE19Flash_kernel_traitsILi256ELi64ELi64ELi8ES3_EELb1ELb0ELb0ELb0ELb0ELb0ELb0EEEvNS_16Flash_bwd_paramsE)
        /*06b0*/ 	.word	0x00000000


	//----- nvinfo : EIATTR_MIN_STACK_SIZE
	.align		4
.L_296:
        /*06b4*/ 	.byte	0x04, 0x12
        /*06b6*/ 	.short	(.L_298 - .L_297)
	.align		4
.L_297:
        /*06b8*/ 	.word	index@(_ZN5flash44flash_bwd_dq_dk_dv_loop_seqk_parallel_kernelI23Flash_bwd_kernel_traitsILi256ELi64ELi64ELi8ELi4ELi2ELi2ELb0ELb1EN7cutlass6half_tE19Flash_kernel_traitsILi256ELi64ELi64ELi8ES3_EELb0ELb0ELb0ELb0ELb0ELb0ELb1EEEvNS_16Flash_bwd_paramsE)
        /*06bc*/ 	.word	0x00000008


	//----- nvinfo : EIATTR_MIN_STACK_SIZE
	.align		4
.L_298:
        /*06c0*/ 	.byte	0x04, 0x12
        /*06c2*/ 	.short	(.L_300 - .L_299)
	.align		4
.L_299:
        /*06c4*/ 	.word	index@(_ZN5flash44flash_bwd_dq_dk_dv_loop_seqk_parallel_kernelI23Flash_bwd_kernel_traitsILi256ELi64ELi64ELi8ELi4ELi2ELi2ELb0ELb1EN7cutlass6half_tE19Flash_kernel_traitsILi256ELi64ELi64ELi8ES3_EELb1ELb0ELb1ELb0ELb0ELb0ELb0EEEvNS_16Flash_bwd_paramsE)
        /*06c8*/ 	.word	0x00000008


	//----- nvinfo : EIATTR_MIN_STACK_SIZE
	.align		4
.L_300:
        /*06cc*/ 	.byte	0x04, 0x12
        /*06ce*/ 	.short	(.L_302 - .L_301)
	.align		4
.L_301:
        /*06d0*/ 	.word	index@(_ZN5flash44flash_bwd_dq_dk_dv_loop_seqk_parallel_kernelI23Flash_bwd_kernel_traitsILi256ELi64ELi64ELi8ELi4ELi2ELi2ELb0ELb1EN7cutlass6half_tE19Flash_kernel_traitsILi256ELi64ELi64ELi8ES3_EELb0ELb0ELb1ELb0ELb0ELb0ELb1EEEvNS_16Flash_bwd_paramsE)
        /*06d4*/ 	.word	0x00000008


	//----- nvinfo : EIATTR_MIN_STACK_SIZE
	.align		4
.L_302:
        /*06d8*/ 	.byte	0x04, 0x12
        /*06da*/ 	.short	(.L_304 - .L_303)
	.align		4
.L_303:
        /*06dc*/ 	.word	index@(_ZN5flash44flash_bwd_dq_dk_dv_loop_seqk_parallel_kernelI23Flash_bwd_kernel_traitsILi256ELi64ELi64ELi8ELi4ELi2ELi2ELb0ELb1EN7cutlass6half_tE19Flash_kernel_traitsILi256ELi64ELi64ELi8ES3_EELb1ELb0ELb0ELb0ELb0ELb1ELb0EEEvNS_16Flash_bwd_paramsE)
        /*06e0*/ 	.word	0x00000000


	//----- nvinfo : EIATTR_MIN_STACK_SIZE
	.align		4
.L_304:
        /*06e4*/ 	.byte	0x04, 0x12
        /*06e6*/ 	.short	(.L_306 - .L_305)
	.align		4
.L_305:
        /*06e8*/ 	.word	index@(_ZN5flash44flash_bwd_dq_dk_dv_loop_seqk_parallel_kernelI23Flash_bwd_kernel_traitsILi256ELi64ELi64ELi8ELi4ELi2ELi2ELb0ELb1EN7cutlass6half_tE19Flash_kernel_traitsILi256ELi64ELi64ELi8ES3_EELb0ELb0ELb0ELb0ELb0ELb1ELb1EEEvNS_16Flash_bwd_paramsE)
        /*06ec*/ 	.word	0x00000000


	//----- nvinfo : EIATTR_MIN_STACK_SIZE
	.align		4
.L_306:
        /*06f0*/ 	.byte	0x04, 0x12
        /*06f2*/ 	.short	(.L_308 - .L_307)
	.align		4
.L_307:
        /*06f4*/ 	.word	index@(_ZN5flash44flash_bwd_dq_dk_dv_loop_seqk_parallel_kernelI23Flash_bwd_kernel_traitsILi256ELi64ELi64ELi8ELi4ELi2ELi2ELb0ELb1EN7cutlass6half_tE19Flash_kernel_traitsILi256ELi64ELi64ELi8ES3_EELb1ELb0ELb0ELb1ELb0ELb0ELb0EEEvNS_16Flash_bwd_paramsE)
        /*06f8*/ 	.word	0x00000008


	//----- nvinfo : EIATTR_MIN_STACK_SIZE
	.align		4
.L_308:
        /*06fc*/ 	.byte	0x04, 0x12
        /*06fe*/ 	.short	(.L_310 - .L_309)
	.align		4
.L_309:
        /*0700*/ 	.word	index@(_ZN5flash44flash_bwd_dq_dk_dv_loop_seqk_parallel_kernelI23Flash_bwd_kernel_traitsILi256ELi64ELi64ELi8ELi4ELi2ELi2ELb0ELb1EN7cutlass6half_tE19Flash_kernel_traitsILi256ELi64ELi64ELi8ES3_EELb0ELb0ELb0ELb1ELb0ELb0ELb1EEEvNS_16Flash_bwd_paramsE)
        /*0704*/ 	.word	0x00000000


	//----- nvinfo : EIATTR_MIN_STACK_SIZE
	.align		4
.L_310:
        /*0708*/ 	.byte	0x04, 0x12
        /*070a*/ 	.short	(.L_312 - .L_311)
	.align		4
.L_311:
        /*070c*/ 	.word	index@(_ZN5flash44flash_bwd_dq_dk_dv_loop_seqk_parallel_kernelI23Flash_bwd_kernel_traitsILi256ELi64ELi64ELi8ELi4ELi2ELi2ELb0ELb1EN7cutlass6half_tE19Flash_kernel_traitsILi256ELi64ELi64ELi8ES3_EELb1ELb0ELb1ELb0ELb0ELb1ELb0EEEvNS_16Flash_bwd_paramsE)
        /*0710*/ 	.word	0x00000000


	//----- nvinfo : EIATTR_MIN_STACK_SIZE
	.align		4
.L_312:
        /*0714*/ 	.byte	0x04, 0x12
        /*0716*/ 	.short	(.L_314 - .L_313)
	.align		4
.L_313:
        /*0718*/ 	.word	index@(_ZN5flash44flash_bwd_dq_dk_dv_loop_seqk_parallel_kernelI23Flash_bwd_kernel_traitsILi256ELi64ELi64ELi8ELi4ELi2ELi2ELb0ELb1EN7cutlass6half_tE19Flash_kernel_traitsILi256ELi64ELi64ELi8ES3_EELb0ELb0ELb1ELb0ELb0ELb1ELb1EEEvNS_16Flash_bwd_paramsE)
        /*071c*/ 	.word	0x00000000


	//----- nvinfo : EIATTR_MIN_STACK_SIZE
	.align		4
.L_314:
        /*0720*/ 	.byte	0x04, 0x12
        /*0722*/ 	.short	(.L_316 - .L_315)
	.align		4
.L_315:
        /*0724*/ 	.word	index@(_ZN5flash44flash_bwd_dq_dk_dv_loop_seqk_parallel_kernelI23Flash_bwd_kernel_traitsILi256ELi64ELi64ELi8ELi4ELi2ELi2ELb0ELb1EN7cutlass6half_tE19Flash_kernel_traitsILi256ELi64ELi64ELi8ES3_EELb1ELb0ELb1ELb1ELb0ELb0ELb0EEEvNS_16Flash_bwd_paramsE)
        /*0728*/ 	.word	0x00000008


	//----- nvinfo : EIATTR_MIN_STACK_SIZE
	.align		4
.L_316:
        /*072c*/ 	.byte	0x04, 0x12
        /*072e*/ 	.short	(.L_318 - .L_317)
	.align		4
.L_317:
        /*0730*/ 	.word	index@(_ZN5flash44flash_bwd_dq_dk_dv_loop_seqk_parallel_kernelI23Flash_bwd_kernel_traitsILi256ELi64ELi64ELi8ELi4ELi2ELi2ELb0ELb1EN7cutlass6half_tE19Flash_kernel_traitsILi256ELi64ELi64ELi8ES3_EELb0ELb0ELb1ELb1ELb0ELb0ELb1EEEvNS_16Flash_bwd_paramsE)
        /*0734*/ 	.word	0x00000000


	//----- nvinfo : EIATTR_MIN_STACK_SIZE
	.align		4
.L_318:
        /*0738*/ 	.byte	0x04, 0x12
        /*073a*/ 	.short	(.L_320 - .L_319)
	.align		4
.L_319:
        /*073c*/ 	.word	index@(_ZN5flash25flash_bwd_dot_do_o_kernelILb0E23Flash_bwd_kernel_traitsILi256ELi64ELi64ELi8ELi4ELi2ELi2ELb0ELb1EN7cutlass6half_tE19Flash_kernel_traitsILi256ELi64ELi64ELi8ES3_EEEEvNS_16Flash_bwd_paramsE)
        /*0740*/ 	.word	0x00000000


	//----- nvinfo : EIATTR_MIN_STACK_SIZE
	.align		4
.L_320:
        /*0744*/ 	.byte	0x04, 0x12
        /*0746*/ 	.short	(.L_322 - .L_321)
	.align		4
.L_321:
        /*0748*/ 	.word	index@(_ZN5flash25flash_bwd_dot_do_o_kernelILb1E23Flash_bwd_kernel_traitsILi256ELi64ELi64ELi8ELi4ELi2ELi2ELb0ELb1EN7cutlass6half_tE19Flash_kernel_traitsILi256ELi64ELi64ELi8ES3_EEEEvNS_16Flash_bwd_paramsE)
        /*074c*/ 	.word	0x00000000


	//----- nvinfo : EIATTR_MIN_STACK_SIZE
	.align		4
.L_322:
        /*0750*/ 	.byte	0x04, 0x12
        /*0752*/ 	.short	(.L_324 - .L_323)
	.align		4
.L_323:
        /*0754*/ 	.word	index@(_ZN5flash27flash_bwd_convert_dq_kernelI23Flash_bwd_kernel_traitsILi256ELi64ELi64ELi8ELi4ELi2ELi2ELb0ELb0EN7cutlass6half_tE19Flash_kernel_traitsILi256ELi64ELi64ELi8ES3_EEEEvNS_16Flash_bwd_paramsEi)
        /*0758*/ 	.word	0x00000000


	//----- nvinfo : EIATTR_MIN_STACK_SIZE
	.align		4
.L_324:
        /*075c*/ 	.byte	0x04, 0x12
        /*075e*/ 	.short	(.L_326 - .L_325)
	.align		4
.L_325:
        /*0760*/ 	.word	index@(_ZN5flash44flash_bwd_dq_dk_dv_loop_seqk_parallel_kernelI23Flash_bwd_kernel_traitsILi256ELi64ELi64ELi8ELi4ELi2ELi2ELb0ELb0EN7cutlass6half_tE19Flash_kernel_traitsILi256ELi64ELi64ELi8ES3_EELb1ELb0ELb0ELb0ELb0ELb0ELb0EEEvNS_16Flash_bwd_paramsE)
        /*0764*/ 	.word	0x00000078


	//----- nvinfo : EIATTR_MIN_STACK_SIZE
	.align		4
.L_326:
        /*0768*/ 	.byte	0x04, 0x12
        /*076a*/ 	.short	(.L_328 - .L_327)
	.align		4
.L_327:
        /*076c*/ 	.word	index@(_ZN5flash44flash_bwd_dq_dk_dv_loop_seqk_parallel_kernelI23Flash_bwd_kernel_traitsILi256ELi64ELi64ELi8ELi4ELi2ELi2ELb0ELb0EN7cutlass6half_tE19Flash_kernel_traitsILi256ELi64ELi64ELi8ES3_EELb0ELb0ELb0ELb0ELb0ELb0ELb1EEEvNS_16Flash_bwd_paramsE)
        /*0770*/ 	.word	0x00000010


	//----- nvinfo : EIATTR_MIN_STACK_SIZE
	.align		4
.L_328:
        /*0774*/ 	.byte	0x04, 0x12
        /*0776*/ 	.short	(.L_330 - .L_329)
	.align		4
.L_329:
        /*0778*/ 	.word	index@(_ZN5flash44flash_bwd_dq_dk_dv_loop_seqk_parallel_kernelI23Flash_bwd_kernel_traitsILi256ELi64ELi64ELi8ELi4ELi2ELi2ELb0ELb0EN7cutlass6half_tE19Flash_kernel_traitsILi256ELi64ELi64ELi8ES3_EELb1ELb0ELb1ELb0ELb0ELb0ELb0EEEvNS_16Flash_bwd_paramsE)
        /*077c*/ 	.word	0x00000070


	//----- nvinfo : EIATTR_MIN_STACK_SIZE
	.align		4
.L_330:
        /*0780*/ 	.byte	0x04, 0x12
        /*0782*/ 	.short	(.L_332 - .L_331)
	.align		4
.L_331:
        /*0784*/ 	.word	index@(_ZN5flash44flash_bwd_dq_dk_dv_loop_seqk_parallel_kernelI23Flash_bwd_kernel_traitsILi256ELi64ELi64ELi8ELi4ELi2ELi2ELb0ELb0EN7cutlass6half_tE19Flash_kernel_traitsILi256ELi64ELi64ELi8ES3_EELb0ELb0ELb1ELb0ELb0ELb0ELb1EEEvNS_16Flash_bwd_paramsE)
        /*0788*/ 	.word	0x00000070


	//----- nvinfo : EIATTR_MIN_STACK_SIZE
	.align		4
.L_332:
        /*078c*/ 	.byte	0x04, 0x12
        /*078e*/ 	.short	(.L_334 - .L_333)
	.align		4
.L_333:
        /*0790*/ 	.word	index@(_ZN5flash44flash_bwd_dq_dk_dv_loop_seqk_parallel_kernelI23Flash_bwd_kernel_traitsILi256ELi64ELi64ELi8ELi4ELi2ELi2ELb0ELb0EN7cutlass6half_tE19Flash_kernel_traitsILi256ELi64ELi64ELi8ES3_EELb1ELb0ELb0ELb0ELb0ELb1ELb0EEEvNS_16Flash_bwd_paramsE)
        /*0794*/ 	.word	0x00000000


	//----- nvinfo : EIATTR_MIN_STACK_SIZE
	.align		4
.L_334:
        /*0798*/ 	.byte	0x04, 0x12
        /*079a*/ 	.short	(.L_336 - .L_335)
	.align		4
.L_335:
        /*079c*/ 	.word	index@(_ZN5flash44flash_bwd_dq_dk_dv_loop_seqk_parallel_kernelI23Flash_bwd_kernel_traitsILi256ELi64ELi64ELi8ELi4ELi2ELi2ELb0ELb0EN7cutlass6half_tE19Flash_kernel_traitsILi256ELi64ELi64ELi8ES3_EELb0ELb0ELb0ELb0ELb0ELb1ELb1EEEvNS_16Flash_bwd_paramsE)
        /*07a0*/ 	.word	0x00000010


	//----- nvinfo : EIATTR_MIN_STACK_SIZE
	.align		4
.L_336:
        /*07a4*/ 	.byte	0x04, 0x12
        /*07a6*/ 	.short	(.L_338 - .L_337)
	.align		4
.L_337:
        /*07a8*/ 	.word	index@(_ZN5flash44flash_bwd_dq_dk_dv_loop_seqk_parallel_kernelI23Flash_bwd_kernel_traitsILi256ELi64ELi64ELi8ELi4ELi2ELi2ELb0ELb0EN7cutlass6half_tE19Flash_kernel_traitsILi256ELi64ELi64ELi8ES3_EELb1ELb0ELb0ELb1ELb0ELb0ELb0EEEvNS_16Flash_bwd_paramsE)
        /*07ac*/ 	.word	0x00000078


	//----- nvinfo : EIATTR_MIN_STACK_SIZE
	.align		4
.L_338:
        /*07b0*/ 	.byte	0x04, 0x12
        /*07b2*/ 	.short	(.L_340 - .L_339)
	.align		4
.L_339:
        /*07b4*/ 	.word	index@(_ZN5flash44flash_bwd_dq_dk_dv_loop_seqk_parallel_kernelI23Flash_bwd_kernel_traitsILi256ELi64ELi64ELi8ELi4ELi2ELi2ELb0ELb0EN7cutlass6half_tE19Flash_kernel_traitsILi256ELi64ELi64ELi8ES3_EELb0ELb0ELb0ELb1ELb0ELb0ELb1EEEvNS_16Flash_bwd_paramsE)
        /*07b8*/ 	.word	0x00000008


	//----- nvinfo : EIATTR_MIN_STACK_SIZE
	.align		4
.L_340:
        /*07bc*/ 	.byte	0x04, 0x12
        /*07be*/ 	.short	(.L_342 - .L_341)
	.align		4
.L_341:
        /*07c0*/ 	.word	index@(_ZN5flash44flash_bwd_dq_dk_dv_loop_seqk_parallel_kernelI23Flash_bwd_kernel_traitsILi256ELi64ELi64ELi8ELi4ELi2ELi2ELb0ELb0EN7cutlass6half_tE19Flash_kernel_traitsILi256ELi64ELi64ELi8ES3_EELb1ELb0ELb1ELb0ELb0ELb1ELb0EEEvNS_16Flash_bwd_paramsE)
        /*07c4*/ 	.word	0x00000000


	//----- nvinfo : EIATTR_MIN_STACK_SIZE
	.align		4
.L_342:
        /*07c8*/ 	.byte	0x04, 0x12
        /*07ca*/ 	.short	(.L_344 - .L_343)
	.align		4
.L_343:
        /*07cc*/ 	.word	index@(_ZN5flash44flash_bwd_dq_dk_dv_loop_seqk_parallel_kernelI23Flash_bwd_kernel_traitsILi256ELi64ELi64ELi8ELi4ELi2ELi2ELb0ELb0EN7cutlass6half_tE19Flash_kernel_traitsILi256ELi64ELi64ELi8ES3_EELb0ELb0ELb1ELb0ELb0ELb1ELb1EEEvNS_16Flash_bwd_paramsE)
        /*07d0*/ 	.word	0x00000008


	//----- nvinfo : EIATTR_MIN_STACK_SIZE
	.align		4
.L_344:
        /*07d4*/ 	.byte	0x04, 0x12
        /*07d6*/ 	.short	(.L_346 - .L_345)
	.align		4
.L_345:
        /*07d8*/ 	.word	index@(_ZN5flash44flash_bwd_dq_dk_dv_loop_seqk_parallel_kernelI23Flash_bwd_kernel_traitsILi256ELi64ELi64ELi8ELi4ELi2ELi2ELb0ELb0EN7cutlass6half_tE19Flash_kernel_traitsILi256ELi64ELi64ELi8ES3_EELb1ELb0ELb1ELb1ELb0ELb0ELb0EEEvNS_16Flash_bwd_paramsE)
        /*07dc*/ 	.word	0x00000008


	//----- nvinfo : EIATTR_MIN_STACK_SIZE
	.align		4
.L_346:
        /*07e0*/ 	.byte	0x04, 0x12
        /*07e2*/ 	.short	(.L_348 - .L_347)
	.align		4
.L_347:
        /*07e4*/ 	.word	index@(_ZN5flash44flash_bwd_dq_dk_dv_loop_seqk_parallel_kernelI23Flash_bwd_kernel_traitsILi256ELi64ELi64ELi8ELi4ELi2ELi2ELb0ELb0EN7cutlass6half_tE19Flash_kernel_traitsILi256ELi64ELi64ELi8ES3_EELb0ELb0ELb1ELb1ELb0ELb0ELb1EEEvNS_16Flash_bwd_paramsE)
        /*07e8*/ 	.word	0x00000070


	//----- nvinfo : EIATTR_MIN_STACK_SIZE
	.align		4
.L_348:
        /*07ec*/ 	.byte	0x04, 0x12
        /*07ee*/ 	.short	(.L_350 - .L_349)
	.align		4
.L_349:
        /*07f0*/ 	.word	index@(_ZN5flash25flash_bwd_dot_do_o_kernelILb0E23Flash_bwd_kernel_traitsILi256ELi64ELi64ELi8ELi4ELi2ELi2ELb0ELb0EN7cutlass6half_tE19Flash_kernel_traitsILi256ELi64ELi64ELi8ES3_EEEEvNS_16Flash_bwd_paramsE)
        /*07f4*/ 	.word	0x00000000


	//----- nvinfo : EIATTR_MIN_STACK_SIZE
	.align		4
.L_350:
        /*07f8*/ 	.byte	0x04, 0x12
        /*07fa*/ 	.short	(.L_352 - .L_351)
	.align		4
.L_351:
        /*07fc*/ 	.word	index@(_ZN5flash25flash_bwd_dot_do_o_kernelILb1E23Flash_bwd_kernel_traitsILi256ELi64ELi64ELi8ELi4ELi2ELi2ELb0ELb0EN7cutlass6half_tE19Flash_kernel_traitsILi256ELi64ELi64ELi8ES3_EEEEvNS_16Flash_bwd_paramsE)
        /*0800*/ 	.word	0x00000000
.L_352:


//--------------------- .nv.compat                --------------------------
	.section	.nv.compat,"",@"SHT_CUDA_COMPAT_INFO"
	.align	4
        /*0000*/ 	.byte	0x02, 0x09, 0x01, 0x00, 0x02, 0x02, 0x01, 0x00, 0x02, 0x05, 0x05, 0x00, 0x03, 0x07, 0x01, 0x01
        /*0010*/ 	.byte	0x02, 0x03, 0x00, 0x00, 0x02, 0x06, 0x01, 0x00, 0x04, 0x0b, 0x08, 0x00, 0x00, 0x00, 0x00, 0x00
        /*0020*/ 	.byte	0x00, 0x00, 0x00, 0x00


//--------------------- .nv.info._ZN5flash27flash_bwd_convert_dq_kernelI23Flash_bwd_kernel_traitsILi256ELi64ELi32ELi8ELi4ELi1ELi2ELb1ELb1EN7cutlass6half_tE19Flash_kernel_traitsILi256ELi64ELi32ELi8ES3_EEEEvNS_16Flash_bwd_paramsEi --------------------------
	.section	.nv.info._ZN5flash27flash_bwd_convert_dq_kernelI23Flash_bwd_kernel_traitsILi256ELi64ELi32ELi8ELi4ELi1ELi2ELb1ELb1EN7cutlass6half_tE19Flash_kernel_traitsILi256ELi64ELi32ELi8ES3_EEEEvNS_16Flash_bwd_paramsEi,"",@"SHT_CUDA_INFO"
	.sectionflags	@""
	.align	4


	//----- nvinfo : EIATTR_CUDA_API_VERSION
	.align		4
        /*0000*/ 	.byte	0x04, 0x37
        /*0002*/ 	.short	(.L_354 - .L_353)
.L_353:
        /*0004*/ 	.word	0x00000082


	//----- nvinfo : EIATTR_KPARAM_INFO
	.align		4
.L_354:
        /*0008*/ 	.byte	0x04, 0x17
        /*000a*/ 	.short	(.L_356 - .L_355)
.L_355:
        /*000c*/ 	.word	0x00000000
        /*0010*/ 	.short	0x0001
        /*0012*/ 	.short	0x0280
        /*0014*/ 	.byte	0x00, 0xf0, 0x11, 0x00


	//----- nvinfo : EIATTR_KPARAM_INFO
	.align		4
.L_356:
        /*0018*/ 	.byte	0x04, 0x17
        /*001a*/ 	.short	(.L_358 - .L_357)
.L_357:
        /*001c*/ 	.word	0x00000000
        /*0020*/ 	.short	0x0000
        /*0022*/ 	.short	0x0000
        /*0024*/ 	.byte	0x00, 0xf0, 0x01, 0x0a


	//----- nvinfo : EIATTR_SPARSE_MMA_MASK
	.align		4
.L_358:
        /*0028*/ 	.byte	0x03, 0x50
        /*002a*/ 	.short	0x0000


	//----- nvinfo : EIATTR_MAXREG_COUNT
	.align		4
        /*002c*/ 	.byte	0x03, 0x1b
        /*002e*/ 	.short	0x00ff


	//----- nvinfo : EIATTR_NUM_BARRIERS
	.align		4
        /*0030*/ 	.byte	0x02, 0x4c
        /*0032*/ 	.byte	0x01
	.zero		1


	//----- nvinfo : EIATTR_MERCURY_ISA_VERSION
	.align		4
        /*0034*/ 	.byte	0x03, 0x5f
        /*0036*/ 	.short	0x0101


	//----- nvinfo : EIATTR_EXIT_INSTR_OFFSETS
	.align		4
        /*0038*/ 	.byte	0x04, 0x1c
        /*003a*/ 	.short	(.L_360 - .L_359)


	//   ....[0]....
.L_359:
        /*003c*/ 	.word	0x00000100


	//   ....[1]....
        /*0040*/ 	.word	0x000020f0


	//   ....[2]....
        /*0044*/ 	.word	0x00002230


	//   ....[3]....
        /*0048*/ 	.word	0x00002250


	//----- nvinfo : EIATTR_CRS_STACK_SIZE
	.align		4
.L_360:
        /*004c*/ 	.byte	0x04, 0x1e
        /*004e*/ 	.short	(.L_362 - .L_361)
.L_361:
        /*0050*/ 	.word	0x00000000


	//----- nvinfo : EIATTR_CBANK_PARAM_SIZE
	.align		4
.L_362:
        /*0054*/ 	.byte	0x03, 0x19
        /*0056*/ 	.short	0x0284


	//----- nvinfo : EIATTR_PARAM_CBANK
	.align		4
        /*0058*/ 	.byte	0x04, 0x0a
        /*005a*/ 	.short	(.L_364 - .L_363)
	.align		4
.L_363:
        /*005c*/ 	.word	index@(.nv.constant0._ZN5flash27flash_bwd_convert_dq_kernelI23Flash_bwd_kernel_traitsILi256ELi64ELi32ELi8ELi4ELi1ELi2ELb1ELb1EN7cutlass6half_tE19Flash_kernel_traitsILi256ELi64ELi32ELi8ES3_EEEEvNS_16Flash_bwd_paramsEi)
        /*0060*/ 	.short	0x0210
        /*0062*/ 	.short	0x0284


	//----- nvinfo : EIATTR_SW_WAR
	.align		4
.L_364:
        /*0064*/ 	.byte	0x04, 0x36
        /*0066*/ 	.short	(.L_366 - .L_365)
.L_365:
        /*0068*/ 	.word	0x00000008
.L_366:


//--------------------- .nv.info._ZN5flash44flash_bwd_dq_dk_dv_loop_seqk_parallel_kernelI23Flash_bwd_kernel_traitsILi256ELi64ELi32ELi8ELi4ELi1ELi2ELb1ELb1EN7cutlass6half_tE19Flash_kernel_traitsILi256ELi64ELi32ELi8ES3_EELb0ELb0ELb0ELb0ELb0ELb0ELb0EEEvNS_16Flash_bwd_paramsE --------------------------
	.section	.nv.info._ZN5flash44flash_bwd_dq_dk_dv_loop_seqk_parallel_kernelI23Flash_bwd_kernel_traitsILi256ELi64ELi32ELi8ELi4ELi1ELi2ELb1ELb1EN7cutlass6half_tE19Flash_kernel_traitsILi256ELi64ELi32ELi8ES3_EELb0ELb0ELb0ELb0ELb0ELb0ELb0EEEvNS_16Flash_bwd_paramsE,"",@"SHT_CUDA_INFO"
	.sectionflags	@""
	.align	4


	//----- nvinfo : EIATTR_CUDA_API_VERSION
	.align		4
        /*0000*/ 	.byte	0x04, 0x37
        /*0002*/ 	.short	(.L_368 - .L_367)
.L_367:
        /*0004*/ 	.word	0x00000082


	//----- nvinfo : EIATTR_KPARAM_INFO
	.align		4
.L_368:
        /*0008*/ 	.byte	0x04, 0x17
        /*000a*/ 	.short	(.L_370 - .L_369)
.L_369:
        /*000c*/ 	.word	0x00000000
        /*0010*/ 	.short	0x0000
        /*0012*/ 	.short	0x0000
        /*0014*/ 	.byte	0x00, 0xf0, 0x01, 0x0a


	//----- nvinfo : EIATTR_SPARSE_MMA_MASK
	.align		4
.L_370:
        /*0018*/ 	.byte	0x03, 0x50
        /*001a*/ 	.short	0x0000


	//----- nvinfo : EIATTR_MAXREG_COUNT
	.align		4
        /*001c*/ 	.byte	0x03, 0x1b
        /*001e*/ 	.short	0x00ff


	//----- nvinfo : EIATTR_NUM_BARRIERS
	.align		4
        /*0020*/ 	.byte	0x02, 0x4c
        /*0022*/ 	.byte	0x01
	.zero		1


	//----- nvinfo : EIATTR_ANNOTATIONS
	.align		4
        /*0024*/ 	.byte	0x04, 0x55
        /*0026*/ 	.short	(.L_372 - .L_371)


	//   ....[0]....
.L_371:
        /*0028*/ 	.word	0x00000001
        /*002c*/ 	.byte	0x80, 0x05, 0x00, 0x00, 0x01, 0x00, 0x00, 0x00, 0x00, 0x0a, 0x00, 0x00, 0x01, 0x00, 0x00, 0x00
        /*003c*/ 	.byte	0x50, 0x1c, 0x00, 0x00, 0x01, 0x00, 0x00, 0x00, 0xd0, 0x1d, 0x00, 0x00, 0x01, 0x00, 0x00, 0x00
        /*004c*/ 	.byte	0x00, 0x37, 0x00, 0x00, 0x01, 0x00, 0x00, 0x00, 0x30, 0x37, 0x00, 0x00


	//----- nvinfo : EIATTR_MERCURY_ISA_VERSION
	.align		4
.L_372:
        /*0058*/ 	.byte	0x03, 0x5f
        /*005a*/ 	.short	0x0101


	//----- nvinfo : EIATTR_EXIT_INSTR_OFFSETS
	.align		4
        /*005c*/ 	.byte	0x04, 0x1c
        /*005e*/ 	.short	(.L_374 - .L_373)


	//   ....[0]....
.L_373:
        /*0060*/ 	.word	0x000000a0


	//   ....[1]....
        /*0064*/ 	.word	0x00007c20


	//----- nvinfo : EIATTR_CRS_STACK_SIZE
	.align		4
.L_374:
        /*0068*/ 	.byte	0x04, 0x1e
        /*006a*/ 	.short	(.L_376 - .L_375)
.L_375:
        /*006c*/ 	.word	0x00000000


	//----- nvinfo : EIATTR_CBANK_PARAM_SIZE
	.align		4
.L_376:
        /*0070*/ 	.byte	0x03, 0x19
        /*0072*/ 	.short	0x0280


	//----- nvinfo : EIATTR_PARAM_CBANK
	.align		4
        /*0074*/ 	.byte	0x04, 0x0a
        /*0076*/ 	.short	(.L_378 - .L_377)
	.align		4
.L_377:
        /*0078*/ 	.word	index@(.nv.constant0._ZN5flash44flash_bwd_dq_dk_dv_loop_seqk_parallel_kernelI23Flash_bwd_kernel_traitsILi256ELi64ELi32ELi8ELi4ELi1ELi2ELb1ELb1EN7cutlass6half_tE19Flash_kernel_traitsILi256ELi64ELi32ELi8ES3_EELb0ELb0ELb0ELb0ELb0ELb0ELb0EEEvNS_16Flash_bwd_paramsE)
        /*007c*/ 	.short	0x0210
        /*007e*/ 	.short	0x0280


	//----- nvinfo : EIATTR_SW_WAR
	.align		4
.L_378:
        /*0080*/ 	.byte	0x04, 0x36
        /*0082*/ 	.short	(.L_380 - .L_379)
.L_379:
        /*0084*/ 	.word	0x00000008
.L_380:


//--------------------- .nv.info._ZN5flash44flash_bwd_dq_dk_dv_loop_seqk_parallel_kernelI23Flash_bwd_kernel_traitsILi256ELi64ELi32ELi8ELi4ELi1ELi2ELb1ELb1EN7cutlass6half_tE19Flash_kernel_traitsILi256ELi64ELi32ELi8ES3_EELb0ELb0ELb0ELb0ELb0ELb0ELb1EEEvNS_16Flash_bwd_paramsE --------------------------
	.section	.nv.info._ZN5flash44flash_bwd_dq_dk_dv_loop_seqk_parallel_kernelI23Flash_bwd_kernel_traitsILi256ELi64ELi32ELi8ELi4ELi1ELi2ELb1ELb1EN7cutlass6half_tE19Flash_kernel_traitsILi256ELi64ELi32ELi8ES3_EELb0ELb0ELb0ELb0ELb0ELb0ELb1EEEvNS_16Flash_bwd_paramsE,"",@"SHT_CUDA_INFO"
	.sectionflags	@""
	.align	4


	//----- nvinfo : EIATTR_CUDA_API_VERSION
	.align		4
        /*0000*/ 	.byte	0x04, 0x37
        /*0002*/ 	.short	(.L_382 - .L_381)
.L_381:
        /*0004*/ 	.word	0x00000082


	//----- nvinfo : EIATTR_KPARAM_INFO
	.align		4
.L_382:
        /*0008*/ 	.byte	0x04, 0x17
        /*000a*/ 	.short	(.L_384 - .L_383)
.L_383:
        /*000c*/ 	.word	0x00000000
        /*0010*/ 	.short	0x0000
        /*0012*/ 	.short	0x0000
        /*0014*/ 	.byte	0x00, 0xf0, 0x01, 0x0a


	//----- nvinfo : EIATTR_SPARSE_MMA_MASK
	.align		4
.L_384:
        /*0018*/ 	.byte	0x03, 0x50
        /*001a*/ 	.short	0x0000


	//----- nvinfo : EIATTR_MAXREG_COUNT
	.align		4
        /*001c*/ 	.byte	0x03, 0x1b
        /*001e*/ 	.short	0x00ff


	//----- nvinfo : EIATTR_NUM_BARRIERS
	.align		4
        /*0020*/ 	.byte	0x02, 0x4c
        /*0022*/ 	.byte	0x01
	.zero		1


	//----- nvinfo : EIATTR_ANNOTATIONS
	.align		4
        /*0024*/ 	.byte	0x04, 0x55
        /*0026*/ 	.short	(.L_386 - .L_385)


	//   ....[0]....
.L_385:
        /*0028*/ 	.word	0x00000001
        /*002c*/ 	.byte	0x80, 0x05, 0x00, 0x00, 0x01, 0x00, 0x00, 0x00, 0x00, 0x0a, 0x00, 0x00, 0x01, 0x00, 0x00, 0x00
        /*003c*/ 	.byte	0xc0, 0x1d, 0x00, 0x00, 0x01, 0x00, 0x00, 0x00, 0xe0, 0x36, 0x00, 0x00


	//----- nvinfo : EIATTR_MERCURY_ISA_VERSION
	.align		4
.L_386:
        /*0048*/ 	.byte	0x03, 0x5f
        /*004a*/ 	.short	0x0101


	//----- nvinfo : EIATTR_EXIT_INSTR_OFFSETS
	.align		4
        /*004c*/ 	.byte	0x04, 0x1c
        /*004e*/ 	.short	(.L_388 - .L_387)


	//   ....[0]....
.L_387:
        /*0050*/ 	.word	0x000000a0


	//   ....[1]....
        /*0054*/ 	.word	0x00007f00


	//----- nvinfo : EIATTR_CRS_STACK_SIZE
	.align		4
.L_388:
        /*0058*/ 	.byte	0x04, 0x1e
        /*005a*/ 	.short	(.L_390 - .L_389)
.L_389:
        /*005c*/ 	.word	0x00000000


	//----- nvinfo : EIATTR_CBANK_PARAM_SIZE
	.align		4
.L_390:
        /*0060*/ 	.byte	0x03, 0x19
        /*0062*/ 	.short	0x0280


	//----- nvinfo : EIATTR_PARAM_CBANK
	.align		4
        /*0064*/ 	.byte	0x04, 0x0a
        /*0066*/ 	.short	(.L_392 - .L_391)
	.align		4
.L_391:
        /*0068*/ 	.word	index@(.nv.constant0._ZN5flash44flash_bwd_dq_dk_dv_loop_seqk_parallel_kernelI23Flash_bwd_kernel_traitsILi256ELi64ELi32ELi8ELi4ELi1ELi2ELb1ELb1EN7cutlass6half_tE19Flash_kernel_traitsILi256ELi64ELi32ELi8ES3_EELb0ELb0ELb0ELb0ELb0ELb0ELb1EEEvNS_16Flash_bwd_paramsE)
        /*006c*/ 	.short	0x0210
        /*006e*/ 	.short	0x0280


	//----- nvinfo : EIATTR_SW_WAR
	.align		4
.L_392:
        /*0070*/ 	.byte	0x04, 0x36
        /*0072*/ 	.short	(.L_394 - .L_393)
.L_393:
        /*0074*/ 	.word	0x00000008
.L_394:


//--------------------- .nv.info._ZN5flash44flash_bwd_dq_dk_dv_loop_seqk_parallel_kernelI23Flash_bwd_kernel_traitsILi256ELi64ELi32ELi8ELi4ELi1ELi2ELb1ELb1EN7cutlass6half_tE19Flash_kernel_traitsILi256ELi64ELi32ELi8ES3_EELb0ELb0ELb1ELb0ELb0ELb0ELb0EEEvNS_16Flash_bwd_paramsE --------------------------
	.section	.nv.info._ZN5flash44flash_bwd_dq_dk_dv_loop_seqk_parallel_kernelI23Flash_bwd_kernel_traitsILi256ELi64ELi32ELi8ELi4ELi1ELi2ELb1ELb1EN7cutlass6half_tE19Flash_kernel_traitsILi256ELi64ELi32ELi8ES3_EELb0ELb0ELb1ELb0ELb0ELb0ELb0EEEvNS_16Flash_bwd_paramsE,"",@"SHT_CUDA_INFO"
	.sectionflags	@""
	.align	4


	//----- nvinfo : EIATTR_CUDA_API_VERSION
	.align		4
        /*0000*/ 	.byte	0x04, 0x37
        /*0002*/ 	.short	(.L_396 - .L_395)
.L_395:
        /*0004*/ 	.word	0x00000082


	//----- nvinfo : EIATTR_KPARAM_INFO
	.align		4
.L_396:
        /*0008*/ 	.byte	0x04, 0x17
        /*000a*/ 	.short	(.L_398 - .L_397)
.L_397:
        /*000c*/ 	.word	0x00000000
        /*0010*/ 	.short	0x0000
        /*0012*/ 	.short	0x0000
        /*0014*/ 	.byte	0x00, 0xf0, 0x01, 0x0a


	//----- nvinfo : EIATTR_SPARSE_MMA_MASK
	.align		4
.L_398:
        /*0018*/ 	.byte	0x03, 0x50
        /*001a*/ 	.short	0x0000


	//----- nvinfo : EIATTR_MAXREG_COUNT
	.align		4
        /*001c*/ 	.byte	0x03, 0x1b
        /*001e*/ 	.short	0x00ff


	//----- nvinfo : EIATTR_NUM_BARRIERS
	.align		4
        /*0020*/ 	.byte	0x02, 0x4c
        /*0022*/ 	.byte	0x01
	.zero		1


	//----- nvinfo : EIATTR_MERCURY_ISA_VERSION
	.align		4
        /*0024*/ 	.byte	0x03, 0x5f
        /*0026*/ 	.short	0x0101


	//----- nvinfo : EIATTR_EXIT_INSTR_OFFSETS
	.align		4
        /*0028*/ 	.byte	0x04, 0x1c
        /*002a*/ 	.short	(.L_400 - .L_399)


	//   ....[0]....
.L_399:
        /*002c*/ 	.word	0x000000a0


	//   ....[1]....
        /*0030*/ 	.word	0x00007de0


	//----- nvinfo : EIATTR_CRS_STACK_SIZE
	.align		4
.L_400:
        /*0034*/ 	.byte	0x04, 0x1e
        /*0036*/ 	.short	(.L_402 - .L_401)
.L_401:
        /*0038*/ 	.word	0x00000000


	//----- nvinfo : EIATTR_CBANK_PARAM_SIZE
	.align		4
.L_402:
        /*003c*/ 	.byte	0x03, 0x19
        /*003e*/ 	.short	0x0280


	//----- nvinfo : EIATTR_PARAM_CBANK
	.align		4
        /*0040*/ 	.byte	0x04, 0x0a
        /*0042*/ 	.short	(.L_404 - .L_403)
	.align		4
.L_403:
        /*0044*/ 	.word	index@(.nv.constant0._ZN5flash44flash_bwd_dq_dk_dv_loop_seqk_parallel_kernelI23Flash_bwd_kernel_traitsILi256ELi64ELi32ELi8ELi4ELi1ELi2ELb1ELb1EN7cutlass6half_tE19Flash_kernel_traitsILi256ELi64ELi32ELi8ES3_EELb0ELb0ELb1ELb0ELb0ELb0ELb0EEEvNS_16Flash_bwd_paramsE)
        /*0048*/ 	.short	0x0210
        /*004a*/ 	.short	0x0280


	//----- nvinfo : EIATTR_SW_WAR
	.align		4
.L_404:
        /*004c*/ 	.byte	0x04, 0x36
        /*004e*/ 	.short	(.L_406 - .L_405)
.L_405:
        /*0050*/ 	.word	0x00000008
.L_406:


//--------------------- .nv.info._ZN5flash44flash_bwd_dq_dk_dv_loop_seqk_parallel_kernelI23Flash_bwd_kernel_traitsILi256ELi64ELi32ELi8ELi4ELi1ELi2ELb1ELb1EN7cutlass6half_tE19Flash_kernel_traitsILi256ELi64ELi32ELi8ES3_EELb0ELb0ELb1ELb0ELb0ELb0ELb1EEEvNS_16Flash_bwd_paramsE --------------------------
	.section	.nv.info._ZN5flash44flash_bwd_dq_dk_dv_loop_seqk_parallel_kernelI23Flash_bwd_kernel_traitsILi256ELi64ELi32ELi8ELi4ELi1ELi2ELb1ELb1EN7cutlass6half_tE19Flash_kernel_traitsILi256ELi64ELi32ELi8ES3_EELb0ELb0ELb1ELb0ELb0ELb0ELb1EEEvNS_16Flash_bwd_paramsE,"",@"SHT_CUDA_INFO"
	.sectionflags	@""
	.align	4


	//----- nvinfo : EIATTR_CUDA_API_VERSION
	.align		4
        /*0000*/ 	.byte	0x04, 0x37
        /*0002*/ 	.short	(.L_408 - .L_407)
.L_407:
        /*0004*/ 	.word	0x00000082


	//----- nvinfo : EIATTR_KPARAM_INFO
	.align		4
.L_408:
        /*0008*/ 	.byte	0x04, 0x17
        /*000a*/ 	.short	(.L_410 - .L_409)
.L_409:
        /*000c*/ 	.word	0x00000000
        /*0010*/ 	.short	0x0000
        /*0012*/ 	.short	0x0000
        /*0014*/ 	.byte	0x00, 0xf0, 0x01, 0x0a


	//----- nvinfo : EIATTR_SPARSE_MMA_MASK
	.align		4
.L_410:
        /*0018*/ 	.byte	0x03, 0x50
        /*001a*/ 	.short	0x0000


	//----- nvinfo : EIATTR_MAXREG_COUNT
	.align		4
        /*001c*/ 	.byte	0x03, 0x1b
        /*001e*/ 	.short	0x00ff


	//----- nvinfo : EIATTR_NUM_BARRIERS
	.align		4
        /*0020*/ 	.byte	0x02, 0x4c
        /*0022*/ 	.byte	0x01
	.zero		1


	//----- nvinfo : EIATTR_MERCURY_ISA_VERSION
	.align		4
        /*0024*/ 	.byte	0x03, 0x5f
        /*0026*/ 	.short	0x0101


	//----- nvinfo : EIATTR_EXIT_INSTR_OFFSETS
	.align		4
        /*0028*/ 	.byte	0x04, 0x1c
        /*002a*/ 	.short	(.L_412 - .L_411)


	//   ....[0]....
.L_411:
        /*002c*/ 	.word	0x000000a0


	//   ....[1]....
        /*0030*/ 	.word	0x000080d0


	//----- nvinfo : EIATTR_CRS_STACK_SIZE
	.align		4
.L_412:
        /*0034*/ 	.byte	0x04, 0x1e
        /*0036*/ 	.short	(.L_414 - .L_413)
.L_413:
        /*0038*/ 	.word	0x00000000


	//----- nvinfo : EIATTR_CBANK_PARAM_SIZE
	.align		4
.L_414:
        /*003c*/ 	.byte	0x03, 0x19
        /*003e*/ 	.short	0x0280


	//----- nvinfo : EIATTR_PARAM_CBANK
	.align		4
        /*0040*/ 	.byte	0x04, 0x0a
        /*0042*/ 	.short	(.L_416 - .L_415)
	.align		4
.L_415:
        /*0044*/ 	.word	index@(.nv.constant0._ZN5flash44flash_bwd_dq_dk_dv_loop_seqk_parallel_kernelI23Flash_bwd_kernel_traitsILi256ELi64ELi32ELi8ELi4ELi1ELi2ELb1ELb1EN7cutlass6half_tE19Flash_kernel_traitsILi256ELi64ELi32ELi8ES3_EELb0ELb0ELb1ELb0ELb0ELb0ELb1EEEvNS_16Flash_bwd_paramsE)
        /*0048*/ 	.short	0x0210
        /*004a*/ 	.short	0x0280


	//----- nvinfo : EIATTR_SW_WAR
	.align		4
.L_416:
        /*004c*/ 	.byte	0x04, 0x36
        /*004e*/ 	.short	(.L_418 - .L_417)
.L_417:
        /*0050*/ 	.word	0x00000008
.L_418:


//--------------------- .nv.info._ZN5flash44flash_bwd_dq_dk_dv_loop_seqk_parallel_kernelI23Flash_bwd_kernel_traitsILi256ELi64ELi32ELi8ELi4ELi1ELi2ELb1ELb1EN7cutlass6half_tE19Flash_kernel_traitsILi256ELi64ELi32ELi8ES3_EELb0ELb0ELb0ELb0ELb0ELb1ELb0EEEvNS_16Flash_bwd_paramsE --------------------------
	.section	.nv.info._ZN5flash44flash_bwd_dq_dk_dv_loop_seqk_parallel_kernelI23Flash_bwd_kernel_traitsILi256ELi64ELi32ELi8ELi4ELi1ELi2ELb1ELb1EN7cutlass6half_tE19Flash_kernel_traitsILi256ELi64ELi32ELi8ES3_EELb0ELb0ELb0ELb0ELb0ELb1ELb0EEEvNS_16Flash_bwd_paramsE,"",@"SHT_CUDA_INFO"
	.sectionflags	@""
	.align	4


	//----- nvinfo : EIATTR_CUDA_API_VERSION
	.align		4
        /*0000*/ 	.byte	0x04, 0x37
        /*0002*/ 	.short	(.L_420 - .L_419)
.L_419:
        /*0004*/ 	.word	0x00000082


	//----- nvinfo : EIATTR_KPARAM_INFO
	.align		4
.L_420:
        /*0008*/ 	.byte	0x04, 0x17
        /*000a*/ 	.short	(.L_422 - .L_421)
.L_421:
        /*000c*/ 	.word	0x00000000
        /*0010*/ 	.short	0x0000
        /*0012*/ 	.short	0x0000
        /*0014*/ 	.byte	0x00, 0xf0, 0x01, 0x0a


	//----- nvinfo : EIATTR_SPARSE_MMA_MASK
	.align		4
.L_422:
        /*0018*/ 	.byte	0x03, 0x50
        /*001a*/ 	.short	0x0000


	//----- nvinfo : EIATTR_MAXREG_COUNT
	.align		4
        /*001c*/ 	.byte	0x03, 0x1b
        /*001e*/ 	.short	0x00ff


	//----- nvinfo : EIATTR_NUM_BARRIERS
	.align		4
        /*0020*/ 	.byte	0x02, 0x4c
        /*0022*/ 	.byte	0x01
	.zero		1


	//----- nvinfo : EIATTR_ANNOTATIONS
	.align		4
        /*0024*/ 	.byte	0x04, 0x55
        /*0026*/ 	.short	(.L_424 - .L_423)


	//   ....[0]....
.L_423:
        /*0028*/ 	.word	0x00000001
        /*002c*/ 	.byte	0xc0, 0x05, 0x00, 0x00, 0x01, 0x00, 0x00, 0x00, 0x00, 0x09, 0x00, 0x00, 0x01, 0x00, 0x00, 0x00
        /*003c*/ 	.byte	0x40, 0x20, 0x00, 0x00, 0x01, 0x00, 0x00, 0x00, 0xf0, 0x2a, 0x00, 0x00


	//----- nvinfo : EIATTR_MERCURY_ISA_VERSION
	.align		4
.L_424:
        /*0048*/ 	.byte	0x03, 0x5f
        /*004a*/ 	.short	0x0101


	//----- nvinfo : EIATTR_EXIT_INSTR_OFFSETS
	.align		4
        /*004c*/ 	.byte	0x04, 0x1c
        /*004e*/ 	.short	(.L_426 - .L_425)


	//   ....[0]....
.L_425:
        /*0050*/ 	.word	0x000000a0


	//   ....[1]....
        /*0054*/ 	.word	0x00006630


	//----- nvinfo : EIATTR_CRS_STACK_SIZE
	.align		4
.L_426:
        /*0058*/ 	.byte	0x04, 0x1e
        /*005a*/ 	.short	(.L_428 - .L_427)
.L_427:
        /*005c*/ 	.word	0x00000000


	//----- nvinfo : EIATTR_CBANK_PARAM_SIZE
	.align		4
.L_428:
        /*0060*/ 	.byte	0x03, 0x19
        /*0062*/ 	.short	0x0280


	//----- nvinfo : EIATTR_PARAM_CBANK
	.align		4
        /*0064*/ 	.byte	0x04, 0x0a
        /*0066*/ 	.short	(.L_430 - .L_429)
	.align		4
.L_429:
        /*0068*/ 	.word	index@(.nv.constant0._ZN5flash44flash_bwd_dq_dk_dv_loop_seqk_parallel_kernelI23Flash_bwd_kernel_traitsILi256ELi64ELi32ELi8ELi4ELi1ELi2ELb1ELb1EN7cutlass6half_tE19Flash_kernel_traitsILi256ELi64ELi32ELi8ES3_EELb0ELb0ELb0ELb0ELb0ELb1ELb0EEEvNS_16Flash_bwd_paramsE)
        /*006c*/ 	.short	0x0210
        /*006e*/ 	.short	0x0280


	//----- nvinfo : EIATTR_SW_WAR
	.align		4
.L_430:
        /*0070*/ 	.byte	0x04, 0x36
        /*0072*/ 	.short	(.L_432 - .L_431)
.L_431:
        /*0074*/ 	.word	0x00000008
.L_432:


//--------------------- .nv.info._ZN5flash44flash_bwd_dq_dk_dv_loop_seqk_parallel_kernelI23Flash_bwd_kernel_traitsILi256ELi64ELi32ELi8ELi4ELi1ELi2ELb1ELb1EN7cutlass6half_tE19Flash_kernel_traitsILi256ELi64ELi32ELi8ES3_EELb0ELb0ELb0ELb0ELb0ELb1ELb1EEEvNS_16Flash_bwd_paramsE --------------------------
	.section	.nv.info._ZN5flash44flash_bwd_dq_dk_dv_loop_seqk_parallel_kernelI23Flash_bwd_kernel_traitsILi256ELi64ELi32ELi8ELi4ELi1ELi2ELb1ELb1EN7cutlass6half_tE19Flash_kernel_traitsILi256ELi64ELi32ELi8ES3_EELb0ELb0ELb0ELb0ELb0ELb1ELb1EEEvNS_16Flash_bwd_paramsE,"",@"SHT_CUDA_INFO"
	.sectionflags	@""
	.align	4


	//----- nvinfo : EIATTR_CUDA_API_VERSION
	.align		4
        /*0000*/ 	.byte	0x04, 0x37
        /*0002*/ 	.short	(.L_434 - .L_433)
.L_433:
        /*0004*/ 	.word	0x00000082


	//----- nvinfo : EIATTR_KPARAM_INFO
	.align		4
.L_434:
        /*0008*/ 	.byte	0x04, 0x17
        /*000a*/ 	.short	(.L_436 - .L_435)
.L_435:
        /*000c*/ 	.word	0x00000000
        /*0010*/ 	.short	0x0000
        /*0012*/ 	.short	0x0000
        /*0014*/ 	.byte	0x00, 0xf0, 0x01, 0x0a


	//----- nvinfo : EIATTR_SPARSE_MMA_MASK
	.align		4
.L_436:
        /*0018*/ 	.byte	0x03, 0x50
        /*001a*/ 	.short	0x0000


	//----- nvinfo : EIATTR_MAXREG_COUNT
	.align		4
        /*001c*/ 	.byte	0x03, 0x1b
        /*001e*/ 	.short	0x00ff


	//----- nvinfo : EIATTR_NUM_BARRIERS
	.align		4
        /*0020*/ 	.byte	0x02, 0x4c
        /*0022*/ 	.byte	0x01
	.zero		1


	//----- nvinfo : EIATTR_ANNOTATIONS
	.align		4
        /*0024*/ 	.byte	0x04, 0x55
        /*0026*/ 	.short	(.L_438 - .L_437)


	//   ....[0]....
.L_437:
        /*0028*/ 	.word	0x00000001
        /*002c*/ 	.byte	0xc0, 0x05, 0x00, 0x00, 0x01, 0x00, 0x00, 0x00, 0x00, 0x09, 0x00, 0x00, 0x01, 0x00, 0x00, 0x00
        /*003c*/ 	.byte	0x40, 0x20, 0x00, 0x00, 0x01, 0x00, 0x00, 0x00, 0x00, 0x2b, 0x00, 0x00


	//----- nvinfo : EIATTR_MERCURY_ISA_VERSION
	.align		4
.L_438:
        /*0048*/ 	.byte	0x03, 0x5f
        /*004a*/ 	.short	0x0101


	//----- nvinfo : EIATTR_EXIT_INSTR_OFFSETS
	.align		4
        /*004c*/ 	.byte	0x04, 0x1c
        /*004e*/ 	.short	(.L_440 - .L_439)


	//   ....[0]....
.L_439:
        /*0050*/ 	.word	0x000000a0


	//   ....[1]....
        /*0054*/ 	.word	0x00006950


	//----- nvinfo : EIATTR_CRS_STACK_SIZE
	.align		4
.L_440:
        /*0058*/ 	.byte	0x04, 0x1e
        /*005a*/ 	.short	(.L_442 - .L_441)
.L_441:
        /*005c*/ 	.word	0x00000000


	//----- nvinfo : EIATTR_CBANK_PARAM_SIZE
	.align		4
.L_442:
        /*0060*/ 	.byte	0x03, 0x19
        /*0062*/ 	.short	0x0280


	//----- nvinfo : EIATTR_PARAM_CBANK
	.align		4
        /*0064*/ 	.byte	0x04, 0x0a
        /*0066*/ 	.short	(.L_444 - .L_443)
	.align		4
.L_443:
        /*0068*/ 	.word	index@(.nv.constant0._ZN5flash44flash_bwd_dq_dk_dv_loop_seqk_parallel_kernelI23Flash_bwd_kernel_traitsILi256ELi64ELi32ELi8ELi4ELi1ELi2ELb1ELb1EN7cutlass6half_tE19Flash_kernel_traitsILi256ELi64ELi32ELi8ES3_EELb0ELb0ELb0ELb0ELb0ELb1ELb1EEEvNS_16Flash_bwd_paramsE)
        /*006c*/ 	.short	0x0210
        /*006e*/ 	.short	0x0280


	//----- nvinfo : EIATTR_SW_WAR
	.align		4
.L_444:
        /*0070*/ 	.byte	0x04, 0x36
        /*0072*/ 	.short	(.L_446 - .L_445)
.L_445:
        /*0074*/ 	.word	0x00000008
.L_446:


//--------------------- .nv.info._ZN5flash44flash_bwd_dq_dk_dv_loop_seqk_parallel_kernelI23Flash_bwd_kernel_traitsILi256ELi64ELi32ELi8ELi4ELi1ELi2ELb1ELb1EN7cutlass6half_tE19Flash_kernel_traitsILi256ELi64ELi32ELi8ES3_EELb0ELb0ELb0ELb1ELb0ELb0ELb0EEEvNS_16Flash_bwd_paramsE --------------------------
	.section	.nv.info._ZN5flash44flash_bwd_dq_dk_dv_loop_seqk_parallel_kernelI23Flash_bwd_kernel_traitsILi256ELi64ELi32ELi8ELi4ELi1ELi2ELb1ELb1EN7cutlass6half_tE19Flash_kernel_traitsILi256ELi64ELi32ELi8ES3_EELb0ELb0ELb0ELb1ELb0ELb0ELb0EEEvNS_16Flash_bwd_paramsE,"",@"SHT_CUDA_INFO"
	.sectionflags	@""
	.align	4


	//----- nvinfo : EIATTR_CUDA_API_VERSION
	.align		4
        /*0000*/ 	.byte	0x04, 0x37
        /*0002*/ 	.short	(.L_448 - .L_447)
.L_447:
        /*0004*/ 	.word	0x00000082


	//----- nvinfo : EIATTR_KPARAM_INFO
	.align		4
.L_448:
        /*0008*/ 	.byte	0x04, 0x17
        /*000a*/ 	.short	(.L_450 - .L_449)
.L_449:
        /*000c*/ 	.word	0x00000000
        /*0010*/ 	.short	0x0000
        /*0012*/ 	.short	0x0000
        /*0014*/ 	.byte	0x00, 0xf0, 0x01, 0x0a


	//----- nvinfo : EIATTR_SPARSE_MMA_MASK
	.align		4
.L_450:
        /*0018*/ 	.byte	0x03, 0x50
        /*001a*/ 	.short	0x0000


	//----- nvinfo : EIATTR_MAXREG_COUNT
	.align		4
        /*001c*/ 	.byte	0x03, 0x1b
        /*001e*/ 	.short	0x00ff


	//----- nvinfo : EIATTR_NUM_BARRIERS
	.align		4
        /*0020*/ 	.byte	0x02, 0x4c
        /*0022*/ 	.byte	0x01
	.zero		1


	//----- nvinfo : EIATTR_ANNOTATIONS
	.align		4
        /*0024*/ 	.byte	0x04, 0x55
        /*0026*/ 	.short	(.L_452 - .L_451)


	//   ....[0]....
.L_451:
        /*0028*/ 	.word	0x00000001
        /*002c*/ 	.byte	0x80, 0x05, 0x00, 0x00, 0x01, 0x00, 0x00, 0x00, 0x00, 0x09, 0x00, 0x00, 0x01, 0x00, 0x00, 0x00
        /*003c*/ 	.byte	0xb0, 0x1d, 0x00, 0x00, 0x01, 0x00, 0x00, 0x00, 0x90, 0x37, 0x00, 0x00, 0x01, 0x00, 0x00, 0x00
        /*004c*/ 	.byte	0x40, 0x38, 0x00, 0x00, 0x01, 0x00, 0x00, 0x00, 0x90, 0x38, 0x00, 0x00, 0x01, 0x00, 0x00, 0x00
        /*005c*/ 	.byte	0xc0, 0x38, 0x00, 0x00


	//----- nvinfo : EIATTR_MERCURY_ISA_VERSION
	.align		4
.L_452:
        /*0060*/ 	.byte	0x03, 0x5f
        /*0062*/ 	.short	0x0101


	//----- nvinfo : EIATTR_EXIT_INSTR_OFFSETS
	.align		4
        /*0064*/ 	.byte	0x04, 0x1c
        /*0066*/ 	.short	(.L_454 - .L_453)


	//   ....[0]....
.L_453:
        /*0068*/ 	.word	0x000000a0


	//   ....[1]....
        /*006c*/ 	.word	0x00007f50


	//----- nvinfo : EIATTR_CRS_STACK_SIZE
	.align		4
.L_454:
        /*0070*/ 	.byte	0x04, 0x1e
        /*0072*/ 	.short	(.L_456 - .L_455)
.L_455:
        /*0074*/ 	.word	0x00000000


	//----- nvinfo : EIATTR_CBANK_PARAM_SIZE
	.align		4
.L_456:
        /*0078*/ 	.byte	0x03, 0x19
        /*007a*/ 	.short	0x0280


	//----- nvinfo : EIATTR_PARAM_CBANK
	.align		4
        /*007c*/ 	.byte	0x04, 0x0a
        /*007e*/ 	.short	(.L_458 - .L_457)
	.align		4
.L_457:
        /*0080*/ 	.word	index@(.nv.constant0._ZN5flash44flash_bwd_dq_dk_dv_loop_seqk_parallel_kernelI23Flash_bwd_kernel_traitsILi256ELi64ELi32ELi8ELi4ELi1ELi2ELb1ELb1EN7cutlass6half_tE19Flash_kernel_traitsILi256ELi64ELi32ELi8ES3_EELb0ELb0ELb0ELb1ELb0ELb0ELb0EEEvNS_16Flash_bwd_paramsE)
        /*0084*/ 	.short	0x0210
        /*0086*/ 	.short	0x0280


	//----- nvinfo : EIATTR_SW_WAR
	.align		4
.L_458:
        /*0088*/ 	.byte	0x04, 0x36
        /*008a*/ 	.short	(.L_460 - .L_459)
.L_459:
        /*008c*/ 	.word	0x00000008
.L_460:


//--------------------- .nv.info._ZN5flash44flash_bwd_dq_dk_dv_loop_seqk_parallel_kernelI23Flash_bwd_kernel_traitsILi256ELi64ELi32ELi8ELi4ELi1ELi2ELb1ELb1EN7cutlass6half_tE19Flash_kernel_traitsILi256ELi64ELi32ELi8ES3_EELb0ELb0ELb0ELb1ELb0ELb0ELb1EEEvNS_16Flash_bwd_paramsE --------------------------
	.section	.nv.info._ZN5flash44flash_bwd_dq_dk_dv_loop_seqk_parallel_kernelI23Flash_bwd_kernel_traitsILi256ELi64ELi32ELi8ELi4ELi1ELi2ELb1ELb1EN7cutlass6half_tE19Flash_kernel_traitsILi256ELi64ELi32ELi8ES3_EELb0ELb0ELb0ELb1ELb0ELb0ELb1EEEvNS_16Flash_bwd_paramsE,"",@"SHT_CUDA_INFO"
	.sectionflags	@""
	.align	4


	//----- nvinfo : EIATTR_CUDA_API_VERSION
	.align		4
        /*0000*/ 	.byte	0x04, 0x37
        /*0002*/ 	.short	(.L_462 - .L_461)
.L_461:
        /*0004*/ 	.word	0x00000082


	//----- nvinfo : EIATTR_KPARAM_INFO
	.align		4
.L_462:
        /*0008*/ 	.byte	0x04, 0x17
        /*000a*/ 	.short	(.L_464 - .L_463)
.L_463:
        /*000c*/ 	.word	0x00000000
        /*0010*/ 	.short	0x0000
        /*0012*/ 	.short	0x0000
        /*0014*/ 	.byte	0x00, 0xf0, 0x01, 0x0a


	//----- nvinfo : EIATTR_SPARSE_MMA_MASK
	.align		4
.L_464:
        /*0018*/ 	.byte	0x03, 0x50
        /*001a*/ 	.short	0x0000


	//----- nvinfo : EIATTR_MAXREG_COUNT
	.align		4
        /*001c*/ 	.byte	0x03, 0x1b
        /*001e*/ 	.short	0x00ff


	//----- nvinfo : EIATTR_NUM_BARRIERS
	.align		4
        /*0020*/ 	.byte	0x02, 0x4c
        /*0022*/ 	.byte	0x01
	.zero		1


	//----- nvinfo : EIATTR_ANNOTATIONS
	.align		4
        /*0024*/ 	.byte	0x04, 0x55
        /*0026*/ 	.short	(.L_466 - .L_465)


	//   ....[0]....
.L_465:
        /*0028*/ 	.word	0x00000001
        /*002c*/ 	.byte	0x80, 0x05, 0x00, 0x00, 0x01, 0x00, 0x00, 0x00, 0x00, 0x09, 0x00, 0x00, 0x01, 0x00, 0x00, 0x00
        /*003c*/ 	.byte	0xb0, 0x1d, 0x00, 0x00, 0x01, 0x00, 0x00, 0x00, 0xa0, 0x37, 0x00, 0x00, 0x01, 0x00, 0x00, 0x00
        /*004c*/ 	.byte	0x50, 0x38, 0x00, 0x00, 0x01, 0x00, 0x00, 0x00, 0xa0, 0x38, 0x00, 0x00, 0x01, 0x00, 0x00, 0x00
        /*005c*/ 	.byte	0xd0, 0x38, 0x00, 0x00


	//----- nvinfo : EIATTR_MERCURY_ISA_VERSION
	.align		4
.L_466:
        /*0060*/ 	.byte	0x03, 0x5f
        /*0062*/ 	.short	0x0101


	//----- nvinfo : EIATTR_EXIT_INSTR_OFFSETS
	.align		4
        /*0064*/ 	.byte	0x04, 0x1c
        /*0066*/ 	.short	(.L_468 - .L_467)


	//   ....[0]....
.L_467:
        /*0068*/ 	.word	0x000000a0


	//   ....[1]....
        /*006c*/ 	.word	0x00008200


	//----- nvinfo : EIATTR_CRS_STACK_SIZE
	.align		4
.L_468:
        /*0070*/ 	.byte	0x04, 0x1e
        /*0072*/ 	.short	(.L_470 - .L_469)
.L_469:
        /*0074*/ 	.word	0x00000000


	//----- nvinfo : EIATTR_CBANK_PARAM_SIZE
	.align		4
.L_470:
        /*0078*/ 	.byte	0x03, 0x19
        /*007a*/ 	.short	0x0280


	//----- nvinfo : EIATTR_PARAM_CBANK
	.align		4
        /*007c*/ 	.byte	0x04, 0x0a
        /*007e*/ 	.short	(.L_472 - .L_471)
	.align		4
.L_471:
        /*0080*/ 	.word	index@(.nv.constant0._ZN5flash44flash_bwd_dq_dk_dv_loop_seqk_parallel_kernelI23Flash_bwd_kernel_traitsILi256ELi64ELi32ELi8ELi4ELi1ELi2ELb1ELb1EN7cutlass6half_tE19Flash_kernel_traitsILi256ELi64ELi32ELi8ES3_EELb0ELb0ELb0ELb1ELb0ELb0ELb1EEEvNS_16Flash_bwd_paramsE)
        /*0084*/ 	.short	0x0210
        /*0086*/ 	.short	0x0280


	//----- nvinfo : EIATTR_SW_WAR
	.align		4
.L_472:
        /*0088*/ 	.byte	0x04, 0x36
        /*008a*/ 	.short	(.L_474 - .L_473)
.L_473:
        /*008c*/ 	.word	0x00000008
.L_474:


//--------------------- .nv.info._ZN5flash44flash_bwd_dq_dk_dv_loop_seqk_parallel_kernelI23Flash_bwd_kernel_traitsILi256ELi64ELi32ELi8ELi4ELi1ELi2ELb1ELb1EN7cutlass6half_tE19Flash_kernel_traitsILi256ELi64ELi32ELi8ES3_EELb0ELb0ELb1ELb0ELb0ELb1ELb0EEEvNS_16Flash_bwd_paramsE --------------------------
	.section	.nv.info._ZN5flash44flash_bwd_dq_dk_dv_loop_seqk_parallel_kernelI23Flash_bwd_kernel_traitsILi256ELi64ELi32ELi8ELi4ELi1ELi2ELb1ELb1EN7cutlass6half_tE19Flash_kernel_traitsILi256ELi64ELi32ELi8ES3_EELb0ELb0ELb1ELb0ELb0ELb1ELb0EEEvNS_16Flash_bwd_paramsE,"",@"SHT_CUDA_INFO"
	.sectionflags	@""
	.align	4


	//----- nvinfo : EIATTR_CUDA_API_VERSION
	.align		4
        /*0000*/ 	.byte	0x04, 0x37
        /*0002*/ 	.short	(.L_476 - .L_475)
.L_475:
        /*0004*/ 	.word	0x00000082


	//----- nvinfo : EIATTR_KPARAM_INFO
	.align		4
.L_476:
        /*0008*/ 	.byte	0x04, 0x17
        /*000a*/ 	.short	(.L_478 - .L_477)
.L_477:
        /*000c*/ 	.word	0x00000000
        /*0010*/ 	.short	0x0000
        /*0012*/ 	.short	0x0000
        /*0014*/ 	.byte	0x00, 0xf0, 0x01, 0x0a


	//----- nvinfo : EIATTR_SPARSE_MMA_MASK
	.align		4
.L_478:
        /*0018*/ 	.byte	0x03, 0x50
        /*001a*/ 	.short	0x0000


	//----- nvinfo : EIATTR_MAXREG_COUNT
	.align		4
        /*001c*/ 	.byte	0x03, 0x1b
        /*001e*/ 	.short	0x00ff


	//----- nvinfo : EIATTR_NUM_BARRIERS
	.align		4
        /*0020*/ 	.byte	0x02, 0x4c
        /*0022*/ 	.byte	0x01
	.zero		1


	//----- nvinfo : EIATTR_ANNOTATIONS
	.align		4
        /*0024*/ 	.byte	0x04, 0x55
        /*0026*/ 	.short	(.L_480 - .L_479)


	//   ....[0]....
.L_479:
        /*0028*/ 	.word	0x00000001
        /*002c*/ 	.byte	0xa0, 0x00, 0x00, 0x00, 0x01, 0x00, 0x00, 0x00, 0xb0, 0x02, 0x00, 0x00, 0x01, 0x00, 0x00, 0x00
        /*003c*/ 	.byte	0x20, 0x06, 0x00, 0x00, 0x01, 0x00, 0x00, 0x00, 0x60, 0x09, 0x00, 0x00, 0x01, 0x00, 0x00, 0x00
        /*004c*/ 	.byte	0xd0, 0x19, 0x00, 0x00, 0x01, 0x00, 0x00, 0x00, 0xf0, 0x19, 0x00, 0x00, 0x01, 0x00, 0x00, 0x00
        /*005c*/ 	.byte	0x70, 0x1c, 0x00, 0x00, 0x01, 0x00, 0x00, 0x00, 0x80, 0x26, 0x00, 0x00, 0x01, 0x00, 0x00, 0x00
        /*006c*/ 	.byte	0x00, 0x38, 0x00, 0x00, 0x01, 0x00, 0x00, 0x00, 0x40, 0x38, 0x00, 0x00, 0x01, 0x00, 0x00, 0x00
        /*007c*/ 	.byte	0x00, 0x66, 0x00, 0x00, 0x01, 0x00, 0x00, 0x00, 0x60, 0x69, 0x00, 0x00


	//----- nvinfo : EIATTR_MERCURY_ISA_VERSION
	.align		4
.L_480:
        /*0088*/ 	.byte	0x03, 0x5f
        /*008a*/ 	.short	0x0101


	//----- nvinfo : EIATTR_EXIT_INSTR_OFFSETS
	.align		4
        /*008c*/ 	.byte	0x04, 0x1c
        /*008e*/ 	.short	(.L_482 - .L_481)


	//   ....[0]....
.L_481:
        /*0090*/ 	.word	0x000000c0


	//   ....[1]....
        /*0094*/ 	.word	0x000069e0


	//----- nvinfo : EIATTR_CRS_STACK_SIZE
	.align		4
.L_482:
        /*0098*/ 	.byte	0x04, 0x1e
        /*009a*/ 	.short	(.L_484 - .L_483)
.L_483:
        /*009c*/ 	.word	0x00000000


	//----- nvinfo : EIATTR_CBANK_PARAM_SIZE
	.align		4
.L_484:
        /*00a0*/ 	.byte	0x03, 0x19
        /*00a2*/ 	.short	0x0280


	//----- nvinfo : EIATTR_PARAM_CBANK
	.align		4
        /*00a4*/ 	.byte	0x04, 0x0a
        /*00a6*/ 	.short	(.L_486 - .L_485)
	.align		4
.L_485:
        /*00a8*/ 	.word	index@(.nv.constant0._ZN5flash44flash_bwd_dq_dk_dv_loop_seqk_parallel_kernelI23Flash_bwd_kernel_traitsILi256ELi64ELi32ELi8ELi4ELi1ELi2ELb1ELb1EN7cutlass6half_tE19Flash_kernel_traitsILi256ELi64ELi32ELi8ES3_EELb0ELb0ELb1ELb0ELb0ELb1ELb0EEEvNS_16Flash_bwd_paramsE)
        /*00ac*/ 	.short	0x0210
        /*00ae*/ 	.short	0x0280


	//----- nvinfo : EIATTR_SW_WAR
	.align		4
.L_486:
        /*00b0*/ 	.byte	0x04, 0x36
        /*00b2*/ 	.short	(.L_488 - .L_487)
.L_487:
        /*00b4*/ 	.word	0x00000008
.L_488:


//--------------------- .nv.info._ZN5flash44flash_bwd_dq_dk_dv_loop_seqk_parallel_kernelI23Flash_bwd_kernel_traitsILi256ELi64ELi32ELi8ELi4ELi1ELi2ELb1ELb1EN7cutlass6half_tE19Flash_kernel_traitsILi256ELi64ELi32ELi8ES3_EELb0ELb0ELb1ELb0ELb0ELb1ELb1EEEvNS_16Flash_bwd_paramsE --------------------------
	.section	.nv.info._ZN5flash44flash_bwd_dq_dk_dv_loop_seqk_parallel_kernelI23Flash_bwd_kernel_traitsILi256ELi64ELi32ELi8ELi4ELi1ELi2ELb1ELb1EN7cutlass6half_tE19Flash_kernel_traitsILi256ELi64ELi32ELi8ES3_EELb0ELb0ELb1ELb0ELb0ELb1ELb1EEEvNS_16Flash_bwd_paramsE,"",@"SHT_CUDA_INFO"
	.sectionflags	@""
	.align	4


	//----- nvinfo : EIATTR_CUDA_API_VERSION
	.align		4
        /*0000*/ 	.byte	0x04, 0x37
        /*0002*/ 	.short	(.L_490 - .L_489)
.L_489:
        /*0004*/ 	.word	0x00000082


	//----- nvinfo : EIATTR_KPARAM_INFO
	.align		4
.L_490:
        /*0008*/ 	.byte	0x04, 0x17
        /*000a*/ 	.short	(.L_492 - .L_491)
.L_491:
        /*000c*/ 	.word	0x00000000
        /*0010*/ 	.short	0x0000
        /*0012*/ 	.short	0x0000
        /*0014*/ 	.byte	0x00, 0xf0, 0x01, 0x0a


	//----- nvinfo : EIATTR_SPARSE_MMA_MASK
	.align		4
.L_492:
        /*0018*/ 	.byte	0x03, 0x50
        /*001a*/ 	.short	0x0000


	//----- nvinfo : EIATTR_MAXREG_COUNT
	.align		4
        /*001c*/ 	.byte	0x03, 0x1b
        /*001e*/ 	.short	0x00ff


	//----- nvinfo : EIATTR_NUM_BARRIERS
	.align		4
        /*0020*/ 	.byte	0x02, 0x4c
        /*0022*/ 	.byte	0x01
	.zero		1


	//----- nvinfo : EIATTR_ANNOTATIONS
	.align		4
        /*0024*/ 	.byte	0x04, 0x55
        /*0026*/ 	.short	(.L_494 - .L_493)


	//   ....[0]....
.L_493:
        /*0028*/ 	.word	0x00000001
        /*002c*/ 	.byte	0xc0, 0x05, 0x00, 0x00, 0x01, 0x00, 0x00, 0x00, 0x30, 0x09, 0x00, 0x00, 0x01, 0x00, 0x00, 0x00
        /*003c*/ 	.byte	0x40, 0x26, 0x00, 0x00, 0x01, 0x00, 0x00, 0x00, 0x00, 0x39, 0x00, 0x00, 0x01, 0x00, 0x00, 0x00
        /*004c*/ 	.byte	0x40, 0x39, 0x00, 0x00


	//----- nvinfo : EIATTR_MERCURY_ISA_VERSION
	.align		4
.L_494:
        /*0050*/ 	.byte	0x03, 0x5f
        /*0052*/ 	.short	0x0101


	//----- nvinfo : EIATTR_EXIT_INSTR_OFFSETS
	.align		4
        /*0054*/ 	.byte	0x04, 0x1c
        /*0056*/ 	.short	(.L_496 - .L_495)


	//   ....[0]....
.L_495:
        /*0058*/ 	.word	0x000000a0


	//   ....[1]....
        /*005c*/ 	.word	0x00006c50


	//----- nvinfo : EIATTR_CRS_STACK_SIZE
	.align		4
.L_496:
        /*0060*/ 	.byte	0x04, 0x1e
        /*0062*/ 	.short	(.L_498 - .L_497)
.L_497:
        /*0064*/ 	.word	0x00000000


	//----- nvinfo : EIATTR_CBANK_PARAM_SIZE
	.align		4
.L_498:
        /*0068*/ 	.byte	0x03, 0x19
        /*006a*/ 	.short	0x0280


	//----- nvinfo : EIATTR_PARAM_CBANK
	.align		4
        /*006c*/ 	.byte	0x04, 0x0a
        /*006e*/ 	.short	(.L_500 - .L_499)
	.align		4
.L_499:
        /*0070*/ 	.word	index@(.nv.constant0._ZN5flash44flash_bwd_dq_dk_dv_loop_seqk_parallel_kernelI23Flash_bwd_kernel_traitsILi256ELi64ELi32ELi8ELi4ELi1ELi2ELb1ELb1EN7cutlass6half_tE19Flash_kernel_traitsILi256ELi64ELi32ELi8ES3_EELb0ELb0ELb1ELb0ELb0ELb1ELb1EEEvNS_16Flash_bwd_paramsE)
        /*0074*/ 	.short	0x0210
        /*0076*/ 	.short	0x0280


	//----- nvinfo : EIATTR_SW_WAR
	.align		4
.L_500:
        /*0078*/ 	.byte	0x04, 0x36
        /*007a*/ 	.short	(.L_502 - .L_501)
.L_501:
        /*007c*/ 	.word	0x00000008
.L_502:


//--------------------- .nv.info._ZN5flash44flash_bwd_dq_dk_dv_loop_seqk_parallel_kernelI23Flash_bwd_kernel_traitsILi256ELi64ELi32ELi8ELi4ELi1ELi2ELb1ELb1EN7cutlass6half_tE19Flash_kernel_traitsILi256ELi64ELi32ELi8ES3_EELb0ELb0ELb1ELb1ELb0ELb0ELb0EEEvNS_16Flash_bwd_paramsE --------------------------
	.section	.nv.info._ZN5flash44flash_bwd_dq_dk_dv_loop_seqk_parallel_kernelI23Flash_bwd_kernel_traitsILi256ELi64ELi32ELi8ELi4ELi1ELi2ELb1ELb1EN7cutlass6half_tE19Flash_kernel_traitsILi256ELi64ELi32ELi8ES3_EELb0ELb0ELb1ELb1ELb0ELb0ELb0EEEvNS_16Flash_bwd_paramsE,"",@"SHT_CUDA_INFO"
	.sectionflags	@""
	.align	4


	//----- nvinfo : EIATTR_CUDA_API_VERSION
	.align		4
        /*0000*/ 	.byte	0x04, 0x37
        /*0002*/ 	.short	(.L_504 - .L_503)
.L_503:
        /*0004*/ 	.word	0x00000082


	//----- nvinfo : EIATTR_KPARAM_INFO
	.align		4
.L_504:
        /*0008*/ 	.byte	0x04, 0x17
        /*000a*/ 	.short	(.L_506 - .L_505)
.L_505:
        /*000c*/ 	.word	0x00000000
        /*0010*/ 	.short	0x0000
        /*0012*/ 	.short	0x0000
        /*0014*/ 	.byte	0x00, 0xf0, 0x01, 0x0a


	//----- nvinfo : EIATTR_SPARSE_MMA_MASK
	.align		4
.L_506:
        /*0018*/ 	.byte	0x03, 0x50
        /*001a*/ 	.short	0x0000


	//----- nvinfo : EIATTR_MAXREG_COUNT
	.align		4
        /*001c*/ 	.byte	0x03, 0x1b
        /*001e*/ 	.short	0x00ff


	//----- nvinfo : EIATTR_NUM_BARRIERS
	.align		4
        /*0020*/ 	.byte	0x02, 0x4c
        /*0022*/ 	.byte	0x01
	.zero		1


	//----- nvinfo : EIATTR_MERCURY_ISA_VERSION
	.align		4
        /*0024*/ 	.byte	0x03, 0x5f
        /*0026*/ 	.short	0x0101


	//----- nvinfo : EIATTR_EXIT_INSTR_OFFSETS
	.align		4
        /*0028*/ 	.byte	0x04, 0x1c
        /*002a*/ 	.short	(.L_508 - .L_507)


	//   ....[0]....
.L_507:
        /*002c*/ 	.word	0x00000090


	//   ....[1]....
        /*0030*/ 	.word	0x00008120


	//----- nvinfo : EIATTR_CRS_STACK_SIZE
	.align		4
.L_508:
        /*0034*/ 	.byte	0x04, 0x1e
        /*0036*/ 	.short	(.L_510 - .L_509)
.L_509:
        /*0038*/ 	.word	0x00000000


	//----- nvinfo : EIATTR_CBANK_PARAM_SIZE
	.align		4
.L_510:
        /*003c*/ 	.byte	0x03, 0x19
        /*003e*/ 	.short	0x0280


	//----- nvinfo : EIATTR_PARAM_CBANK
	.align		4
        /*0040*/ 	.byte	0x04, 0x0a
        /*0042*/ 	.short	(.L_512 - .L_511)
	.align		4
.L_511:
        /*0044*/ 	.word	index@(.nv.constant0._ZN5flash44flash_bwd_dq_dk_dv_loop_seqk_parallel_kernelI23Flash_bwd_kernel_traitsILi256ELi64ELi32ELi8ELi4ELi1ELi2ELb1ELb1EN7cutlass6half_tE19Flash_kernel_traitsILi256ELi64ELi32ELi8ES3_EELb0ELb0ELb1ELb1ELb0ELb0ELb0EEEvNS_16Flash_bwd_paramsE)
        /*0048*/ 	.short	0x0210
        /*004a*/ 	.short	0x0280


	//----- nvinfo : EIATTR_SW_WAR
	.align		4
.L_512:
        /*004c*/ 	.byte	0x04, 0x36
        /*004e*/ 	.short	(.L_514 - .L_513)
.L_513:
        /*0050*/ 	.word	0x00000008
.L_514:


//--------------------- .nv.info._ZN5flash44flash_bwd_dq_dk_dv_loop_seqk_parallel_kernelI23Flash_bwd_kernel_traitsILi256ELi64ELi32ELi8ELi4ELi1ELi2ELb1ELb1EN7cutlass6half_tE19Flash_kernel_traitsILi256ELi64ELi32ELi8ES3_EELb0ELb0ELb1ELb1ELb0ELb0ELb1EEEvNS_16Flash_bwd_paramsE --------------------------
	.section	.nv.info._ZN5flash44flash_bwd_dq_dk_dv_loop_seqk_parallel_kernelI23Flash_bwd_kernel_traitsILi256ELi64ELi32ELi8ELi4ELi1ELi2ELb1ELb1EN7cutlass6half_tE19Flash_kernel_traitsILi256ELi64ELi32ELi8ES3_EELb0ELb0ELb1ELb1ELb0ELb0ELb1EEEvNS_16Flash_bwd_paramsE,"",@"SHT_CUDA_INFO"
	.sectionflags	@""
	.align	4


	//----- nvinfo : EIATTR_CUDA_API_VERSION
	.align		4
        /*0000*/ 	.byte	0x04, 0x37
        /*0002*/ 	.short	(.L_516 - .L_515)
.L_515:
        /*0004*/ 	.word	0x00000082


	//----- nvinfo : EIATTR_KPARAM_INFO
	.align		4
.L_516:
        /*0008*/ 	.byte	0x04, 0x17
        /*000a*/ 	.short	(.L_518 - .L_517)
.L_517:
        /*000c*/ 	.word	0x00000000
        /*0010*/ 	.short	0x0000
        /*0012*/ 	.short	0x0000
        /*0014*/ 	.byte	0x00, 0xf0, 0x01, 0x0a


	//----- nvinfo : EIATTR_SPARSE_MMA_MASK
	.align		4
.L_518:
        /*0018*/ 	.byte	0x03, 0x50
        /*001a*/ 	.short	0x0000


	//----- nvinfo : EIATTR_MAXREG_COUNT
	.align		4
        /*001c*/ 	.byte	0x03, 0x1b
        /*001e*/ 	.short	0x00ff


	//----- nvinfo : EIATTR_NUM_BARRIERS
	.align		4
        /*0020*/ 	.byte	0x02, 0x4c
        /*0022*/ 	.byte	0x01
	.zero		1


	//----- nvinfo : EIATTR_MERCURY_ISA_VERSION
	.align		4
        /*0024*/ 	.byte	0x03, 0x5f
        /*0026*/ 	.short	0x0101


	//----- nvinfo : EIATTR_EXIT_INSTR_OFFSETS
	.align		4
        /*0028*/ 	.byte	0x04, 0x1c
        /*002a*/ 	.short	(.L_520 - .L_519)


	//   ....[0]....
.L_519:
        /*002c*/ 	.word	0x00000090


	//   ....[1]....
        /*0030*/ 	.word	0x000083d0


	//----- nvinfo : EIATTR_CRS_STACK_SIZE
	.align		4
.L_520:
        /*0034*/ 	.byte	0x04, 0x1e
        /*0036*/ 	.short	(.L_522 - .L_521)
.L_521:
        /*0038*/ 	.word	0x00000000


	//----- nvinfo : EIATTR_CBANK_PARAM_SIZE
	.align		4
.L_522:
        /*003c*/ 	.byte	0x03, 0x19
        /*003e*/ 	.short	0x0280


	//----- nvinfo : EIATTR_PARAM_CBANK
	.align		4
        /*0040*/ 	.byte	0x04, 0x0a
        /*0042*/ 	.short	(.L_524 - .L_523)
	.align		4
.L_523:
        /*0044*/ 	.word	index@(.nv.constant0._ZN5flash44flash_bwd_dq_dk_dv_loop_seqk_parallel_kernelI23Flash_bwd_kernel_traitsILi256ELi64ELi32ELi8ELi4ELi1ELi2ELb1ELb1EN7cutlass6half_tE19Flash_kernel_traitsILi256ELi64ELi32ELi8ES3_EELb0ELb0ELb1ELb1ELb0ELb0ELb1EEEvNS_16Flash_bwd_paramsE)
        /*0048*/ 	.short	0x0210
        /*004a*/ 	.short	0x0280


	//----- nvinfo : EIATTR_SW_WAR
	.align		4
.L_524:
        /*004c*/ 	.byte	0x04, 0x36
        /*004e*/ 	.short	(.L_526 - .L_525)
.L_525:
        /*0050*/ 	.word	0x00000008
.L_526:


//--------------------- .nv.info._ZN5flash25flash_bwd_dot_do_o_kernelILb0E23Flash_bwd_kernel_traitsILi256ELi64ELi32ELi8ELi4ELi1ELi2ELb1ELb1EN7cutlass6half_tE19Flash_kernel_traitsILi256ELi64ELi32ELi8ES3_EEEEvNS_16Flash_bwd_paramsE --------------------------
	.section	.nv.info._ZN5flash25flash_bwd_dot_do_o_kernelILb0E23Flash_bwd_kernel_traitsILi256ELi64ELi32ELi8ELi4ELi1ELi2ELb1ELb1EN7cutlass6half_tE19Flash_kernel_traitsILi256ELi64ELi32ELi8ES3_EEEEvNS_16Flash_bwd_paramsE,"",@"SHT_CUDA_INFO"
	.sectionflags	@""
	.align	4


	//----- nvinfo : EIATTR_CUDA_API_VERSION
	.align		4
        /*0000*/ 	.byte	0x04, 0x37
        /*0002*/ 	.short	(.L_528 - .L_527)
.L_527:
        /*0004*/ 	.word	0x00000082


	//----- nvinfo : EIATTR_KPARAM_INFO
	.align		4
.L_528:
        /*0008*/ 	.byte	0x04, 0x17
        /*000a*/ 	.short	(.L_530 - .L_529)
.L_529:
        /*000c*/ 	.word	0x00000000
        /*0010*/ 	.short	0x0000
        /*0012*/ 	.short	0x0000
        /*0014*/ 	.byte	0x00, 0xf0, 0x01, 0x0a


	//----- nvinfo : EIATTR_SPARSE_MMA_MASK
	.align		4
.L_530:
        /*0018*/ 	.byte	0x03, 0x50
        /*001a*/ 	.short	0x0000


	//----- nvinfo : EIATTR_MAXREG_COUNT
	.align		4
        /*001c*/ 	.byte	0x03, 0x1b
        /*001e*/ 	.short	0x00ff


	//----- nvinfo : EIATTR_MERCURY_ISA_VERSION
	.align		4
        /*0020*/ 	.byte	0x03, 0x5f
        /*0022*/ 	.short	0x0101


	//----- nvinfo : EIATTR_COOP_GROUP_MASK_REGIDS
	.align		4
        /*0024*/ 	.byte	0x04, 0x29
        /*0026*/ 	.short	(.L_532 - .L_531)


	//   ....[0]....
.L_531:
        /*0028*/ 	.word	0xffffffff


	//   ....[1]....
        /*002c*/ 	.word	0xffffffff


	//   ....[2]....
        /*0030*/ 	.word	0xffffffff


	//   ....[3]....
        /*0034*/ 	.word	0xffffffff


	//   ....[4]....
        /*0038*/ 	.word	0xffffffff


	//   ....[5]....
        /*003c*/ 	.word	0xffffffff


	//----- nvinfo : EIATTR_COOP_GROUP_INSTR_OFFSETS
	.align		4
.L_532:
        /*0040*/ 	.byte	0x04, 0x28
        /*0042*/ 	.short	(.L_534 - .L_533)


	//   ....[0]....
.L_533:
        /*0044*/ 	.word	0x00001bd0


	//   ....[1]....
        /*0048*/ 	.word	0x00001bf0


	//   ....[2]....
        /*004c*/ 	.word	0x00001c30


	//   ....[3]....
        /*0050*/ 	.word	0x00001c50


	//   ....[4]....
        /*0054*/ 	.word	0x00001ca0


	//   ....[5]....
        /*0058*/ 	.word	0x00001cd0


	//----- nvinfo : EIATTR_EXIT_INSTR_OFFSETS
	.align		4
.L_534:
        /*005c*/ 	.byte	0x04, 0x1c
        /*005e*/ 	.short	(.L_536 - .L_535)


	//   ....[0]....
.L_535:
        /*0060*/ 	.word	0x00000100


	//   ....[1]....
        /*0064*/ 	.word	0x00001d30


	//   ....[2]....
        /*0068*/ 	.word	0x00001d50


	//----- nvinfo : EIATTR_CRS_STACK_SIZE
	.align		4
.L_536:
        /*006c*/ 	.byte	0x04, 0x1e
        /*006e*/ 	.short	(.L_538 - .L_537)
.L_537:
        /*0070*/ 	.word	0x00000000


	//----- nvinfo : EIATTR_CBANK_PARAM_SIZE
	.align		4
.L_538:
        /*0074*/ 	.byte	0x03, 0x19
        /*0076*/ 	.short	0x0280


	//----- nvinfo : EIATTR_PARAM_CBANK
	.align		4
        /*0078*/ 	.byte	0x04, 0x0a
        /*007a*/ 	.short	(.L_540 - .L_539)
	.align		4
.L_539:
        /*007c*/ 	.word	index@(.nv.constant0._ZN5flash25flash_bwd_dot_do_o_kernelILb0E23Flash_bwd_kernel_traitsILi256ELi64ELi32ELi8ELi4ELi1ELi2ELb1ELb1EN7cutlass6half_tE19Flash_kernel_traitsILi256ELi64ELi32ELi8ES3_EEEEvNS_16Flash_bwd_paramsE)
        /*0080*/ 	.short	0x0210
        /*0082*/ 	.short	0x0280


	//----- nvinfo : EIATTR_SW_WAR
	.align		4
.L_540:
        /*0084*/ 	.byte	0x04, 0x36
        /*0086*/ 	.short	(.L_542 - .L_541)
.L_541:
        /*0088*/ 	.word	0x00000008
.L_542:


//--------------------- .nv.info._ZN5flash25flash_bwd_dot_do_o_kernelILb1E23Flash_bwd_kernel_traitsILi256ELi64ELi32ELi8ELi4ELi1ELi2ELb1ELb1EN7cutlass6half_tE19Flash_kernel_traitsILi256ELi64ELi32ELi8ES3_EEEEvNS_16Flash_bwd_paramsE --------------------------
	.section	.nv.info._ZN5flash25flash_bwd_dot_do_o_kernelILb1E23Flash_bwd_kernel_traitsILi256ELi64ELi32ELi8ELi4ELi1ELi2ELb1ELb1EN7cutlass6half_tE19Flash_kernel_traitsILi256ELi64ELi32ELi8ES3_EEEEvNS_16Flash_bwd_paramsE,"",@"SHT_CUDA_INFO"
	.sectionflags	@""
	.align	4


	//----- nvinfo : EIATTR_CUDA_API_VERSION
	.align		4
        /*0000*/ 	.byte	0x04, 0x37
        /*0002*/ 	.short	(.L_544 - .L_543)
.L_543:
        /*0004*/ 	.word	0x00000082


	//----- nvinfo : EIATTR_KPARAM_INFO
	.align		4
.L_544:
        /*0008*/ 	.byte	0x04, 0x17
        /*000a*/ 	.short	(.L_546 - .L_545)
.L_545:
        /*000c*/ 	.word	0x00000000
        /*0010*/ 	.short	0x0000
        /*0012*/ 	.short	0x0000
        /*0014*/ 	.byte	0x00, 0xf0, 0x01, 0x0a


	//----- nvinfo : EIATTR_SPARSE_MMA_MASK
	.align		4
.L_546:
        /*0018*/ 	.byte	0x03, 0x50
        /*001a*/ 	.short	0x0000


	//----- nvinfo : EIATTR_MAXREG_COUNT
	.align		4
        /*001c*/ 	.byte	0x03, 0x1b
        /*001e*/ 	.short	0x00ff


	//----- nvinfo : EIATTR_MERCURY_ISA_VERSION
	.align		4
        /*0020*/ 	.byte	0x03, 0x5f
        /*0022*/ 	.short	0x0101


	//----- nvinfo : EIATTR_COOP_GROUP_MASK_REGIDS
	.align		4
        /*0024*/ 	.byte	0x04, 0x29
        /*0026*/ 	.short	(.L_548 - .L_547)


	//   ....[0]....
.L_547:
        /*0028*/ 	.word	0xffffffff


	//   ....[1]....
        /*002c*/ 	.word	0xffffffff


	//   ....[2]....
        /*0030*/ 	.word	0xffffffff


	//   ....[3]....
        /*0034*/ 	.word	0xffffffff


	//   ....[4]....
        /*0038*/ 	.word	0xffffffff


	//   ....[5]....
        /*003c*/ 	.word	0xffffffff


	//----- nvinfo : EIATTR_COOP_GROUP_INSTR_OFFSETS
	.align		4
.L_548:
        /*0040*/ 	.byte	0x04, 0x28
        /*0042*/ 	.short	(.L_550 - .L_549)


	//   ....[0]....
.L_549:
        /*0044*/ 	.word	0x00001f10


	//   ....[1]....
        /*0048*/ 	.word	0x00001f20


	//   ....[2]....
        /*004c*/ 	.word	0x00001f60


	//   ....[3]....
        /*0050*/ 	.word	0x00001f90


	//   ....[4]....
        /*0054*/ 	.word	0x00001ff0


	//   ....[5]....
        /*0058*/ 	.word	0x00002000


	//----- nvinfo : EIATTR_EXIT_INSTR_OFFSETS
	.align		4
.L_550:
        /*005c*/ 	.byte	0x04, 0x1c
        /*005e*/ 	.short	(.L_552 - .L_551)


	//   ....[0]....
.L_551:
        /*0060*/ 	.word	0x00000100


	//   ....[1]....
        /*0064*/ 	.word	0x000021d0


	//----- nvinfo : EIATTR_CRS_STACK_SIZE
	.align		4
.L_552:
        /*0068*/ 	.byte	0x04, 0x1e
        /*006a*/ 	.short	(.L_554 - .L_553)
.L_553:
        /*006c*/ 	.word	0x00000000


	//----- nvinfo : EIATTR_CBANK_PARAM_SIZE
	.align		4
.L_554:
        /*0070*/ 	.byte	0x03, 0x19
        /*0072*/ 	.short	0x0280


	//----- nvinfo : EIATTR_PARAM_CBANK
	.align		4
        /*0074*/ 	.byte	0x04, 0x0a
        /*0076*/ 	.short	(.L_556 - .L_555)
	.align		4
.L_555:
        /*0078*/ 	.word	index@(.nv.constant0._ZN5flash25flash_bwd_dot_do_o_kernelILb1E23Flash_bwd_kernel_traitsILi256ELi64ELi32ELi8ELi4ELi1ELi2ELb1ELb1EN7cutlass6half_tE19Flash_kernel_traitsILi256ELi64ELi32ELi8ES3_EEEEvNS_16Flash_bwd_paramsE)
        /*007c*/ 	.short	0x0210
        /*007e*/ 	.short	0x0280


	//----- nvinfo : EIATTR_SW_WAR
	.align		4
.L_556:
        /*0080*/ 	.byte	0x04, 0x36
        /*0082*/ 	.short	(.L_558 - .L_557)
.L_557:
        /*0084*/ 	.word	0x00000008
.L_558:


//--------------------- .nv.info._ZN5flash44flash_bwd_dq_dk_dv_loop_seqk_parallel_kernelI23Flash_bwd_kernel_traitsILi256ELi64ELi64ELi8ELi4ELi2ELi2ELb0ELb1EN7cutlass6half_tE19Flash_kernel_traitsILi256ELi64ELi64ELi8ES3_EELb0ELb0ELb0ELb0ELb0ELb0ELb0EEEvNS_16Flash_bwd_paramsE --------------------------
	.section	.nv.info._ZN5flash44flash_bwd_dq_dk_dv_loop_seqk_parallel_kernelI23Flash_bwd_kernel_traitsILi256ELi64ELi64ELi8ELi4ELi2ELi2ELb0ELb1EN7cutlass6half_tE19Flash_kernel_traitsILi256ELi64ELi64ELi8ES3_EELb0ELb0ELb0ELb0ELb0ELb0ELb0EEEvNS_16Flash_bwd_paramsE,"",@"SHT_CUDA_INFO"
	.sectionflags	@""
	.align	4


	//----- nvinfo : EIATTR_CUDA_API_VERSION
	.align		4
        /*0000*/ 	.byte	0x04, 0x37
        /*0002*/ 	.short	(.L_560 - .L_559)
.L_559:
        /*0004*/ 	.word	0x00000082


	//----- nvinfo : EIATTR_KPARAM_INFO
	.align		4
.L_560:
        /*0008*/ 	.byte	0x04, 0x17
        /*000a*/ 	.short	(.L_562 - .L_561)
.L_561:
        /*000c*/ 	.word	0x00000000
        /*0010*/ 	.short	0x0000
        /*0012*/ 	.short	0x0000
        /*0014*/ 	.byte	0x00, 0xf0, 0x01, 0x0a


	//----- nvinfo : EIATTR_SPARSE_MMA_MASK
	.align		4
.L_562:
        /*0018*/ 	.byte	0x03, 0x50
        /*001a*/ 	.short	0x0000


	//----- nvinfo : EIATTR_MAXREG_COUNT
	.align		4
        /*001c*/ 	.byte	0x03, 0x1b
        /*001e*/ 	.short	0x00ff


	//----- nvinfo : EIATTR_NUM_BARRIERS
	.align		4
        /*0020*/ 	.byte	0x02, 0x4c
        /*0022*/ 	.byte	0x01
	.zero		1


	//----- nvinfo : EIATTR_ANNOTATIONS
	.align		4
        /*0024*/ 	.byte	0x04, 0x55
        /*0026*/ 	.short	(.L_564 - .L_563)


	//   ....[0]....
.L_563:
        /*0028*/ 	.word	0x00000001
        /*002c*/ 	.byte	0xa0, 0x00, 0x00, 0x00, 0x01, 0x00, 0x00, 0x00, 0x40, 0x08, 0x00, 0x00, 0x01, 0x00, 0x00, 0x00
        /*003c*/ 	.byte	0x30, 0x2a, 0x00, 0x00, 0x01, 0x00, 0x00, 0x00, 0x10, 0xa2, 0x00, 0x00


	//----- nvinfo : EIATTR_MERCURY_ISA_VERSION
	.align		4
.L_564:
        /*0048*/ 	.byte	0x03, 0x5f
        /*004a*/ 	.short	0x0101


	//----- nvinfo : EIATTR_EXIT_INSTR_OFFSETS
	.align		4
        /*004c*/ 	.byte	0x04, 0x1c
        /*004e*/ 	.short	(.L_566 - .L_565)


	//   ....[0]....
.L_565:
        /*0050*/ 	.word	0x000000c0


	//   ....[1]....
        /*0054*/ 	.word	0x0000a2a0


	//----- nvinfo : EIATTR_CRS_STACK_SIZE
	.align		4
.L_566:
        /*0058*/ 	.byte	0x04, 0x1e
        /*005a*/ 	.short	(.L_568 - .L_567)
.L_567:
        /*005c*/ 	.word	0x00000000


	//----- nvinfo : EIATTR_CBANK_PARAM_SIZE
	.align		4
.L_568:
        /*0060*/ 	.byte	0x03, 0x19
        /*0062*/ 	.short	0x0280


	//----- nvinfo : EIATTR_PARAM_CBANK
	.align		4
        /*0064*/ 	.byte	0x04, 0x0a
        /*0066*/ 	.short	(.L_570 - .L_569)
	.align		4
.L_569:
        /*0068*/ 	.word	index@(.nv.constant0._ZN5flash44flash_bwd_dq_dk_dv_loop_seqk_parallel_kernelI23Flash_bwd_kernel_traitsILi256ELi64ELi64ELi8ELi4ELi2ELi2ELb0ELb1EN7cutlass6half_tE19Flash_kernel_traitsILi256ELi64ELi64ELi8ES3_EELb0ELb0ELb0ELb0ELb0ELb0ELb0EEEvNS_16Flash_bwd_paramsE)
        /*006c*/ 	.short	0x0210
        /*006e*/ 	.short	0x0280


	//----- nvinfo : EIATTR_SW_WAR
	.align		4
.L_570:
        /*0070*/ 	.byte	0x04, 0x36
        /*0072*/ 	.short	(.L_572 - .L_571)
.L_571:
        /*0074*/ 	.word	0x00000008
.L_572:


//--------------------- .nv.info._ZN5flash44flash_bwd_dq_dk_dv_loop_seqk_parallel_kernelI23Flash_bwd_kernel_traitsILi256ELi64ELi64ELi8ELi4ELi2ELi2ELb0ELb1EN7cutlass6half_tE19Flash_kernel_traitsILi256ELi64ELi64ELi8ES3_EELb0ELb0ELb1ELb0ELb0ELb0ELb0EEEvNS_16Flash_bwd_paramsE --------------------------
	.section	.nv.info._ZN5flash44flash_bwd_dq_dk_dv_loop_seqk_parallel_kernelI23Flash_bwd_kernel_traitsILi256ELi64ELi64ELi8ELi4ELi2ELi2ELb0ELb1EN7cutlass6half_tE19Flash_kernel_traitsILi256ELi64ELi64ELi8ES3_EELb0ELb0ELb1ELb0ELb0ELb0ELb0EEEvNS_16Flash_bwd_paramsE,"",@"SHT_CUDA_INFO"
	.sectionflags	@""
	.align	4


	//----- nvinfo : EIATTR_CUDA_API_VERSION
	.align		4
        /*0000*/ 	.byte	0x04, 0x37
        /*0002*/ 	.short	(.L_574 - .L_573)
.L_573:
        /*0004*/ 	.word	0x00000082


	//----- nvinfo : EIATTR_KPARAM_INFO
	.align		4
.L_574:
        /*0008*/ 	.byte	0x04, 0x17
        /*000a*/ 	.short	(.L_576 - .L_575)
.L_575:
        /*000c*/ 	.word	0x00000000
        /*0010*/ 	.short	0x0000
        /*0012*/ 	.short	0x0000
        /*0014*/ 	.byte	0x00, 0xf0, 0x01, 0x0a


	//----- nvinfo : EIATTR_SPARSE_MMA_MASK
	.align		4
.L_576:
        /*0018*/ 	.byte	0x03, 0x50
        /*001a*/ 	.short	0x0000


	//----- nvinfo : EIATTR_MAXREG_COUNT
	.align		4
        /*001c*/ 	.byte	0x03, 0x1b
        /*001e*/ 	.short	0x00ff


	//----- nvinfo : EIATTR_NUM_BARRIERS
	.align		4
        /*0020*/ 	.byte	0x02, 0x4c
        /*0022*/ 	.byte	0x01
	.zero		1


	//----- nvinfo : EIATTR_ANNOTATIONS
	.align		4
        /*0024*/ 	.byte	0x04, 0x55
        /*0026*/ 	.short	(.L_578 - .L_577)


	//   ....[0]....
.L_577:
        /*0028*/ 	.word	0x00000001
        /*002c*/ 	.byte	0xa0, 0x00, 0x00, 0x00, 0x01, 0x00, 0x00, 0x00, 0xe0, 0xa3, 0x00, 0x00


	//----- nvinfo : EIATTR_MERCURY_ISA_VERSION
	.align		4
.L_578:
        /*0038*/ 	.byte	0x03, 0x5f
        /*003a*/ 	.short	0x0101


	//----- nvinfo : EIATTR_EXIT_INSTR_OFFSETS
	.align		4
        /*003c*/ 	.byte	0x04, 0x1c
        /*003e*/ 	.short	(.L_580 - .L_579)


	//   ....[0]....
.L_579:
        /*0040*/ 	.word	0x000000c0


	//   ....[1]....
        /*0044*/ 	.word	0x0000a470


	//----- nvinfo : EIATTR_CRS_STACK_SIZE
	.align		4
.L_580:
        /*0048*/ 	.byte	0x04, 0x1e
        /*004a*/ 	.short	(.L_582 - .L_581)
.L_581:
        /*004c*/ 	.word	0x00000000


	//----- nvinfo : EIATTR_CBANK_PARAM_SIZE
	.align		4
.L_582:
        /*0050*/ 	.byte	0x03, 0x19
        /*0052*/ 	.short	0x0280


	//----- nvinfo : EIATTR_PARAM_CBANK
	.align		4
        /*0054*/ 	.byte	0x04, 0x0a
        /*0056*/ 	.short	(.L_584 - .L_583)
	.align		4
.L_583:
        /*0058*/ 	.word	index@(.nv.constant0._ZN5flash44flash_bwd_dq_dk_dv_loop_seqk_parallel_kernelI23Flash_bwd_kernel_traitsILi256ELi64ELi64ELi8ELi4ELi2ELi2ELb0ELb1EN7cutlass6half_tE19Flash_kernel_traitsILi256ELi64ELi64ELi8ES3_EELb0ELb0ELb1ELb0ELb0ELb0ELb0EEEvNS_16Flash_bwd_paramsE)
        /*005c*/ 	.short	0x0210
        /*005e*/ 	.short	0x0280


	//----- nvinfo : EIATTR_SW_WAR
	.align		4
.L_584:
        /*0060*/ 	.byte	0x04, 0x36
        /*0062*/ 	.short	(.L_586 - .L_585)
.L_585:
        /*0064*/ 	.word	0x00000008
.L_586:


//--------------------- .nv.info._ZN5flash44flash_bwd_dq_dk_dv_loop_seqk_parallel_kernelI23Flash_bwd_kernel_traitsILi256ELi64ELi64ELi8ELi4ELi2ELi2ELb0ELb1EN7cutlass6half_tE19Flash_kernel_traitsILi256ELi64ELi64ELi8ES3_EELb0ELb0ELb0ELb0ELb0ELb1ELb0EEEvNS_16Flash_bwd_paramsE --------------------------
	.section	.nv.info._ZN5flash44flash_bwd_dq_dk_dv_loop_seqk_parallel_kernelI23Flash_bwd_kernel_traitsILi256ELi64ELi64ELi8ELi4ELi2ELi2ELb0ELb1EN7cutlass6half_tE19Flash_kernel_traitsILi256ELi64ELi64ELi8ES3_EELb0ELb0ELb0ELb0ELb0ELb1ELb0EEEvNS_16Flash_bwd_paramsE,"",@"SHT_CUDA_INFO"
	.sectionflags	@""
	.align	4


	//----- nvinfo : EIATTR_CUDA_API_VERSION
	.align		4
        /*0000*/ 	.byte	0x04, 0x37
        /*0002*/ 	.short	(.L_588 - .L_587)
.L_587:
        /*0004*/ 	.word	0x00000082


	//----- nvinfo : EIATTR_KPARAM_INFO
	.align		4
.L_588:
        /*0008*/ 	.byte	0x04, 0x17
        /*000a*/ 	.short	(.L_590 - .L_589)
.L_589:
        /*000c*/ 	.word	0x00000000
        /*0010*/ 	.short	0x0000
        /*0012*/ 	.short	0x0000
        /*0014*/ 	.byte	0x00, 0xf0, 0x01, 0x0a


	//----- nvinfo : EIATTR_SPARSE_MMA_MASK
	.align		4
.L_590:
        /*0018*/ 	.byte	0x03, 0x50
        /*001a*/ 	.short	0x0000


	//----- nvinfo : EIATTR_MAXREG_COUNT
	.align		4
        /*001c*/ 	.byte	0x03, 0x1b
        /*001e*/ 	.short	0x00ff


	//----- nvinfo : EIATTR_NUM_BARRIERS
	.align		4
        /*0020*/ 	.byte	0x02, 0x4c
        /*0022*/ 	.byte	0x01
	.zero		1


	//----- nvinfo : EIATTR_MERCURY_ISA_VERSION
	.align		4
        /*0024*/ 	.byte	0x03, 0x5f
        /*0026*/ 	.short	0x0101


	//----- nvinfo : EIATTR_EXIT_INSTR_OFFSETS
	.align		4
        /*0028*/ 	.byte	0x04, 0x1c
        /*002a*/ 	.short	(.L_592 - .L_591)


	//   ....[0]....
.L_591:
        /*002c*/ 	.word	0x00000090


	//   ....[1]....
        /*0030*/ 	.word	0x00008780


	//----- nvinfo : EIATTR_CRS_STACK_SIZE
	.align		4
.L_592:
        /*0034*/ 	.byte	0x04, 0x1e
        /*0036*/ 	.short	(.L_594 - .L_593)
.L_593:
        /*0038*/ 	.word	0x00000000


	//----- nvinfo : EIATTR_CBANK_PARAM_SIZE
	.align		4
.L_594:
        /*003c*/ 	.byte	0x03, 0x19
        /*003e*/ 	.short	0x0280


	//----- nvinfo : EIATTR_PARAM_CBANK
	.align		4
        /*0040*/ 	.byte	0x04, 0x0a
        /*0042*/ 	.short	(.L_596 - .L_595)
	.align		4
.L_595:
        /*0044*/ 	.word	index@(.nv.constant0._ZN5flash44flash_bwd_dq_dk_dv_loop_seqk_parallel_kernelI23Flash_bwd_kernel_traitsILi256ELi64ELi64ELi8ELi4ELi2ELi2ELb0ELb1EN7cutlass6half_tE19Flash_kernel_traitsILi256ELi64ELi64ELi8ES3_EELb0ELb0ELb0ELb0ELb0ELb1ELb0EEEvNS_16Flash_bwd_paramsE)
        /*0048*/ 	.short	0x0210
        /*004a*/ 	.short	0x0280


	//----- nvinfo : EIATTR_SW_WAR
	.align		4
.L_596:
        /*004c*/ 	.byte	0x04, 0x36
        /*004e*/ 	.short	(.L_598 - .L_597)
.L_597:
        /*0050*/ 	.word	0x00000008
.L_598:


//--------------------- .nv.info._ZN5flash44flash_bwd_dq_dk_dv_loop_seqk_parallel_kernelI23Flash_bwd_kernel_traitsILi256ELi64ELi64ELi8ELi4ELi2ELi2ELb0ELb1EN7cutlass6half_tE19Flash_kernel_traitsILi256ELi64ELi64ELi8ES3_EELb0ELb0ELb0ELb1ELb0ELb0ELb0EEEvNS_16Flash_bwd_paramsE --------------------------
	.section	.nv.info._ZN5flash44flash_bwd_dq_dk_dv_loop_seqk_parallel_kernelI23Flash_bwd_kernel_traitsILi256ELi64ELi64ELi8ELi4ELi2ELi2ELb0ELb1EN7cutlass6half_tE19Flash_kernel_traitsILi256ELi64ELi64ELi8ES3_EELb0ELb0ELb0ELb1ELb0ELb0ELb0EEEvNS_16Flash_bwd_paramsE,"",@"SHT_CUDA_INFO"
	.sectionflags	@""
	.align	4


	//----- nvinfo : EIATTR_CUDA_API_VERSION
	.align		4
        /*0000*/ 	.byte	0x04, 0x37
        /*0002*/ 	.short	(.L_600 - .L_599)
.L_599:
        /*0004*/ 	.word	0x00000082


	//----- nvinfo : EIATTR_KPARAM_INFO
	.align		4
.L_600:
        /*0008*/ 	.byte	0x04, 0x17
        /*000a*/ 	.short	(.L_602 - .L_601)
.L_601:
        /*000c*/ 	.word	0x00000000
        /*0010*/ 	.short	0x0000
        /*0012*/ 	.short	0x0000
        /*0014*/ 	.byte	0x00, 0xf0, 0x01, 0x0a


	//----- nvinfo : EIATTR_SPARSE_MMA_MASK
	.align		4
.L_602:
        /*0018*/ 	.byte	0x03, 0x50
        /*001a*/ 	.short	0x0000


	//----- nvinfo : EIATTR_MAXREG_COUNT
	.align		4
        /*001c*/ 	.byte	0x03, 0x1b
        /*001e*/ 	.short	0x00ff


	//----- nvinfo : EIATTR_NUM_BARRIERS
	.align		4
        /*0020*/ 	.byte	0x02, 0x4c
        /*0022*/ 	.byte	0x01
	.zero		1


	//----- nvinfo : EIATTR_MERCURY_ISA_VERSION
	.align		4
        /*0024*/ 	.byte	0x03, 0x5f
        /*0026*/ 	.short	0x0101


	//----- nvinfo : EIATTR_EXIT_INSTR_OFFSETS
	.align		4
        /*0028*/ 	.byte	0x04, 0x1c
        /*002a*/ 	.short	(.L_604 - .L_603)


	//   ....[0]....
.L_603:
        /*002c*/ 	.word	0x00000090


	//   ....[1]....
        /*0030*/ 	.word	0x0000a760


	//----- nvinfo : EIATTR_CRS_STACK_SIZE
	.align		4
.L_604:
        /*0034*/ 	.byte	0x04, 0x1e
        /*0036*/ 	.short	(.L_606 - .L_605)
.L_605:
        /*0038*/ 	.word	0x00000000


	//----- nvinfo : EIATTR_CBANK_PARAM_SIZE
	.align		4
.L_606:
        /*003c*/ 	.byte	0x03, 0x19
        /*003e*/ 	.short	0x0280


	//----- nvinfo : EIATTR_PARAM_CBANK
	.align		4
        /*0040*/ 	.byte	0x04, 0x0a
        /*0042*/ 	.short	(.L_608 - .L_607)
	.align		4
.L_607:
        /*0044*/ 	.word	index@(.nv.constant0._ZN5flash44flash_bwd_dq_dk_dv_loop_seqk_parallel_kernelI23Flash_bwd_kernel_traitsILi256ELi64ELi64ELi8ELi4ELi2ELi2ELb0ELb1EN7cutlass6half_tE19Flash_kernel_traitsILi256ELi64ELi64ELi8ES3_EELb0ELb0ELb0ELb1ELb0ELb0ELb0EEEvNS_16Flash_bwd_paramsE)
        /*0048*/ 	.short	0x0210
        /*004a*/ 	.short	0x0280


	//----- nvinfo : EIATTR_SW_WAR
	.align		4
.L_608:
        /*004c*/ 	.byte	0x04, 0x36
        /*004e*/ 	.short	(.L_610 - .L_609)
.L_609:
        /*0050*/ 	.word	0x00000008
.L_610:


//--------------------- .nv.info._ZN5flash44flash_bwd_dq_dk_dv_loop_seqk_parallel_kernelI23Flash_bwd_kernel_traitsILi256ELi64ELi64ELi8ELi4ELi2ELi2ELb0ELb1EN7cutlass6half_tE19Flash_kernel_traitsILi256ELi64ELi64ELi8ES3_EELb0ELb0ELb1ELb0ELb0ELb1ELb0EEEvNS_16Flash_bwd_paramsE --------------------------
	.section	.nv.info._ZN5flash44flash_bwd_dq_dk_dv_loop_seqk_parallel_kernelI23Flash_bwd_kernel_traitsILi256ELi64ELi64ELi8ELi4ELi2ELi2ELb0ELb1EN7cutlass6half_tE19Flash_kernel_traitsILi256ELi64ELi64ELi8ES3_EELb0ELb0ELb1ELb0ELb0ELb1ELb0EEEvNS_16Flash_bwd_paramsE,"",@"SHT_CUDA_INFO"
	.sectionflags	@""
	.align	4


	//----- nvinfo : EIATTR_CUDA_API_VERSION
	.align		4
        /*0000*/ 	.byte	0x04, 0x37
        /*0002*/ 	.short	(.L_612 - .L_611)
.L_611:
        /*0004*/ 	.word	0x00000082


	//----- nvinfo : EIATTR_KPARAM_INFO
	.align		4
.L_612:
        /*0008*/ 	.byte	0x04, 0x17
        /*000a*/ 	.short	(.L_614 - .L_613)
.L_613:
        /*000c*/ 	.word	0x00000000
        /*0010*/ 	.short	0x0000
        /*0012*/ 	.short	0x0000
        /*0014*/ 	.byte	0x00, 0xf0, 0x01, 0x0a


	//----- nvinfo : EIATTR_SPARSE_MMA_MASK
	.align		4
.L_614:
        /*0018*/ 	.byte	0x03, 0x50
        /*001a*/ 	.short	0x0000


	//----- nvinfo : EIATTR_MAXREG_COUNT
	.align		4
        /*001c*/ 	.byte	0x03, 0x1b
        /*001e*/ 	.short	0x00ff


	//----- nvinfo : EIATTR_NUM_BARRIERS
	.align		4
        /*0020*/ 	.byte	0x02, 0x4c
        /*0022*/ 	.byte	0x01
	.zero		1


	//----- nvinfo : EIATTR_MERCURY_ISA_VERSION
	.align		4
        /*0024*/ 	.byte	0x03, 0x5f
        /*0026*/ 	.short	0x0101


	//----- nvinfo : EIATTR_EXIT_INSTR_OFFSETS
	.align		4
        /*0028*/ 	.byte	0x04, 0x1c
        /*002a*/ 	.short	(.L_616 - .L_615)


	//   ....[0]....
.L_615:
        /*002c*/ 	.word	0x000000a0


	//   ....[1]....
        /*0030*/ 	.word	0x00008a80


	//----- nvinfo : EIATTR_CRS_STACK_SIZE
	.align		4
.L_616:
        /*0034*/ 	.byte	0x04, 0x1e
        /*0036*/ 	.short	(.L_618 - .L_617)
.L_617:
        /*0038*/ 	.word	0x00000000


	//----- nvinfo : EIATTR_CBANK_PARAM_SIZE
	.align		4
.L_618:
        /*003c*/ 	.byte	0x03, 0x19
        /*003e*/ 	.short	0x0280


	//----- nvinfo : EIATTR_PARAM_CBANK
	.align		4
        /*0040*/ 	.byte	0x04, 0x0a
        /*0042*/ 	.short	(.L_620 - .L_619)
	.align		4
.L_619:
        /*0044*/ 	.word	index@(.nv.constant0._ZN5flash44flash_bwd_dq_dk_dv_loop_seqk_parallel_kernelI23Flash_bwd_kernel_traitsILi256ELi64ELi64ELi8ELi4ELi2ELi2ELb0ELb1EN7cutlass6half_tE19Flash_kernel_traitsILi256ELi64ELi64ELi8ES3_EELb0ELb0ELb1ELb0ELb0ELb1ELb0EEEvNS_16Flash_bwd_paramsE)
        /*0048*/ 	.short	0x0210
        /*004a*/ 	.short	0x0280


	//----- nvinfo : EIATTR_SW_WAR
	.align		4
.L_620:
        /*004c*/ 	.byte	0x04, 0x36
        /*004e*/ 	.short	(.L_622 - .L_621)
.L_621:
        /*0050*/ 	.word	0x00000008
.L_622:


//--------------------- .nv.info._ZN5flash44flash_bwd_dq_dk_dv_loop_seqk_parallel_kernelI23Flash_bwd_kernel_traitsILi256ELi64ELi64ELi8ELi4ELi2ELi2ELb0ELb1EN7cutlass6half_tE19Flash_kernel_traitsILi256ELi64ELi64ELi8ES3_EELb0ELb0ELb1ELb1ELb0ELb0ELb0EEEvNS_16Flash_bwd_paramsE --------------------------
	.section	.nv.info._ZN5flash44flash_bwd_dq_dk_dv_loop_seqk_parallel_kernelI23Flash_bwd_kernel_traitsILi256ELi64ELi64ELi8ELi4ELi2ELi2ELb0ELb1EN7cutlass6half_tE19Flash_kernel_traitsILi256ELi64ELi64ELi8ES3_EELb0ELb0ELb1ELb1ELb0ELb0ELb0EEEvNS_16Flash_bwd_paramsE,"",@"SHT_CUDA_INFO"
	.sectionflags	@""
	.align	4


	//----- nvinfo : EIATTR_CUDA_API_VERSION
	.align		4
        /*0000*/ 	.byte	0x04, 0x37
        /*0002*/ 	.short	(.L_624 - .L_623)
.L_623:
        /*0004*/ 	.word	0x00000082


	//----- nvinfo : EIATTR_KPARAM_INFO
	.align		4
.L_624:
        /*0008*/ 	.byte	0x04, 0x17
        /*000a*/ 	.short	(.L_626 - .L_625)
.L_625:
        /*000c*/ 	.word	0x00000000
        /*0010*/ 	.short	0x0000
        /*0012*/ 	.short	0x0000
        /*0014*/ 	.byte	0x00, 0xf0, 0x01, 0x0a


	//----- nvinfo : EIATTR_SPARSE_MMA_MASK
	.align		4
.L_626:
        /*0018*/ 	.byte	0x03, 0x50
        /*001a*/ 	.short	0x0000


	//----- nvinfo : EIATTR_MAXREG_COUNT
	.align		4
        /*001c*/ 	.byte	0x03, 0x1b
        /*001e*/ 	.short	0x00ff


	//----- nvinfo : EIATTR_NUM_BARRIERS
	.align		4
        /*0020*/ 	.byte	0x02, 0x4c
        /*0022*/ 	.byte	0x01
	.zero		1


	//----- nvinfo : EIATTR_MERCURY_ISA_VERSION
	.align		4
        /*0024*/ 	.byte	0x03, 0x5f
        /*0026*/ 	.short	0x0101


	//----- nvinfo : EIATTR_EXIT_INSTR_OFFSETS
	.align		4
        /*0028*/ 	.byte	0x04, 0x1c
        /*002a*/ 	.short	(.L_628 - .L_627)


	//   ....[0]....
.L_627:
        /*002c*/ 	.word	0x00000090


	//   ....[1]....
        /*0030*/ 	.word	0x0000a910


	//----- nvinfo : EIATTR_CRS_STACK_SIZE
	.align		4
.L_628:
        /*0034*/ 	.byte	0x04, 0x1e
        /*0036*/ 	.short	(.L_630 - .L_629)
.L_629:
        /*0038*/ 	.word	0x00000000


	//----- nvinfo : EIATTR_CBANK_PARAM_SIZE
	.align		4
.L_630:
        /*003c*/ 	.byte	0x03, 0x19
        /*003e*/ 	.short	0x0280


	//----- nvinfo : EIATTR_PARAM_CBANK
	.align		4
        /*0040*/ 	.byte	0x04, 0x0a
        /*0042*/ 	.short	(.L_632 - .L_631)
	.align		4
.L_631:
        /*0044*/ 	.word	index@(.nv.constant0._ZN5flash44flash_bwd_dq_dk_dv_loop_seqk_parallel_kernelI23Flash_bwd_kernel_traitsILi256ELi64ELi64ELi8ELi4ELi2ELi2ELb0ELb1EN7cutlass6half_tE19Flash_kernel_traitsILi256ELi64ELi64ELi8ES3_EELb0ELb0ELb1ELb1ELb0ELb0ELb0EEEvNS_16Flash_bwd_paramsE)
        /*0048*/ 	.short	0x0210
        /*004a*/ 	.short	0x0280


	//----- nvinfo : EIATTR_SW_WAR
	.align		4
.L_632:
        /*004c*/ 	.byte	0x04, 0x36
        /*004e*/ 	.short	(.L_634 - .L_633)
.L_633:
        /*0050*/ 	.word	0x00000008
.L_634:


//--------------------- .nv.info._ZN5flash44flash_bwd_dq_dk_dv_loop_seqk_parallel_kernelI23Flash_bwd_kernel_traitsILi256ELi64ELi64ELi8ELi4ELi2ELi2ELb0ELb0EN7cutlass6half_tE19Flash_kernel_traitsILi256ELi64ELi64ELi8ES3_EELb0ELb0ELb0ELb0ELb0ELb0ELb0EEEvNS_16Flash_bwd_paramsE --------------------------
	.section	.nv.info._ZN5flash44flash_bwd_dq_dk_dv_loop_seqk_parallel_kernelI23Flash_bwd_kernel_traitsILi256ELi64ELi64ELi8ELi4ELi2ELi2ELb0ELb0EN7cutlass6half_tE19Flash_kernel_traitsILi256ELi64ELi64ELi8ES3_EELb0ELb0ELb0ELb0ELb0ELb0ELb0EEEvNS_16Flash_bwd_paramsE,"",@"SHT_CUDA_INFO"
	.sectionflags	@""
	.align	4


	//----- nvinfo : EIATTR_CUDA_API_VERSION
	.align		4
        /*0000*/ 	.byte	0x04, 0x37
        /*0002*/ 	.short	(.L_636 - .L_635)
.L_635:
        /*0004*/ 	.word	0x00000082


	//----- nvinfo : EIATTR_KPARAM_INFO
	.align		4
.L_636:
        /*0008*/ 	.byte	0x04, 0x17
        /*000a*/ 	.short	(.L_638 - .L_637)
.L_637:
        /*000c*/ 	.word	0x00000000
        /*0010*/ 	.short	0x0000
        /*0012*/ 	.short	0x0000
        /*0014*/ 	.byte	0x00, 0xf0, 0x01, 0x0a


	//----- nvinfo : EIATTR_SPARSE_MMA_MASK
	.align		4
.L_638:
        /*0018*/ 	.byte	0x03, 0x50
        /*001a*/ 	.short	0x0000


	//----- nvinfo : EIATTR_MAXREG_COUNT
	.align		4
        /*001c*/ 	.byte	0x03, 0x1b
        /*001e*/ 	.short	0x00ff


	//----- nvinfo : EIATTR_NUM_BARRIERS
	.align		4
        /*0020*/ 	.byte	0x02, 0x4c
        /*0022*/ 	.byte	0x01
	.zero		1


	//----- nvinfo : EIATTR_ANNOTATIONS
	.align		4
        /*0024*/ 	.byte	0x04, 0x55
        /*0026*/ 	.short	(.L_640 - .L_639)


	//   ....[0]....
.L_639:
        /*0028*/ 	.word	0x00000001
        /*002c*/ 	.byte	0x40, 0x04, 0x00, 0x00, 0x01, 0x00, 0x00, 0x00, 0xd0, 0x17, 0x00, 0x00


	//----- nvinfo : EIATTR_MERCURY_ISA_VERSION
	.align		4
.L_640:
        /*0038*/ 	.byte	0x03, 0x5f
        /*003a*/ 	.short	0x0101


	//----- nvinfo : EIATTR_EXIT_INSTR_OFFSETS
	.align		4
        /*003c*/ 	.byte	0x04, 0x1c
        /*003e*/ 	.short	(.L_642 - .L_641)


	//   ....[0]....
.L_641:
        /*0040*/ 	.word	0x000000a0


	//   ....[1]....
        /*0044*/ 	.word	0x0000aa10


	//----- nvinfo : EIATTR_CRS_STACK_SIZE
	.align		4
.L_642:
        /*0048*/ 	.byte	0x04, 0x1e
        /*004a*/ 	.short	(.L_644 - .L_643)
.L_643:
        /*004c*/ 	.word	0x00000000


	//----- nvinfo : EIATTR_CBANK_PARAM_SIZE
	.align		4
.L_644:
        /*0050*/ 	.byte	0x03, 0x19
        /*0052*/ 	.short	0x0280


	//----- nvinfo : EIATTR_PARAM_CBANK
	.align		4
        /*0054*/ 	.byte	0x04, 0x0a
        /*0056*/ 	.short	(.L_646 - .L_645)
	.align		4
.L_645:
        /*0058*/ 	.word	index@(.nv.constant0._ZN5flash44flash_bwd_dq_dk_dv_loop_seqk_parallel_kernelI23Flash_bwd_kernel_traitsILi256ELi64ELi64ELi8ELi4ELi2ELi2ELb0ELb0EN7cutlass6half_tE19Flash_kernel_traitsILi256ELi64ELi64ELi8ES3_EELb0ELb0ELb0ELb0ELb0ELb0ELb0EEEvNS_16Flash_bwd_paramsE)
        /*005c*/ 	.short	0x0210
        /*005e*/ 	.short	0x0280


	//----- nvinfo : EIATTR_SW_WAR
	.align		4
.L_646:
        /*0060*/ 	.byte	0x04, 0x36
        /*0062*/ 	.short	(.L_648 - .L_647)
.L_647:
        /*0064*/ 	.word	0x00000008
.L_648:


//--------------------- .nv.info._ZN5flash44flash_bwd_dq_dk_dv_loop_seqk_parallel_kernelI23Flash_bwd_kernel_traitsILi256ELi64ELi64ELi8ELi4ELi2ELi2ELb0ELb0EN7cutlass6half_tE19Flash_kernel_traitsILi256ELi64ELi64ELi8ES3_EELb0ELb0ELb1ELb0ELb0ELb0ELb0EEEvNS_16Flash_bwd_paramsE --------------------------
	.section	.nv.info._ZN5flash44flash_bwd_dq_dk_dv_loop_seqk_parallel_kernelI23Flash_bwd_kernel_traitsILi256ELi64ELi64ELi8ELi4ELi2ELi2ELb0ELb0EN7cutlass6half_tE19Flash_kernel_traitsILi256ELi64ELi64ELi8ES3_EELb0ELb0ELb1ELb0ELb0ELb0ELb0EEEvNS_16Flash_bwd_paramsE,"",@"SHT_CUDA_INFO"
	.sectionflags	@""
	.align	4


	//----- nvinfo : EIATTR_CUDA_API_VERSION
	.align		4
        /*0000*/ 	.byte	0x04, 0x37
        /*0002*/ 	.short	(.L_650 - .L_649)
.L_649:
        /*0004*/ 	.word	0x00000082


	//----- nvinfo : EIATTR_KPARAM_INFO
	.align		4
.L_650:
        /*0008*/ 	.byte	0x04, 0x17
        /*000a*/ 	.short	(.L_652 - .L_651)
.L_651:
        /*000c*/ 	.word	0x00000000
        /*0010*/ 	.short	0x0000
        /*0012*/ 	.short	0x0000
        /*0014*/ 	.byte	0x00, 0xf0, 0x01, 0x0a


	//----- nvinfo : EIATTR_SPARSE_MMA_MASK
	.align		4
.L_652:
        /*0018*/ 	.byte	0x03, 0x50
        /*001a*/ 	.short	0x0000


	//----- nvinfo : EIATTR_MAXREG_COUNT
	.align		4
        /*001c*/ 	.byte	0x03, 0x1b
        /*001e*/ 	.short	0x00ff


	//----- nvinfo : EIATTR_NUM_BARRIERS
	.align		4
        /*0020*/ 	.byte	0x02, 0x4c
        /*0022*/ 	.byte	0x01
	.zero		1


	//----- nvinfo : EIATTR_ANNOTATIONS
	.align		4
        /*0024*/ 	.byte	0x04, 0x55
        /*0026*/ 	.short	(.L_654 - .L_653)


	//   ....[0]....
.L_653:
        /*0028*/ 	.word	0x00000001
        /*002c*/ 	.byte	0x20, 0x03, 0x00, 0x00, 0x01, 0x00, 0x00, 0x00, 0x60, 0x05, 0x00, 0x00, 0x01, 0x00, 0x00, 0x00
        /* <DEDUP_REMOVED lines=34> */
        /*025c*/ 	.byte	0x80, 0xa5, 0x00, 0x00


	//----- nvinfo : EIATTR_MERCURY_ISA_VERSION
	.align		4
.L_654:
        /*0260*/ 	.byte	0x03, 0x5f
        /*0262*/ 	.short	0x0101


	//----- nvinfo : EIATTR_EXIT_INSTR_OFFSETS
	.align		4
        /*0264*/ 	.byte	0x04, 0x1c
        /*0266*/ 	.short	(.L_656 - .L_655)


	//   ....[0]....
.L_655:
        /*0268*/ 	.word	0x000000a0


	//   ....[1]....
        /*026c*/ 	.word	0x0000af30


	//----- nvinfo : EIATTR_CRS_STACK_SIZE
	.align		4
.L_656:
        /*0270*/ 	.byte	0x04, 0x1e
        /*0272*/ 	.short	(.L_658 - .L_657)
.L_657:
        /*0274*/ 	.word	0x00000000


	//----- nvinfo : EIATTR_CBANK_PARAM_SIZE
	.align		4
.L_658:
        /*0278*/ 	.byte	0x03, 0x19
        /*027a*/ 	.short	0x0280


	//----- nvinfo : EIATTR_PARAM_CBANK
	.align		4
        /*027c*/ 	.byte	0x04, 0x0a
        /*027e*/ 	.short	(.L_660 - .L_659)
	.align		4
.L_659:
        /*0280*/ 	.word	index@(.nv.constant0._ZN5flash44flash_bwd_dq_dk_dv_loop_seqk_parallel_kernelI23Flash_bwd_kernel_traitsILi256ELi64ELi64ELi8ELi4ELi2ELi2ELb0ELb0EN7cutlass6half_tE19Flash_kernel_traitsILi256ELi64ELi64ELi8ES3_EELb0ELb0ELb1ELb0ELb0ELb0ELb0EEEvNS_16Flash_bwd_paramsE)
        /*0284*/ 	.short	0x0210
        /*0286*/ 	.short	0x0280


	//----- nvinfo : EIATTR_SW_WAR
	.align		4
.L_660:
        /*0288*/ 	.byte	0x04, 0x36
        /*028a*/ 	.short	(.L_662 - .L_661)
.L_661:
        /*028c*/ 	.word	0x00000008
.L_662:


//--------------------- .nv.info._ZN5flash44flash_bwd_dq_dk_dv_loop_seqk_parallel_kernelI23Flash_bwd_kernel_traitsILi256ELi64ELi64ELi8ELi4ELi2ELi2ELb0ELb0EN7cutlass6half_tE19Flash_kernel_traitsILi256ELi64ELi64ELi8ES3_EELb0ELb0ELb0ELb0ELb0ELb1ELb0EEEvNS_16Flash_bwd_paramsE --------------------------
	.section	.nv.info._ZN5flash44flash_bwd_dq_dk_dv_loop_seqk_parallel_kernelI23Flash_bwd_kernel_traitsILi256ELi64ELi64ELi8ELi4ELi2ELi2ELb0ELb0EN7cutlass6half_tE19Flash_kernel_traitsILi256ELi64ELi64ELi8ES3_EELb0ELb0ELb0ELb0ELb0ELb1ELb0EEEvNS_16Flash_bwd_paramsE,"",@"SHT_CUDA_INFO"
	.sectionflags	@""
	.align	4


	//----- nvinfo : EIATTR_CUDA_API_VERSION
	.align		4
        /*0000*/ 	.byte	0x04, 0x37
        /*0002*/ 	.short	(.L_664 - .L_663)
.L_663:
        /*0004*/ 	.word	0x00000082


	//----- nvinfo : EIATTR_KPARAM_INFO
	.align		4
.L_664:
        /*0008*/ 	.byte	0x04, 0x17
        /*000a*/ 	.short	(.L_666 - .L_665)
.L_665:
        /*000c*/ 	.word	0x00000000
        /*0010*/ 	.short	0x0000
        /*0012*/ 	.short	0x0000
        /*0014*/ 	.byte	0x00, 0xf0, 0x01, 0x0a


	//----- nvinfo : EIATTR_SPARSE_MMA_MASK
	.align		4
.L_666:
        /*0018*/ 	.byte	0x03, 0x50
        /*001a*/ 	.short	0x0000


	//----- nvinfo : EIATTR_MAXREG_COUNT
	.align		4
        /*001c*/ 	.byte	0x03, 0x1b
        /*001e*/ 	.short	0x00ff


	//----- nvinfo : EIATTR_NUM_BARRIERS
	.align		4
        /*0020*/ 	.byte	0x02, 0x4c
        /*0022*/ 	.byte	0x01
	.zero		1


	//----- nvinfo : EIATTR_ANNOTATIONS
	.align		4
        /*0024*/ 	.byte	0x04, 0x55
        /*0026*/ 	.short	(.L_668 - .L_667)


	//   ....[0]....
.L_667:
        /*0028*/ 	.word	0x00000001
        /*002c*/ 	.byte	0x80, 0x05, 0x00, 0x00, 0x01, 0x00, 0x00, 0x00, 0x70, 0x06, 0x00, 0x00, 0x01, 0x00, 0x00, 0x00
        /*003c*/ 	.byte	0xf0, 0x1b, 0x00, 0x00, 0x01, 0x00, 0x00, 0x00, 0xa0, 0x30, 0x00, 0x00, 0x01, 0x00, 0x00, 0x00
        /*004c*/ 	.byte	0x50, 0x7a, 0x00, 0x00


	//----- nvinfo : EIATTR_MERCURY_ISA_VERSION
	.align		4
.L_668:
        /*0050*/ 	.byte	0x03, 0x5f
        /*0052*/ 	.short	0x0101


	//----- nvinfo : EIATTR_EXIT_INSTR_OFFSETS
	.align		4
        /*0054*/ 	.byte	0x04, 0x1c
        /*0056*/ 	.short	(.L_670 - .L_669)


	//   ....[0]....
.L_669:
        /*0058*/ 	.word	0x000000a0


	//   ....[1]....
        /*005c*/ 	.word	0x00008c70


	//----- nvinfo : EIATTR_CRS_STACK_SIZE
	.align		4
.L_670:
        /*0060*/ 	.byte	0x04, 0x1e
        /*0062*/ 	.short	(.L_672 - .L_671)
.L_671:
        /*0064*/ 	.word	0x00000000


	//----- nvinfo : EIATTR_CBANK_PARAM_SIZE
	.align		4
.L_672:
        /*0068*/ 	.byte	0x03, 0x19
        /*006a*/ 	.short	0x0280


	//----- nvinfo : EIATTR_PARAM_CBANK
	.align		4
        /*006c*/ 	.byte	0x04, 0x0a
        /*006e*/ 	.short	(.L_674 - .L_673)
	.align		4
.L_673:
        /*0070*/ 	.word	index@(.nv.constant0._ZN5flash44flash_bwd_dq_dk_dv_loop_seqk_parallel_kernelI23Flash_bwd_kernel_traitsILi256ELi64ELi64ELi8ELi4ELi2ELi2ELb0ELb0EN7cutlass6half_tE19Flash_kernel_traitsILi256ELi64ELi64ELi8ES3_EELb0ELb0ELb0ELb0ELb0ELb1ELb0EEEvNS_16Flash_bwd_paramsE)
        /*0074*/ 	.short	0x0210
        /*0076*/ 	.short	0x0280


	//----- nvinfo : EIATTR_SW_WAR
	.align		4
.L_674:
        /*0078*/ 	.byte	0x04, 0x36
        /*007a*/ 	.short	(.L_676 - .L_675)
.L_675:
        /*007c*/ 	.word	0x00000008
.L_676:


//--------------------- .nv.info._ZN5flash44flash_bwd_dq_dk_dv_loop_seqk_parallel_kernelI23Flash_bwd_kernel_traitsILi256ELi64ELi64ELi8ELi4ELi2ELi2ELb0ELb0EN7cutlass6half_tE19Flash_kernel_traitsILi256ELi64ELi64ELi8ES3_EELb0ELb0ELb0ELb1ELb0ELb0ELb0EEEvNS_16Flash_bwd_paramsE --------------------------
	.section	.nv.info._ZN5flash44flash_bwd_dq_dk_dv_loop_seqk_parallel_kernelI23Flash_bwd_kernel_traitsILi256ELi64ELi64ELi8ELi4ELi2ELi2ELb0ELb0EN7cutlass6half_tE19Flash_kernel_traitsILi256ELi64ELi64ELi8ES3_EELb0ELb0ELb0ELb1ELb0ELb0ELb0EEEvNS_16Flash_bwd_paramsE,"",@"SHT_CUDA_INFO"
	.sectionflags	@""
	.align	4


	//----- nvinfo : EIATTR_CUDA_API_VERSION
	.align		4
        /*0000*/ 	.byte	0x04, 0x37
        /*0002*/ 	.short	(.L_678 - .L_677)
.L_677:
        /*0004*/ 	.word	0x00000082


	//----- nvinfo : EIATTR_KPARAM_INFO
	.align		4
.L_678:
        /*0008*/ 	.byte	0x04, 0x17
        /*000a*/ 	.short	(.L_680 - .L_679)
.L_679:
        /*000c*/ 	.word	0x00000000
        /*0010*/ 	.short	0x0000
        /*0012*/ 	.short	0x0000
        /*0014*/ 	.byte	0x00, 0xf0, 0x01, 0x0a


	//----- nvinfo : EIATTR_SPARSE_MMA_MASK
	.align		4
.L_680:
        /*0018*/ 	.byte	0x03, 0x50
        /*001a*/ 	.short	0x0000


	//----- nvinfo : EIATTR_MAXREG_COUNT
	.align		4
        /*001c*/ 	.byte	0x03, 0x1b
        /*001e*/ 	.short	0x00ff


	//----- nvinfo : EIATTR_NUM_BARRIERS
	.align		4
        /*0020*/ 	.byte	0x02, 0x4c
        /*0022*/ 	.byte	0x01
	.zero		1


	//----- nvinfo : EIATTR_ANNOTATIONS
	.align		4
        /*0024*/ 	.byte	0x04, 0x55
        /*0026*/ 	.short	(.L_682 - .L_681)


	//   ....[0]....
.L_681:
        /* <DEDUP_REMOVED lines=38> */


	//----- nvinfo : EIATTR_MERCURY_ISA_VERSION
	.align		4
.L_682:
        /*0270*/ 	.byte	0x03, 0x5f
        /*0272*/ 	.short	0x0101


	//----- nvinfo : EIATTR_EXIT_INSTR_OFFSETS
	.align		4
        /*0274*/ 	.byte	0x04, 0x1c
        /*0276*/ 	.short	(.L_684 - .L_683)


	//   ....[0]....
.L_683:
        /*0278*/ 	.word	0x000000a0


	//   ....[1]....
        /*027c*/ 	.word	0x0000b2b0


	//----- nvinfo : EIATTR_CRS_STACK_SIZE
	.align		4
.L_684:
        /*0280*/ 	.byte	0x04, 0x1e
        /*0282*/ 	.short	(.L_686 - .L_685)
.L_685:
        /*0284*/ 	.word	0x00000000


	//----- nvinfo : EIATTR_CBANK_PARAM_SIZE
	.align		4
.L_686:
        /*0288*/ 	.byte	0x03, 0x19
        /*028a*/ 	.short	0x0280


	//----- nvinfo : EIATTR_PARAM_CBANK
	.align		4
        /*028c*/ 	.byte	0x04, 0x0a
        /*028e*/ 	.short	(.L_688 - .L_687)
	.align		4
.L_687:
        /*0290*/ 	.word	index@(.nv.constant0._ZN5flash44flash_bwd_dq_dk_dv_loop_seqk_parallel_kernelI23Flash_bwd_kernel_traitsILi256ELi64ELi64ELi8ELi4ELi2ELi2ELb0ELb0EN7cutlass6half_tE19Flash_kernel_traitsILi256ELi64ELi64ELi8ES3_EELb0ELb0ELb0ELb1ELb0ELb0ELb0EEEvNS_16Flash_bwd_paramsE)
        /*0294*/ 	.short	0x0210
        /*0296*/ 	.short	0x0280


	//----- nvinfo : EIATTR_SW_WAR
	.align		4
.L_688:
        /*0298*/ 	.byte	0x04, 0x36
        /*029a*/ 	.short	(.L_690 - .L_689)
.L_689:
        /*029c*/ 	.word	0x00000008
.L_690:


//--------------------- .nv.info._ZN5flash44flash_bwd_dq_dk_dv_loop_seqk_parallel_kernelI23Flash_bwd_kernel_traitsILi256ELi64ELi64ELi8ELi4ELi2ELi2ELb0ELb0EN7cutlass6half_tE19Flash_kernel_traitsILi256ELi64ELi64ELi8ES3_EELb0ELb0ELb1ELb0ELb0ELb1ELb0EEEvNS_16Flash_bwd_paramsE --------------------------
	.section	.nv.info._ZN5flash44flash_bwd_dq_dk_dv_loop_seqk_parallel_kernelI23Flash_bwd_kernel_traitsILi256ELi64ELi64ELi8ELi4ELi2ELi2ELb0ELb0EN7cutlass6half_tE19Flash_kernel_traitsILi256ELi64ELi64ELi8ES3_EELb0ELb0ELb1ELb0ELb0ELb1ELb0EEEvNS_16Flash_bwd_paramsE,"",@"SHT_CUDA_INFO"
	.sectionflags	@""
	.align	4


	//----- nvinfo : EIATTR_CUDA_API_VERSION
	.align		4
        /*0000*/ 	.byte	0x04, 0x37
        /*0002*/ 	.short	(.L_692 - .L_691)
.L_691:
        /*0004*/ 	.word	0x00000082


	//----- nvinfo : EIATTR_KPARAM_INFO
	.align		4
.L_692:
        /*0008*/ 	.byte	0x04, 0x17
        /*000a*/ 	.short	(.L_694 - .L_693)
.L_693:
        /*000c*/ 	.word	0x00000000
        /*0010*/ 	.short	0x0000
        /*0012*/ 	.short	0x0000
        /*0014*/ 	.byte	0x00, 0xf0, 0x01, 0x0a


	//----- nvinfo : EIATTR_SPARSE_MMA_MASK
	.align		4
.L_694:
        /*0018*/ 	.byte	0x03, 0x50
        /*001a*/ 	.short	0x0000


	//----- nvinfo : EIATTR_MAXREG_COUNT
	.align		4
        /*001c*/ 	.byte	0x03, 0x1b
        /*001e*/ 	.short	0x00ff


	//----- nvinfo : EIATTR_NUM_BARRIERS
	.align		4
        /*0020*/ 	.byte	0x02, 0x4c
        /*0022*/ 	.byte	0x01
	.zero		1


	//----- nvinfo : EIATTR_ANNOTATIONS
	.align		4
        /*0024*/ 	.byte	0x04, 0x55
        /*0026*/ 	.short	(.L_696 - .L_695)


	//   ....[0]....
.L_695:
        /*0028*/ 	.word	0x00000001
        /*002c*/ 	.byte	0xa0, 0x00, 0x00, 0x00, 0x01, 0x00, 0x00, 0x00, 0x00, 0x06, 0x00, 0x00, 0x01, 0x00, 0x00, 0x00
        /*003c*/ 	.byte	0x20, 0x26, 0x00, 0x00, 0x01, 0x00, 0x00, 0x00, 0x30, 0x85, 0x00, 0x00, 0x01, 0x00, 0x00, 0x00
        /*004c*/ 	.byte	0x20, 0x8e, 0x00, 0x00


	//----- nvinfo : EIATTR_MERCURY_ISA_VERSION
	.align		4
.L_696:
        /*0050*/ 	.byte	0x03, 0x5f
        /*0052*/ 	.short	0x0101


	//----- nvinfo : EIATTR_EXIT_INSTR_OFFSETS
	.align		4
        /*0054*/ 	.byte	0x04, 0x1c
        /*0056*/ 	.short	(.L_698 - .L_697)


	//   ....[0]....
.L_697:
        /*0058*/ 	.word	0x000000c0


	//   ....[1]....
        /*005c*/ 	.word	0x00008ea0


	//----- nvinfo : EIATTR_CRS_STACK_SIZE
	.align		4
.L_698:
        /*0060*/ 	.byte	0x04, 0x1e
        /*0062*/ 	.short	(.L_700 - .L_699)
.L_699:
        /*0064*/ 	.word	0x00000000


	//----- nvinfo : EIATTR_CBANK_PARAM_SIZE
	.align		4
.L_700:
        /*0068*/ 	.byte	0x03, 0x19
        /*006a*/ 	.short	0x0280


	//----- nvinfo : EIATTR_PARAM_CBANK
	.align		4
        /*006c*/ 	.byte	0x04, 0x0a
        /*006e*/ 	.short	(.L_702 - .L_701)
	.align		4
.L_701:
        /*0070*/ 	.word	index@(.nv.constant0._ZN5flash44flash_bwd_dq_dk_dv_loop_seqk_parallel_kernelI23Flash_bwd_kernel_traitsILi256ELi64ELi64ELi8ELi4ELi2ELi2ELb0ELb0EN7cutlass6half_tE19Flash_kernel_traitsILi256ELi64ELi64ELi8ES3_EELb0ELb0ELb1ELb0ELb0ELb1ELb0EEEvNS_16Flash_bwd_paramsE)
        /*0074*/ 	.short	0x0210
        /*0076*/ 	.short	0x0280


	//----- nvinfo : EIATTR_SW_WAR
	.align		4
.L_702:
        /*0078*/ 	.byte	0x04, 0x36
        /*007a*/ 	.short	(.L_704 - .L_703)
.L_703:
        /*007c*/ 	.word	0x00000008
.L_704:


//--------------------- .nv.info._ZN5flash44flash_bwd_dq_dk_dv_loop_seqk_parallel_kernelI23Flash_bwd_kernel_traitsILi256ELi64ELi64ELi8ELi4ELi2ELi2ELb0ELb0EN7cutlass6half_tE19Flash_kernel_traitsILi256ELi64ELi64ELi8ES3_EELb0ELb0ELb1ELb1ELb0ELb0ELb0EEEvNS_16Flash_bwd_paramsE --------------------------
	.section	.nv.info._ZN5flash44flash_bwd_dq_dk_dv_loop_seqk_parallel_kernelI23Flash_bwd_kernel_traitsILi256ELi64ELi64ELi8ELi4ELi2ELi2ELb0ELb0EN7cutlass6half_tE19Flash_kernel_traitsILi256ELi64ELi64ELi8ES3_EELb0ELb0ELb1ELb1ELb0ELb0ELb0EEEvNS_16Flash_bwd_paramsE,"",@"SHT_CUDA_INFO"
	.sectionflags	@""
	.align	4


	//----- nvinfo : EIATTR_CUDA_API_VERSION
	.align		4
        /*0000*/ 	.byte	0x04, 0x37
        /*0002*/ 	.short	(.L_706 - .L_705)
.L_705:
        /*0004*/ 	.word	0x00000082


	//----- nvinfo : EIATTR_KPARAM_INFO
	.align		4
.L_706:
        /*0008*/ 	.byte	0x04, 0x17
        /*000a*/ 	.short	(.L_708 - .L_707)
.L_707:
        /*000c*/ 	.word	0x00000000
        /*0010*/ 	.short	0x0000
        /*0012*/ 	.short	0x0000
        /*0014*/ 	.byte	0x00, 0xf0, 0x01, 0x0a


	//----- nvinfo : EIATTR_SPARSE_MMA_MASK
	.align		4
.L_708:
        /*0018*/ 	.byte	0x03, 0x50
        /*001a*/ 	.short	0x0000


	//----- nvinfo : EIATTR_MAXREG_COUNT
	.align		4
        /*001c*/ 	.byte	0x03, 0x1b
        /*001e*/ 	.short	0x00ff


	//----- nvinfo : EIATTR_NUM_BARRIERS
	.align		4
        /*0020*/ 	.byte	0x02, 0x4c
        /*0022*/ 	.byte	0x01
	.zero		1


	//----- nvinfo : EIATTR_ANNOTATIONS
	.align		4
        /*0024*/ 	.byte	0x04, 0x55
        /*0026*/ 	.short	(.L_710 - .L_709)


	//   ....[0]....
.L_709:
        /* <DEDUP_REMOVED lines=36> */


	//----- nvinfo : EIATTR_MERCURY_ISA_VERSION
	.align		4
.L_710:
        /*0250*/ 	.byte	0x03, 0x5f
        /*0252*/ 	.short	0x0101


	//----- nvinfo : EIATTR_EXIT_INSTR_OFFSETS
	.align		4
        /*0254*/ 	.byte	0x04, 0x1c
        /*0256*/ 	.short	(.L_712 - .L_711)


	//   ....[0]....
.L_711:
        /*0258*/ 	.word	0x000000a0


	//   ....[1]....
        /*025c*/ 	.word	0x0000b430


	//----- nvinfo : EIATTR_CRS_STACK_SIZE
	.align		4
.L_712:
        /*0260*/ 	.byte	0x04, 0x1e
        /*0262*/ 	.short	(.L_714 - .L_713)
.L_713:
        /*0264*/ 	.word	0x00000000


	//----- nvinfo : EIATTR_CBANK_PARAM_SIZE
	.align		4
.L_714:
        /*0268*/ 	.byte	0x03, 0x19
        /*026a*/ 	.short	0x0280


	//----- nvinfo : EIATTR_PARAM_CBANK
	.align		4
        /*026c*/ 	.byte	0x04, 0x0a
        /*026e*/ 	.short	(.L_716 - .L_715)
	.align		4
.L_715:
        /*0270*/ 	.word	index@(.nv.constant0._ZN5flash44flash_bwd_dq_dk_dv_loop_seqk_parallel_kernelI23Flash_bwd_kernel_traitsILi256ELi64ELi64ELi8ELi4ELi2ELi2ELb0ELb0EN7cutlass6half_tE19Flash_kernel_traitsILi256ELi64ELi64ELi8ES3_EELb0ELb0ELb1ELb1ELb0ELb0ELb0EEEvNS_16Flash_bwd_paramsE)
        /*0274*/ 	.short	0x0210
        /*0276*/ 	.short	0x0280


	//----- nvinfo : EIATTR_SW_WAR
	.align		4
.L_716:
        /*0278*/ 	.byte	0x04, 0x36
        /*027a*/ 	.short	(.L_718 - .L_717)
.L_717:
        /*027c*/ 	.word	0x00000008
.L_718:


//--------------------- .nv.info._ZN5flash27flash_bwd_convert_dq_kernelI23Flash_bwd_kernel_traitsILi256ELi64ELi64ELi8ELi4ELi2ELi2ELb0ELb1EN7cutlass6half_tE19Flash_kernel_traitsILi256ELi64ELi64ELi8ES3_EEEEvNS_16Flash_bwd_paramsEi --------------------------
	.section	.nv.info._ZN5flash27flash_bwd_convert_dq_kernelI23Flash_bwd_kernel_traitsILi256ELi64ELi64ELi8ELi4ELi2ELi2ELb0ELb1EN7cutlass6half_tE19Flash_kernel_traitsILi256ELi64ELi64ELi8ES3_EEEEvNS_16Flash_bwd_paramsEi,"",@"SHT_CUDA_INFO"
	.sectionflags	@""
	.align	4


	//----- nvinfo : EIATTR_CUDA_API_VERSION
	.align		4
        /*0000*/ 	.byte	0x04, 0x37
        /*0002*/ 	.short	(.L_720 - .L_719)
.L_719:
        /*0004*/ 	.word	0x00000082


	//----- nvinfo : EIATTR_KPARAM_INFO
	.align		4
.L_720:
        /*0008*/ 	.byte	0x04, 0x17
        /*000a*/ 	.short	(.L_722 - .L_721)
.L_721:
        /*000c*/ 	.word	0x00000000
        /*0010*/ 	.short	0x0001
        /*0012*/ 	.short	0x0280
        /*0014*/ 	.byte	0x00, 0xf0, 0x11, 0x00


	//----- nvinfo : EIATTR_KPARAM_INFO
	.align		4
.L_722:
        /*0018*/ 	.byte	0x04, 0x17
        /*001a*/ 	.short	(.L_724 - .L_723)
.L_723:
        /*001c*/ 	.word	0x00000000
        /*0020*/ 	.short	0x0000
        /*0022*/ 	.short	0x0000
        /*0024*/ 	.byte	0x00, 0xf0, 0x01, 0x0a


	//----- nvinfo : EIATTR_SPARSE_MMA_MASK
	.align		4
.L_724:
        /*0028*/ 	.byte	0x03, 0x50
        /*002a*/ 	.short	0x0000


	//----- nvinfo : EIATTR_MAXREG_COUNT
	.align		4
        /*002c*/ 	.byte	0x03, 0x1b
        /*002e*/ 	.short	0x00ff


	//----- nvinfo : EIATTR_NUM_BARRIERS
	.align		4
        /*0030*/ 	.byte	0x02, 0x4c
        /*0032*/ 	.byte	0x01
	.zero		1


	//----- nvinfo : EIATTR_MERCURY_ISA_VERSION
	.align		4
        /*0034*/ 	.byte	0x03, 0x5f
        /*0036*/ 	.short	0x0101


	//----- nvinfo : EIATTR_EXIT_INSTR_OFFSETS
	.align		4
        /*0038*/ 	.byte	0x04, 0x1c
        /*003a*/ 	.short	(.L_726 - .L_725)


	//   ....[0]....
.L_725:
        /*003c*/ 	.word	0x00000100


	//   ....[1]....
        /*0040*/ 	.word	0x000020f0


	//   ....[2]....
        /*0044*/ 	.word	0x00002230


	//   ....[3]....
        /*0048*/ 	.word	0x00002250


	//----- nvinfo : EIATTR_CRS_STACK_SIZE
	.align		4
.L_726:
        /*004c*/ 	.byte	0x04, 0x1e
        /*004e*/ 	.short	(.L_728 - .L_727)
.L_727:
        /*0050*/ 	.word	0x00000000


	//----- nvinfo : EIATTR_CBANK_PARAM_SIZE
	.align		4
.L_728:
        /*0054*/ 	.byte	0x03, 0x19
        /*0056*/ 	.short	0x0284


	//----- nvinfo : EIATTR_PARAM_CBANK
	.align		4
        /*0058*/ 	.byte	0x04, 0x0a
        /*005a*/ 	.short	(.L_730 - .L_729)
	.align		4
.L_729:
        /*005c*/ 	.word	index@(.nv.constant0._ZN5flash27flash_bwd_convert_dq_kernelI23Flash_bwd_kernel_traitsILi256ELi64ELi64ELi8ELi4ELi2ELi2ELb0ELb1EN7cutlass6half_tE19Flash_kernel_traitsILi256ELi64ELi64ELi8ES3_EEEEvNS_16Flash_bwd_paramsEi)
        /*0060*/ 	.short	0x0210
        /*0062*/ 	.short	0x0284


	//----- nvinfo : EIATTR_SW_WAR
	.align		4
.L_730:
        /*0064*/ 	.byte	0x04, 0x36
        /*0066*/ 	.short	(.L_732 - .L_731)
.L_731:
        /*0068*/ 	.word	0x00000008
.L_732:


//--------------------- .nv.info._ZN5flash44flash_bwd_dq_dk_dv_loop_seqk_parallel_kernelI23Flash_bwd_kernel_traitsILi256ELi64ELi64ELi8ELi4ELi2ELi2ELb0ELb1EN7cutlass6half_tE19Flash_kernel_traitsILi256ELi64ELi64ELi8ES3_EELb1ELb0ELb0ELb0ELb0ELb0ELb0EEEvNS_16Flash_bwd_paramsE --------------------------
	.section	.nv.info._ZN5flash44flash_bwd_dq_dk_dv_loop_seqk_parallel_kernelI23Flash_bwd_kernel_traitsILi256ELi64ELi64ELi8ELi4ELi2ELi2ELb0ELb1EN7cutlass6half_tE19Flash_kernel_traitsILi256ELi64ELi64ELi8ES3_EELb1ELb0ELb0ELb0ELb0ELb0ELb0EEEvNS_16Flash_bwd_paramsE,"",@"SHT_CUDA_INFO"
	.sectionflags	@""
	.align	4


	//----- nvinfo : EIATTR_CUDA_API_VERSION
	.align		4
        /*0000*/ 	.byte	0x04, 0x37
        /*0002*/ 	.short	(.L_734 - .L_733)
.L_733:
        /*0004*/ 	.word	0x00000082


	//----- nvinfo : EIATTR_KPARAM_INFO
	.align		4
.L_734:
        /*0008*/ 	.byte	0x04, 0x17
        /*000a*/ 	.short	(.L_736 - .L_735)
.L_735:
        /*000c*/ 	.word	0x00000000
        /*0010*/ 	.short	0x0000
        /*0012*/ 	.short	0x0000
        /*0014*/ 	.byte	0x00, 0xf0, 0x01, 0x0a


	//----- nvinfo : EIATTR_SPARSE_MMA_MASK
	.align		4
.L_736:
        /*0018*/ 	.byte	0x03, 0x50
        /*001a*/ 	.short	0x0000


	//----- nvinfo : EIATTR_MAXREG_COUNT
	.align		4
        /*001c*/ 	.byte	0x03, 0x1b
        /*001e*/ 	.short	0x00ff


	//----- nvinfo : EIATTR_NUM_BARRIERS
	.align		4
        /*0020*/ 	.byte	0x02, 0x4c
        /*0022*/ 	.byte	0x01
	.zero		1


	//----- nvinfo : EIATTR_MERCURY_ISA_VERSION
	.align		4
        /*0024*/ 	.byte	0x03, 0x5f
        /*0026*/ 	.short	0x0101


	//----- nvinfo : EIATTR_EXIT_INSTR_OFFSETS
	.align		4
        /*0028*/ 	.byte	0x04, 0x1c
        /*002a*/ 	.short	(.L_738 - .L_737)


	//   ....[0]....
.L_737:
        /*002c*/ 	.word	0x00000090


	//   ....[1]....
        /*0030*/ 	.word	0x0000af20


	//----- nvinfo : EIATTR_CRS_STACK_SIZE
	.align		4
.L_738:
        /*0034*/ 	.byte	0x04, 0x1e
        /*0036*/ 	.short	(.L_740 - .L_739)
.L_739:
        /*0038*/ 	.word	0x00000000


	//----- nvinfo : EIATTR_CBANK_PARAM_SIZE
	.align		4
.L_740:
        /*003c*/ 	.byte	0x03, 0x19
        /*003e*/ 	.short	0x0280


	//----- nvinfo : EIATTR_PARAM_CBANK
	.align		4
        /*0040*/ 	.byte	0x04, 0x0a
        /*0042*/ 	.short	(.L_742 - .L_741)
	.align		4
.L_741:
        /*0044*/ 	.word	index@(.nv.constant0._ZN5flash44flash_bwd_dq_dk_dv_loop_seqk_parallel_kernelI23Flash_bwd_kernel_traitsILi256ELi64ELi64ELi8ELi4ELi2ELi2ELb0ELb1EN7cutlass6half_tE19Flash_kernel_traitsILi256ELi64ELi64ELi8ES3_EELb1ELb0ELb0ELb0ELb0ELb0ELb0EEEvNS_16Flash_bwd_paramsE)
        /*0048*/ 	.short	0x0210
        /*004a*/ 	.short	0x0280


	//----- nvinfo : EIATTR_SW_WAR
	.align		4
.L_742:
        /*004c*/ 	.byte	0x04, 0x36
        /*004e*/ 	.short	(.L_744 - .L_743)
.L_743:
        /*0050*/ 	.word	0x00000008
.L_744:


//--------------------- .nv.info._ZN5flash44flash_bwd_dq_dk_dv_loop_seqk_parallel_kernelI23Flash_bwd_kernel_traitsILi256ELi64ELi64ELi8ELi4ELi2ELi2ELb0ELb1EN7cutlass6half_tE19Flash_kernel_traitsILi256ELi64ELi64ELi8ES3_EELb0ELb0ELb0ELb0ELb0ELb0ELb1EEEvNS_16Flash_bwd_paramsE --------------------------
	.section	.nv.info._ZN5flash44flash_bwd_dq_dk_dv_loop_seqk_parallel_kernelI23Flash_bwd_kernel_traitsILi256ELi64ELi64ELi8ELi4ELi2ELi2ELb0ELb1EN7cutlass6half_tE19Flash_kernel_traitsILi256ELi64ELi64ELi8ES3_EELb0ELb0ELb0ELb0ELb0ELb0ELb1EEEvNS_16Flash_bwd_paramsE,"",@"SHT_CUDA_INFO"
	.sectionflags	@""
	.align	4


	//----- nvinfo : EIATTR_CUDA_API_VERSION
	.align		4
        /*0000*/ 	.byte	0x04, 0x37
        /*0002*/ 	.short	(.L_746 - .L_745)
.L_745:
        /*0004*/ 	.word	0x00000082


	//----- nvinfo : EIATTR_KPARAM_INFO
	.align		4
.L_746:
        /*0008*/ 	.byte	0x04, 0x17
        /*000a*/ 	.short	(.L_748 - .L_747)
.L_747:
        /*000c*/ 	.word	0x00000000
        /*0010*/ 	.short	0x0000
        /*0012*/ 	.short	0x0000
        /*0014*/ 	.byte	0x00, 0xf0, 0x01, 0x0a


	//----- nvinfo : EIATTR_SPARSE_MMA_MASK
	.align		4
.L_748:
        /*0018*/ 	.byte	0x03, 0x50
        /*001a*/ 	.short	0x0000


	//----- nvinfo : EIATTR_MAXREG_COUNT
	.align		4
        /*001c*/ 	.byte	0x03, 0x1b
        /*001e*/ 	.short	0x00ff


	//----- nvinfo : EIATTR_NUM_BARRIERS
	.align		4
        /*0020*/ 	.byte	0x02, 0x4c
        /*0022*/ 	.byte	0x01
	.zero		1


	//----- nvinfo : EIATTR_ANNOTATIONS
	.align		4
        /*0024*/ 	.byte	0x04, 0x55
        /*0026*/ 	.short	(.L_750 - .L_749)


	//   ....[0]....
.L_749:
        /*0028*/ 	.word	0x00000001
        /*002c*/ 	.byte	0x20, 0x08, 0x00, 0x00, 0x01, 0x00, 0x00, 0x00, 0x20, 0x2a, 0x00, 0x00


	//----- nvinfo : EIATTR_MERCURY_ISA_VERSION
	.align		4
.L_750:
        /*0038*/ 	.byte	0x03, 0x5f
        /*003a*/ 	.short	0x0101


	//----- nvinfo : EIATTR_EXIT_INSTR_OFFSETS
	.align		4
        /*003c*/ 	.byte	0x04, 0x1c
        /*003e*/ 	.short	(.L_752 - .L_751)


	//   ....[0]....
.L_751:
        /*0040*/ 	.word	0x000000a0


	//   ....[1]....
        /*0044*/ 	.word	0x0000a890


	//----- nvinfo : EIATTR_CRS_STACK_SIZE
	.align		4
.L_752:
        /*0048*/ 	.byte	0x04, 0x1e
        /*004a*/ 	.short	(.L_754 - .L_753)
.L_753:
        /*004c*/ 	.word	0x00000000


	//----- nvinfo : EIATTR_CBANK_PARAM_SIZE
	.align		4
.L_754:
        /*0050*/ 	.byte	0x03, 0x19
        /*0052*/ 	.short	0x0280


	//----- nvinfo : EIATTR_PARAM_CBANK
	.align		4
        /*0054*/ 	.byte	0x04, 0x0a
        /*0056*/ 	.short	(.L_756 - .L_755)
	.align		4
.L_755:
        /*0058*/ 	.word	index@(.nv.constant0._ZN5flash44flash_bwd_dq_dk_dv_loop_seqk_parallel_kernelI23Flash_bwd_kernel_traitsILi256ELi64ELi64ELi8ELi4ELi2ELi2ELb0ELb1EN7cutlass6half_tE19Flash_kernel_traitsILi256ELi64ELi64ELi8ES3_EELb0ELb0ELb0ELb0ELb0ELb0ELb1EEEvNS_16Flash_bwd_paramsE)
        /*005c*/ 	.short	0x0210
        /*005e*/ 	.short	0x0280


	//----- nvinfo : EIATTR_SW_WAR
	.align		4
.L_756:
        /*0060*/ 	.byte	0x04, 0x36
        /*0062*/ 	.short	(.L_758 - .L_757)
.L_757:
        /*0064*/ 	.word	0x00000008
.L_758:


//--------------------- .nv.info._ZN5flash44flash_bwd_dq_dk_dv_loop_seqk_parallel_kernelI23Flash_bwd_kernel_traitsILi256ELi64ELi64ELi8ELi4ELi2ELi2ELb0ELb1EN7cutlass6half_tE19Flash_kernel_traitsILi256ELi64ELi64ELi8ES3_EELb1ELb0ELb1ELb0ELb0ELb0ELb0EEEvNS_16Flash_bwd_paramsE --------------------------
	.section	.nv.info._ZN5flash44flash_bwd_dq_dk_dv_loop_seqk_parallel_kernelI23Flash_bwd_kernel_traitsILi256ELi64ELi64ELi8ELi4ELi2ELi2ELb0ELb1EN7cutlass6half_tE19Flash_kernel_traitsILi256ELi64ELi64ELi8ES3_EELb1ELb0ELb1ELb0ELb0ELb0ELb0EEEvNS_16Flash_bwd_paramsE,"",@"SHT_CUDA_INFO"
	.sectionflags	@""
	.align	4


	//----- nvinfo : EIATTR_CUDA_API_VERSION
	.align		4
        /*0000*/ 	.byte	0x04, 0x37
        /*0002*/ 	.short	(.L_760 - .L_759)
.L_759:
        /*0004*/ 	.word	0x00000082


	//----- nvinfo : EIATTR_KPARAM_INFO
	.align		4
.L_760:
        /*0008*/ 	.byte	0x04, 0x17
        /*000a*/ 	.short	(.L_762 - .L_761)
.L_761:
        /*000c*/ 	.word	0x00000000
        /*0010*/ 	.short	0x0000
        /*0012*/ 	.short	0x0000
        /*0014*/ 	.byte	0x00, 0xf0, 0x01, 0x0a


	//----- nvinfo : EIATTR_SPARSE_MMA_MASK
	.align		4
.L_762:
        /*0018*/ 	.byte	0x03, 0x50
        /*001a*/ 	.short	0x0000


	//----- nvinfo : EIATTR_MAXREG_COUNT
	.align		4
        /*001c*/ 	.byte	0x03, 0x1b
        /*001e*/ 	.short	0x00ff


	//----- nvinfo : EIATTR_NUM_BARRIERS
	.align		4
        /*0020*/ 	.byte	0x02, 0x4c
        /*0022*/ 	.byte	0x01
	.zero		1


	//----- nvinfo : EIATTR_ANNOTATIONS
	.align		4
        /*0024*/ 	.byte	0x04, 0x55
        /*0026*/ 	.short	(.L_764 - .L_763)


	//   ....[0]....
.L_763:
        /*0028*/ 	.word	0x00000001
        /*002c*/ 	.byte	0xa0, 0x00, 0x00, 0x00, 0x01, 0x00, 0x00, 0x00, 0xa0, 0x03, 0x00, 0x00, 0x01, 0x00, 0x00, 0x00
        /*003c*/ 	.byte	0x00, 0x58, 0x00, 0x00, 0x01, 0x00, 0x00, 0x00, 0xa0, 0xb0, 0x00, 0x00


	//----- nvinfo : EIATTR_MERCURY_ISA_VERSION
	.align		4
.L_764:
        /*0048*/ 	.byte	0x03, 0x5f
        /*004a*/ 	.short	0x0101


	//----- nvinfo : EIATTR_EXIT_INSTR_OFFSETS
	.align		4
        /*004c*/ 	.byte	0x04, 0x1c
        /*004e*/ 	.short	(.L_766 - .L_765)


	//   ....[0]....
.L_765:
        /*0050*/ 	.word	0x000000c0


	//   ....[1]....
        /*0054*/ 	.word	0x0000b130


	//----- nvinfo : EIATTR_CRS_STACK_SIZE
	.align		4
.L_766:
        /*0058*/ 	.byte	0x04, 0x1e
        /*005a*/ 	.short	(.L_768 - .L_767)
.L_767:
        /*005c*/ 	.word	0x00000000


	//----- nvinfo : EIATTR_CBANK_PARAM_SIZE
	.align		4
.L_768:
        /*0060*/ 	.byte	0x03, 0x19
        /*0062*/ 	.short	0x0280


	//----- nvinfo : EIATTR_PARAM_CBANK
	.align		4
        /*0064*/ 	.byte	0x04, 0x0a
        /*0066*/ 	.short	(.L_770 - .L_769)
	.align		4
.L_769:
        /*0068*/ 	.word	index@(.nv.constant0._ZN5flash44flash_bwd_dq_dk_dv_loop_seqk_parallel_kernelI23Flash_bwd_kernel_traitsILi256ELi64ELi64ELi8ELi4ELi2ELi2ELb0ELb1EN7cutlass6half_tE19Flash_kernel_traitsILi256ELi64ELi64ELi8ES3_EELb1ELb0ELb1ELb0ELb0ELb0ELb0EEEvNS_16Flash_bwd_paramsE)
        /*006c*/ 	.short	0x0210
        /*006e*/ 	.short	0x0280


	//----- nvinfo : EIATTR_SW_WAR
	.align		4
.L_770:
        /*0070*/ 	.byte	0x04, 0x36
        /*0072*/ 	.short	(.L_772 - .L_771)
.L_771:
        /*0074*/ 	.word	0x00000008
.L_772:


//--------------------- .nv.info._ZN5flash44flash_bwd_dq_dk_dv_loop_seqk_parallel_kernelI23Flash_bwd_kernel_traitsILi256ELi64ELi64ELi8ELi4ELi2ELi2ELb0ELb1EN7cutlass6half_tE19Flash_kernel_traitsILi256ELi64ELi64ELi8ES3_EELb0ELb0ELb1ELb0ELb0ELb0ELb1EEEvNS_16Flash_bwd_paramsE --------------------------
	.section	.nv.info._ZN5flash44flash_bwd_dq_dk_dv_loop_seqk_parallel_kernelI23Flash_bwd_kernel_traitsILi256ELi64ELi64ELi8ELi4ELi2ELi2ELb0ELb1EN7cutlass6half_tE19Flash_kernel_traitsILi256ELi64ELi64ELi8ES3_EELb0ELb0ELb1ELb0ELb0ELb0ELb1EEEvNS_16Flash_bwd_paramsE,"",@"SHT_CUDA_INFO"
	.sectionflags	@""
	.align	4


	//----- nvinfo : EIATTR_CUDA_API_VERSION
	.align		4
        /*0000*/ 	.byte	0x04, 0x37
        /*0002*/ 	.short	(.L_774 - .L_773)
.L_773:
        /*0004*/ 	.word	0x00000082


	//----- nvinfo : EIATTR_KPARAM_INFO
	.align		4
.L_774:
        /*0008*/ 	.byte	0x04, 0x17
        /*000a*/ 	.short	(.L_776 - .L_775)
.L_775:
        /*000c*/ 	.word	0x00000000
        /*0010*/ 	.short	0x0000
        /*0012*/ 	.short	0x0000
        /*0014*/ 	.byte	0x00, 0xf0, 0x01, 0x0a


	//----- nvinfo : EIATTR_SPARSE_MMA_MASK
	.align		4
.L_776:
        /*0018*/ 	.byte	0x03, 0x50
        /*001a*/ 	.short	0x0000


	//----- nvinfo : EIATTR_MAXREG_COUNT
	.align		4
        /*001c*/ 	.byte	0x03, 0x1b
        /*001e*/ 	.short	0x00ff


	//----- nvinfo : EIATTR_NUM_BARRIERS
	.align		4
        /*0020*/ 	.byte	0x02, 0x4c
        /*0022*/ 	.byte	0x01
	.zero		1


	//----- nvinfo : EIATTR_ANNOTATIONS
	.align		4
        /*0024*/ 	.byte	0x04, 0x55
        /*0026*/ 	.short	(.L_778 - .L_777)


	//   ....[0]....
.L_777:
        /*0028*/ 	.word	0x00000001
        /*002c*/ 	.byte	0xa0, 0x00, 0x00, 0x00, 0x01, 0x00, 0x00, 0x00, 0xe0, 0xa9, 0x00, 0x00


	//----- nvinfo : EIATTR_MERCURY_ISA_VERSION
	.align		4
.L_778:
        /*0038*/ 	.byte	0x03, 0x5f
        /*003a*/ 	.short	0x0101


	//----- nvinfo : EIATTR_EXIT_INSTR_OFFSETS
	.align		4
        /*003c*/ 	.byte	0x04, 0x1c
        /*003e*/ 	.short	(.L_780 - .L_779)


	//   ....[0]....
.L_779:
        /*0040*/ 	.word	0x000000c0


	//   ....[1]....
        /*0044*/ 	.word	0x0000aa70


	//----- nvinfo : EIATTR_CRS_STACK_SIZE
	.align		4
.L_780:
        /*0048*/ 	.byte	0x04, 0x1e
        /*004a*/ 	.short	(.L_782 - .L_781)
.L_781:
        /*004c*/ 	.word	0x00000000


	//----- nvinfo : EIATTR_CBANK_PARAM_SIZE
	.align		4
.L_782:
        /*0050*/ 	.byte	0x03, 0x19
        /*0052*/ 	.short	0x0280


	//----- nvinfo : EIATTR_PARAM_CBANK
	.align		4
        /*0054*/ 	.byte	0x04, 0x0a
        /*0056*/ 	.short	(.L_784 - .L_783)
	.align		4
.L_783:
        /*0058*/ 	.word	index@(.nv.constant0._ZN5flash44flash_bwd_dq_dk_dv_loop_seqk_parallel_kernelI23Flash_bwd_kernel_traitsILi256ELi64ELi64ELi8ELi4ELi2ELi2ELb0ELb1EN7cutlass6half_tE19Flash_kernel_traitsILi256ELi64ELi64ELi8ES3_EELb0ELb0ELb1ELb0ELb0ELb0ELb1EEEvNS_16Flash_bwd_paramsE)
        /*005c*/ 	.short	0x0210
        /*005e*/ 	.short	0x0280


	//----- nvinfo : EIATTR_SW_WAR
	.align		4
.L_784:
        /*0060*/ 	.byte	0x04, 0x36
        /*0062*/ 	.short	(.L_786 - .L_785)
.L_785:
        /*0064*/ 	.word	0x00000008
.L_786:


//--------------------- .nv.info._ZN5flash44flash_bwd_dq_dk_dv_loop_seqk_parallel_kernelI23Flash_bwd_kernel_traitsILi256ELi64ELi64ELi8ELi4ELi2ELi2ELb0ELb1EN7cutlass6half_tE19Flash_kernel_traitsILi256ELi64ELi64ELi8ES3_EELb1ELb0ELb0ELb0ELb0ELb1ELb0EEEvNS_16Flash_bwd_paramsE --------------------------
	.section	.nv.info._ZN5flash44flash_bwd_dq_dk_dv_loop_seqk_parallel_kernelI23Flash_bwd_kernel_traitsILi256ELi64ELi64ELi8ELi4ELi2ELi2ELb0ELb1EN7cutlass6half_tE19Flash_kernel_traitsILi256ELi64ELi64ELi8ES3_EELb1ELb0ELb0ELb0ELb0ELb1ELb0EEEvNS_16Flash_bwd_paramsE,"",@"SHT_CUDA_INFO"
	.sectionflags	@""
	.align	4


	//----- nvinfo : EIATTR_CUDA_API_VERSION
	.align		4
        /*0000*/ 	.byte	0x04, 0x37
        /*0002*/ 	.short	(.L_788 - .L_787)
.L_787:
        /*0004*/ 	.word	0x00000082


	//----- nvinfo : EIATTR_KPARAM_INFO
	.align		4
.L_788:
        /*0008*/ 	.byte	0x04, 0x17
        /*000a*/ 	.short	(.L_790 - .L_789)
.L_789:
        /*000c*/ 	.word	0x00000000
        /*0010*/ 	.short	0x0000
        /*0012*/ 	.short	0x0000
        /*0014*/ 	.byte	0x00, 0xf0, 0x01, 0x0a


	//----- nvinfo : EIATTR_SPARSE_MMA_MASK
	.align		4
.L_790:
        /*0018*/ 	.byte	0x03, 0x50
        /*001a*/ 	.short	0x0000


	//----- nvinfo : EIATTR_MAXREG_COUNT
	.align		4
        /*001c*/ 	.byte	0x03, 0x1b
        /*001e*/ 	.short	0x00ff


	//----- nvinfo : EIATTR_NUM_BARRIERS
	.align		4
        /*0020*/ 	.byte	0x02, 0x4c
        /*0022*/ 	.byte	0x01
	.zero		1


	//----- nvinfo : EIATTR_MERCURY_ISA_VERSION
	.align		4
        /*0024*/ 	.byte	0x03, 0x5f
        /*0026*/ 	.short	0x0101


	//----- nvinfo : EIATTR_EXIT_INSTR_OFFSETS
	.align		4
        /*0028*/ 	.byte	0x04, 0x1c
        /*002a*/ 	.short	(.L_792 - .L_791)


	//   ....[0]....
.L_791:
        /*002c*/ 	.word	0x00000090


	//   ....[1]....
        /*0030*/ 	.word	0x000094d0


	//----- nvinfo : EIATTR_CRS_STACK_SIZE
	.align		4
.L_792:
        /*0034*/ 	.byte	0x04, 0x1e
        /*0036*/ 	.short	(.L_794 - .L_793)
.L_793:
        /*0038*/ 	.word	0x00000000


	//----- nvinfo : EIATTR_CBANK_PARAM_SIZE
	.align		4
.L_794:
        /*003c*/ 	.byte	0x03, 0x19
        /*003e*/ 	.short	0x0280


	//----- nvinfo : EIATTR_PARAM_CBANK
	.align		4
        /*0040*/ 	.byte	0x04, 0x0a
        /*0042*/ 	.short	(.L_796 - .L_795)
	.align		4
.L_795:
        /*0044*/ 	.word	index@(.nv.constant0._ZN5flash44flash_bwd_dq_dk_dv_loop_seqk_parallel_kernelI23Flash_bwd_kernel_traitsILi256ELi64ELi64ELi8ELi4ELi2ELi2ELb0ELb1EN7cutlass6half_tE19Flash_kernel_traitsILi256ELi64ELi64ELi8ES3_EELb1ELb0ELb0ELb0ELb0ELb1ELb0EEEvNS_16Flash_bwd_paramsE)
        /*0048*/ 	.short	0x0210
        /*004a*/ 	.short	0x0280


	//----- nvinfo : EIATTR_SW_WAR
	.align		4
.L_796:
        /*004c*/ 	.byte	0x04, 0x36
        /*004e*/ 	.short	(.L_798 - .L_797)
.L_797:
        /*0050*/ 	.word	0x00000008
.L_798:


//--------------------- .nv.info._ZN5flash44flash_bwd_dq_dk_dv_loop_seqk_parallel_kernelI23Flash_bwd_kernel_traitsILi256ELi64ELi64ELi8ELi4ELi2ELi2ELb0ELb1EN7cutlass6half_tE19Flash_kernel_traitsILi256ELi64ELi64ELi8ES3_EELb0ELb0ELb0ELb0ELb0ELb1ELb1EEEvNS_16Flash_bwd_paramsE --------------------------
	.section	.nv.info._ZN5flash44flash_bwd_dq_dk_dv_loop_seqk_parallel_kernelI23Flash_bwd_kernel_traitsILi256ELi64ELi64ELi8ELi4ELi2ELi2ELb0ELb1EN7cutlass6half_tE19Flash_kernel_traitsILi256ELi64ELi64ELi8ES3_EELb0ELb0ELb0ELb0ELb0ELb1ELb1EEEvNS_16Flash_bwd_paramsE,"",@"SHT_CUDA_INFO"
	.sectionflags	@""
	.align	4


	//----- nvinfo : EIATTR_CUDA_API_VERSION
	.align		4
        /*0000*/ 	.byte	0x04, 0x37
        /*0002*/ 	.short	(.L_800 - .L_799)
.L_799:
        /*0004*/ 	.word	0x00000082


	//----- nvinfo : EIATTR_KPARAM_INFO
	.align		4
.L_800:
        /*0008*/ 	.byte	0x04, 0x17
        /*000a*/ 	.short	(.L_802 - .L_801)
.L_801:
        /*000c*/ 	.word	0x00000000
        /*0010*/ 	.short	0x0000
        /*0012*/ 	.short	0x0000
        /*0014*/ 	.byte	0x00, 0xf0, 0x01, 0x0a


	//----- nvinfo : EIATTR_SPARSE_MMA_MASK
	.align		4
.L_802:
        /*0018*/ 	.byte	0x03, 0x50
        /*001a*/ 	.short	0x0000


	//----- nvinfo : EIATTR_MAXREG_COUNT
	.align		4
        /*001c*/ 	.byte	0x03, 0x1b
        /*001e*/ 	.short	0x00ff


	//----- nvinfo : EIATTR_NUM_BARRIERS
	.align		4
        /*0020*/ 	.byte	0x02, 0x4c
        /*0022*/ 	.byte	0x01
	.zero		1


	//----- nvinfo : EIATTR_MERCURY_ISA_VERSION
	.align		4
        /*0024*/ 	.byte	0x03, 0x5f
        /*0026*/ 	.short	0x0101


	//----- nvinfo : EIATTR_EXIT_INSTR_OFFSETS
	.align		4
        /*0028*/ 	.byte	0x04, 0x1c
        /*002a*/ 	.short	(.L_804 - .L_803)


	//   ....[0]....
.L_803:
        /*002c*/ 	.word	0x00000090


	//   ....[1]....
        /*0030*/ 	.word	0x00008dd0


	//----- nvinfo : EIATTR_CRS_STACK_SIZE
	.align		4
.L_804:
        /*0034*/ 	.byte	0x04, 0x1e
        /*0036*/ 	.short	(.L_806 - .L_805)
.L_805:
        /*0038*/ 	.word	0x00000000


	//----- nvinfo : EIATTR_CBANK_PARAM_SIZE
	.align		4
.L_806:
        /*003c*/ 	.byte	0x03, 0x19
        /*003e*/ 	.short	0x0280


	//----- nvinfo : EIATTR_PARAM_CBANK
	.align		4
        /*0040*/ 	.byte	0x04, 0x0a
        /*0042*/ 	.short	(.L_808 - .L_807)
	.align		4
.L_807:
        /*0044*/ 	.word	index@(.nv.constant0._ZN5flash44flash_bwd_dq_dk_dv_loop_seqk_parallel_kernelI23Flash_bwd_kernel_traitsILi256ELi64ELi64ELi8ELi4ELi2ELi2ELb0ELb1EN7cutlass6half_tE19Flash_kernel_traitsILi256ELi64ELi64ELi8ES3_EELb0ELb0ELb0ELb0ELb0ELb1ELb1EEEvNS_16Flash_bwd_paramsE)
        /*0048*/ 	.short	0x0210
        /*004a*/ 	.short	0x0280


	//----- nvinfo : EIATTR_SW_WAR
	.align		4
.L_808:
        /*004c*/ 	.byte	0x04, 0x36
        /*004e*/ 	.short	(.L_810 - .L_809)
.L_809:
        /*0050*/ 	.word	0x00000008
.L_810:


//--------------------- .nv.info._ZN5flash44flash_bwd_dq_dk_dv_loop_seqk_parallel_kernelI23Flash_bwd_kernel_traitsILi256ELi64ELi64ELi8ELi4ELi2ELi2ELb0ELb1EN7cutlass6half_tE19Flash_kernel_traitsILi256ELi64ELi64ELi8ES3_EELb1ELb0ELb0ELb1ELb0ELb0ELb0EEEvNS_16Flash_bwd_paramsE --------------------------
	.section	.nv.info._ZN5flash44flash_bwd_dq_dk_dv_loop_seqk_parallel_kernelI23Flash_bwd_kernel_traitsILi256ELi64ELi64ELi8ELi4ELi2ELi2ELb0ELb1EN7cutlass6half_tE19Flash_kernel_traitsILi256ELi64ELi64ELi8ES3_EELb1ELb0ELb0ELb1ELb0ELb0ELb0EEEvNS_16Flash_bwd_paramsE,"",@"SHT_CUDA_INFO"
	.sectionflags	@""
	.align	4


	//----- nvinfo : EIATTR_CUDA_API_VERSION
	.align		4
        /*0000*/ 	.byte	0x04, 0x37
        /*0002*/ 	.short	(.L_812 - .L_811)
.L_811:
        /*0004*/ 	.word	0x00000082


	//----- nvinfo : EIATTR_KPARAM_INFO
	.align		4
.L_812:
        /*0008*/ 	.byte	0x04, 0x17
        /*000a*/ 	.short	(.L_814 - .L_813)
.L_813:
        /*000c*/ 	.word	0x00000000
        /*0010*/ 	.short	0x0000
        /*0012*/ 	.short	0x0000
        /*0014*/ 	.byte	0x00, 0xf0, 0x01, 0x0a


	//----- nvinfo : EIATTR_SPARSE_MMA_MASK
	.align		4
.L_814:
        /*0018*/ 	.byte	0x03, 0x50
        /*001a*/ 	.short	0x0000


	//----- nvinfo : EIATTR_MAXREG_COUNT
	.align		4
        /*001c*/ 	.byte	0x03, 0x1b
        /*001e*/ 	.short	0x00ff


	//----- nvinfo : EIATTR_NUM_BARRIERS
	.align		4
        /*0020*/ 	.byte	0x02, 0x4c
        /*0022*/ 	.byte	0x01
	.zero		1


	//----- nvinfo : EIATTR_ANNOTATIONS
	.align		4
        /*0024*/ 	.byte	0x04, 0x55
        /*0026*/ 	.short	(.L_816 - .L_815)


	//   ....[0]....
.L_815:
        /*0028*/ 	.word	0x00000001
        /*002c*/ 	.byte	0xa0, 0x00, 0x00, 0x00, 0x01, 0x00, 0x00, 0x00, 0x20, 0xb4, 0x00, 0x00


	//----- nvinfo : EIATTR_MERCURY_ISA_VERSION
	.align		4
.L_816:
        /*0038*/ 	.byte	0x03, 0x5f
        /*003a*/ 	.short	0x0101


	//----- nvinfo : EIATTR_EXIT_INSTR_OFFSETS
	.align		4
        /*003c*/ 	.byte	0x04, 0x1c
        /*003e*/ 	.short	(.L_818 - .L_817)


	//   ....[0]....
.L_817:
        /*0040*/ 	.word	0x000000c0


	//   ....[1]....
        /*0044*/ 	.word	0x0000b4b0


	//----- nvinfo : EIATTR_CRS_STACK_SIZE
	.align		4
.L_818:
        /*0048*/ 	.byte	0x04, 0x1e
        /*004a*/ 	.short	(.L_820 - .L_819)
.L_819:
        /*004c*/ 	.word	0x00000000


	//----- nvinfo : EIATTR_CBANK_PARAM_SIZE
	.align		4
.L_820:
        /*0050*/ 	.byte	0x03, 0x19
        /*0052*/ 	.short	0x0280


	//----- nvinfo : EIATTR_PARAM_CBANK
	.align		4
        /*0054*/ 	.byte	0x04, 0x0a
        /*0056*/ 	.short	(.L_822 - .L_821)
	.align		4
.L_821:
        /*0058*/ 	.word	index@(.nv.constant0._ZN5flash44flash_bwd_dq_dk_dv_loop_seqk_parallel_kernelI23Flash_bwd_kernel_traitsILi256ELi64ELi64ELi8ELi4ELi2ELi2ELb0ELb1EN7cutlass6half_tE19Flash_kernel_traitsILi256ELi64ELi64ELi8ES3_EELb1ELb0ELb0ELb1ELb0ELb0ELb0EEEvNS_16Flash_bwd_paramsE)
        /*005c*/ 	.short	0x0210
        /*005e*/ 	.short	0x0280


	//----- nvinfo : EIATTR_SW_WAR
	.align		4
.L_822:
        /*0060*/ 	.byte	0x04, 0x36
        /*0062*/ 	.short	(.L_824 - .L_823)
.L_823:
        /*0064*/ 	.word	0x00000008
.L_824:


//--------------------- .nv.info._ZN5flash44flash_bwd_dq_dk_dv_loop_seqk_parallel_kernelI23Flash_bwd_kernel_traitsILi256ELi64ELi64ELi8ELi4ELi2ELi2ELb0ELb1EN7cutlass6half_tE19Flash_kernel_traitsILi256ELi64ELi64ELi8ES3_EELb0ELb0ELb0ELb1ELb0ELb0ELb1EEEvNS_16Flash_bwd_paramsE --------------------------
	.section	.nv.info._ZN5flash44flash_bwd_dq_dk_dv_loop_seqk_parallel_kernelI23Flash_bwd_kernel_traitsILi256ELi64ELi64ELi8ELi4ELi2ELi2ELb0ELb1EN7cutlass6half_tE19Flash_kernel_traitsILi256ELi64ELi64ELi8ES3_EELb0ELb0ELb0ELb1ELb0ELb0ELb1EEEvNS_16Flash_bwd_paramsE,"",@"SHT_CUDA_INFO"
	.sectionflags	@""
	.align	4


	//----- nvinfo : EIATTR_CUDA_API_VERSION
	.align		4
        /*0000*/ 	.byte	0x04, 0x37
        /*0002*/ 	.short	(.L_826 - .L_825)
.L_825:
        /*0004*/ 	.word	0x00000082


	//----- nvinfo : EIATTR_KPARAM_INFO
	.align		4
.L_826:
        /*0008*/ 	.byte	0x04, 0x17
        /*000a*/ 	.short	(.L_828 - .L_827)
.L_827:
        /*000c*/ 	.word	0x00000000
        /*0010*/ 	.short	0x0000
        /*0012*/ 	.short	0x0000
        /*0014*/ 	.byte	0x00, 0xf0, 0x01, 0x0a


	//----- nvinfo : EIATTR_SPARSE_MMA_MASK
	.align		4
.L_828:
        /*0018*/ 	.byte	0x03, 0x50
        /*001a*/ 	.short	0x0000


	//----- nvinfo : EIATTR_MAXREG_COUNT
	.align		4
        /*001c*/ 	.byte	0x03, 0x1b
        /*001e*/ 	.short	0x00ff


	//----- nvinfo : EIATTR_NUM_BARRIERS
	.align		4
        /*0020*/ 	.byte	0x02, 0x4c
        /*0022*/ 	.byte	0x01
	.zero		1


	//----- nvinfo : EIATTR_MERCURY_ISA_VERSION
	.align		4
        /*0024*/ 	.byte	0x03, 0x5f
        /*0026*/ 	.short	0x0101


	//----- nvinfo : EIATTR_EXIT_INSTR_OFFSETS
	.align		4
        /*0028*/ 	.byte	0x04, 0x1c
        /*002a*/ 	.short	(.L_830 - .L_829)


	//   ....[0]....
.L_829:
        /*002c*/ 	.word	0x000000a0


	//   ....[1]....
        /*0030*/ 	.word	0x0000ac80


	//----- nvinfo : EIATTR_CRS_STACK_SIZE
	.align		4
.L_830:
        /*0034*/ 	.byte	0x04, 0x1e
        /*0036*/ 	.short	(.L_832 - .L_831)
.L_831:
        /*0038*/ 	.word	0x00000000


	//----- nvinfo : EIATTR_CBANK_PARAM_SIZE
	.align		4
.L_832:
        /*003c*/ 	.byte	0x03, 0x19
        /*003e*/ 	.short	0x0280


	//----- nvinfo : EIATTR_PARAM_CBANK
	.align		4
        /*0040*/ 	.byte	0x04, 0x0a
        /*0042*/ 	.short	(.L_834 - .L_833)
	.align		4
.L_833:
        /*0044*/ 	.word	index@(.nv.constant0._ZN5flash44flash_bwd_dq_dk_dv_loop_seqk_parallel_kernelI23Flash_bwd_kernel_traitsILi256ELi64ELi64ELi8ELi4ELi2ELi2ELb0ELb1EN7cutlass6half_tE19Flash_kernel_traitsILi256ELi64ELi64ELi8ES3_EELb0ELb0ELb0ELb1ELb0ELb0ELb1EEEvNS_16Flash_bwd_paramsE)
        /*0048*/ 	.short	0x0210
        /*004a*/ 	.short	0x0280


	//----- nvinfo : EIATTR_SW_WAR
	.align		4
.L_834:
        /*004c*/ 	.byte	0x04, 0x36
        /*004e*/ 	.short	(.L_836 - .L_835)
.L_835:
        /*0050*/ 	.word	0x00000008
.L_836:


//--------------------- .nv.info._ZN5flash44flash_bwd_dq_dk_dv_loop_seqk_parallel_kernelI23Flash_bwd_kernel_traitsILi256ELi64ELi64ELi8ELi4ELi2ELi2ELb0ELb1EN7cutlass6half_tE19Flash_kernel_traitsILi256ELi64ELi64ELi8ES3_EELb1ELb0ELb1ELb0ELb0ELb1ELb0EEEvNS_16Flash_bwd_paramsE --------------------------
	.section	.nv.info._ZN5flash44flash_bwd_dq_dk_dv_loop_seqk_parallel_kernelI23Flash_bwd_kernel_traitsILi256ELi64ELi64ELi8ELi4ELi2ELi2ELb0ELb1EN7cutlass6half_tE19Flash_kernel_traitsILi256ELi64ELi64ELi8ES3_EELb1ELb0ELb1ELb0ELb0ELb1ELb0EEEvNS_16Flash_bwd_paramsE,"",@"SHT_CUDA_INFO"
	.sectionflags	@""
	.align	4


	//----- nvinfo : EIATTR_CUDA_API_VERSION
	.align		4
        /*0000*/ 	.byte	0x04, 0x37
        /*0002*/ 	.short	(.L_838 - .L_837)
.L_837:
        /*0004*/ 	.word	0x00000082


	//----- nvinfo : EIATTR_KPARAM_INFO
	.align		4
.L_838:
        /*0008*/ 	.byte	0x04, 0x17
        /*000a*/ 	.short	(.L_840 - .L_839)
.L_839:
        /*000c*/ 	.word	0x00000000
        /*0010*/ 	.short	0x0000
        /*0012*/ 	.short	0x0000
        /*0014*/ 	.byte	0x00, 0xf0, 0x01, 0x0a


	//----- nvinfo : EIATTR_SPARSE_MMA_MASK
	.align		4
.L_840:
        /*0018*/ 	.byte	0x03, 0x50
        /*001a*/ 	.short	0x0000


	//----- nvinfo : EIATTR_MAXREG_COUNT
	.align		4
        /*001c*/ 	.byte	0x03, 0x1b
        /*001e*/ 	.short	0x00ff


	//----- nvinfo : EIATTR_NUM_BARRIERS
	.align		4
        /*0020*/ 	.byte	0x02, 0x4c
        /*0022*/ 	.byte	0x01
	.zero		1


	//----- nvinfo : EIATTR_MERCURY_ISA_VERSION
	.align		4
        /*0024*/ 	.byte	0x03, 0x5f
        /*0026*/ 	.short	0x0101


	//----- nvinfo : EIATTR_EXIT_INSTR_OFFSETS
	.align		4
        /*0028*/ 	.byte	0x04, 0x1c
        /*002a*/ 	.short	(.L_842 - .L_841)


	//   ....[0]....
.L_841:
        /*002c*/ 	.word	0x000000a0


	//   ....[1]....
        /*0030*/ 	.word	0x00009710


	//----- nvinfo : EIATTR_CRS_STACK_SIZE
	.align		4
.L_842:
        /*0034*/ 	.byte	0x04, 0x1e
        /*0036*/ 	.short	(.L_844 - .L_843)
.L_843:
        /*0038*/ 	.word	0x00000000


	//----- nvinfo : EIATTR_CBANK_PARAM_SIZE
	.align		4
.L_844:
        /*003c*/ 	.byte	0x03, 0x19
        /*003e*/ 	.short	0x0280


	//----- nvinfo : EIATTR_PARAM_CBANK
	.align		4
        /*0040*/ 	.byte	0x04, 0x0a
        /*0042*/ 	.short	(.L_846 - .L_845)
	.align		4
.L_845:
        /*0044*/ 	.word	index@(.nv.constant0._ZN5flash44flash_bwd_dq_dk_dv_loop_seqk_parallel_kernelI23Flash_bwd_kernel_traitsILi256ELi64ELi64ELi8ELi4ELi2ELi2ELb0ELb1EN7cutlass6half_tE19Flash_kernel_traitsILi256ELi64ELi64ELi8ES3_EELb1ELb0ELb1ELb0ELb0ELb1ELb0EEEvNS_16Flash_bwd_paramsE)
        /*0048*/ 	.short	0x0210
        /*004a*/ 	.short	0x0280


	//----- nvinfo : EIATTR_SW_WAR
	.align		4
.L_846:
        /*004c*/ 	.byte	0x04, 0x36
        /*004e*/ 	.short	(.L_848 - .L_847)
.L_847:
        /*0050*/ 	.word	0x00000008
.L_848:


//--------------------- .nv.info._ZN5flash44flash_bwd_dq_dk_dv_loop_seqk_parallel_kernelI23Flash_bwd_kernel_traitsILi256ELi64ELi64ELi8ELi4ELi2ELi2ELb0ELb1EN7cutlass6half_tE19Flash_kernel_traitsILi256ELi64ELi64ELi8ES3_EELb0ELb0ELb1ELb0ELb0ELb1ELb1EEEvNS_16Flash_bwd_paramsE --------------------------
	.section	.nv.info._ZN5flash44flash_bwd_dq_dk_dv_loop_seqk_parallel_kernelI23Flash_bwd_kernel_traitsILi256ELi64ELi64ELi8ELi4ELi2ELi2ELb0ELb1EN7cutlass6half_tE19Flash_kernel_traitsILi256ELi64ELi64ELi8ES3_EELb0ELb0ELb1ELb0ELb0ELb1ELb1EEEvNS_16Flash_bwd_paramsE,"",@"SHT_CUDA_INFO"
	.sectionflags	@""
	.align	4


	//----- nvinfo : EIATTR_CUDA_API_VERSION
	.align		4
        /*0000*/ 	.byte	0x04, 0x37
        /*0002*/ 	.short	(.L_850 - .L_849)
.L_849:
        /*0004*/ 	.word	0x00000082


	//----- nvinfo : EIATTR_KPARAM_INFO
	.align		4
.L_850:
        /*0008*/ 	.byte	0x04, 0x17
        /*000a*/ 	.short	(.L_852 - .L_851)
.L_851:
        /*000c*/ 	.word	0x00000000
        /*0010*/ 	.short	0x0000
        /*0012*/ 	.short	0x0000
        /*0014*/ 	.byte	0x00, 0xf0, 0x01, 0x0a


	//----- nvinfo : EIATTR_SPARSE_MMA_MASK
	.align		4
.L_852:
        /*0018*/ 	.byte	0x03, 0x50
        /*001a*/ 	.short	0x0000


	//----- nvinfo : EIATTR_MAXREG_COUNT
	.align		4
        /*001c*/ 	.byte	0x03, 0x1b
        /*001e*/ 	.short	0x00ff


	//----- nvinfo : EIATTR_NUM_BARRIERS
	.align		4
        /*0020*/ 	.byte	0x02, 0x4c
        /*0022*/ 	.byte	0x01
	.zero		1


	//----- nvinfo : EIATTR_MERCURY_ISA_VERSION
	.align		4
        /*0024*/ 	.byte	0x03, 0x5f
        /*0026*/ 	.short	0x0101


	//----- nvinfo : EIATTR_EXIT_INSTR_OFFSETS
	.align		4
        /*0028*/ 	.byte	0x04, 0x1c
        /*002a*/ 	.short	(.L_854 - .L_853)


	//   ....[0]....
.L_853:
        /*002c*/ 	.word	0x000000a0


	//   ....[1]....
        /*0030*/ 	.word	0x00009060


	//----- nvinfo : EIATTR_CRS_STACK_SIZE
	.align		4
.L_854:
        /*0034*/ 	.byte	0x04, 0x1e
        /*0036*/ 	.short	(.L_856 - .L_855)
.L_855:
        /*0038*/ 	.word	0x00000000


	//----- nvinfo : EIATTR_CBANK_PARAM_SIZE
	.align		4
.L_856:
        /*003c*/ 	.byte	0x03, 0x19
        /*003e*/ 	.short	0x0280


	//----- nvinfo : EIATTR_PARAM_CBANK
	.align		4
        /*0040*/ 	.byte	0x04, 0x0a
        /*0042*/ 	.short	(.L_858 - .L_857)
	.align		4
.L_857:
        /*0044*/ 	.word	index@(.nv.constant0._ZN5flash44flash_bwd_dq_dk_dv_loop_seqk_parallel_kernelI23Flash_bwd_kernel_traitsILi256ELi64ELi64ELi8ELi4ELi2ELi2ELb0ELb1EN7cutlass6half_tE19Flash_kernel_traitsILi256ELi64ELi64ELi8ES3_EELb0ELb0ELb1ELb0ELb0ELb1ELb1EEEvNS_16Flash_bwd_paramsE)
        /*0048*/ 	.short	0x0210
        /*004a*/ 	.short	0x0280


	//----- nvinfo : EIATTR_SW_WAR
	.align		4
.L_858:
        /*004c*/ 	.byte	0x04, 0x36
        /*004e*/ 	.short	(.L_860 - .L_859)
.L_859:
        /*0050*/ 	.word	0x00000008
.L_860:


//--------------------- .nv.info._ZN5flash44flash_bwd_dq_dk_dv_loop_seqk_parallel_kernelI23Flash_bwd_kernel_traitsILi256ELi64ELi64ELi8ELi4ELi2ELi2ELb0ELb1EN7cutlass6half_tE19Flash_kernel_traitsILi256ELi64ELi64ELi8ES3_EELb1ELb0ELb1ELb1ELb0ELb0ELb0EEEvNS_16Flash_bwd_paramsE --------------------------
	.section	.nv.info._ZN5flash44flash_bwd_dq_dk_dv_loop_seqk_parallel_kernelI23Flash_bwd_kernel_traitsILi256ELi64ELi64ELi8ELi4ELi2ELi2ELb0ELb1EN7cutlass6half_tE19Flash_kernel_traitsILi256ELi64ELi64ELi8ES3_EELb1ELb0ELb1ELb1ELb0ELb0ELb0EEEvNS_16Flash_bwd_paramsE,"",@"SHT_CUDA_INFO"
	.sectionflags	@""
	.align	4


	//----- nvinfo : EIATTR_CUDA_API_VERSION
	.align		4
        /*0000*/ 	.byte	0x04, 0x37
        /*0002*/ 	.short	(.L_862 - .L_861)
.L_861:
        /*0004*/ 	.word	0x00000082


	//----- nvinfo : EIATTR_KPARAM_INFO
	.align		4
.L_862:
        /*0008*/ 	.byte	0x04, 0x17
        /*000a*/ 	.short	(.L_864 - .L_863)
.L_863:
        /*000c*/ 	.word	0x00000000
        /*0010*/ 	.short	0x0000
        /*0012*/ 	.short	0x0000
        /*0014*/ 	.byte	0x00, 0xf0, 0x01, 0x0a


	//----- nvinfo : EIATTR_SPARSE_MMA_MASK
	.align		4
.L_864:
        /*0018*/ 	.byte	0x03, 0x50
        /*001a*/ 	.short	0x0000


	//----- nvinfo : EIATTR_MAXREG_COUNT
	.align		4
        /*001c*/ 	.byte	0x03, 0x1b
        /*001e*/ 	.short	0x00ff


	//----- nvinfo : EIATTR_NUM_BARRIERS
	.align		4
        /*0020*/ 	.byte	0x02, 0x4c
        /*0022*/ 	.byte	0x01
	.zero		1


	//----- nvinfo : EIATTR_ANNOTATIONS
	.align		4
        /*0024*/ 	.byte	0x04, 0x55
        /*0026*/ 	.short	(.L_866 - .L_865)


	//   ....[0]....
.L_865:
        /*0028*/ 	.word	0x00000001
        /*002c*/ 	.byte	0xa0, 0x00, 0x00, 0x00, 0x01, 0x00, 0x00, 0x00, 0xa0, 0xb5, 0x00, 0x00


	//----- nvinfo : EIATTR_MERCURY_ISA_VERSION
	.align		4
.L_866:
        /*0038*/ 	.byte	0x03, 0x5f
        /*003a*/ 	.short	0x0101


	//----- nvinfo : EIATTR_EXIT_INSTR_OFFSETS
	.align		4
        /*003c*/ 	.byte	0x04, 0x1c
        /*003e*/ 	.short	(.L_868 - .L_867)


	//   ....[0]....
.L_867:
        /*0040*/ 	.word	0x000000c0


	//   ....[1]....
        /*0044*/ 	.word	0x0000b630


	//----- nvinfo : EIATTR_CRS_STACK_SIZE
	.align		4
.L_868:
        /*0048*/ 	.byte	0x04, 0x1e
        /*004a*/ 	.short	(.L_870 - .L_869)
.L_869:
        /*004c*/ 	.word	0x00000000


	//----- nvinfo : EIATTR_CBANK_PARAM_SIZE
	.align		4
.L_870:
        /*0050*/ 	.byte	0x03, 0x19
        /*0052*/ 	.short	0x0280


	//----- nvinfo : EIATTR_PARAM_CBANK
	.align		4
        /*0054*/ 	.byte	0x04, 0x0a
        /*0056*/ 	.short	(.L_872 - .L_871)
	.align		4
.L_871:
        /*0058*/ 	.word	index@(.nv.constant0._ZN5flash44flash_bwd_dq_dk_dv_loop_seqk_parallel_kernelI23Flash_bwd_kernel_traitsILi256ELi64ELi64ELi8ELi4ELi2ELi2ELb0ELb1EN7cutlass6half_tE19Flash_kernel_traitsILi256ELi64ELi64ELi8ES3_EELb1ELb0ELb1ELb1ELb0ELb0ELb0EEEvNS_16Flash_bwd_paramsE)
        /*005c*/ 	.short	0x0210
        /*005e*/ 	.short	0x0280


	//----- nvinfo : EIATTR_SW_WAR
	.align		4
.L_872:
        /*0060*/ 	.byte	0x04, 0x36
        /*0062*/ 	.short	(.L_874 - .L_873)
.L_873:
        /*0064*/ 	.word	0x00000008
.L_874:


//--------------------- .nv.info._ZN5flash44flash_bwd_dq_dk_dv_loop_seqk_parallel_kernelI23Flash_bwd_kernel_traitsILi256ELi64ELi64ELi8ELi4ELi2ELi2ELb0ELb1EN7cutlass6half_tE19Flash_kernel_traitsILi256ELi64ELi64ELi8ES3_EELb0ELb0ELb1ELb1ELb0ELb0ELb1EEEvNS_16Flash_bwd_paramsE --------------------------
	.section	.nv.info._ZN5flash44flash_bwd_dq_dk_dv_loop_seqk_parallel_kernelI23Flash_bwd_kernel_traitsILi256ELi64ELi64ELi8ELi4ELi2ELi2ELb0ELb1EN7cutlass6half_tE19Flash_kernel_traitsILi256ELi64ELi64ELi8ES3_EELb0ELb0ELb1ELb1ELb0ELb0ELb1EEEvNS_16Flash_bwd_paramsE,"",@"SHT_CUDA_INFO"
	.sectionflags	@""
	.align	4


	//----- nvinfo : EIATTR_CUDA_API_VERSION
	.align		4
        /*0000*/ 	.byte	0x04, 0x37
        /*0002*/ 	.short	(.L_876 - .L_875)
.L_875:
        /*0004*/ 	.word	0x00000082


	//----- nvinfo : EIATTR_KPARAM_INFO
	.align		4
.L_876:
        /*0008*/ 	.byte	0x04, 0x17
        /*000a*/ 	.short	(.L_878 - .L_877)
.L_877:
        /*000c*/ 	.word	0x00000000
        /*0010*/ 	.short	0x0000
        /*0012*/ 	.short	0x0000
        /*0014*/ 	.byte	0x00, 0xf0, 0x01, 0x0a


	//----- nvinfo : EIATTR_SPARSE_MMA_MASK
	.align		4
.L_878:
        /*0018*/ 	.byte	0x03, 0x50
        /*001a*/ 	.short	0x0000


	//----- nvinfo : EIATTR_MAXREG_COUNT
	.align		4
        /*001c*/ 	.byte	0x03, 0x1b
        /*001e*/ 	.short	0x00ff


	//----- nvinfo : EIATTR_NUM_BARRIERS
	.align		4
        /*0020*/ 	.byte	0x02, 0x4c
        /*0022*/ 	.byte	0x01
	.zero		1


	//----- nvinfo : EIATTR_MERCURY_ISA_VERSION
	.align		4
        /*0024*/ 	.byte	0x03, 0x5f
        /*0026*/ 	.short	0x0101


	//----- nvinfo : EIATTR_EXIT_INSTR_OFFSETS
	.align		4
        /*0028*/ 	.byte	0x04, 0x1c
        /*002a*/ 	.short	(.L_880 - .L_879)


	//   ....[0]....
.L_879:
        /*002c*/ 	.word	0x00000090


	//   ....[1]....
        /*0030*/ 	.word	0x0000ae30


	//----- nvinfo : EIATTR_CRS_STACK_SIZE
	.align		4
.L_880:
        /*0034*/ 	.byte	0x04, 0x1e
        /*0036*/ 	.short	(.L_882 - .L_881)
.L_881:
        /*0038*/ 	.word	0x00000000


	//----- nvinfo : EIATTR_CBANK_PARAM_SIZE
	.align		4
.L_882:
        /*003c*/ 	.byte	0x03, 0x19
        /*003e*/ 	.short	0x0280


	//----- nvinfo : EIATTR_PARAM_CBANK
	.align		4
        /*0040*/ 	.byte	0x04, 0x0a
        /*0042*/ 	.short	(.L_884 - .L_883)
	.align		4
.L_883:
        /*0044*/ 	.word	index@(.nv.constant0._ZN5flash44flash_bwd_dq_dk_dv_loop_seqk_parallel_kernelI23Flash_bwd_kernel_traitsILi256ELi64ELi64ELi8ELi4ELi2ELi2ELb0ELb1EN7cutlass6half_tE19Flash_kernel_traitsILi256ELi64ELi64ELi8ES3_EELb0ELb0ELb1ELb1ELb0ELb0ELb1EEEvNS_16Flash_bwd_paramsE)
        /*0048*/ 	.short	0x0210
        /*004a*/ 	.short	0x0280


	//----- nvinfo : EIATTR_SW_WAR
	.align		4
.L_884:
        /*004c*/ 	.byte	0x04, 0x36
        /*004e*/ 	.short	(.L_886 - .L_885)
.L_885:
        /*0050*/ 	.word	0x00000008
.L_886:


//--------------------- .nv.info._ZN5flash25flash_bwd_dot_do_o_kernelILb0E23Flash_bwd_kernel_traitsILi256ELi64ELi64ELi8ELi4ELi2ELi2ELb0ELb1EN7cutlass6half_tE19Flash_kernel_traitsILi256ELi64ELi64ELi8ES3_EEEEvNS_16Flash_bwd_paramsE --------------------------
	.section	.nv.info._ZN5flash25flash_bwd_dot_do_o_kernelILb0E23Flash_bwd_kernel_traitsILi256ELi64ELi64ELi8ELi4ELi2ELi2ELb0ELb1EN7cutlass6half_tE19Flash_kernel_traitsILi256ELi64ELi64ELi8ES3_EEEEvNS_16Flash_bwd_paramsE,"",@"SHT_CUDA_INFO"
	.sectionflags	@""
	.align	4


	//----- nvinfo : EIATTR_CUDA_API_VERSION
	.align		4
        /*0000*/ 	.byte	0x04, 0x37
        /*0002*/ 	.short	(.L_888 - .L_887)
.L_887:
        /*0004*/ 	.word	0x00000082


	//----- nvinfo : EIATTR_KPARAM_INFO
	.align		4
.L_888:
        /*0008*/ 	.byte	0x04, 0x17
        /*000a*/ 	.short	(.L_890 - .L_889)
.L_889:
        /*000c*/ 	.word	0x00000000
        /*0010*/ 	.short	0x0000
        /*0012*/ 	.short	0x0000
        /*0014*/ 	.byte	0x00, 0xf0, 0x01, 0x0a


	//----- nvinfo : EIATTR_SPARSE_MMA_MASK
	.align		4
.L_890:
        /*0018*/ 	.byte	0x03, 0x50
        /*001a*/ 	.short	0x0000


	//----- nvinfo : EIATTR_MAXREG_COUNT
	.align		4
        /*001c*/ 	.byte	0x03, 0x1b
        /*001e*/ 	.short	0x00ff


	//----- nvinfo : EIATTR_MERCURY_ISA_VERSION
	.align		4
        /*0020*/ 	.byte	0x03, 0x5f
        /*0022*/ 	.short	0x0101


	//----- nvinfo : EIATTR_COOP_GROUP_MASK_REGIDS
	.align		4
        /*0024*/ 	.byte	0x04, 0x29
        /*0026*/ 	.short	(.L_892 - .L_891)


	//   ....[0]....
.L_891:
        /*0028*/ 	.word	0xffffffff


	//   ....[1]....
        /*002c*/ 	.word	0xffffffff


	//   ....[2]....
        /*0030*/ 	.word	0xffffffff


	//   ....[3]....
        /*0034*/ 	.word	0xffffffff


	//   ....[4]....
        /*0038*/ 	.word	0xffffffff


	//   ....[5]....
        /*003c*/ 	.word	0xffffffff


	//----- nvinfo : EIATTR_COOP_GROUP_INSTR_OFFSETS
	.align		4
.L_892:
        /*0040*/ 	.byte	0x04, 0x28
        /*0042*/ 	.short	(.L_894 - .L_893)


	//   ....[0]....
.L_893:
        /*0044*/ 	.word	0x00001bd0


	//   ....[1]....
        /*0048*/ 	.word	0x00001bf0


	//   ....[2]....
        /*004c*/ 	.word	0x00001c30


	//   ....[3]....
        /*0050*/ 	.word	0x00001c50


	//   ....[4]....
        /*0054*/ 	.word	0x00001ca0


	//   ....[5]....
        /*0058*/ 	.word	0x00001cd0


	//----- nvinfo : EIATTR_EXIT_INSTR_OFFSETS
	.align		4
.L_894:
        /*005c*/ 	.byte	0x04, 0x1c
        /*005e*/ 	.short	(.L_896 - .L_895)


	//   ....[0]....
.L_895:
        /*0060*/ 	.word	0x00000100


	//   ....[1]....
        /*0064*/ 	.word	0x00001d30


	//   ....[2]....
        /*0068*/ 	.word	0x00001d50


	//----- nvinfo : EIATTR_CRS_STACK_SIZE
	.align		4
.L_896:
        /*006c*/ 	.byte	0x04, 0x1e
        /*006e*/ 	.short	(.L_898 - .L_897)
.L_897:
        /*0070*/ 	.word	0x00000000


	//----- nvinfo : EIATTR_CBANK_PARAM_SIZE
	.align		4
.L_898:
        /*0074*/ 	.byte	0x03, 0x19
        /*0076*/ 	.short	0x0280


	//----- nvinfo : EIATTR_PARAM_CBANK
	.align		4
        /*0078*/ 	.byte	0x04, 0x0a
        /*007a*/ 	.short	(.L_900 - .L_899)
	.align		4
.L_899:
        /*007c*/ 	.word	index@(.nv.constant0._ZN5flash25flash_bwd_dot_do_o_kernelILb0E23Flash_bwd_kernel_traitsILi256ELi64ELi64ELi8ELi4ELi2ELi2ELb0ELb1EN7cutlass6half_tE19Flash_kernel_traitsILi256ELi64ELi64ELi8ES3_EEEEvNS_16Flash_bwd_paramsE)
        /*0080*/ 	.short	0x0210
        /*0082*/ 	.short	0x0280


	//----- nvinfo : EIATTR_SW_WAR
	.align		4
.L_900:
        /*0084*/ 	.byte	0x04, 0x36
        /*0086*/ 	.short	(.L_902 - .L_901)
.L_901:
        /*0088*/ 	.word	0x00000008
.L_902:


//--------------------- .nv.info._ZN5flash25flash_bwd_dot_do_o_kernelILb1E23Flash_bwd_kernel_traitsILi256ELi64ELi64ELi8ELi4ELi2ELi2ELb0ELb1EN7cutlass6half_tE19Flash_kernel_traitsILi256ELi64ELi64ELi8ES3_EEEEvNS_16Flash_bwd_paramsE --------------------------
	.section	.nv.info._ZN5flash25flash_bwd_dot_do_o_kernelILb1E23Flash_bwd_kernel_traitsILi256ELi64ELi64ELi8ELi4ELi2ELi2ELb0ELb1EN7cutlass6half_tE19Flash_kernel_traitsILi256ELi64ELi64ELi8ES3_EEEEvNS_16Flash_bwd_paramsE,"",@"SHT_CUDA_INFO"
	.sectionflags	@""
	.align	4


	//----- nvinfo : EIATTR_CUDA_API_VERSION
	.align		4
        /*0000*/ 	.byte	0x04, 0x37
        /*0002*/ 	.short	(.L_904 - .L_903)
.L_903:
        /*0004*/ 	.word	0x00000082


	//----- nvinfo : EIATTR_KPARAM_INFO
	.align		4
.L_904:
        /*0008*/ 	.byte	0x04, 0x17
        /*000a*/ 	.short	(.L_906 - .L_905)
.L_905:
        /*000c*/ 	.word	0x00000000
        /*0010*/ 	.short	0x0000
        /*0012*/ 	.short	0x0000
        /*0014*/ 	.byte	0x00, 0xf0, 0x01, 0x0a


	//----- nvinfo : EIATTR_SPARSE_MMA_MASK
	.align		4
.L_906:
        /*0018*/ 	.byte	0x03, 0x50
        /*001a*/ 	.short	0x0000


	//----- nvinfo : EIATTR_MAXREG_COUNT
	.align		4
        /*001c*/ 	.byte	0x03, 0x1b
        /*001e*/ 	.short	0x00ff


	//----- nvinfo : EIATTR_MERCURY_ISA_VERSION
	.align		4
        /*0020*/ 	.byte	0x03, 0x5f
        /*0022*/ 	.short	0x0101


	//----- nvinfo : EIATTR_COOP_GROUP_MASK_REGIDS
	.align		4
        /*0024*/ 	.byte	0x04, 0x29
        /*0026*/ 	.short	(.L_908 - .L_907)


	//   ....[0]....
.L_907:
        /*0028*/ 	.word	0xffffffff


	//   ....[1]....
        /*002c*/ 	.word	0xffffffff


	//   ....[2]....
        /*0030*/ 	.word	0xffffffff


	//   ....[3]....
        /*0034*/ 	.word	0xffffffff


	//   ....[4]....
        /*0038*/ 	.word	0xffffffff


	//   ....[5]....
        /*003c*/ 	.word	0xffffffff


	//----- nvinfo : EIATTR_COOP_GROUP_INSTR_OFFSETS
	.align		4
.L_908:
        /*0040*/ 	.byte	0x04, 0x28
        /*0042*/ 	.short	(.L_910 - .L_909)


	//   ....[0]....
.L_909:
        /*0044*/ 	.word	0x00001f10


	//   ....[1]....
        /*0048*/ 	.word	0x00001f20


	//   ....[2]....
        /*004c*/ 	.word	0x00001f60


	//   ....[3]....
        /*0050*/ 	.word	0x00001f90


	//   ....[4]....
        /*0054*/ 	.word	0x00001ff0


	//   ....[5]....
        /*0058*/ 	.word	0x00002000


	//----- nvinfo : EIATTR_EXIT_INSTR_OFFSETS
	.align		4
.L_910:
        /*005c*/ 	.byte	0x04, 0x1c
        /*005e*/ 	.short	(.L_912 - .L_911)


	//   ....[0]....
.L_911:
        /*0060*/ 	.word	0x00000100


	//   ....[1]....
        /*0064*/ 	.word	0x000021d0


	//----- nvinfo : EIATTR_CRS_STACK_SIZE
	.align		4
.L_912:
        /*0068*/ 	.byte	0x04, 0x1e
        /*006a*/ 	.short	(.L_914 - .L_913)
.L_913:
        /*006c*/ 	.word	0x00000000


	//----- nvinfo : EIATTR_CBANK_PARAM_SIZE
	.align		4
.L_914:
        /*0070*/ 	.byte	0x03, 0x19
        /*0072*/ 	.short	0x0280


	//----- nvinfo : EIATTR_PARAM_CBANK
	.align		4
        /*0074*/ 	.byte	0x04, 0x0a
        /*0076*/ 	.short	(.L_916 - .L_915)
	.align		4
.L_915:
        /*0078*/ 	.word	index@(.nv.constant0._ZN5flash25flash_bwd_dot_do_o_kernelILb1E23Flash_bwd_kernel_traitsILi256ELi64ELi64ELi8ELi4ELi2ELi2ELb0ELb1EN7cutlass6half_tE19Flash_kernel_traitsILi256ELi64ELi64ELi8ES3_EEEEvNS_16Flash_bwd_paramsE)
        /*007c*/ 	.short	0x0210
        /*007e*/ 	.short	0x0280


	//----- nvinfo : EIATTR_SW_WAR
	.align		4
.L_916:
        /*0080*/ 	.byte	0x04, 0x36
        /*0082*/ 	.short	(.L_918 - .L_917)
.L_917:
        /*0084*/ 	.word	0x00000008
.L_918:


//--------------------- .nv.info._ZN5flash27flash_bwd_convert_dq_kernelI23Flash_bwd_kernel_traitsILi256ELi64ELi64ELi8ELi4ELi2ELi2ELb0ELb0EN7cutlass6half_tE19Flash_kernel_traitsILi256ELi64ELi64ELi8ES3_EEEEvNS_16Flash_bwd_paramsEi --------------------------
	.section	.nv.info._ZN5flash27flash_bwd_convert_dq_kernelI23Flash_bwd_kernel_traitsILi256ELi64ELi64ELi8ELi4ELi2ELi2ELb0ELb0EN7cutlass6half_tE19Flash_kernel_traitsILi256ELi64ELi64ELi8ES3_EEEEvNS_16Flash_bwd_paramsEi,"",@"SHT_CUDA_INFO"
	.sectionflags	@""
	.align	4


	//----- nvinfo : EIATTR_CUDA_API_VERSION
	.align		4
        /*0000*/ 	.byte	0x04, 0x37
        /*0002*/ 	.short	(.L_920 - .L_919)
.L_919:
        /*0004*/ 	.word	0x00000082


	//----- nvinfo : EIATTR_KPARAM_INFO
	.align		4
.L_920:
        /*0008*/ 	.byte	0x04, 0x17
        /*000a*/ 	.short	(.L_922 - .L_921)
.L_921:
        /*000c*/ 	.word	0x00000000
        /*0010*/ 	.short	0x0001
        /*0012*/ 	.short	0x0280
        /*0014*/ 	.byte	0x00, 0xf0, 0x11, 0x00


	//----- nvinfo : EIATTR_KPARAM_INFO
	.align		4
.L_922:
        /*0018*/ 	.byte	0x04, 0x17
        /*001a*/ 	.short	(.L_924 - .L_923)
.L_923:
        /*001c*/ 	.word	0x00000000
        /*0020*/ 	.short	0x0000
        /*0022*/ 	.short	0x0000
        /*0024*/ 	.byte	0x00, 0xf0, 0x01, 0x0a


	//----- nvinfo : EIATTR_SPARSE_MMA_MASK
	.align		4
.L_924:
        /*0028*/ 	.byte	0x03, 0x50
        /*002a*/ 	.short	0x0000


	//----- nvinfo : EIATTR_MAXREG_COUNT
	.align		4
        /*002c*/ 	.byte	0x03, 0x1b
        /*002e*/ 	.short	0x00ff


	//----- nvinfo : EIATTR_NUM_BARRIERS
	.align		4
        /*0030*/ 	.byte	0x02, 0x4c
        /*0032*/ 	.byte	0x01
	.zero		1


	//----- nvinfo : EIATTR_MERCURY_ISA_VERSION
	.align		4
        /*0034*/ 	.byte	0x03, 0x5f
        /*0036*/ 	.short	0x0101


	//----- nvinfo : EIATTR_EXIT_INSTR_OFFSETS
	.align		4
        /*0038*/ 	.byte	0x04, 0x1c
        /*003a*/ 	.short	(.L_926 - .L_925)


	//   ....[0]....
.L_925:
        /*003c*/ 	.word	0x00000100


	//   ....[1]....
        /*0040*/ 	.word	0x000020f0


	//   ....[2]....
        /*0044*/ 	.word	0x00002230


	//   ....[3]....
        /*0048*/ 	.word	0x00002250


	//----- nvinfo : EIATTR_CRS_STACK_SIZE
	.align		4
.L_926:
        /*004c*/ 	.byte	0x04, 0x1e
        /*004e*/ 	.short	(.L_928 - .L_927)
.L_927:
        /*0050*/ 	.word	0x00000000


	//----- nvinfo : EIATTR_CBANK_PARAM_SIZE
	.align		4
.L_928:
        /*0054*/ 	.byte	0x03, 0x19
        /*0056*/ 	.short	0x0284


	//----- nvinfo : EIATTR_PARAM_CBANK
	.align		4
        /*0058*/ 	.byte	0x04, 0x0a
        /*005a*/ 	.short	(.L_930 - .L_929)
	.align		4
.L_929:
        /*005c*/ 	.word	index@(.nv.constant0._ZN5flash27flash_bwd_convert_dq_kernelI23Flash_bwd_kernel_traitsILi256ELi64ELi64ELi8ELi4ELi2ELi2ELb0ELb0EN7cutlass6half_tE19Flash_kernel_traitsILi256ELi64ELi64ELi8ES3_EEEEvNS_16Flash_bwd_paramsEi)
        /*0060*/ 	.short	0x0210
        /*0062*/ 	.short	0x0284


	//----- nvinfo : EIATTR_SW_WAR
	.align		4
.L_930:
        /*0064*/ 	.byte	0x04, 0x36
        /*0066*/ 	.short	(.L_932 - .L_931)
.L_931:
        /*0068*/ 	.word	0x00000008
.L_932:


//--------------------- .nv.info._ZN5flash44flash_bwd_dq_dk_dv_loop_seqk_parallel_kernelI23Flash_bwd_kernel_traitsILi256ELi64ELi64ELi8ELi4ELi2ELi2ELb0ELb0EN7cutlass6half_tE19Flash_kernel_traitsILi256ELi64ELi64ELi8ES3_EELb1ELb0ELb0ELb0ELb0ELb0ELb0EEEvNS_16Flash_bwd_paramsE --------------------------
	.section	.nv.info._ZN5flash44flash_bwd_dq_dk_dv_loop_seqk_parallel_kernelI23Flash_bwd_kernel_traitsILi256ELi64ELi64ELi8ELi4ELi2ELi2ELb0ELb0EN7cutlass6half_tE19Flash_kernel_traitsILi256ELi64ELi64ELi8ES3_EELb1ELb0ELb0ELb0ELb0ELb0ELb0EEEvNS_16Flash_bwd_paramsE,"",@"SHT_CUDA_INFO"
	.sectionflags	@""
	.align	4


	//----- nvinfo : EIATTR_CUDA_API_VERSION
	.align		4
        /*0000*/ 	.byte	0x04, 0x37
        /*0002*/ 	.short	(.L_934 - .L_933)
.L_933:
        /*0004*/ 	.word	0x00000082


	//----- nvinfo : EIATTR_KPARAM_INFO
	.align		4
.L_934:
        /*0008*/ 	.byte	0x04, 0x17
        /*000a*/ 	.short	(.L_936 - .L_935)
.L_935:
        /*000c*/ 	.word	0x00000000
        /*0010*/ 	.short	0x0000
        /*0012*/ 	.short	0x0000
        /*0014*/ 	.byte	0x00, 0xf0, 0x01, 0x0a


	//----- nvinfo : EIATTR_SPARSE_MMA_MASK
	.align		4
.L_936:
        /*0018*/ 	.byte	0x03, 0x50
        /*001a*/ 	.short	0x0000


	//----- nvinfo : EIATTR_MAXREG_COUNT
	.align		4
        /*001c*/ 	.byte	0x03, 0x1b
        /*001e*/ 	.short	0x00ff


	//----- nvinfo : EIATTR_NUM_BARRIERS
	.align		4
        /*0020*/ 	.byte	0x02, 0x4c
        /*0022*/ 	.byte	0x01
	.zero		1


	//----- nvinfo : EIATTR_ANNOTATIONS
	.align		4
        /*0024*/ 	.byte	0x04, 0x55
        /*0026*/ 	.short	(.L_938 - .L_937)


	//   ....[0]....
.L_937:
        /* <DEDUP_REMOVED lines=36> */
        /*025c*/ 	.byte	0x00, 0xa7, 0x00, 0x00, 0x01, 0x00, 0x00, 0x00, 0xe0, 0xb2, 0x00, 0x00


	//----- nvinfo : EIATTR_MERCURY_ISA_VERSION
	.align		4
.L_938:
        /*0268*/ 	.byte	0x03, 0x5f
        /*026a*/ 	.short	0x0101


	//----- nvinfo : EIATTR_EXIT_INSTR_OFFSETS
	.align		4
        /*026c*/ 	.byte	0x04, 0x1c
        /*026e*/ 	.short	(.L_940 - .L_939)


	//   ....[0]....
.L_939:
        /*0270*/ 	.word	0x000000a0


	//   ....[1]....
        /*0274*/ 	.word	0x0000bb40


	//----- nvinfo : EIATTR_CRS_STACK_SIZE
	.align		4
.L_940:
        /*0278*/ 	.byte	0x04, 0x1e
        /*027a*/ 	.short	(.L_942 - .L_941)
.L_941:
        /*027c*/ 	.word	0x00000000


	//----- nvinfo : EIATTR_CBANK_PARAM_SIZE
	.align		4
.L_942:
        /*0280*/ 	.byte	0x03, 0x19
        /*0282*/ 	.short	0x0280


	//----- nvinfo : EIATTR_PARAM_CBANK
	.align		4
        /*0284*/ 	.byte	0x04, 0x0a
        /*0286*/ 	.short	(.L_944 - .L_943)
	.align		4
.L_943:
        /*0288*/ 	.word	index@(.nv.constant0._ZN5flash44flash_bwd_dq_dk_dv_loop_seqk_parallel_kernelI23Flash_bwd_kernel_traitsILi256ELi64ELi64ELi8ELi4ELi2ELi2ELb0ELb0EN7cutlass6half_tE19Flash_kernel_traitsILi256ELi64ELi64ELi8ES3_EELb1ELb0ELb0ELb0ELb0ELb0ELb0EEEvNS_16Flash_bwd_paramsE)
        /*028c*/ 	.short	0x0210
        /*028e*/ 	.short	0x0280


	//----- nvinfo : EIATTR_SW_WAR
	.align		4
.L_944:
        /*0290*/ 	.byte	0x04, 0x36
        /*0292*/ 	.short	(.L_946 - .L_945)
.L_945:
        /*0294*/ 	.word	0x00000008
.L_946:


//--------------------- .nv.info._ZN5flash44flash_bwd_dq_dk_dv_loop_seqk_parallel_kernelI23Flash_bwd_kernel_traitsILi256ELi64ELi64ELi8ELi4ELi2ELi2ELb0ELb0EN7cutlass6half_tE19Flash_kernel_traitsILi256ELi64ELi64ELi8ES3_EELb0ELb0ELb0ELb0ELb0ELb0ELb1EEEvNS_16Flash_bwd_paramsE --------------------------
	.section	.nv.info._ZN5flash44flash_bwd_dq_dk_dv_loop_seqk_parallel_kernelI23Flash_bwd_kernel_traitsILi256ELi64ELi64ELi8ELi4ELi2ELi2ELb0ELb0EN7cutlass6half_tE19Flash_kernel_traitsILi256ELi64ELi64ELi8ES3_EELb0ELb0ELb0ELb0ELb0ELb0ELb1EEEvNS_16Flash_bwd_paramsE,"",@"SHT_CUDA_INFO"
	.sectionflags	@""
	.align	4


	//----- nvinfo : EIATTR_CUDA_API_VERSION
	.align		4
        /*0000*/ 	.byte	0x04, 0x37
        /*0002*/ 	.short	(.L_948 - .L_947)
.L_947:
        /*0004*/ 	.word	0x00000082


	//----- nvinfo : EIATTR_KPARAM_INFO
	.align		4
.L_948:
        /*0008*/ 	.byte	0x04, 0x17
        /*000a*/ 	.short	(.L_950 - .L_949)
.L_949:
        /*000c*/ 	.word	0x00000000
        /*0010*/ 	.short	0x0000
        /*0012*/ 	.short	0x0000
        /*0014*/ 	.byte	0x00, 0xf0, 0x01, 0x0a


	//----- nvinfo : EIATTR_SPARSE_MMA_MASK
	.align		4
.L_950:
        /*0018*/ 	.byte	0x03, 0x50
        /*001a*/ 	.short	0x0000


	//----- nvinfo : EIATTR_MAXREG_COUNT
	.align		4
        /*001c*/ 	.byte	0x03, 0x1b
        /*001e*/ 	.short	0x00ff


	//----- nvinfo : EIATTR_NUM_BARRIERS
	.align		4
        /*0020*/ 	.byte	0x02, 0x4c
        /*0022*/ 	.byte	0x01
	.zero		1


	//----- nvinfo : EIATTR_ANNOTATIONS
	.align		4
        /*0024*/ 	.byte	0x04, 0x55
        /*0026*/ 	.short	(.L_952 - .L_951)


	//   ....[0]....
.L_951:
        /*0028*/ 	.word	0x00000001
        /*002c*/ 	.byte	0x00, 0x06, 0x00, 0x00, 0x01, 0x00, 0x00, 0x00, 0x60, 0x06, 0x00, 0x00, 0x01, 0x00, 0x00, 0x00
        /*003c*/ 	.byte	0x60, 0x08, 0x00, 0x00, 0x01, 0x00, 0x00, 0x00, 0x00, 0x1c, 0x00, 0x00, 0x01, 0x00, 0x00, 0x00
        /*004c*/ 	.byte	0xe0, 0x2c, 0x00, 0x00, 0x01, 0x00, 0x00, 0x00, 0xa0, 0x43, 0x00, 0x00, 0x01, 0x00, 0x00, 0x00
        /*005c*/ 	.byte	0x50, 0x9a, 0x00, 0x00


	//----- nvinfo : EIATTR_MERCURY_ISA_VERSION
	.align		4
.L_952:
        /*0060*/ 	.byte	0x03, 0x5f
        /*0062*/ 	.short	0x0101


	//----- nvinfo : EIATTR_EXIT_INSTR_OFFSETS
	.align		4
        /*0064*/ 	.byte	0x04, 0x1c
        /*0066*/ 	.short	(.L_954 - .L_953)


	//   ....[0]....
.L_953:
        /*0068*/ 	.word	0x000000a0


	//   ....[1]....
        /*006c*/ 	.word	0x0000b020


	//----- nvinfo : EIATTR_CRS_STACK_SIZE
	.align		4
.L_954:
        /*0070*/ 	.byte	0x04, 0x1e
        /*0072*/ 	.short	(.L_956 - .L_955)
.L_955:
        /*0074*/ 	.word	0x00000000


	//----- nvinfo : EIATTR_CBANK_PARAM_SIZE
	.align		4
.L_956:
        /*0078*/ 	.byte	0x03, 0x19
        /*007a*/ 	.short	0x0280


	//----- nvinfo : EIATTR_PARAM_CBANK
	.align		4
        /*007c*/ 	.byte	0x04, 0x0a
        /*007e*/ 	.short	(.L_958 - .L_957)
	.align		4
.L_957:
        /*0080*/ 	.word	index@(.nv.constant0._ZN5flash44flash_bwd_dq_dk_dv_loop_seqk_parallel_kernelI23Flash_bwd_kernel_traitsILi256ELi64ELi64ELi8ELi4ELi2ELi2ELb0ELb0EN7cutlass6half_tE19Flash_kernel_traitsILi256ELi64ELi64ELi8ES3_EELb0ELb0ELb0ELb0ELb0ELb0ELb1EEEvNS_16Flash_bwd_paramsE)
        /*0084*/ 	.short	0x0210
        /*0086*/ 	.short	0x0280


	//----- nvinfo : EIATTR_SW_WAR
	.align		4
.L_958:
        /*0088*/ 	.byte	0x04, 0x36
        /*008a*/ 	.short	(.L_960 - .L_959)
.L_959:
        /*008c*/ 	.word	0x00000008
.L_960:


//--------------------- .nv.info._ZN5flash44flash_bwd_dq_dk_dv_loop_seqk_parallel_kernelI23Flash_bwd_kernel_traitsILi256ELi64ELi64ELi8ELi4ELi2ELi2ELb0ELb0EN7cutlass6half_tE19Flash_kernel_traitsILi256ELi64ELi64ELi8ES3_EELb1ELb0ELb1ELb0ELb0ELb0ELb0EEEvNS_16Flash_bwd_paramsE --------------------------
	.section	.nv.info._ZN5flash44flash_bwd_dq_dk_dv_loop_seqk_parallel_kernelI23Flash_bwd_kernel_traitsILi256ELi64ELi64ELi8ELi4ELi2ELi2ELb0ELb0EN7cutlass6half_tE19Flash_kernel_traitsILi256ELi64ELi64ELi8ES3_EELb1ELb0ELb1ELb0ELb0ELb0ELb0EEEvNS_16Flash_bwd_paramsE,"",@"SHT_CUDA_INFO"
	.sectionflags	@""
	.align	4


	//----- nvinfo : EIATTR_CUDA_API_VERSION
	.align		4
        /*0000*/ 	.byte	0x04, 0x37
        /*0002*/ 	.short	(.L_962 - .L_961)
.L_961:
        /*0004*/ 	.word	0x00000082


	//----- nvinfo : EIATTR_KPARAM_INFO
	.align		4
.L_962:
        /*0008*/ 	.byte	0x04, 0x17
        /*000a*/ 	.short	(.L_964 - .L_963)
.L_963:
        /*000c*/ 	.word	0x00000000
        /*0010*/ 	.short	0x0000
        /*0012*/ 	.short	0x0000
        /*0014*/ 	.byte	0x00, 0xf0, 0x01, 0x0a


	//----- nvinfo : EIATTR_SPARSE_MMA_MASK
	.align		4
.L_964:
        /*0018*/ 	.byte	0x03, 0x50
        /*001a*/ 	.short	0x0000


	//----- nvinfo : EIATTR_MAXREG_COUNT
	.align		4
        /*001c*/ 	.byte	0x03, 0x1b
        /*001e*/ 	.short	0x00ff


	//----- nvinfo : EIATTR_NUM_BARRIERS
	.align		4
        /*0020*/ 	.byte	0x02, 0x4c
        /*0022*/ 	.byte	0x01
	.zero		1


	//----- nvinfo : EIATTR_ANNOTATIONS
	.align		4
        /*0024*/ 	.byte	0x04, 0x55
        /*0026*/ 	.short	(.L_966 - .L_965)


	//   ....[0]....
.L_965:
        /* <DEDUP_REMOVED lines=36> */


	//----- nvinfo : EIATTR_MERCURY_ISA_VERSION
	.align		4
.L_966:
        /*0250*/ 	.byte	0x03, 0x5f
        /*0252*/ 	.short	0x0101


	//----- nvinfo : EIATTR_EXIT_INSTR_OFFSETS
	.align		4
        /*0254*/ 	.byte	0x04, 0x1c
        /*0256*/ 	.short	(.L_968 - .L_967)


	//   ....[0]....
.L_967:
        /*0258*/ 	.word	0x000000a0


	//   ....[1]....
        /*025c*/ 	.word	0x0000bc30


	//----- nvinfo : EIATTR_CRS_STACK_SIZE
	.align		4
.L_968:
        /*0260*/ 	.byte	0x04, 0x1e
        /*0262*/ 	.short	(.L_970 - .L_969)
.L_969:
        /*0264*/ 	.word	0x00000000


	//----- nvinfo : EIATTR_CBANK_PARAM_SIZE
	.align		4
.L_970:
        /*0268*/ 	.byte	0x03, 0x19
        /*026a*/ 	.short	0x0280


	//----- nvinfo : EIATTR_PARAM_CBANK
	.align		4
        /*026c*/ 	.byte	0x04, 0x0a
        /*026e*/ 	.short	(.L_972 - .L_971)
	.align		4
.L_971:
        /*0270*/ 	.word	index@(.nv.constant0._ZN5flash44flash_bwd_dq_dk_dv_loop_seqk_parallel_kernelI23Flash_bwd_kernel_traitsILi256ELi64ELi64ELi8ELi4ELi2ELi2ELb0ELb0EN7cutlass6half_tE19Flash_kernel_traitsILi256ELi64ELi64ELi8ES3_EELb1ELb0ELb1ELb0ELb0ELb0ELb0EEEvNS_16Flash_bwd_paramsE)
        /*0274*/ 	.short	0x0210
        /*0276*/ 	.short	0x0280


	//----- nvinfo : EIATTR_SW_WAR
	.align		4
.L_972:
        /*0278*/ 	.byte	0x04, 0x36
        /*027a*/ 	.short	(.L_974 - .L_973)
.L_973:
        /*027c*/ 	.word	0x00000008
.L_974:


//--------------------- .nv.info._ZN5flash44flash_bwd_dq_dk_dv_loop_seqk_parallel_kernelI23Flash_bwd_kernel_traitsILi256ELi64ELi64ELi8ELi4ELi2ELi2ELb0ELb0EN7cutlass6half_tE19Flash_kernel_traitsILi256ELi64ELi64ELi8ES3_EELb0ELb0ELb1ELb0ELb0ELb0ELb1EEEvNS_16Flash_bwd_paramsE --------------------------
	.section	.nv.info._ZN5flash44flash_bwd_dq_dk_dv_loop_seqk_parallel_kernelI23Flash_bwd_kernel_traitsILi256ELi64ELi64ELi8ELi4ELi2ELi2ELb0ELb0EN7cutlass6half_tE19Flash_kernel_traitsILi256ELi64ELi64ELi8ES3_EELb0ELb0ELb1ELb0ELb0ELb0ELb1EEEvNS_16Flash_bwd_paramsE,"",@"SHT_CUDA_INFO"
	.sectionflags	@""
	.align	4


	//----- nvinfo : EIATTR_CUDA_API_VERSION
	.align		4
        /*0000*/ 	.byte	0x04, 0x37
        /*0002*/ 	.short	(.L_976 - .L_975)
.L_975:
        /*0004*/ 	.word	0x00000082


	//----- nvinfo : EIATTR_KPARAM_INFO
	.align		4
.L_976:
        /*0008*/ 	.byte	0x04, 0x17
        /*000a*/ 	.short	(.L_978 - .L_977)
.L_977:
        /*000c*/ 	.word	0x00000000
        /*0010*/ 	.short	0x0000
        /*0012*/ 	.short	0x0000
        /*0014*/ 	.byte	0x00, 0xf0, 0x01, 0x0a


	//----- nvinfo : EIATTR_SPARSE_MMA_MASK
	.align		4
.L_978:
        /*0018*/ 	.byte	0x03, 0x50
        /*001a*/ 	.short	0x0000


	//----- nvinfo : EIATTR_MAXREG_COUNT
	.align		4
        /*001c*/ 	.byte	0x03, 0x1b
        /*001e*/ 	.short	0x00ff


	//----- nvinfo : EIATTR_NUM_BARRIERS
	.align		4
        /*0020*/ 	.byte	0x02, 0x4c
        /*0022*/ 	.byte	0x01
	.zero		1


	//----- nvinfo : EIATTR_ANNOTATIONS
	.align		4
        /*0024*/ 	.byte	0x04, 0x55
        /*0026*/ 	.short	(.L_980 - .L_979)


	//   ....[0]....
.L_979:
        /* <DEDUP_REMOVED lines=37> */


	//----- nvinfo : EIATTR_MERCURY_ISA_VERSION
	.align		4
.L_980:
        /*0260*/ 	.byte	0x03, 0x5f
        /*0262*/ 	.short	0x0101


	//----- nvinfo : EIATTR_EXIT_INSTR_OFFSETS
	.align		4
        /*0264*/ 	.byte	0x04, 0x1c
        /*0266*/ 	.short	(.L_982 - .L_981)


	//   ....[0]....
.L_981:
        /*0268*/ 	.word	0x000000a0


	//   ....[1]....
        /*026c*/ 	.word	0x0000b540


	//----- nvinfo : EIATTR_CRS_STACK_SIZE
	.align		4
.L_982:
        /*0270*/ 	.byte	0x04, 0x1e
        /*0272*/ 	.short	(.L_984 - .L_983)
.L_983:
        /*0274*/ 	.word	0x00000000


	//----- nvinfo : EIATTR_CBANK_PARAM_SIZE
	.align		4
.L_984:
        /*0278*/ 	.byte	0x03, 0x19
        /*027a*/ 	.short	0x0280


	//----- nvinfo : EIATTR_PARAM_CBANK
	.align		4
        /*027c*/ 	.byte	0x04, 0x0a
        /*027e*/ 	.short	(.L_986 - .L_985)
	.align		4
.L_985:
        /*0280*/ 	.word	index@(.nv.constant0._ZN5flash44flash_bwd_dq_dk_dv_loop_seqk_parallel_kernelI23Flash_bwd_kernel_traitsILi256ELi64ELi64ELi8ELi4ELi2ELi2ELb0ELb0EN7cutlass6half_tE19Flash_kernel_traitsILi256ELi64ELi64ELi8ES3_EELb0ELb0ELb1ELb0ELb0ELb0ELb1EEEvNS_16Flash_bwd_paramsE)
        /*0284*/ 	.short	0x0210
        /*0286*/ 	.short	0x0280


	//----- nvinfo : EIATTR_SW_WAR
	.align		4
.L_986:
        /*0288*/ 	.byte	0x04, 0x36
        /*028a*/ 	.short	(.L_988 - .L_987)
.L_987:
        /*028c*/ 	.word	0x00000008
.L_988:


//--------------------- .nv.info._ZN5flash44flash_bwd_dq_dk_dv_loop_seqk_parallel_kernelI23Flash_bwd_kernel_traitsILi256ELi64ELi64ELi8ELi4ELi2ELi2ELb0ELb0EN7cutlass6half_tE19Flash_kernel_traitsILi256ELi64ELi64ELi8ES3_EELb1ELb0ELb0ELb0ELb0ELb1ELb0EEEvNS_16Flash_bwd_paramsE --------------------------
	.section	.nv.info._ZN5flash44flash_bwd_dq_dk_dv_loop_seqk_parallel_kernelI23Flash_bwd_kernel_traitsILi256ELi64ELi64ELi8ELi4ELi2ELi2ELb0ELb0EN7cutlass6half_tE19Flash_kernel_traitsILi256ELi64ELi64ELi8ES3_EELb1ELb0ELb0ELb0ELb0ELb1ELb0EEEvNS_16Flash_bwd_paramsE,"",@"SHT_CUDA_INFO"
	.sectionflags	@""
	.align	4


	//----- nvinfo : EIATTR_CUDA_API_VERSION
	.align		4
        /*0000*/ 	.byte	0x04, 0x37
        /*0002*/ 	.short	(.L_990 - .L_989)
.L_989:
        /*0004*/ 	.word	0x00000082


	//----- nvinfo : EIATTR_KPARAM_INFO
	.align		4
.L_990:
        /*0008*/ 	.byte	0x04, 0x17
        /*000a*/ 	.short	(.L_992 - .L_991)
.L_991:
        /*000c*/ 	.word	0x00000000
        /*0010*/ 	.short	0x0000
        /*0012*/ 	.short	0x0000
        /*0014*/ 	.byte	0x00, 0xf0, 0x01, 0x0a


	//----- nvinfo : EIATTR_SPARSE_MMA_MASK
	.align		4
.L_992:
        /*0018*/ 	.byte	0x03, 0x50
        /*001a*/ 	.short	0x0000


	//----- nvinfo : EIATTR_MAXREG_COUNT
	.align		4
        /*001c*/ 	.byte	0x03, 0x1b
        /*001e*/ 	.short	0x00ff


	//----- nvinfo : EIATTR_NUM_BARRIERS
	.align		4
        /*0020*/ 	.byte	0x02, 0x4c
        /*0022*/ 	.byte	0x01
	.zero		1


	//----- nvinfo : EIATTR_MERCURY_ISA_VERSION
	.align		4
        /*0024*/ 	.byte	0x03, 0x5f
        /*0026*/ 	.short	0x0101


	//----- nvinfo : EIATTR_EXIT_INSTR_OFFSETS
	.align		4
        /*0028*/ 	.byte	0x04, 0x1c
        /*002a*/ 	.short	(.L_994 - .L_993)


	//   ....[0]....
.L_993:
        /*002c*/ 	.word	0x00000090


	//   ....[1]....
        /*0030*/ 	.word	0x00009940


	//----- nvinfo : EIATTR_CRS_STACK_SIZE
	.align		4
.L_994:
        /*0034*/ 	.byte	0x04, 0x1e
        /*0036*/ 	.short	(.L_996 - .L_995)
.L_995:
        /*0038*/ 	.word	0x00000000


	//----- nvinfo : EIATTR_CBANK_PARAM_SIZE
	.align		4
.L_996:
        /*003c*/ 	.byte	0x03, 0x19
        /*003e*/ 	.short	0x0280


	//----- nvinfo : EIATTR_PARAM_CBANK
	.align		4
        /*0040*/ 	.byte	0x04, 0x0a
        /*0042*/ 	.short	(.L_998 - .L_997)
	.align		4
.L_997:
        /*0044*/ 	.word	index@(.nv.constant0._ZN5flash44flash_bwd_dq_dk_dv_loop_seqk_parallel_kernelI23Flash_bwd_kernel_traitsILi256ELi64ELi64ELi8ELi4ELi2ELi2ELb0ELb0EN7cutlass6half_tE19Flash_kernel_traitsILi256ELi64ELi64ELi8ES3_EELb1ELb0ELb0ELb0ELb0ELb1ELb0EEEvNS_16Flash_bwd_paramsE)
        /*0048*/ 	.short	0x0210
        /*004a*/ 	.short	0x0280


	//----- nvinfo : EIATTR_SW_WAR
	.align		4
.L_998:
        /*004c*/ 	.byte	0x04, 0x36
        /*004e*/ 	.short	(.L_1000 - .L_999)
.L_999:
        /*0050*/ 	.word	0x00000008
.L_1000:


//--------------------- .nv.info._ZN5flash44flash_bwd_dq_dk_dv_loop_seqk_parallel_kernelI23Flash_bwd_kernel_traitsILi256ELi64ELi64ELi8ELi4ELi2ELi2ELb0ELb0EN7cutlass6half_tE19Flash_kernel_traitsILi256ELi64ELi64ELi8ES3_EELb0ELb0ELb0ELb0ELb0ELb1ELb1EEEvNS_16Flash_bwd_paramsE --------------------------
	.section	.nv.info._ZN5flash44flash_bwd_dq_dk_dv_loop_seqk_parallel_kernelI23Flash_bwd_kernel_traitsILi256ELi64ELi64ELi8ELi4ELi2ELi2ELb0ELb0EN7cutlass6half_tE19Flash_kernel_traitsILi256ELi64ELi64ELi8ES3_EELb0ELb0ELb0ELb0ELb0ELb1ELb1EEEvNS_16Flash_bwd_paramsE,"",@"SHT_CUDA_INFO"
	.sectionflags	@""
	.align	4


	//----- nvinfo : EIATTR_CUDA_API_VERSION
	.align		4
        /*0000*/ 	.byte	0x04, 0x37
        /*0002*/ 	.short	(.L_1002 - .L_1001)
.L_1001:
        /*0004*/ 	.word	0x00000082


	//----- nvinfo : EIATTR_KPARAM_INFO
	.align		4
.L_1002:
        /*0008*/ 	.byte	0x04, 0x17
        /*000a*/ 	.short	(.L_1004 - .L_1003)
.L_1003:
        /*000c*/ 	.word	0x00000000
        /*0010*/ 	.short	0x0000
        /*0012*/ 	.short	0x0000
        /*0014*/ 	.byte	0x00, 0xf0, 0x01, 0x0a


	//----- nvinfo : EIATTR_SPARSE_MMA_MASK
	.align		4
.L_1004:
        /*0018*/ 	.byte	0x03, 0x50
        /*001a*/ 	.short	0x0000


	//----- nvinfo : EIATTR_MAXREG_COUNT
	.align		4
        /*001c*/ 	.byte	0x03, 0x1b
        /*001e*/ 	.short	0x00ff


	//----- nvinfo : EIATTR_NUM_BARRIERS
	.align		4
        /*0020*/ 	.byte	0x02, 0x4c
        /*0022*/ 	.byte	0x01
	.zero		1


	//----- nvinfo : EIATTR_ANNOTATIONS
	.align		4
        /*0024*/ 	.byte	0x04, 0x55
        /*0026*/ 	.short	(.L_1006 - .L_1005)


	//   ....[0]....
.L_1005:
        /*0028*/ 	.word	0x00000001
        /*002c*/ 	.byte	0xa0, 0x00, 0x00, 0x00, 0x01, 0x00, 0x00, 0x00, 0xa0, 0x05, 0x00, 0x00, 0x01, 0x00, 0x00, 0x00
        /*003c*/ 	.byte	0x90, 0x06, 0x00, 0x00, 0x01, 0x00, 0x00, 0x00, 0x10, 0x1c, 0x00, 0x00, 0x01, 0x00, 0x00, 0x00
        /*004c*/ 	.byte	0xe0, 0x30, 0x00, 0x00, 0x01, 0x00, 0x00, 0x00, 0x90, 0x80, 0x00, 0x00, 0x01, 0x00, 0x00, 0x00
        /*005c*/ 	.byte	0x50, 0x92, 0x00, 0x00


	//----- nvinfo : EIATTR_MERCURY_ISA_VERSION
	.align		4
.L_1006:
        /*0060*/ 	.byte	0x03, 0x5f
        /*0062*/ 	.short	0x0101


	//----- nvinfo : EIATTR_EXIT_INSTR_OFFSETS
	.align		4
        /*0064*/ 	.byte	0x04, 0x1c
        /*0066*/ 	.short	(.L_1008 - .L_1007)


	//   ....[0]....
.L_1007:
        /*0068*/ 	.word	0x000000c0


	//   ....[1]....
        /*006c*/ 	.word	0x000092d0


	//----- nvinfo : EIATTR_CRS_STACK_SIZE
	.align		4
.L_1008:
        /*0070*/ 	.byte	0x04, 0x1e
        /*0072*/ 	.short	(.L_1010 - .L_1009)
.L_1009:
        /*0074*/ 	.word	0x00000000


	//----- nvinfo : EIATTR_CBANK_PARAM_SIZE
	.align		4
.L_1010:
        /*0078*/ 	.byte	0x03, 0x19
        /*007a*/ 	.short	0x0280


	//----- nvinfo : EIATTR_PARAM_CBANK
	.align		4
        /*007c*/ 	.byte	0x04, 0x0a
        /*007e*/ 	.short	(.L_1012 - .L_1011)
	.align		4
.L_1011:
        /*0080*/ 	.word	index@(.nv.constant0._ZN5flash44flash_bwd_dq_dk_dv_loop_seqk_parallel_kernelI23Flash_bwd_kernel_traitsILi256ELi64ELi64ELi8ELi4ELi2ELi2ELb0ELb0EN7cutlass6half_tE19Flash_kernel_traitsILi256ELi64ELi64ELi8ES3_EELb0ELb0ELb0ELb0ELb0ELb1ELb1EEEvNS_16Flash_bwd_paramsE)
        /*0084*/ 	.short	0x0210
        /*0086*/ 	.short	0x0280


	//----- nvinfo : EIATTR_SW_WAR
	.align		4
.L_1012:
        /*0088*/ 	.byte	0x04, 0x36
        /*008a*/ 	.short	(.L_1014 - .L_1013)
.L_1013:
        /*008c*/ 	.word	0x00000008
.L_1014:


//--------------------- .nv.info._ZN5flash44flash_bwd_dq_dk_dv_loop_seqk_parallel_kernelI23Flash_bwd_kernel_traitsILi256ELi64ELi64ELi8ELi4ELi2ELi2ELb0ELb0EN7cutlass6half_tE19Flash_kernel_traitsILi256ELi64ELi64ELi8ES3_EELb1ELb0ELb0ELb1ELb0ELb0ELb0EEEvNS_16Flash_bwd_paramsE --------------------------
	.section	.nv.info._ZN5flash44flash_bwd_dq_dk_dv_loop_seqk_parallel_kernelI23Flash_bwd_kernel_traitsILi256ELi64ELi64ELi8ELi4ELi2ELi2ELb0ELb0EN7cutlass6half_tE19Flash_kernel_traitsILi256ELi64ELi64ELi8ES3_EELb1ELb0ELb0ELb1ELb0ELb0ELb0EEEvNS_16Flash_bwd_paramsE,"",@"SHT_CUDA_INFO"
	.sectionflags	@""
	.align	4


	//----- nvinfo : EIATTR_CUDA_API_VERSION
	.align		4
        /*0000*/ 	.byte	0x04, 0x37
        /*0002*/ 	.short	(.L_1016 - .L_1015)
.L_1015:
        /*0004*/ 	.word	0x00000082


	//----- nvinfo : EIATTR_KPARAM_INFO
	.align		4
.L_1016:
        /*0008*/ 	.byte	0x04, 0x17
        /*000a*/ 	.short	(.L_1018 - .L_1017)
.L_1017:
        /*000c*/ 	.word	0x00000000
        /*0010*/ 	.short	0x0000
        /*0012*/ 	.short	0x0000
        /*0014*/ 	.byte	0x00, 0xf0, 0x01, 0x0a


	//----- nvinfo : EIATTR_SPARSE_MMA_MASK
	.align		4
.L_1018:
        /*0018*/ 	.byte	0x03, 0x50
        /*001a*/ 	.short	0x0000


	//----- nvinfo : EIATTR_MAXREG_COUNT
	.align		4
        /*001c*/ 	.byte	0x03, 0x1b
        /*001e*/ 	.short	0x00ff


	//----- nvinfo : EIATTR_NUM_BARRIERS
	.align		4
        /*0020*/ 	.byte	0x02, 0x4c
        /*0022*/ 	.byte	0x01
	.zero		1


	//----- nvinfo : EIATTR_ANNOTATIONS
	.align		4
        /*0024*/ 	.byte	0x04, 0x55
        /*0026*/ 	.short	(.L_1020 - .L_1019)


	//   ....[0]....
.L_1019:
        /* <DEDUP_REMOVED lines=38> */


	//----- nvinfo : EIATTR_MERCURY_ISA_VERSION
	.align		4
.L_1020:
        /*0278*/ 	.byte	0x03, 0x5f
        /*027a*/ 	.short	0x0101


	//----- nvinfo : EIATTR_EXIT_INSTR_OFFSETS
	.align		4
        /*027c*/ 	.byte	0x04, 0x1c
        /*027e*/ 	.short	(.L_1022 - .L_1021)


	//   ....[0]....
.L_1021:
        /*0280*/ 	.word	0x000000a0


	//   ....[1]....
        /*0284*/ 	.word	0x0000c050


	//----- nvinfo : EIATTR_CRS_STACK_SIZE
	.align		4
.L_1022:
        /*0288*/ 	.byte	0x04, 0x1e
        /*028a*/ 	.short	(.L_1024 - .L_1023)
.L_1023:
        /*028c*/ 	.word	0x00000000


	//----- nvinfo : EIATTR_CBANK_PARAM_SIZE
	.align		4
.L_1024:
        /*0290*/ 	.byte	0x03, 0x19
        /*0292*/ 	.short	0x0280


	//----- nvinfo : EIATTR_PARAM_CBANK
	.align		4
        /*0294*/ 	.byte	0x04, 0x0a
        /*0296*/ 	.short	(.L_1026 - .L_1025)
	.align		4
.L_1025:
        /*0298*/ 	.word	index@(.nv.constant0._ZN5flash44flash_bwd_dq_dk_dv_loop_seqk_parallel_kernelI23Flash_bwd_kernel_traitsILi256ELi64ELi64ELi8ELi4ELi2ELi2ELb0ELb0EN7cutlass6half_tE19Flash_kernel_traitsILi256ELi64ELi64ELi8ES3_EELb1ELb0ELb0ELb1ELb0ELb0ELb0EEEvNS_16Flash_bwd_paramsE)
        /*029c*/ 	.short	0x0210
        /*029e*/ 	.short	0x0280


	//----- nvinfo : EIATTR_SW_WAR
	.align		4
.L_1026:
        /*02a0*/ 	.byte	0x04, 0x36
        /*02a2*/ 	.short	(.L_1028 - .L_1027)
.L_1027:
        /*02a4*/ 	.word	0x00000008
.L_1028:


//--------------------- .nv.info._ZN5flash44flash_bwd_dq_dk_dv_loop_seqk_parallel_kernelI23Flash_bwd_kernel_traitsILi256ELi64ELi64ELi8ELi4ELi2ELi2ELb0ELb0EN7cutlass6half_tE19Flash_kernel_traitsILi256ELi64ELi64ELi8ES3_EELb0ELb0ELb0ELb1ELb0ELb0ELb1EEEvNS_16Flash_bwd_paramsE --------------------------
	.section	.nv.info._ZN5flash44flash_bwd_dq_dk_dv_loop_seqk_parallel_kernelI23Flash_bwd_kernel_traitsILi256ELi64ELi64ELi8ELi4ELi2ELi2ELb0ELb0EN7cutlass6half_tE19Flash_kernel_traitsILi256ELi64ELi64ELi8ES3_EELb0ELb0ELb0ELb1ELb0ELb0ELb1EEEvNS_16Flash_bwd_paramsE,"",@"SHT_CUDA_INFO"
	.sectionflags	@""
	.align	4


	//----- nvinfo : EIATTR_CUDA_API_VERSION
	.align		4
        /*0000*/ 	.byte	0x04, 0x37
        /*0002*/ 	.short	(.L_1030 - .L_1029)
.L_1029:
        /*0004*/ 	.word	0x00000082


	//----- nvinfo : EIATTR_KPARAM_INFO
	.align		4
.L_1030:
        /*0008*/ 	.byte	0x04, 0x17
        /*000a*/ 	.short	(.L_1032 - .L_1031)
.L_1031:
        /*000c*/ 	.word	0x00000000
        /*0010*/ 	.short	0x0000
        /*0012*/ 	.short	0x0000
        /*0014*/ 	.byte	0x00, 0xf0, 0x01, 0x0a


	//----- nvinfo : EIATTR_SPARSE_MMA_MASK
	.align		4
.L_1032:
        /*0018*/ 	.byte	0x03, 0x50
        /*001a*/ 	.short	0x0000


	//----- nvinfo : EIATTR_MAXREG_COUNT
	.align		4
        /*001c*/ 	.byte	0x03, 0x1b
        /*001e*/ 	.short	0x00ff


	//----- nvinfo : EIATTR_NUM_BARRIERS
	.align		4
        /*0020*/ 	.byte	0x02, 0x4c
        /*0022*/ 	.byte	0x01
	.zero		1


	//----- nvinfo : EIATTR_ANNOTATIONS
	.align		4
        /*0024*/ 	.byte	0x04, 0x55
        /*0026*/ 	.short	(.L_1034 - .L_1033)


	//   ....[0]....
.L_1033:
        /*0028*/ 	.word	0x00000001
        /*002c*/ 	.byte	0xf0, 0x02, 0x00, 0x00, 0x01, 0x00, 0x00, 0x00, 0xe0, 0x05, 0x00, 0x00, 0x01, 0x00, 0x00, 0x00
        /*003c*/ 	.byte	0x60, 0x18, 0x00, 0x00, 0x01, 0x00, 0x00, 0x00, 0xf0, 0x1b, 0x00, 0x00, 0x01, 0x00, 0x00, 0x00
        /*004c*/ 	.byte	0x40, 0x9e, 0x00, 0x00


	//----- nvinfo : EIATTR_MERCURY_ISA_VERSION
	.align		4
.L_1034:
        /*0050*/ 	.byte	0x03, 0x5f
        /*0052*/ 	.short	0x0101


	//----- nvinfo : EIATTR_EXIT_INSTR_OFFSETS
	.align		4
        /*0054*/ 	.byte	0x04, 0x1c
        /*0056*/ 	.short	(.L_1036 - .L_1035)


	//   ....[0]....
.L_1035:
        /*0058*/ 	.word	0x000000a0


	//   ....[1]....
        /*005c*/ 	.word	0x0000b3f0


	//----- nvinfo : EIATTR_CRS_STACK_SIZE
	.align		4
.L_1036:
        /*0060*/ 	.byte	0x04, 0x1e
        /*0062*/ 	.short	(.L_1038 - .L_1037)
.L_1037:
        /*0064*/ 	.word	0x00000000


	//----- nvinfo : EIATTR_CBANK_PARAM_SIZE
	.align		4
.L_1038:
        /*0068*/ 	.byte	0x03, 0x19
        /*006a*/ 	.short	0x0280


	//----- nvinfo : EIATTR_PARAM_CBANK
	.align		4
        /*006c*/ 	.byte	0x04, 0x0a
        /*006e*/ 	.short	(.L_1040 - .L_1039)
	.align		4
.L_1039:
        /*0070*/ 	.word	index@(.nv.constant0._ZN5flash44flash_bwd_dq_dk_dv_loop_seqk_parallel_kernelI23Flash_bwd_kernel_traitsILi256ELi64ELi64ELi8ELi4ELi2ELi2ELb0ELb0EN7cutlass6half_tE19Flash_kernel_traitsILi256ELi64ELi64ELi8ES3_EELb0ELb0ELb0ELb1ELb0ELb0ELb1EEEvNS_16Flash_bwd_paramsE)
        /*0074*/ 	.short	0x0210
        /*0076*/ 	.short	0x0280


	//----- nvinfo : EIATTR_SW_WAR
	.align		4
.L_1040:
        /*0078*/ 	.byte	0x04, 0x36
        /*007a*/ 	.short	(.L_1042 - .L_1041)
.L_1041:
        /*007c*/ 	.word	0x00000008
.L_1042:


//--------------------- .nv.info._ZN5flash44flash_bwd_dq_dk_dv_loop_seqk_parallel_kernelI23Flash_bwd_kernel_traitsILi256ELi64ELi64ELi8ELi4ELi2ELi2ELb0ELb0EN7cutlass6half_tE19Flash_kernel_traitsILi256ELi64ELi64ELi8ES3_EELb1ELb0ELb1ELb0ELb0ELb1ELb0EEEvNS_16Flash_bwd_paramsE --------------------------
	.section	.nv.info._ZN5flash44flash_bwd_dq_dk_dv_loop_seqk_parallel_kernelI23Flash_bwd_kernel_traitsILi256ELi64ELi64ELi8ELi4ELi2ELi2ELb0ELb0EN7cutlass6half_tE19Flash_kernel_traitsILi256ELi64ELi64ELi8ES3_EELb1ELb0ELb1ELb0ELb0ELb1ELb0EEEvNS_16Flash_bwd_paramsE,"",@"SHT_CUDA_INFO"
	.sectionflags	@""
	.align	4


	//----- nvinfo : EIATTR_CUDA_API_VERSION
	.align		4
        /*0000*/ 	.byte	0x04, 0x37
        /*0002*/ 	.short	(.L_1044 - .L_1043)
.L_1043:
        /*0004*/ 	.word	0x00000082


	//----- nvinfo : EIATTR_KPARAM_INFO
	.align		4
.L_1044:
        /*0008*/ 	.byte	0x04, 0x17
        /*000a*/ 	.short	(.L_1046 - .L_1045)
.L_1045:
        /*000c*/ 	.word	0x00000000
        /*0010*/ 	.short	0x0000
        /*0012*/ 	.short	0x0000
        /*0014*/ 	.byte	0x00, 0xf0, 0x01, 0x0a


	//----- nvinfo : EIATTR_SPARSE_MMA_MASK
	.align		4
.L_1046:
        /*0018*/ 	.byte	0x03, 0x50
        /*001a*/ 	.short	0x0000


	//----- nvinfo : EIATTR_MAXREG_COUNT
	.align		4
        /*001c*/ 	.byte	0x03, 0x1b
        /*001e*/ 	.short	0x00ff


	//----- nvinfo : EIATTR_NUM_BARRIERS
	.align		4
        /*0020*/ 	.byte	0x02, 0x4c
        /*0022*/ 	.byte	0x01
	.zero		1


	//----- nvinfo : EIATTR_MERCURY_ISA_VERSION
	.align		4
        /*0024*/ 	.byte	0x03, 0x5f
        /*0026*/ 	.short	0x0101


	//----- nvinfo : EIATTR_EXIT_INSTR_OFFSETS
	.align		4
        /*0028*/ 	.byte	0x04, 0x1c
        /*002a*/ 	.short	(.L_1048 - .L_1047)


	//   ....[0]....
.L_1047:
        /*002c*/ 	.word	0x00000090


	//   ....[1]....
        /*0030*/ 	.word	0x00009a30


	//----- nvinfo : EIATTR_CRS_STACK_SIZE
	.align		4
.L_1048:
        /*0034*/ 	.byte	0x04, 0x1e
        /*0036*/ 	.short	(.L_1050 - .L_1049)
.L_1049:
        /*0038*/ 	.word	0x00000000


	//----- nvinfo : EIATTR_CBANK_PARAM_SIZE
	.align		4
.L_1050:
        /*003c*/ 	.byte	0x03, 0x19
        /*003e*/ 	.short	0x0280


	//----- nvinfo : EIATTR_PARAM_CBANK
	.align		4
        /*0040*/ 	.byte	0x04, 0x0a
        /*0042*/ 	.short	(.L_1052 - .L_1051)
	.align		4
.L_1051:
        /*0044*/ 	.word	index@(.nv.constant0._ZN5flash44flash_bwd_dq_dk_dv_loop_seqk_parallel_kernelI23Flash_bwd_kernel_traitsILi256ELi64ELi64ELi8ELi4ELi2ELi2ELb0ELb0EN7cutlass6half_tE19Flash_kernel_traitsILi256ELi64ELi64ELi8ES3_EELb1ELb0ELb1ELb0ELb0ELb1ELb0EEEvNS_16Flash_bwd_paramsE)
        /*0048*/ 	.short	0x0210
        /*004a*/ 	.short	0x0280


	//----- nvinfo : EIATTR_SW_WAR
	.align		4
.L_1052:
        /*004c*/ 	.byte	0x04, 0x36
        /*004e*/ 	.short	(.L_1054 - .L_1053)
.L_1053:
        /*0050*/ 	.word	0x00000008
.L_1054:


//--------------------- .nv.info._ZN5flash44flash_bwd_dq_dk_dv_loop_seqk_parallel_kernelI23Flash_bwd_kernel_traitsILi256ELi64ELi64ELi8ELi4ELi2ELi2ELb0ELb0EN7cutlass6half_tE19Flash_kernel_traitsILi256ELi64ELi64ELi8ES3_EELb0ELb0ELb1ELb0ELb0ELb1ELb1EEEvNS_16Flash_bwd_paramsE --------------------------
	.section	.nv.info._ZN5flash44flash_bwd_dq_dk_dv_loop_seqk_parallel_kernelI23Flash_bwd_kernel_traitsILi256ELi64ELi64ELi8ELi4ELi2ELi2ELb0ELb0EN7cutlass6half_tE19Flash_kernel_traitsILi256ELi64ELi64ELi8ES3_EELb0ELb0ELb1ELb0ELb0ELb1ELb1EEEvNS_16Flash_bwd_paramsE,"",@"SHT_CUDA_INFO"
	.sectionflags	@""
	.align	4


	//----- nvinfo : EIATTR_CUDA_API_VERSION
	.align		4
        /*0000*/ 	.byte	0x04, 0x37
        /*0002*/ 	.short	(.L_1056 - .L_1055)
.L_1055:
        /*0004*/ 	.word	0x00000082


	//----- nvinfo : EIATTR_KPARAM_INFO
	.align		4
.L_1056:
        /*0008*/ 	.byte	0x04, 0x17
        /*000a*/ 	.short	(.L_1058 - .L_1057)
.L_1057:
        /*000c*/ 	.word	0x00000000
        /*0010*/ 	.short	0x0000
        /*0012*/ 	.short	0x0000
        /*0014*/ 	.byte	0x00, 0xf0, 0x01, 0x0a


	//----- nvinfo : EIATTR_SPARSE_MMA_MASK
	.align		4
.L_1058:
        /*0018*/ 	.byte	0x03, 0x50
        /*001a*/ 	.short	0x0000


	//----- nvinfo : EIATTR_MAXREG_COUNT
	.align		4
        /*001c*/ 	.byte	0x03, 0x1b
        /*001e*/ 	.short	0x00ff


	//----- nvinfo : EIATTR_NUM_BARRIERS
	.align		4
        /*0020*/ 	.byte	0x02, 0x4c
        /*0022*/ 	.byte	0x01
	.zero		1


	//----- nvinfo : EIATTR_ANNOTATIONS
	.align		4
        /*0024*/ 	.byte	0x04, 0x55
        /*0026*/ 	.short	(.L_1060 - .L_1059)


	//   ....[0]....
.L_1059:
        /*0028*/ 	.word	0x00000001
        /*002c*/ 	.byte	0xa0, 0x00, 0x00, 0x00, 0x01, 0x00, 0x00, 0x00, 0x00, 0x06, 0x00, 0x00, 0x01, 0x00, 0x00, 0x00
        /*003c*/ 	.byte	0x00, 0x26, 0x00, 0x00, 0x01, 0x00, 0x00, 0x00, 0x00, 0x8b, 0x00, 0x00, 0x01, 0x00, 0x00, 0x00
        /*004c*/ 	.byte	0xf0, 0x93, 0x00, 0x00


	//----- nvinfo : EIATTR_MERCURY_ISA_VERSION
	.align		4
.L_1060:
        /*0050*/ 	.byte	0x03, 0x5f
        /*0052*/ 	.short	0x0101


	//----- nvinfo : EIATTR_EXIT_INSTR_OFFSETS
	.align		4
        /*0054*/ 	.byte	0x04, 0x1c
        /*0056*/ 	.short	(.L_1062 - .L_1061)


	//   ....[0]....
.L_1061:
        /*0058*/ 	.word	0x000000c0


	//   ....[1]....
        /*005c*/ 	.word	0x00009470


	//----- nvinfo : EIATTR_CRS_STACK_SIZE
	.align		4
.L_1062:
        /*0060*/ 	.byte	0x04, 0x1e
        /*0062*/ 	.short	(.L_1064 - .L_1063)
.L_1063:
        /*0064*/ 	.word	0x00000000


	//----- nvinfo : EIATTR_CBANK_PARAM_SIZE
	.align		4
.L_1064:
        /*0068*/ 	.byte	0x03, 0x19
        /*006a*/ 	.short	0x0280


	//----- nvinfo : EIATTR_PARAM_CBANK
	.align		4
        /*006c*/ 	.byte	0x04, 0x0a
        /*006e*/ 	.short	(.L_1066 - .L_1065)
	.align		4
.L_1065:
        /*0070*/ 	.word	index@(.nv.constant0._ZN5flash44flash_bwd_dq_dk_dv_loop_seqk_parallel_kernelI23Flash_bwd_kernel_traitsILi256ELi64ELi64ELi8ELi4ELi2ELi2ELb0ELb0EN7cutlass6half_tE19Flash_kernel_traitsILi256ELi64ELi64ELi8ES3_EELb0ELb0ELb1ELb0ELb0ELb1ELb1EEEvNS_16Flash_bwd_paramsE)
        /*0074*/ 	.short	0x0210
        /*0076*/ 	.short	0x0280


	//----- nvinfo : EIATTR_SW_WAR
	.align		4
.L_1066:
        /*0078*/ 	.byte	0x04, 0x36
        /*007a*/ 	.short	(.L_1068 - .L_1067)
.L_1067:
        /*007c*/ 	.word	0x00000008
.L_1068:


//--------------------- .nv.info._ZN5flash44flash_bwd_dq_dk_dv_loop_seqk_parallel_kernelI23Flash_bwd_kernel_traitsILi256ELi64ELi64ELi8ELi4ELi2ELi2ELb0ELb0EN7cutlass6half_tE19Flash_kernel_traitsILi256ELi64ELi64ELi8ES3_EELb1ELb0ELb1ELb1ELb0ELb0ELb0EEEvNS_16Flash_bwd_paramsE --------------------------
	.section	.nv.info._ZN5flash44flash_bwd_dq_dk_dv_loop_seqk_parallel_kernelI23Flash_bwd_kernel_traitsILi256ELi64ELi64ELi8ELi4ELi2ELi2ELb0ELb0EN7cutlass6half_tE19Flash_kernel_traitsILi256ELi64ELi64ELi8ES3_EELb1ELb0ELb1ELb1ELb0ELb0ELb0EEEvNS_16Flash_bwd_paramsE,"",@"SHT_CUDA_INFO"
	.sectionflags	@""
	.align	4


	//----- nvinfo : EIATTR_CUDA_API_VERSION
	.align		4
        /*0000*/ 	.byte	0x04, 0x37
        /*0002*/ 	.short	(.L_1070 - .L_1069)
.L_1069:
        /*0004*/ 	.word	0x00000082


	//----- nvinfo : EIATTR_KPARAM_INFO
	.align		4
.L_1070:
        /*0008*/ 	.byte	0x04, 0x17
        /*000a*/ 	.short	(.L_1072 - .L_1071)
.L_1071:
        /*000c*/ 	.word	0x00000000
        /*0010*/ 	.short	0x0000
        /*0012*/ 	.short	0x0000
        /*0014*/ 	.byte	0x00, 0xf0, 0x01, 0x0a


	//----- nvinfo : EIATTR_SPARSE_MMA_MASK
	.align		4
.L_1072:
        /*0018*/ 	.byte	0x03, 0x50
        /*001a*/ 	.short	0x0000


	//----- nvinfo : EIATTR_MAXREG_COUNT
	.align		4
        /*001c*/ 	.byte	0x03, 0x1b
        /*001e*/ 	.short	0x00ff


	//----- nvinfo : EIATTR_NUM_BARRIERS
	.align		4
        /*0020*/ 	.byte	0x02, 0x4c
        /*0022*/ 	.byte	0x01
	.zero		1


	//----- nvinfo : EIATTR_ANNOTATIONS
	.align		4
        /*0024*/ 	.byte	0x04, 0x55
        /*0026*/ 	.short	(.L_1074 - .L_1073)


	//   ....[0]....
.L_1073:
        /*0028*/ 	.word	0x00000001
        /*002c*/ 	.byte	0xf0, 0x05, 0x00, 0x00, 0x01, 0x00, 0x00, 0x00, 0x80, 0x27, 0x00, 0x00, 0x01, 0x00, 0x00, 0x00
        /*003c*/ 	.byte	0x50, 0xb2, 0x00, 0x00


	//----- nvinfo : EIATTR_MERCURY_ISA_VERSION
	.align		4
.L_1074:
        /*0040*/ 	.byte	0x03, 0x5f
        /*0042*/ 	.short	0x0101


	//----- nvinfo : EIATTR_EXIT_INSTR_OFFSETS
	.align		4
        /*0044*/ 	.byte	0x04, 0x1c
        /*0046*/ 	.short	(.L_1076 - .L_1075)


	//   ....[0]....
.L_1075:
        /*0048*/ 	.word	0x000000a0


	//   ....[1]....
        /*004c*/ 	.word	0x0000bd80


	//----- nvinfo : EIATTR_CRS_STACK_SIZE
	.align		4
.L_1076:
        /*0050*/ 	.byte	0x04, 0x1e
        /*0052*/ 	.short	(.L_1078 - .L_1077)
.L_1077:
        /*0054*/ 	.word	0x00000000


	//----- nvinfo : EIATTR_CBANK_PARAM_SIZE
	.align		4
.L_1078:
        /*0058*/ 	.byte	0x03, 0x19
        /*005a*/ 	.short	0x0280


	//----- nvinfo : EIATTR_PARAM_CBANK
	.align		4
        /*005c*/ 	.byte	0x04, 0x0a
        /*005e*/ 	.short	(.L_1080 - .L_1079)
	.align		4
.L_1079:
        /*0060*/ 	.word	index@(.nv.constant0._ZN5flash44flash_bwd_dq_dk_dv_loop_seqk_parallel_kernelI23Flash_bwd_kernel_traitsILi256ELi64ELi64ELi8ELi4ELi2ELi2ELb0ELb0EN7cutlass6half_tE19Flash_kernel_traitsILi256ELi64ELi64ELi8ES3_EELb1ELb0ELb1ELb1ELb0ELb0ELb0EEEvNS_16Flash_bwd_paramsE)
        /*0064*/ 	.short	0x0210
        /*0066*/ 	.short	0x0280


	//----- nvinfo : EIATTR_SW_WAR
	.align		4
.L_1080:
        /*0068*/ 	.byte	0x04, 0x36
        /*006a*/ 	.short	(.L_1082 - .L_1081)
.L_1081:
        /*006c*/ 	.word	0x00000008
.L_1082:


//--------------------- .nv.info._ZN5flash44flash_bwd_dq_dk_dv_loop_seqk_parallel_kernelI23Flash_bwd_kernel_traitsILi256ELi64ELi64ELi8ELi4ELi2ELi2ELb0ELb0EN7cutlass6half_tE19Flash_kernel_traitsILi256ELi64ELi64ELi8ES3_EELb0ELb0ELb1ELb1ELb0ELb0ELb1EEEvNS_16Flash_bwd_paramsE --------------------------
	.section	.nv.info._ZN5flash44flash_bwd_dq_dk_dv_loop_seqk_parallel_kernelI23Flash_bwd_kernel_traitsILi256ELi64ELi64ELi8ELi4ELi2ELi2ELb0ELb0EN7cutlass6half_tE19Flash_kernel_traitsILi256ELi64ELi64ELi8ES3_EELb0ELb0ELb1ELb1ELb0ELb0ELb1EEEvNS_16Flash_bwd_paramsE,"",@"SHT_CUDA_INFO"
	.sectionflags	@""
	.align	4


	//----- nvinfo : EIATTR_CUDA_API_VERSION
	.align		4
        /*0000*/ 	.byte	0x04, 0x37
        /*0002*/ 	.short	(.L_1084 - .L_1083)
.L_1083:
        /*0004*/ 	.word	0x00000082


	//----- nvinfo : EIATTR_KPARAM_INFO
	.align		4
.L_1084:
        /*0008*/ 	.byte	0x04, 0x17
        /*000a*/ 	.short	(.L_1086 - .L_1085)
.L_1085:
        /*000c*/ 	.word	0x00000000
        /*0010*/ 	.short	0x0000
        /*0012*/ 	.short	0x0000
        /*0014*/ 	.byte	0x00, 0xf0, 0x01, 0x0a


	//----- nvinfo : EIATTR_SPARSE_MMA_MASK
	.align		4
.L_1086:
        /*0018*/ 	.byte	0x03, 0x50
        /*001a*/ 	.short	0x0000


	//----- nvinfo : EIATTR_MAXREG_COUNT
	.align		4
        /*001c*/ 	.byte	0x03, 0x1b
        /*001e*/ 	.short	0x00ff


	//----- nvinfo : EIATTR_NUM_BARRIERS
	.align		4
        /*0020*/ 	.byte	0x02, 0x4c
        /*0022*/ 	.byte	0x01
	.zero		1


	//----- nvinfo : EIATTR_ANNOTATIONS
	.align		4
        /*0024*/ 	.byte	0x04, 0x55
        /*0026*/ 	.short	(.L_1088 - .L_1087)


	//   ....[0]....
.L_1087:
        /* <DEDUP_REMOVED lines=36> */


	//----- nvinfo : EIATTR_MERCURY_ISA_VERSION
	.align		4
.L_1088:
        /*0250*/ 	.byte	0x03, 0x5f
        /*0252*/ 	.short	0x0101


	//----- nvinfo : EIATTR_EXIT_INSTR_OFFSETS
	.align		4
        /*0254*/ 	.byte	0x04, 0x1c
        /*0256*/ 	.short	(.L_1090 - .L_1089)


	//   ....[0]....
.L_1089:
        /*0258*/ 	.word	0x000000a0


	//   ....[1]....
        /*025c*/ 	.word	0x0000b930


	//----- nvinfo : EIATTR_CRS_STACK_SIZE
	.align		4
.L_1090:
        /*0260*/ 	.byte	0x04, 0x1e
        /*0262*/ 	.short	(.L_1092 - .L_1091)
.L_1091:
        /*0264*/ 	.word	0x00000000


	//----- nvinfo : EIATTR_CBANK_PARAM_SIZE
	.align		4
.L_1092:
        /*0268*/ 	.byte	0x03, 0x19
        /*026a*/ 	.short	0x0280


	//----- nvinfo : EIATTR_PARAM_CBANK
	.align		4
        /*026c*/ 	.byte	0x04, 0x0a
        /*026e*/ 	.short	(.L_1094 - .L_1093)
	.align		4
.L_1093:
        /*0270*/ 	.word	index@(.nv.constant0._ZN5flash44flash_bwd_dq_dk_dv_loop_seqk_parallel_kernelI23Flash_bwd_kernel_traitsILi256ELi64ELi64ELi8ELi4ELi2ELi2ELb0ELb0EN7cutlass6half_tE19Flash_kernel_traitsILi256ELi64ELi64ELi8ES3_EELb0ELb0ELb1ELb1ELb0ELb0ELb1EEEvNS_16Flash_bwd_paramsE)
        /*0274*/ 	.short	0x0210
        /*0276*/ 	.short	0x0280


	//----- nvinfo : EIATTR_SW_WAR
	.align		4
.L_1094:
        /*0278*/ 	.byte	0x04, 0x36
        /*027a*/ 	.short	(.L_1096 - .L_1095)
.L_1095:
        /*027c*/ 	.word	0x00000008
.L_1096:


//--------------------- .nv.info._ZN5flash25flash_bwd_dot_do_o_kernelILb0E23Flash_bwd_kernel_traitsILi256ELi64ELi64ELi8ELi4ELi2ELi2ELb0ELb0EN7cutlass6half_tE19Flash_kernel_traitsILi256ELi64ELi64ELi8ES3_EEEEvNS_16Flash_bwd_paramsE --------------------------
	.section	.nv.info._ZN5flash25flash_bwd_dot_do_o_kernelILb0E23Flash_bwd_kernel_traitsILi256ELi64ELi64ELi8ELi4ELi2ELi2ELb0ELb0EN7cutlass6half_tE19Flash_kernel_traitsILi256ELi64ELi64ELi8ES3_EEEEvNS_16Flash_bwd_paramsE,"",@"SHT_CUDA_INFO"
	.sectionflags	@""
	.align	4


	//----- nvinfo : EIATTR_CUDA_API_VERSION
	.align		4
        /*0000*/ 	.byte	0x04, 0x37
        /*0002*/ 	.short	(.L_1098 - .L_1097)
.L_1097:
        /*0004*/ 	.word	0x00000082


	//----- nvinfo : EIATTR_KPARAM_INFO
	.align		4
.L_1098:
        /*0008*/ 	.byte	0x04, 0x17
        /*000a*/ 	.short	(.L_1100 - .L_1099)
.L_1099:
        /*000c*/ 	.word	0x00000000
        /*0010*/ 	.short	0x0000
        /*0012*/ 	.short	0x0000
        /*0014*/ 	.byte	0x00, 0xf0, 0x01, 0x0a


	//----- nvinfo : EIATTR_SPARSE_MMA_MASK
	.align		4
.L_1100:
        /*0018*/ 	.byte	0x03, 0x50
        /*001a*/ 	.short	0x0000


	//----- nvinfo : EIATTR_MAXREG_COUNT
	.align		4
        /*001c*/ 	.byte	0x03, 0x1b
        /*001e*/ 	.short	0x00ff


	//----- nvinfo : EIATTR_MERCURY_ISA_VERSION
	.align		4
        /*0020*/ 	.byte	0x03, 0x5f
        /*0022*/ 	.short	0x0101


	//----- nvinfo : EIATTR_COOP_GROUP_MASK_REGIDS
	.align		4
        /*0024*/ 	.byte	0x04, 0x29
        /*0026*/ 	.short	(.L_1102 - .L_1101)


	//   ....[0]....
.L_1101:
        /*0028*/ 	.word	0xffffffff


	//   ....[1]....
        /*002c*/ 	.word	0xffffffff


	//   ....[2]....
        /*0030*/ 	.word	0xffffffff


	//   ....[3]....
        /*0034*/ 	.word	0xffffffff


	//   ....[4]....
        /*0038*/ 	.word	0xffffffff


	//   ....[5]....
        /*003c*/ 	.word	0xffffffff


	//----- nvinfo : EIATTR_COOP_GROUP_INSTR_OFFSETS
	.align		4
.L_1102:
        /*0040*/ 	.byte	0x04, 0x28
        /*0042*/ 	.short	(.L_1104 - .L_1103)


	//   ....[0]....
.L_1103:
        /*0044*/ 	.word	0x00001bd0


	//   ....[1]....
        /*0048*/ 	.word	0x00001bf0


	//   ....[2]....
        /*004c*/ 	.word	0x00001c30


	//   ....[3]....
        /*0050*/ 	.word	0x00001c50


	//   ....[4]....
        /*0054*/ 	.word	0x00001ca0


	//   ....[5]....
        /*0058*/ 	.word	0x00001cd0


	//----- nvinfo : EIATTR_EXIT_INSTR_OFFSETS
	.align		4
.L_1104:
        /*005c*/ 	.byte	0x04, 0x1c
        /*005e*/ 	.short	(.L_1106 - .L_1105)


	//   ....[0]....
.L_1105:
        /*0060*/ 	.word	0x00000100


	//   ....[1]....
        /*0064*/ 	.word	0x00001d30


	//   ....[2]....
        /*0068*/ 	.word	0x00001d50


	//----- nvinfo : EIATTR_CRS_STACK_SIZE
	.align		4
.L_1106:
        /*006c*/ 	.byte	0x04, 0x1e
        /*006e*/ 	.short	(.L_1108 - .L_1107)
.L_1107:
        /*0070*/ 	.word	0x00000000


	//----- nvinfo : EIATTR_CBANK_PARAM_SIZE
	.align		4
.L_1108:
        /*0074*/ 	.byte	0x03, 0x19
        /*0076*/ 	.short	0x0280


	//----- nvinfo : EIATTR_PARAM_CBANK
	.align		4
        /*0078*/ 	.byte	0x04, 0x0a
        /*007a*/ 	.short	(.L_1110 - .L_1109)
	.align		4
.L_1109:
        /*007c*/ 	.word	index@(.nv.constant0._ZN5flash25flash_bwd_dot_do_o_kernelILb0E23Flash_bwd_kernel_traitsILi256ELi64ELi64ELi8ELi4ELi2ELi2ELb0ELb0EN7cutlass6half_tE19Flash_kernel_traitsILi256ELi64ELi64ELi8ES3_EEEEvNS_16Flash_bwd_paramsE)
        /*0080*/ 	.short	0x0210
        /*0082*/ 	.short	0x0280


	//----- nvinfo : EIATTR_SW_WAR
	.align		4
.L_1110:
        /*0084*/ 	.byte	0x04, 0x36
        /*0086*/ 	.short	(.L_1112 - .L_1111)
.L_1111:
        /*0088*/ 	.word	0x00000008
.L_1112:


//--------------------- .nv.info._ZN5flash25flash_bwd_dot_do_o_kernelILb1E23Flash_bwd_kernel_traitsILi256ELi64ELi64ELi8ELi4ELi2ELi2ELb0ELb0EN7cutlass6half_tE19Flash_kernel_traitsILi256ELi64ELi64ELi8ES3_EEEEvNS_16Flash_bwd_paramsE --------------------------
	.section	.nv.info._ZN5flash25flash_bwd_dot_do_o_kernelILb1E23Flash_bwd_kernel_traitsILi256ELi64ELi64ELi8ELi4ELi2ELi2ELb0ELb0EN7cutlass6half_tE19Flash_kernel_traitsILi256ELi64ELi64ELi8ES3_EEEEvNS_16Flash_bwd_paramsE,"",@"SHT_CUDA_INFO"
	.sectionflags	@""
	.align	4


	//----- nvinfo : EIATTR_CUDA_API_VERSION
	.align		4
        /*0000*/ 	.byte	0x04, 0x37
        /*0002*/ 	.short	(.L_1114 - .L_1113)
.L_1113:
        /*0004*/ 	.word	0x00000082


	//----- nvinfo : EIATTR_KPARAM_INFO
	.align		4
.L_1114:
        /*0008*/ 	.byte	0x04, 0x17
        /*000a*/ 	.short	(.L_1116 - .L_1115)
.L_1115:
        /*000c*/ 	.word	0x00000000
        /*0010*/ 	.short	0x0000
        /*0012*/ 	.short	0x0000
        /*0014*/ 	.byte	0x00, 0xf0, 0x01, 0x0a


	//----- nvinfo : EIATTR_SPARSE_MMA_MASK
	.align		4
.L_1116:
        /*0018*/ 	.byte	0x03, 0x50
        /*001a*/ 	.short	0x0000


	//----- nvinfo : EIATTR_MAXREG_COUNT
	.align		4
        /*001c*/ 	.byte	0x03, 0x1b
        /*001e*/ 	.short	0x00ff


	//----- nvinfo : EIATTR_MERCURY_ISA_VERSION
	.align		4
        /*0020*/ 	.byte	0x03, 0x5f
        /*0022*/ 	.short	0x0101


	//----- nvinfo : EIATTR_COOP_GROUP_MASK_REGIDS
	.align		4
        /*0024*/ 	.byte	0x04, 0x29
        /*0026*/ 	.short	(.L_1118 - .L_1117)


	//   ....[0]....
.L_1117:
        /*0028*/ 	.word	0xffffffff


	//   ....[1]....
        /*002c*/ 	.word	0xffffffff


	//   ....[2]....
        /*0030*/ 	.word	0xffffffff


	//   ....[3]....
        /*0034*/ 	.word	0xffffffff


	//   ....[4]....
        /*0038*/ 	.word	0xffffffff


	//   ....[5]....
        /*003c*/ 	.word	0xffffffff


	//----- nvinfo : EIATTR_COOP_GROUP_INSTR_OFFSETS
	.align		4
.L_1118:
        /*0040*/ 	.byte	0x04, 0x28
        /*0042*/ 	.short	(.L_1120 - .L_1119)


	//   ....[0]....
.L_1119:
        /*0044*/ 	.word	0x00001f10


	//   ....[1]....
        /*0048*/ 	.word	0x00001f20


	//   ....[2]....
        /*004c*/ 	.word	0x00001f60


	//   ....[3]....
        /*0050*/ 	.word	0x00001f90


	//   ....[4]....
        /*0054*/ 	.word	0x00001ff0


	//   ....[5]....
        /*0058*/ 	.word	0x00002000


	//----- nvinfo : EIATTR_EXIT_INSTR_OFFSETS
	.align		4
.L_1120:
        /*005c*/ 	.byte	0x04, 0x1c
        /*005e*/ 	.short	(.L_1122 - .L_1121)


	//   ....[0]....
.L_1121:
        /*0060*/ 	.word	0x00000100


	//   ....[1]....
        /*0064*/ 	.word	0x000021d0


	//----- nvinfo : EIATTR_CRS_STACK_SIZE
	.align		4
.L_1122:
        /*0068*/ 	.byte	0x04, 0x1e
        /*006a*/ 	.short	(.L_1124 - .L_1123)
.L_1123:
        /*006c*/ 	.word	0x00000000


	//----- nvinfo : EIATTR_CBANK_PARAM_SIZE
	.align		4
.L_1124:
        /*0070*/ 	.byte	0x03, 0x19
        /*0072*/ 	.short	0x0280


	//----- nvinfo : EIATTR_PARAM_CBANK
	.align		4
        /*0074*/ 	.byte	0x04, 0x0a
        /*0076*/ 	.short	(.L_1126 - .L_1125)
	.align		4
.L_1125:
        /*0078*/ 	.word	index@(.nv.constant0._ZN5flash25flash_bwd_dot_do_o_kernelILb1E23Flash_bwd_kernel_traitsILi256ELi64ELi64ELi8ELi4ELi2ELi2ELb0ELb0EN7cutlass6half_tE19Flash_kernel_traitsILi256ELi64ELi64ELi8ES3_EEEEvNS_16Flash_bwd_paramsE)
        /*007c*/ 	.short	0x0210
        /*007e*/ 	.short	0x0280


	//----- nvinfo : EIATTR_SW_WAR
	.align		4
.L_1126:
        /*0080*/ 	.byte	0x04, 0x36
        /*0082*/ 	.short	(.L_1128 - .L_1127)
.L_1127:
        /*0084*/ 	.word	0x00000008
.L_1128:


//--------------------- .nv.callgraph             --------------------------
	.section	.nv.callgraph,"",@"SHT_CUDA_CALLGRAPH"
	.align	4
	.sectionentsize	8
	.align		4
        /*0000*/ 	.word	0x00000000
	.align		4
        /*0004*/ 	.word	0xffffffff
	.align		4
        /*0008*/ 	.word	0x00000000
	.align		4
        /*000c*/ 	.word	0xfffffffe
	.align		4
        /*0010*/ 	.word	0x00000000
	.align		4
        /*0014*/ 	.word	0xfffffffd
	.align		4
        /*0018*/ 	.word	0x00000000
	.align		4
        /*001c*/ 	.word	0xfffffffc


//--------------------- .nv.constant4             --------------------------
	.section	.nv.constant4,"a",@progbits
	.align	8
	.align		8
.nv.constant4:
        /*0000*/ 	.dword	_ZN66_INTERNAL_c896cc1e_30_flash_bwd_hdim256_fp16_sm80_cu_a6473388_26734cuda3std3__45__cpo5beginE
	.align		8
        /*0008*/ 	.dword	_ZN66_INTERNAL_c896cc1e_30_flash_bwd_hdim256_fp16_sm80_cu_a6473388_26734cuda3std3__45__cpo3endE
	.align		8
        /*0010*/ 	.dword	_ZN66_INTERNAL_c896cc1e_30_flash_bwd_hdim256_fp16_sm80_cu_a6473388_26734cuda3std3__45__cpo6cbeginE
	.align		8
        /*0018*/ 	.dword	_ZN66_INTERNAL_c896cc1e_30_flash_bwd_hdim256_fp16_sm80_cu_a6473388_26734cuda3std3__45__cpo4cendE
	.align		8
        /*0020*/ 	.dword	_ZN66_INTERNAL_c896cc1e_30_flash_bwd_hdim256_fp16_sm80_cu_a6473388_26734cuda3std3__468_GLOBAL__N__c896cc1e_30_flash_bwd_hdim256_fp16_sm80_cu_a6473388_26736ignoreE
	.align		8
        /*0028*/ 	.dword	_ZN66_INTERNAL_c896cc1e_30_flash_bwd_hdim256_fp16_sm80_cu_a6473388_26734cuda3std3__419piecewise_constructE
	.align		8
        /*0030*/ 	.dword	_ZN66_INTERNAL_c896cc1e_30_flash_bwd_hdim256_fp16_sm80_cu_a6473388_26734cuda3std3__48in_placeE
	.align		8
        /*0038*/ 	.dword	_ZN66_INTERNAL_c896cc1e_30_flash_bwd_hdim256_fp16_sm80_cu_a6473388_26734cuda3std6ranges3__45__cpo4swapE
	.align		8
        /*0040*/ 	.dword	_ZN66_INTERNAL_c896cc1e_30_flash_bwd_hdim256_fp16_sm80_cu_a6473388_26734cuda3std6ranges3__45__cpo9iter_moveE
	.align		8
        /*0048*/ 	.dword	_ZN66_INTERNAL_c896cc1e_30_flash_bwd_hdim256_fp16_sm80_cu_a6473388_26734cute7productE
	.align		8
        /*0050*/ 	.dword	_ZN66_INTERNAL_c896cc1e_30_flash_bwd_hdim256_fp16_sm80_cu_a6473388_26734cute1_E


//--------------------- .text._ZN5flash27flash_bwd_convert_dq_kernelI23Flash_bwd_kernel_traitsILi256ELi64ELi32ELi8ELi4ELi1ELi2ELb1ELb1EN7cutlass6half_tE19Flash_kernel_traitsILi256ELi64ELi32ELi8ES3_EEEEvNS_16Flash_bwd_paramsEi --------------------------
	.section	.text._ZN5flash27flash_bwd_convert_dq_kernelI23Flash_bwd_kernel_traitsILi256ELi64ELi32ELi8ELi4ELi1ELi2ELb1ELb1EN7cutlass6half_tE19Flash_kernel_traitsILi256ELi64ELi32ELi8ES3_EEEEvNS_16Flash_bwd_paramsEi,"ax",@progbits
	.align	128
        .global         _ZN5flash27flash_bwd_convert_dq_kernelI23Flash_bwd_kernel_traitsILi256ELi64ELi32ELi8ELi4ELi1ELi2ELb1ELb1EN7cutlass6half_tE19Flash_kernel_traitsILi256ELi64ELi32ELi8ES3_EEEEvNS_16Flash_bwd_paramsEi
        .type           _ZN5flash27flash_bwd_convert_dq_kernelI23Flash_bwd_kernel_traitsILi256ELi64ELi32ELi8ELi4ELi1ELi2ELb1ELb1EN7cutlass6half_tE19Flash_kernel_traitsILi256ELi64ELi32ELi8ES3_EEEEvNS_16Flash_bwd_paramsEi,@function
        .size           _ZN5flash27flash_bwd_convert_dq_kernelI23Flash_bwd_kernel_traitsILi256ELi64ELi32ELi8ELi4ELi1ELi2ELb1ELb1EN7cutlass6half_tE19Flash_kernel_traitsILi256ELi64ELi32ELi8ES3_EEEEvNS_16Flash_bwd_paramsEi,(.L_x_2019 - _ZN5flash27flash_bwd_convert_dq_kernelI23Flash_bwd_kernel_traitsILi256ELi64ELi32ELi8ELi4ELi1ELi2ELb1ELb1EN7cutlass6half_tE19Flash_kernel_traitsILi256ELi64ELi32ELi8ES3_EEEEvNS_16Flash_bwd_paramsEi)
        .other          _ZN5flash27flash_bwd_convert_dq_kernelI23Flash_bwd_kernel_traitsILi256ELi64ELi32ELi8ELi4ELi1ELi2ELb1ELb1EN7cutlass6half_tE19Flash_kernel_traitsILi256ELi64ELi32ELi8ES3_EEEEvNS_16Flash_bwd_paramsEi,@"STO_CUDA_ENTRY STV_DEFAULT"
_ZN5flash27flash_bwd_convert_dq_kernelI23Flash_bwd_kernel_traitsILi256ELi64ELi32ELi8ELi4ELi1ELi2ELb1ELb1EN7cutlass6half_tE19Flash_kernel_traitsILi256ELi64ELi32ELi8ES3_EEEEvNS_16Flash_bwd_paramsEi:
.text._ZN5flash27flash_bwd_convert_dq_kernelI23Flash_bwd_kernel_traitsILi256ELi64ELi32ELi8ELi4ELi1ELi2ELb1ELb1EN7cutlass6half_tE19Flash_kernel_traitsILi256ELi64ELi32ELi8ES3_EEEEvNS_16Flash_bwd_paramsEi:
[----:B------:R-:W-:Y:S01]  /*0000*/  LDC R1, c[0x0][0x28] ;  /* 0x00000a00ff017b82 */ /* 0x000fe20000000800 */
[----:B------:R-:W0:Y:S07]  /*0010*/  S2R R11, SR_CTAID.Y ;  /* 0x00000000000b7919 */ /* 0x000e2e0000002600 */
[----:B------:R-:W0:Y:S01]  /*0020*/  LDC.64 R2, c[0x0][0x2f0] ;  /* 0x0000bc00ff027b82 */ /* 0x000e220000000a00 */
[----:B------:R-:W-:Y:S01]  /*0030*/  ULDC.64 UR4, c[0x0][0x2f0] ;  /* 0x0000bc0000047ab9 */ /* 0x000fe20000000a00 */
[----:B------:R-:W-:Y:S01]  /*0040*/  MOV R7, 0xffffffff ;  /* 0xffffffff00077802 */ /* 0x000fe20000000f00 */
[----:B------:R-:W-:Y:S01]  /*0050*/  ULDC.64 UR8, c[0x0][0x208] ;  /* 0x0000820000087ab9 */ /* 0x000fe20000000a00 */
[----:B------:R-:W-:-:S04]  /*0060*/  ISETP.NE.U32.AND P0, PT, RZ, UR4, PT ;  /* 0x00000004ff007c0c */ /* 0x000fc8000bf05070 */
[----:B------:R-:W-:Y:S01]  /*0070*/  ISETP.NE.AND.EX P0, PT, RZ, UR5, PT, P0 ;  /* 0x00000005ff007c0c */ /* 0x000fe2000bf05300 */
[----:B0-----:R-:W-:-:S12]  /*0080*/  IMAD.WIDE R2, R11, 0x4, R2 ;  /* 0x000000040b027825 */ /* 0x001fd800078e0202 */
[----:B------:R-:W2:Y:S04]  /*0090*/  @P0 LDG.E R7, desc[UR8][R2.64] ;  /* 0x0000000802070981 */ /* 0x000ea8000c1e1900 */
[----:B------:R-:W2:Y:S01]  /*00a0*/  @P0 LDG.E R0, desc[UR8][R2.64+0x4] ;  /* 0x0000040802000981 */ /* 0x000ea2000c1e1900 */
[----:B------:R-:W0:Y:S02]  /*00b0*/  S2UR UR5, SR_CTAID.X ;  /* 0x00000000000579c3 */ /* 0x000e240000002500 */
[----:B0-----:R-:W-:Y:S01]  /*00c0*/  USHF.L.U32 UR5, UR5, 0x6, URZ ;  /* 0x0000000605057899 */ /* 0x001fe2000800063f */
[----:B--2---:R-:W-:-:S06]  /*00d0*/  @P0 IMAD.IADD R0, R0, 0x1, -R7 ;  /* 0x0000000100000824 */ /* 0x004fcc00078e0a07 */
[----:B------:R-:W0:Y:S02]  /*00e0*/  @!P0 LDC R0, c[0x0][0x2c4] ;  /* 0x0000b100ff008b82 */ /* 0x000e240000000800 */
[----:B0-----:R-:W-:-:S13]  /*00f0*/  ISETP.GT.AND P1, PT, R0, UR5, PT ;  /* 0x0000000500007c0c */ /* 0x001fda000bf24270 */
[----:B------:R-:W-:Y:S05]  /*0100*/  @!P1 EXIT ;  /* 0x000000000000994d */ /* 0x000fea0003800000 */
[----:B------:R-:W-:Y:S01]  /*0110*/  ISETP.NE.AND P1, PT, R7, -0x1, PT ;  /* 0xffffffff0700780c */ /* 0x000fe20003f25270 */
[----:B------:R-:W0:Y:S01]  /*0120*/  LDC R2, c[0x0][0x2d4] ;  /* 0x0000b500ff027b82 */ /* 0x000e220000000800 */
[----:B------:R-:W1:Y:S07]  /*0130*/  S2R R12, SR_TID.X ;  /* 0x00000000000c7919 */ /* 0x000e6e0000002100 */
[----:B------:R-:W2:Y:S04]  /*0140*/  LDC R27, c[0x0][0x270] ;  /* 0x00009c00ff1b7b82 */ /* 0x000ea80000000800 */
[----:B------:R-:W-:-:S04]  /*0150*/  @P1 IMAD.MOV.U32 R21, RZ, RZ, R7 ;  /* 0x000000ffff151224 */ /* 0x000fc800078e0007 */
[----:B------:R-:W3:Y:S08]  /*0160*/  @P1 LDC.64 R14, c[0x0][0x448] ;  /* 0x00011200ff0e1b82 */ /* 0x000ef00000000a00 */
[----:B------:R-:W4:Y:S01]  /*0170*/  LDC R22, c[0x0][0x2dc] ;  /* 0x0000b700ff167b82 */ /* 0x000f220000000800 */
[----:B0-----:R-:W-:Y:S01]  /*0180*/  IMAD.WIDE R2, R11, R2, RZ ;  /* 0x000000020b027225 */ /* 0x001fe200078e02ff */
[----:B--2---:R-:W-:-:S03]  /*0190*/  SHF.R.S32.HI R5, RZ, 0x1f, R27 ;  /* 0x0000001fff057819 */ /* 0x004fc6000001141b */
[-C--:B------:R-:W-:Y:S02]  /*01a0*/  IMAD R3, R3, R27.reuse, RZ ;  /* 0x0000001b03037224 */ /* 0x080fe400078e02ff */
[----:B------:R-:W-:-:S04]  /*01b0*/  IMAD.WIDE.U32 R8, R2, R27, RZ ;  /* 0x0000001b02087225 */ /* 0x000fc800078e00ff */
[----:B------:R-:W-:Y:S02]  /*01c0*/  IMAD R3, R2, R5, R3 ;  /* 0x0000000502037224 */ /* 0x000fe400078e0203 */
[----:B---3--:R-:W-:-:S03]  /*01d0*/  @P1 IMAD.WIDE.U32 R4, R7, R14, RZ ;  /* 0x0000000e07041225 */ /* 0x008fc600078e00ff */
[----:B------:R-:W-:Y:S01]  /*01e0*/  IADD3 R10, R9, R3, RZ ;  /* 0x00000003090a7210 */ /* 0x000fe20007ffe0ff */
[----:B------:R-:W-:Y:S01]  /*01f0*/  @P1 IMAD R2, R7, R15, R5 ;  /* 0x0000000f07021224 */ /* 0x000fe200078e0205 */
[----:B-1--4-:R-:W-:Y:S06]  /*0200*/  @P1 BRA `(.L_x_0) ;  /* 0x00000000001c1947 */ /* 0x012fec0003800000 */
[----:B------:R-:W0:Y:S01]  /*0210*/  LDC.64 R6, c[0x0][0x430] ;  /* 0x00010c00ff067b82 */ /* 0x000e220000000a00 */
[----:B------:R-:W-:Y:S02]  /*0220*/  SHF.R.S32.HI R3, RZ, 0x1f, R11 ;  /* 0x0000001fff037819 */ /* 0x000fe4000001140b */
[----:B------:R-:W-:-:S03]  /*0230*/  MOV R21, 0xffffffff ;  /* 0xffffffff00157802 */ /* 0x000fc60000000f00 */
[-C--:B0-----:R-:W-:Y:S02]  /*0240*/  IMAD R2, R3, R6.reuse, RZ ;  /* 0x0000000603027224 */ /* 0x081fe400078e02ff */
[----:B------:R-:W-:-:S04]  /*0250*/  IMAD.WIDE.U32 R4, R11, R6, RZ ;  /* 0x000000060b047225 */ /* 0x000fc800078e00ff */
[----:B------:R-:W-:-:S04]  /*0260*/  IMAD R3, R11, R7, R2 ;  /* 0x000000070b037224 */ /* 0x000fc800078e0202 */
[----:B------:R-:W-:-:S07]  /*0270*/  IMAD.IADD R2, R5, 0x1, R3 ;  /* 0x0000000105027824 */ /* 0x000fce00078e0203 */
.L_x_0:
[----:B------:R-:W-:Y:S01]  /*0280*/  SHF.R.S32.HI R3, RZ, 0x1f, R12 ;  /* 0x0000001fff037819 */ /* 0x000fe2000001140c */
[----:B------:R-:W0:Y:S01]  /*0290*/  S2UR UR7, SR_CTAID.Z ;  /* 0x00000000000779c3 */ /* 0x000e220000002700 */
[----:B------:R-:W-:Y:S01]  /*02a0*/  SHF.R.S32.HI R9, RZ, 0x1f, R22 ;  /* 0x0000001fff097819 */ /* 0x000fe20000011416 */
[----:B------:R-:W-:Y:S01]  /*02b0*/  IMAD R10, R10, R22, RZ ;  /* 0x000000160a0a7224 */ /* 0x000fe200078e02ff */
[-C--:B------:R-:W-:Y:S01]  /*02c0*/  LEA.HI R5, R3, R12.reuse, RZ, 0x2 ;  /* 0x0000000c03057211 */ /* 0x080fe200078f10ff */
[----:B------:R-:W-:Y:S01]  /*02d0*/  IMAD.WIDE R6, R11, 0x80, RZ ;  /* 0x000000800b067825 */ /* 0x000fe200078e02ff */
[CC--:B------:R-:W-:Y:S01]  /*02e0*/  LEA.HI R15, R3.reuse, R12.reuse, RZ, 0x5 ;  /* 0x0000000c030f7211 */ /* 0x0c0fe200078f28ff */
[----:B------:R-:W-:Y:S01]  /*02f0*/  HFMA2.MMA R23, -RZ, RZ, 0, 0 ;  /* 0x00000000ff177435 */ /* 0x000fe200000001ff */
[----:B------:R-:W-:Y:S01]  /*0300*/  LEA.HI R13, R3, R12, RZ, 0x6 ;  /* 0x0000000c030d7211 */ /* 0x000fe200078f30ff */
[----:B------:R-:W-:Y:S01]  /*0310*/  IMAD R25, R9, R8, R10 ;  /* 0x0000000809197224 */ /* 0x000fe200078e020a */
[--C-:B------:R-:W-:Y:S01]  /*0320*/  SHF.R.S32.HI R10, RZ, 0x2, R5.reuse ;  /* 0x00000002ff0a7819 */ /* 0x100fe20000011405 */
[----:B------:R-:W-:Y:S01]  /*0330*/  USHF.R.S32.HI UR4, URZ, 0x1f, UR5 ;  /* 0x0000001f3f047899 */ /* 0x000fe20008011405 */
[----:B------:R-:W-:Y:S01]  /*0340*/  SHF.R.S32.HI R9, RZ, 0x1f, R5 ;  /* 0x0000001fff097819 */ /* 0x000fe20000011405 */
[----:B------:R-:W-:Y:S01]  /*0350*/  ULDC.64 UR10, c[0x0][0x400] ;  /* 0x00010000000a7ab9 */ /* 0x000fe20000000a00 */
[----:B------:R-:W-:Y:S01]  /*0360*/  SEL R18, R6, RZ, P0 ;  /* 0x000000ff06127207 */ /* 0x000fe20000000000 */
[----:B------:R-:W-:Y:S01]  /*0370*/  IMAD.MOV.U32 R91, RZ, RZ, RZ ;  /* 0x000000ffff5b7224 */ /* 0x000fe200078e00ff */
[----:B------:R-:W-:Y:S01]  /*0380*/  LEA.HI R3, R9, R10, RZ, 0x3 ;  /* 0x0000000a09037211 */ /* 0x000fe200078f18ff */
[----:B------:R-:W-:Y:S01]  /*0390*/  IMAD.WIDE.U32 R8, R8, R22, RZ ;  /* 0x0000001608087225 */ /* 0x000fe200078e00ff */
[----:B------:R-:W-:-:S02]  /*03a0*/  SEL R19, R7, RZ, P0 ;  /* 0x000000ff07137207 */ /* 0x000fc40000000000 */
[----:B------:R-:W-:Y:S02]  /*03b0*/  CS2R R30, SRZ ;  /* 0x00000000001e7805 */ /* 0x000fe4000001ff00 */
[----:B------:R-:W-:Y:S01]  /*03c0*/  LOP3.LUT R5, R5, 0x7ffffffc, RZ, 0xc0, !PT ;  /* 0x7ffffffc05057812 */ /* 0x000fe200078ec0ff */
[----:B------:R-:W-:Y:S01]  /*03d0*/  IMAD.WIDE R6, R27, R22, RZ ;  /* 0x000000161b067225 */ /* 0x000fe200078e02ff */
[----:B------:R-:W-:Y:S02]  /*03e0*/  LOP3.LUT R11, R15, 0xffffffe0, RZ, 0xc0, !PT ;  /* 0xffffffe00f0b7812 */ /* 0x000fe400078ec0ff */
[----:B------:R-:W-:Y:S02]  /*03f0*/  CS2R R28, SRZ ;  /* 0x00000000001c7805 */ /* 0x000fe4000001ff00 */
[----:B------:R-:W-:Y:S01]  /*0400*/  LOP3.LUT R3, R3, 0xfffffff8, RZ, 0xc0, !PT ;  /* 0xfffffff803037812 */ /* 0x000fe200078ec0ff */
[----:B------:R-:W-:Y:S01]  /*0410*/  IMAD.IADD R14, R12, 0x1, -R5 ;  /* 0x000000010c0e7824 */ /* 0x000fe200078e0a05 */
[----:B------:R-:W-:Y:S01]  /*0420*/  IADD3 R17, -R11, R12, RZ ;  /* 0x0000000c0b117210 */ /* 0x000fe20007ffe1ff */
[----:B------:R-:W-:Y:S01]  /*0430*/  IMAD R5, R7, R21, RZ ;  /* 0x0000001507057224 */ /* 0x000fe200078e02ff */
[----:B------:R-:W-:Y:S01]  /*0440*/  IADD3 R20, R9, R25, RZ ;  /* 0x0000001909147210 */ /* 0x000fe20007ffe0ff */
[----:B------:R-:W-:Y:S01]  /*0450*/  IMAD.IADD R12, R10, 0x1, -R3 ;  /* 0x000000010a0c7824 */ /* 0x000fe200078e0a03 */
[----:B------:R-:W-:Y:S01]  /*0460*/  SHF.R.S32.HI R16, RZ, 0x5, R15 ;  /* 0x00000005ff107819 */ /* 0x000fe2000001140f */
[----:B------:R-:W-:Y:S01]  /*0470*/  IMAD.WIDE.U32 R10, R6, R21, RZ ;  /* 0x00000015060a7225 */ /* 0x000fe200078e00ff */
[----:B------:R-:W-:-:S02]  /*0480*/  SHF.R.S32.HI R13, RZ, 0x6, R13 ;  /* 0x00000006ff0d7819 */ /* 0x000fc4000001140d */
[----:B------:R-:W-:Y:S02]  /*0490*/  CS2R R24, SRZ ;  /* 0x0000000000187805 */ /* 0x000fe4000001ff00 */
[----:B------:R-:W-:Y:S01]  /*04a0*/  LEA.HI R15, R15, R16, RZ, 0x1 ;  /* 0x000000100f0f7211 */ /* 0x000fe200078f08ff */
[----:B------:R-:W-:Y:S01]  /*04b0*/  IMAD R23, R6, R23, R5 ;  /* 0x0000001706177224 */ /* 0x000fe200078e0205 */
[----:B------:R-:W-:Y:S01]  /*04c0*/  SEL R8, R8, R10, !P1 ;  /* 0x0000000a08087207 */ /* 0x000fe20004800000 */
[----:B0-----:R-:W-:Y:S01]  /*04d0*/  IMAD R5, R22, UR7, RZ ;  /* 0x0000000716057c24 */ /* 0x001fe2000f8e02ff */
[----:B------:R-:W-:Y:S01]  /*04e0*/  LOP3.LUT R15, R15, 0x3ffffe, RZ, 0xc0, !PT ;  /* 0x003ffffe0f0f7812 */ /* 0x000fe200078ec0ff */
[----:B------:R-:W-:Y:S01]  /*04f0*/  @P1 IMAD.IADD R20, R11, 0x1, R23 ;  /* 0x000000010b141824 */ /* 0x000fe200078e0217 */
[----:B------:R-:W-:Y:S01]  /*0500*/  IADD3 R11, P0, R18, UR5, RZ ;  /* 0x00000005120b7c10 */ /* 0x000fe2000ff1e0ff */
[----:B------:R-:W-:Y:S01]  /*0510*/  IMAD R3, R27, R22, RZ ;  /* 0x000000161b037224 */ /* 0x000fe200078e02ff */
[----:B------:R-:W-:Y:S01]  /*0520*/  IADD3 R8, P1, R5, R8, RZ ;  /* 0x0000000805087210 */ /* 0x000fe20007f3e0ff */
[----:B------:R-:W-:Y:S01]  /*0530*/  IMAD.SHL.U32 R12, R12, 0x40, RZ ;  /* 0x000000400c0c7824 */ /* 0x000fe200078e00ff */
[----:B------:R-:W-:Y:S01]  /*0540*/  IADD3 R15, R16, -R15, RZ ;  /* 0x8000000f100f7210 */ /* 0x000fe20007ffe0ff */
[----:B------:R-:W-:Y:S01]  /*0550*/  IMAD R17, R3, R16, R17 ;  /* 0x0000001003117224 */ /* 0x000fe200078e0211 */
[----:B------:R-:W-:Y:S01]  /*0560*/  LEA.HI.X.SX32 R9, R5, R20, 0x1, P1 ;  /* 0x0000001405097211 */ /* 0x000fe200008f0eff */
[----:B------:R-:W-:Y:S01]  /*0570*/  HFMA2.MMA R23, -RZ, RZ, 0, 0 ;  /* 0x00000000ff177435 */ /* 0x000fe200000001ff */
[----:B------:R-:W-:Y:S01]  /*0580*/  IADD3.X R5, R19, UR4, RZ, P0, !PT ;  /* 0x0000000413057c10 */ /* 0x000fe200087fe4ff */
[----:B------:R-:W-:Y:S01]  /*0590*/  IMAD R14, R15, 0x200, R14 ;  /* 0x000002000f0e7824 */ /* 0x000fe200078e020e */
[----:B------:R-:W-:Y:S01]  /*05a0*/  SHF.L.U32 R13, R13, 0x3, RZ ;  /* 0x000000030d0d7819 */ /* 0x000fe200000006ff */
[----:B------:R-:W-:Y:S01]  /*05b0*/  IMAD.WIDE.U32 R8, R6, R11, R8 ;  /* 0x0000000b06087225 */ /* 0x000fe200078e0008 */
[----:B------:R-:W-:-:S02]  /*05c0*/  LOP3.LUT R12, R12, 0x1c0, RZ, 0xc0, !PT ;  /* 0x000001c00c0c7812 */ /* 0x000fc400078ec0ff */
[----:B------:R-:W-:Y:S02]  /*05d0*/  CS2R R18, SRZ ;  /* 0x0000000000127805 */ /* 0x000fe4000001ff00 */
[----:B------:R-:W-:Y:S01]  /*05e0*/  MOV R22, RZ ;  /* 0x000000ff00167202 */ /* 0x000fe20000000f00 */
[----:B------:R-:W-:Y:S01]  /*05f0*/  IMAD R5, R5, R6, RZ ;  /* 0x0000000605057224 */ /* 0x000fe200078e02ff */
[----:B------:R-:W-:Y:S02]  /*0600*/  LOP3.LUT R13, R12, 0x18, R13, 0xf8, !PT ;  /* 0x000000180c0d7812 */ /* 0x000fe400078ef80d */
[----:B------:R-:W-:Y:S02]  /*0610*/  CS2R R20, SRZ ;  /* 0x0000000000147805 */ /* 0x000fe4000001ff00 */
[----:B------:R-:W-:Y:S01]  /*0620*/  SHF.R.U32.HI R12, RZ, 0x3, R12 ;  /* 0x00000003ff0c7819 */ /* 0x000fe2000001160c */
[----:B------:R-:W-:Y:S01]  /*0630*/  IMAD R6, R7, R11, R5 ;  /* 0x0000000b07067224 */ /* 0x000fe200078e0205 */
[----:B------:R-:W-:-:S02]  /*0640*/  SHF.R.S32.HI R7, RZ, 0x1f, R17 ;  /* 0x0000001fff077819 */ /* 0x000fc40000011411 */
[----:B------:R-:W-:Y:S02]  /*0650*/  CS2R R10, SRZ ;  /* 0x00000000000a7805 */ /* 0x000fe4000001ff00 */
[----:B------:R-:W-:Y:S02]  /*0660*/  IADD3 R17, P0, R17, R8, RZ ;  /* 0x0000000811117210 */ /* 0x000fe40007f1e0ff */
[----:B------:R-:W-:Y:S02]  /*0670*/  CS2R R26, SRZ ;  /* 0x00000000001a7805 */ /* 0x000fe4000001ff00 */
[----:B------:R-:W-:Y:S02]  /*0680*/  LOP3.LUT R5, R13, R12, RZ, 0x3c, !PT ;  /* 0x0000000c0d057212 */ /* 0x000fe400078e3cff */
[----:B------:R-:W-:Y:S02]  /*0690*/  CS2R R12, SRZ ;  /* 0x00000000000c7805 */ /* 0x000fe4000001ff00 */
[----:B------:R-:W-:Y:S01]  /*06a0*/  IADD3.X R8, R7, R9, R6, P0, !PT ;  /* 0x0000000907087210 */ /* 0x000fe200007fe406 */
[----:B------:R-:W-:Y:S01]  /*06b0*/  HFMA2.MMA R7, -RZ, RZ, 0, 0 ;  /* 0x00000000ff077435 */ /* 0x000fe200000001ff */
[----:B------:R-:W0:Y:S01]  /*06c0*/  LDC R6, c[0x0][0x490] ;  /* 0x00012400ff067b82 */ /* 0x000e220000000800 */
[----:B------:R-:W-:-:S02]  /*06d0*/  LEA R70, P0, R17, UR10, 0x2 ;  /* 0x0000000a11467c11 */ /* 0x000fc4000f8010ff */
[----:B------:R-:W-:Y:S02]  /*06e0*/  CS2R R38, SRZ ;  /* 0x0000000000267805 */ /* 0x000fe4000001ff00 */
[----:B------:R-:W-:Y:S01]  /*06f0*/  LEA R5, R14, R5, 0x1 ;  /* 0x000000050e057211 */ /* 0x000fe200078e08ff */
[----:B------:R-:W-:Y:S01]  /*0700*/  IMAD.MOV.U32 R14, RZ, RZ, RZ ;  /* 0x000000ffff0e7224 */ /* 0x000fe200078e00ff */
[----:B------:R-:W-:Y:S02]  /*0710*/  LEA.HI.X R15, R17, UR11, R8, 0x2, P0 ;  /* 0x0000000b110f7c11 */ /* 0x000fe400080f1408 */
[----:B------:R-:W-:Y:S02]  /*0720*/  CS2R R8, SRZ ;  /* 0x0000000000087805 */ /* 0x000fe4000001ff00 */
[----:B------:R-:W-:Y:S02]  /*0730*/  CS2R R16, SRZ ;  /* 0x0000000000107805 */ /* 0x000fe4000001ff00 */
[----:B------:R-:W-:-:S02]  /*0740*/  CS2R R32, SRZ ;  /* 0x0000000000207805 */ /* 0x000fc4000001ff00 */
[----:B------:R-:W-:Y:S02]  /*0750*/  CS2R R34, SRZ ;  /* 0x0000000000227805 */ /* 0x000fe4000001ff00 */
[----:B------:R-:W-:Y:S02]  /*0760*/  CS2R R36, SRZ ;  /* 0x0000000000247805 */ /* 0x000fe4000001ff00 */
[----:B------:R-:W-:Y:S02]  /*0770*/  CS2R R62, SRZ ;  /* 0x00000000003e7805 */ /* 0x000fe4000001ff00 */
[----:B------:R-:W-:Y:S02]  /*0780*/  CS2R R40, SRZ ;  /* 0x0000000000287805 */ /* 0x000fe4000001ff00 */
[----:B------:R-:W-:Y:S02]  /*0790*/  CS2R R42, SRZ ;  /* 0x00000000002a7805 */ /* 0x000fe4000001ff00 */
[----:B------:R-:W-:Y:S01]  /*07a0*/  CS2R R60, SRZ ;  /* 0x00000000003c7805 */ /* 0x000fe2000001ff00 */
[----:B------:R-:W-:Y:S01]  /*07b0*/  IMAD.MOV.U32 R89, RZ, RZ, RZ ;  /* 0x000000ffff597224 */ /* 0x000fe200078e00ff */
[----:B------:R-:W-:-:S02]  /*07c0*/  CS2R R64, SRZ ;  /* 0x0000000000407805 */ /* 0x000fc4000001ff00 */
[----:B------:R-:W-:Y:S02]  /*07d0*/  CS2R R66, SRZ ;  /* 0x0000000000427805 */ /* 0x000fe4000001ff00 */
[----:B------:R-:W-:Y:S02]  /*07e0*/  CS2R R68, SRZ ;  /* 0x0000000000447805 */ /* 0x000fe4000001ff00 */
[----:B------:R-:W-:Y:S02]  /*07f0*/  CS2R R78, SRZ ;  /* 0x00000000004e7805 */ /* 0x000fe4000001ff00 */
[----:B------:R-:W-:Y:S02]  /*0800*/  MOV R71, RZ ;  /* 0x000000ff00477202 */ /* 0x000fe40000000f00 */
[----:B------:R-:W-:Y:S02]  /*0810*/  CS2R R72, SRZ ;  /* 0x0000000000487805 */ /* 0x000fe4000001ff00 */
[----:B------:R-:W-:-:S02]  /*0820*/  CS2R R74, SRZ ;  /* 0x00000000004a7805 */ /* 0x000fc4000001ff00 */
[----:B------:R-:W-:Y:S02]  /*0830*/  CS2R R76, SRZ ;  /* 0x00000000004c7805 */ /* 0x000fe4000001ff00 */
[----:B0-----:R-:W-:Y:S01]  /*0840*/  ISETP.GE.AND P0, PT, R6, 0x1, PT ;  /* 0x000000010600780c */ /* 0x001fe20003f06270 */
[----:B------:R-:W-:Y:S01]  /*0850*/  IMAD.MOV.U32 R86, RZ, RZ, RZ ;  /* 0x000000ffff567224 */ /* 0x000fe200078e00ff */
[----:B------:R-:W-:Y:S02]  /*0860*/  CS2R R80, SRZ ;  /* 0x0000000000507805 */ /* 0x000fe4000001ff00 */
[----:B------:R-:W-:Y:S02]  /*0870*/  CS2R R82, SRZ ;  /* 0x0000000000527805 */ /* 0x000fe4000001ff00 */
[----:B------:R-:W-:-:S07]  /*0880*/  CS2R R84, SRZ ;  /* 0x0000000000547805 */ /* 0x000fce000001ff00 */
[----:B------:R-:W-:Y:S05]  /*0890*/  @!P0 BRA `(.L_x_1) ;  /* 0x0000000800d08947 */ /* 0x000fea0003800000 */
[----:B------:R-:W0:Y:S01]  /*08a0*/  LDC.64 R44, c[0x0][0x488] ;  /* 0x00012200ff2c7b82 */ /* 0x000e220000000a00 */
[----:B------:R-:W-:Y:S01]  /*08b0*/  IMAD.SHL.U32 R87, R3, 0x8, RZ ;  /* 0x0000000803577824 */ /* 0x000fe200078e00ff */
[----:B------:R-:W-:Y:S01]  /*08c0*/  UMOV UR4, URZ ;  /* 0x0000003f00047c82 */ /* 0x000fe20008000000 */
[----:B------:R-:W-:-:S03]  /*08d0*/  IMAD.MOV.U32 R14, RZ, RZ, RZ ;  /* 0x000000ffff0e7224 */ /* 0x000fc600078e00ff */
[----:B------:R-:W-:-:S04]  /*08e0*/  IADD3 R88, R87, 0x20, R87 ;  /* 0x0000002057587810 */ /* 0x000fc80007ffe057 */
[C---:B------:R-:W-:Y:S02]  /*08f0*/  IADD3 R90, R87.reuse, R88, RZ ;  /* 0x00000058575a7210 */ /* 0x040fe40007ffe0ff */
[----:B0-----:R-:W-:Y:S02]  /*0900*/  SHF.L.U64.HI R92, R44, 0x2, R45 ;  /* 0x000000022c5c7819 */ /* 0x001fe4000001022d */
[----:B------:R-:W-:-:S07]  /*0910*/  IADD3 R45, R87, R90, RZ ;  /* 0x0000005a572d7210 */ /* 0x000fce0007ffe0ff */
.L_x_2:
[----:B------:R-:W-:Y:S02]  /*0920*/  SHF.R.S32.HI R48, RZ, 0x1f, R87 ;  /* 0x0000001fff307819 */ /* 0x000fe40000011457 */
[C---:B------:R-:W-:Y:S02]  /*0930*/  LEA R46, P0, R87.reuse, R70, 0x2 ;  /* 0x00000046572e7211 */ /* 0x040fe400078010ff */
[----:B------:R-:W-:-:S05]  /*0940*/  SHF.L.U64.HI R48, R87, 0x2, R48 ;  /* 0x0000000257307819 */ /* 0x000fca0000010230 */
[----:B------:R-:W-:Y:S02]  /*0950*/  IMAD.X R47, R15, 0x1, R48, P0 ;  /* 0x000000010f2f7824 */ /* 0x000fe400000e0630 */
[----:B------:R-:W-:-:S05]  /*0960*/  IMAD.WIDE R52, R3, 0x20, R46 ;  /* 0x0000002003347825 */ /* 0x000fca00078e022e */
[----:B------:R-:W2:Y:S01]  /*0970*/  LDG.E R93, desc[UR8][R52.64] ;  /* 0x00000008345d7981 */ /* 0x000ea2000c1e1900 */
[----:B------:R-:W-:-:S04]  /*0980*/  IMAD.WIDE R54, R3, 0x20, R52 ;  /* 0x0000002003367825 */ /* 0x000fc800078e0234 */
[C---:B------:R-:W-:Y:S01]  /*0990*/  IMAD.WIDE R48, R3.reuse, 0x20, R54 ;  /* 0x0000002003307825 */ /* 0x040fe200078e0236 */
[----:B------:R-:W3:Y:S03]  /*09a0*/  LDG.E R52, desc[UR8][R54.64] ;  /* 0x0000000836347981 */ /* 0x000ee6000c1e1900 */
[C---:B------:R-:W-:Y:S01]  /*09b0*/  IMAD.WIDE R50, R3.reuse, 0x20, R48 ;  /* 0x0000002003327825 */ /* 0x040fe200078e0230 */
[----:B------:R-:W4:Y:S04]  /*09c0*/  LDG.E R53, desc[UR8][R46.64] ;  /* 0x000000082e357981 */ /* 0x000f28000c1e1900 */
[----:B------:R-:W5:Y:S01]  /*09d0*/  LDG.E R49, desc[UR8][R48.64] ;  /* 0x0000000830317981 */ /* 0x000f62000c1e1900 */
[----:B------:R-:W-:-:S03]  /*09e0*/  IMAD.WIDE R56, R3, 0x20, R50 ;  /* 0x0000002003387825 */ /* 0x000fc600078e0232 */
[----:B------:R-:W2:Y:S04]  /*09f0*/  LDG.E R54, desc[UR8][R46.64+0x80] ;  /* 0x000080082e367981 */ /* 0x000ea8000c1e1900 */
[----:B------:R-:W2:Y:S04]  /*0a00*/  LDG.E R55, desc[UR8][R46.64+0x100] ;  /* 0x000100082e377981 */ /* 0x000ea8000c1e1900 */
[----:B------:R-:W4:Y:S04]  /*0a10*/  LDG.E R48, desc[UR8][R50.64] ;  /* 0x0000000832307981 */ /* 0x000f28000c1e1900 */
[----:B------:R-:W2:Y:S01]  /*0a20*/  LDG.E R51, desc[UR8][R56.64] ;  /* 0x0000000838337981 */ /* 0x000ea2000c1e1900 */
[----:B------:R-:W-:-:S03]  /*0a30*/  IMAD.WIDE R58, R3, 0x20, R56 ;  /* 0x00000020033a7825 */ /* 0x000fc600078e0238 */
[----:B------:R-:W2:Y:S04]  /*0a40*/  LDG.E R50, desc[UR8][R46.64+0x200] ;  /* 0x000200082e327981 */ /* 0x000ea8000c1e1900 */
[----:B------:R-:W2:Y:S04]  /*0a50*/  LDG.E R58, desc[UR8][R58.64] ;  /* 0x000000083a3a7981 */ /* 0x000ea8000c1e1900 */
[----:B------:R-:W2:Y:S04]  /*0a60*/  LDG.E R56, desc[UR8][R46.64+0x300] ;  /* 0x000300082e387981 */ /* 0x000ea8000c1e1900 */
[----:B------:R-:W2:Y:S01]  /*0a70*/  LDG.E R57, desc[UR8][R46.64+0x380] ;  /* 0x000380082e397981 */ /* 0x000ea2000c1e1900 */
[----:B---3--:R-:W-:-:S03]  /*0a80*/  FADD.FTZ R83, R52, R83 ;  /* 0x0000005334537221 */ /* 0x008fc60000010000 */
[----:B------:R-:W3:Y:S01]  /*0a90*/  LDG.E R52, desc[UR8][R46.64+0x280] ;  /* 0x000280082e347981 */ /* 0x000ee2000c1e1900 */
[----:B-----5:R-:W-:Y:S01]  /*0aa0*/  FADD.FTZ R82, R49, R82 ;  /* 0x0000005231527221 */ /* 0x020fe20000010000 */
[----:B------:R-:W-:-:S04]  /*0ab0*/  SHF.R.S32.HI R49, RZ, 0x1f, R88 ;  /* 0x0000001fff317819 */ /* 0x000fc80000011458 */
[----:B------:R-:W-:Y:S01]  /*0ac0*/  SHF.L.U64.HI R49, R88, 0x2, R49 ;  /* 0x0000000258317819 */ /* 0x000fe20000010231 */
[----:B----4-:R-:W-:Y:S01]  /*0ad0*/  FADD.FTZ R81, R48, R81 ;  /* 0x0000005130517221 */ /* 0x010fe20000010000 */
[----:B------:R-:W-:-:S04]  /*0ae0*/  LEA R48, P0, R88, R70, 0x2 ;  /* 0x0000004658307211 */ /* 0x000fc800078010ff */
[----:B------:R-:W-:Y:S01]  /*0af0*/  IADD3.X R49, R15, R49, RZ, P0, !PT ;  /* 0x000000310f317210 */ /* 0x000fe200007fe4ff */
[----:B--2---:R-:W-:Y:S01]  /*0b00*/  FADD.FTZ R80, R51, R80 ;  /* 0x0000005033507221 */ /* 0x004fe20000010000 */
[----:B------:R-:W-:-:S03]  /*0b10*/  FADD.FTZ R85, R53, R85 ;  /* 0x0000005535557221 */ /* 0x000fc60000010000 */
[----:B------:R-:W2:Y:S01]  /*0b20*/  LDG.E R51, desc[UR8][R48.64] ;  /* 0x0000000830337981 */ /* 0x000ea2000c1e1900 */
[----:B------:R-:W-:-:S03]  /*0b30*/  FADD.FTZ R84, R93, R84 ;  /* 0x000000545d547221 */ /* 0x000fc60000010000 */
[----:B------:R-:W4:Y:S04]  /*0b40*/  LDG.E R53, desc[UR8][R48.64+0x80] ;  /* 0x0000800830357981 */ /* 0x000f28000c1e1900 */
[----:B------:R0:W5:Y:S01]  /*0b50*/  LDG.E R93, desc[UR8][R46.64+0x180] ;  /* 0x000180082e5d7981 */ /* 0x000162000c1e1900 */
[----:B------:R-:W-:-:S03]  /*0b60*/  FADD.FTZ R37, R50, R37 ;  /* 0x0000002532257221 */ /* 0x000fc60000010000 */
[----:B------:R-:W5:Y:S01]  /*0b70*/  LDG.E R50, desc[UR8][R48.64+0x300] ;  /* 0x0003000830327981 */ /* 0x000f62000c1e1900 */
[----:B------:R-:W-:-:S03]  /*0b80*/  FADD.FTZ R77, R54, R77 ;  /* 0x0000004d364d7221 */ /* 0x000fc60000010000 */
[----:B------:R-:W5:Y:S01]  /*0b90*/  LDG.E R54, desc[UR8][R48.64+0x100] ;  /* 0x0001000830367981 */ /* 0x000f62000c1e1900 */
[----:B0-----:R-:W-:Y:S02]  /*0ba0*/  SHF.R.S32.HI R47, RZ, 0x1f, R90 ;  /* 0x0000001fff2f7819 */ /* 0x001fe4000001145a */
[----:B------:R-:W-:Y:S01]  /*0bb0*/  LEA R46, P0, R90, R70, 0x2 ;  /* 0x000000465a2e7211 */ /* 0x000fe200078010ff */
[----:B------:R-:W-:Y:S01]  /*0bc0*/  FADD.FTZ R69, R55, R69 ;  /* 0x0000004537457221 */ /* 0x000fe20000010000 */
[----:B------:R-:W5:Y:S04]  /*0bd0*/  LDG.E R59, desc[UR8][R48.64+0x200] ;  /* 0x00020008303b7981 */ /* 0x000f68000c1e1900 */
[----:B------:R-:W5:Y:S01]  /*0be0*/  LDG.E R55, desc[UR8][R48.64+0x280] ;  /* 0x0002800830377981 */ /* 0x000f62000c1e1900 */
[----:B---3--:R-:W-:Y:S01]  /*0bf0*/  FADD.FTZ R29, R52, R29 ;  /* 0x0000001d341d7221 */ /* 0x008fe20000010000 */
[----:B------:R-:W-:-:S05]  /*0c00*/  SHF.L.U64.HI R52, R90, 0x2, R47 ;  /* 0x000000025a347819 */ /* 0x000fca000001022f */
[----:B------:R-:W-:-:S05]  /*0c10*/  IMAD.X R47, R15, 0x1, R52, P0 ;  /* 0x000000010f2f7824 */ /* 0x000fca00000e0634 */
[----:B------:R-:W3:Y:S01]  /*0c20*/  LDG.E R52, desc[UR8][R46.64+0x180] ;  /* 0x000180082e347981 */ /* 0x000ee2000c1e1900 */
[----:B--2---:R-:W-:-:S03]  /*0c30*/  FADD.FTZ R76, R51, R76 ;  /* 0x0000004c334c7221 */ /* 0x004fc60000010000 */
[----:B------:R-:W2:Y:S01]  /*0c40*/  LDG.E R51, desc[UR8][R46.64] ;  /* 0x000000082e337981 */ /* 0x000ea2000c1e1900 */
[----:B----4-:R-:W-:-:S03]  /*0c50*/  FADD.FTZ R68, R53, R68 ;  /* 0x0000004435447221 */ /* 0x010fc60000010000 */
[----:B------:R-:W4:Y:S01]  /*0c60*/  LDG.E R53, desc[UR8][R46.64+0x280] ;  /* 0x000280082e357981 */ /* 0x000f22000c1e1900 */
[----:B-----5:R-:W-:-:S03]  /*0c70*/  FADD.FTZ R61, R93, R61 ;  /* 0x0000003d5d3d7221 */ /* 0x020fc60000010000 */
[----:B------:R0:W5:Y:S01]  /*0c80*/  LDG.E R93, desc[UR8][R48.64+0x180] ;  /* 0x00018008305d7981 */ /* 0x000162000c1e1900 */
[----:B------:R-:W-:-:S03]  /*0c90*/  FADD.FTZ R79, R58, R79 ;  /* 0x0000004f3a4f7221 */ /* 0x000fc60000010000 */
[----:B------:R-:W5:Y:S01]  /*0ca0*/  LDG.E R58, desc[UR8][R46.64+0x80] ;  /* 0x000080082e3a7981 */ /* 0x000f62000c1e1900 */
[----:B0-----:R-:W-:Y:S01]  /*0cb0*/  SHF.R.S32.HI R48, RZ, 0x1f, R45 ;  /* 0x0000001fff307819 */ /* 0x001fe2000001142d */
[----:B------:R-:W-:Y:S02]  /*0cc0*/  FADD.FTZ R21, R56, R21 ;  /* 0x0000001538157221 */ /* 0x000fe40000010000 */
[----:B------:R-:W5:Y:S01]  /*0cd0*/  LDG.E R56, desc[UR8][R46.64+0x100] ;  /* 0x000100082e387981 */ /* 0x000f62000c1e1900 */
[C---:B------:R-:W-:Y:S02]  /*0ce0*/  SHF.L.U64.HI R49, R45.reuse, 0x2, R48 ;  /* 0x000000022d317819 */ /* 0x040fe40000010230 */
[----:B------:R-:W-:-:S04]  /*0cf0*/  LEA R48, P0, R45, R70, 0x2 ;  /* 0x000000462d307211 */ /* 0x000fc800078010ff */
[----:B------:R-:W-:Y:S01]  /*0d00*/  IADD3.X R49, R15, R49, RZ, P0, !PT ;  /* 0x000000310f317210 */ /* 0x000fe200007fe4ff */
[----:B------:R-:W-:Y:S01]  /*0d10*/  FADD.FTZ R12, R50, R12 ;  /* 0x0000000c320c7221 */ /* 0x000fe20000010000 */
[----:B------:R-:W-:Y:S02]  /*0d20*/  FADD.FTZ R60, R54, R60 ;  /* 0x0000003c363c7221 */ /* 0x000fe40000010000 */
[----:B------:R-:W5:Y:S04]  /*0d30*/  LDG.E R54, desc[UR8][R46.64+0x300] ;  /* 0x000300082e367981 */ /* 0x000f68000c1e1900 */
[----:B------:R-:W5:Y:S01]  /*0d40*/  LDG.E R50, desc[UR8][R48.64+0x200] ;  /* 0x0002000830327981 */ /* 0x000f62000c1e1900 */
[----:B------:R-:W-:Y:S01]  /*0d50*/  FADD.FTZ R13, R57, R13 ;  /* 0x0000000d390d7221 */ /* 0x000fe20000010000 */
[----:B------:R-:W-:-:S02]  /*0d60*/  FADD.FTZ R20, R55, R20 ;  /* 0x0000001437147221 */ /* 0x000fc40000010000 */
[----:B------:R0:W5:Y:S04]  /*0d70*/  LDG.E R57, desc[UR8][R46.64+0x200] ;  /* 0x000200082e397981 */ /* 0x000168000c1e1900 */
[----:B------:R-:W5:Y:S01]  /*0d80*/  LDG.E R55, desc[UR8][R48.64] ;  /* 0x0000000830377981 */ /* 0x000f62000c1e1900 */
[----:B---3--:R-:W-:-:S03]  /*0d90*/  FADD.FTZ R35, R52, R35 ;  /* 0x0000002334237221 */ /* 0x008fc60000010000 */
[----:B------:R-:W3:Y:S01]  /*0da0*/  LDG.E R52, desc[UR8][R48.64+0x180] ;  /* 0x0001800830347981 */ /* 0x000ee2000c1e1900 */
[----:B--2---:R-:W-:-:S03]  /*0db0*/  FADD.FTZ R75, R51, R75 ;  /* 0x0000004b334b7221 */ /* 0x004fc60000010000 */
[----:B------:R-:W2:Y:S01]  /*0dc0*/  LDG.E R51, desc[UR8][R48.64+0x80] ;  /* 0x0000800830337981 */ /* 0x000ea2000c1e1900 */
[----:B----4-:R-:W-:Y:S01]  /*0dd0*/  FADD.FTZ R19, R53, R19 ;  /* 0x0000001335137221 */ /* 0x010fe20000010000 */
[----:B------:R-:W-:-:S04]  /*0de0*/  IADD3 R53, R87, R45, RZ ;  /* 0x0000002d57357210 */ /* 0x000fc80007ffe0ff */
[----:B0-----:R-:W-:Y:S01]  /*0df0*/  SHF.R.S32.HI R46, RZ, 0x1f, R53 ;  /* 0x0000001fff2e7819 */ /* 0x001fe20000011435 */
[----:B-----5:R-:W-:-:S03]  /*0e00*/  FADD.FTZ R67, R58, R67 ;  /* 0x000000433a437221 */ /* 0x020fc60000010000 */
[C---:B------:R-:W-:Y:S02]  /*0e10*/  SHF.L.U64.HI R58, R53.reuse, 0x2, R46 ;  /* 0x00000002353a7819 */ /* 0x040fe4000001022e */
[----:B------:R-:W-:Y:S01]  /*0e20*/  LEA R46, P0, R53, R70, 0x2 ;  /* 0x00000046352e7211 */ /* 0x000fe200078010ff */
[----:B------:R-:W-:-:S04]  /*0e30*/  FADD.FTZ R43, R56, R43 ;  /* 0x0000002b382b7221 */ /* 0x000fc80000010000 */
[----:B------:R-:W-:Y:S01]  /*0e40*/  IMAD.X R47, R15, 0x1, R58, P0 ;  /* 0x000000010f2f7824 */ /* 0x000fe200000e063a */
[----:B------:R-:W4:Y:S01]  /*0e50*/  LDG.E R56, desc[UR8][R48.64+0x300] ;  /* 0x0003000830387981 */ /* 0x000f22000c1e1900 */
[----:B------:R-:W-:Y:S01]  /*0e60*/  FADD.FTZ R36, R93, R36 ;  /* 0x000000245d247221 */ /* 0x000fe20000010000 */
[----:B------:R-:W-:Y:S02]  /*0e70*/  FADD.FTZ R28, R59, R28 ;  /* 0x0000001c3b1c7221 */ /* 0x000fe40000010000 */
[----:B------:R-:W5:Y:S04]  /*0e80*/  LDG.E R93, desc[UR8][R48.64+0x100] ;  /* 0x00010008305d7981 */ /* 0x000f68000c1e1900 */
[----:B------:R0:W5:Y:S01]  /*0e90*/  LDG.E R59, desc[UR8][R48.64+0x280] ;  /* 0x00028008303b7981 */ /* 0x000162000c1e1900 */
[----:B------:R-:W-:-:S03]  /*0ea0*/  FADD.FTZ R11, R54, R11 ;  /* 0x0000000b360b7221 */ /* 0x000fc60000010000 */
[----:B------:R-:W5:Y:S01]  /*0eb0*/  LDG.E R54, desc[UR8][R46.64] ;  /* 0x000000082e367981 */ /* 0x000f62000c1e1900 */
[----:B------:R-:W-:-:S03]  /*0ec0*/  FADD.FTZ R26, R50, R26 ;  /* 0x0000001a321a7221 */ /* 0x000fc60000010000 */
[----:B------:R-:W5:Y:S01]  /*0ed0*/  LDG.E R50, desc[UR8][R46.64+0x280] ;  /* 0x000280082e327981 */ /* 0x000f62000c1e1900 */
[----:B------:R-:W-:-:S03]  /*0ee0*/  FADD.FTZ R27, R57, R27 ;  /* 0x0000001b391b7221 */ /* 0x000fc60000010000 */
[----:B------:R-:W5:Y:S01]  /*0ef0*/  LDG.E R57, desc[UR8][R46.64+0x300] ;  /* 0x000300082e397981 */ /* 0x000f62000c1e1900 */
[----:B------:R-:W-:-:S03]  /*0f00*/  FADD.FTZ R74, R55, R74 ;  /* 0x0000004a374a7221 */ /* 0x000fc60000010000 */
[----:B------:R-:W5:Y:S01]  /*0f10*/  LDG.E R55, desc[UR8][R46.64+0x180] ;  /* 0x000180082e377981 */ /* 0x000f62000c1e1900 */
[----:B---3--:R-:W-:Y:S01]  /*0f20*/  FADD.FTZ R34, R52, R34 ;  /* 0x0000002234227221 */ /* 0x008fe20000010000 */
[----:B--2---:R-:W-:Y:S02]  /*0f30*/  FADD.FTZ R66, R51, R66 ;  /* 0x0000004233427221 */ /* 0x004fe40000010000 */
[----:B------:R-:W2:Y:S04]  /*0f40*/  LDG.E R52, desc[UR8][R46.64+0x100] ;  /* 0x000100082e347981 */ /* 0x000ea8000c1e1900 */
[----:B------:R-:W3:Y:S01]  /*0f50*/  LDG.E R51, desc[UR8][R46.64+0x200] ;  /* 0x000200082e337981 */ /* 0x000ee2000c1e1900 */
[----:B------:R-:W-:-:S03]  /*0f60*/  IADD3 R53, R87, R53, RZ ;  /* 0x0000003557357210 */ /* 0x000fc60007ffe0ff */
[----:B------:R1:W3:Y:S01]  /*0f70*/  LDG.E R58, desc[UR8][R46.64+0x80] ;  /* 0x000080082e3a7981 */ /* 0x0002e2000c1e1900 */
[--C-:B0-----:R-:W-:Y:S01]  /*0f80*/  SHF.R.S32.HI R48, RZ, 0x1f, R53.reuse ;  /* 0x0000001fff307819 */ /* 0x101fe20000011435 */
[----:B-1----:R-:W-:Y:S02]  /*0f90*/  IMAD.IADD R47, R87, 0x1, R53 ;  /* 0x00000001572f7824 */ /* 0x002fe400078e0235 */
[----:B----4-:R-:W-:Y:S01]  /*0fa0*/  FADD.FTZ R10, R56, R10 ;  /* 0x0000000a380a7221 */ /* 0x010fe20000010000 */
[C---:B------:R-:W-:Y:S02]  /*0fb0*/  SHF.L.U64.HI R56, R53.reuse, 0x2, R48 ;  /* 0x0000000235387819 */ /* 0x040fe40000010230 */
[----:B------:R-:W-:Y:S02]  /*0fc0*/  LEA R48, P0, R53, R70, 0x2 ;  /* 0x0000004635307211 */ /* 0x000fe400078010ff */
[----:B------:R-:W-:Y:S02]  /*0fd0*/  SHF.R.S32.HI R46, RZ, 0x1f, R47 ;  /* 0x0000001fff2e7819 */ /* 0x000fe4000001142f */
[----:B------:R-:W-:Y:S01]  /*0fe0*/  IADD3.X R49, R15, R56, RZ, P0, !PT ;  /* 0x000000380f317210 */ /* 0x000fe200007fe4ff */
[----:B-----5:R-:W-:Y:S01]  /*0ff0*/  FADD.FTZ R73, R54, R73 ;  /* 0x0000004936497221 */ /* 0x020fe20000010000 */
[----:B------:R-:W-:-:S03]  /*1000*/  FADD.FTZ R42, R93, R42 ;  /* 0x0000002a5d2a7221 */ /* 0x000fc60000010000 */
[----:B------:R-:W4:Y:S01]  /*1010*/  LDG.E R54, desc[UR8][R48.64+0x80] ;  /* 0x0000800830367981 */ /* 0x000f22000c1e1900 */
[----:B------:R-:W-:Y:S01]  /*1020*/  FADD.FTZ R17, R50, R17 ;  /* 0x0000001132117221 */ /* 0x000fe20000010000 */
[----:B------:R-:W-:Y:S01]  /*1030*/  SHF.L.U64.HI R50, R47, 0x2, R46 ;  /* 0x000000022f327819 */ /* 0x000fe2000001022e */
[----:B------:R-:W-:Y:S01]  /*1040*/  FADD.FTZ R18, R59, R18 ;  /* 0x000000123b127221 */ /* 0x000fe20000010000 */
[----:B------:R-:W-:Y:S01]  /*1050*/  LEA R46, P0, R47, R70, 0x2 ;  /* 0x000000462f2e7211 */ /* 0x000fe200078010ff */
[----:B------:R-:W-:Y:S01]  /*1060*/  FADD.FTZ R9, R57, R9 ;  /* 0x0000000939097221 */ /* 0x000fe20000010000 */
[----:B------:R-:W5:Y:S02]  /*1070*/  LDG.E R59, desc[UR8][R48.64] ;  /* 0x00000008303b7981 */ /* 0x000f64000c1e1900 */
[----:B------:R-:W-:Y:S01]  /*1080*/  IADD3.X R47, R15, R50, RZ, P0, !PT ;  /* 0x000000320f2f7210 */ /* 0x000fe200007fe4ff */
[----:B------:R-:W-:Y:S01]  /*1090*/  FADD.FTZ R33, R55, R33 ;  /* 0x0000002137217221 */ /* 0x000fe20000010000 */
[----:B------:R-:W5:Y:S04]  /*10a0*/  LDG.E R93, desc[UR8][R48.64+0x100] ;  /* 0x00010008305d7981 */ /* 0x000f68000c1e1900 */
[----:B------:R-:W5:Y:S04]  /*10b0*/  LDG.E R55, desc[UR8][R48.64+0x200] ;  /* 0x0002000830377981 */ /* 0x000f68000c1e1900 */
[----:B------:R-:W5:Y:S04]  /*10c0*/  LDG.E R50, desc[UR8][R46.64] ;  /* 0x000000082e327981 */ /* 0x000f68000c1e1900 */
[----:B------:R-:W5:Y:S04]  /*10d0*/  LDG.E R53, desc[UR8][R46.64+0x180] ;  /* 0x000180082e357981 */ /* 0x000f68000c1e1900 */
[----:B------:R-:W5:Y:S04]  /*10e0*/  LDG.E R57, desc[UR8][R46.64+0x200] ;  /* 0x000200082e397981 */ /* 0x000f68000c1e1900 */
[----:B------:R-:W5:Y:S01]  /*10f0*/  LDG.E R56, desc[UR8][R48.64+0x300] ;  /* 0x0003000830387981 */ /* 0x000f62000c1e1900 */
[----:B--2---:R-:W-:-:S03]  /*1100*/  FADD.FTZ R41, R52, R41 ;  /* 0x0000002934297221 */ /* 0x004fc60000010000 */
[----:B------:R-:W2:Y:S01]  /*1110*/  LDG.E R52, desc[UR8][R48.64+0x180] ;  /* 0x0001800830347981 */ /* 0x000ea2000c1e1900 */
[----:B---3--:R-:W-:-:S03]  /*1120*/  FADD.FTZ R25, R51, R25 ;  /* 0x0000001933197221 */ /* 0x008fc60000010000 */
[----:B------:R-:W3:Y:S01]  /*1130*/  LDG.E R51, desc[UR8][R48.64+0x280] ;  /* 0x0002800830337981 */ /* 0x000ee2000c1e1900 */
[----:B------:R-:W-:-:S03]  /*1140*/  FADD.FTZ R65, R58, R65 ;  /* 0x000000413a417221 */ /* 0x000fc60000010000 */
[----:B------:R-:W3:Y:S04]  /*1150*/  LDG.E R58, desc[UR8][R46.64+0x100] ;  /* 0x000100082e3a7981 */ /* 0x000ee8000c1e1900 */
[----:B------:R-:W3:Y:S04]  /*1160*/  LDG.E R48, desc[UR8][R46.64+0x280] ;  /* 0x000280082e307981 */ /* 0x000ee8000c1e1900 */
[----:B------:R-:W3:Y:S01]  /*1170*/  LDG.E R49, desc[UR8][R46.64+0x300] ;  /* 0x000300082e317981 */ /* 0x000ee2000c1e1900 */
[----:B----4-:R-:W-:-:S03]  /*1180*/  FADD.FTZ R64, R54, R64 ;  /* 0x0000004036407221 */ /* 0x010fc60000010000 */
[----:B------:R0:W4:Y:S01]  /*1190*/  LDG.E R54, desc[UR8][R46.64+0x80] ;  /* 0x000080082e367981 */ /* 0x000122000c1e1900 */
[----:B-----5:R-:W-:Y:S01]  /*11a0*/  FADD.FTZ R72, R59, R72 ;  /* 0x000000483b487221 */ /* 0x020fe20000010000 */
[----:B0-----:R-:W-:Y:S01]  /*11b0*/  MOV R46, R70 ;  /* 0x00000046002e7202 */ /* 0x001fe20000000f00 */
[----:B------:R-:W-:Y:S02]  /*11c0*/  IMAD.MOV.U32 R47, RZ, RZ, R15 ;  /* 0x000000ffff2f7224 */ /* 0x000fe400078e000f */
[----:B------:R-:W-:Y:S01]  /*11d0*/  FADD.FTZ R40, R93, R40 ;  /* 0x000000285d287221 */ /* 0x000fe20000010000 */
[----:B------:R-:W-:Y:S02]  /*11e0*/  FADD.FTZ R24, R55, R24 ;  /* 0x0000001837187221 */ /* 0x000fe40000010000 */
[----:B------:R-:W5:Y:S01]  /*11f0*/  LDG.E R55, desc[UR8][R46.64+0x200] ;  /* 0x000200082e377981 */ /* 0x000f62000c1e1900 */
[----:B------:R-:W-:-:S03]  /*1200*/  FADD.FTZ R71, R50, R71 ;  /* 0x0000004732477221 */ /* 0x000fc60000010000 */
[----:B------:R-:W5:Y:S01]  /*1210*/  LDG.E R50, desc[UR8][R46.64] ;  /* 0x000000082e327981 */ /* 0x000f62000c1e1900 */
[----:B------:R-:W-:-:S03]  /*1220*/  FADD.FTZ R31, R53, R31 ;  /* 0x0000001f351f7221 */ /* 0x000fc60000010000 */
[----:B------:R-:W5:Y:S01]  /*1230*/  LDG.E R53, desc[UR8][R46.64+0x100] ;  /* 0x000100082e357981 */ /* 0x000f62000c1e1900 */
[----:B------:R-:W-:-:S03]  /*1240*/  FADD.FTZ R23, R57, R23 ;  /* 0x0000001739177221 */ /* 0x000fc60000010000 */
[----:B------:R-:W5:Y:S04]  /*1250*/  LDG.E R57, desc[UR8][R46.64+0x280] ;  /* 0x000280082e397981 */ /* 0x000f68000c1e1900 */
[----:B------:R-:W5:Y:S04]  /*1260*/  LDG.E R59, desc[UR8][R46.64+0x300] ;  /* 0x000300082e3b7981 */ /* 0x000f68000c1e1900 */
[----:B------:R-:W5:Y:S01]  /*1270*/  LDG.E R93, desc[UR8][R46.64+0x380] ;  /* 0x000380082e5d7981 */ /* 0x000f62000c1e1900 */
[----:B--2---:R-:W-:-:S03]  /*1280*/  FADD.FTZ R32, R52, R32 ;  /* 0x0000002034207221 */ /* 0x004fc60000010000 */
[----:B------:R-:W2:Y:S01]  /*1290*/  LDG.E R52, desc[UR8][R46.64+0x180] ;  /* 0x000180082e347981 */ /* 0x000ea2000c1e1900 */
[----:B---3--:R-:W-:-:S03]  /*12a0*/  FADD.FTZ R16, R51, R16 ;  /* 0x0000001033107221 */ /* 0x008fc60000010000 */
[----:B------:R-:W3:Y:S01]  /*12b0*/  LDG.E R51, desc[UR8][R46.64+0x80] ;  /* 0x000080082e337981 */ /* 0x000ee2000c1e1900 */
[----:B------:R-:W-:-:S06]  /*12c0*/  UIADD3 UR4, UR4, 0x1, URZ ;  /* 0x0000000104047890 */ /* 0x000fcc000fffe03f */
[----:B------:R-:W-:Y:S02]  /*12d0*/  ISETP.LE.AND P0, PT, R6, UR4, PT ;  /* 0x0000000406007c0c */ /* 0x000fe4000bf03270 */
[----:B------:R-:W-:Y:S01]  /*12e0*/  LEA R70, P1, R44, R70, 0x2 ;  /* 0x000000462c467211 */ /* 0x000fe200078210ff */
[----:B------:R-:W-:Y:S01]  /*12f0*/  FADD.FTZ R8, R56, R8 ;  /* 0x0000000838087221 */ /* 0x000fe20000010000 */
[----:B------:R-:W-:Y:S01]  /*1300*/  FADD.FTZ R39, R58, R39 ;  /* 0x000000273a277221 */ /* 0x000fe20000010000 */
[----:B------:R-:W-:Y:S01]  /*1310*/  FADD.FTZ R91, R48, R91 ;  /* 0x0000005b305b7221 */ /* 0x000fe20000010000 */
[----:B------:R-:W-:Y:S01]  /*1320*/  FADD.FTZ R14, R49, R14 ;  /* 0x0000000e310e7221 */ /* 0x000fe20000010000 */
[----:B------:R-:W-:Y:S01]  /*1330*/  IADD3.X R15, R15, R92, RZ, P1, !PT ;  /* 0x0000005c0f0f7210 */ /* 0x000fe20000ffe4ff */
[----:B----4-:R-:W-:Y:S01]  /*1340*/  FADD.FTZ R63, R54, R63 ;  /* 0x0000003f363f7221 */ /* 0x010fe20000010000 */
[----:B-----5:R-:W-:Y:S01]  /*1350*/  FADD.FTZ R62, R55, R62 ;  /* 0x0000003e373e7221 */ /* 0x020fe20000010000 */
[----:B------:R-:W-:Y:S01]  /*1360*/  FADD.FTZ R7, R50, R7 ;  /* 0x0000000732077221 */ /* 0x000fe20000010000 */
[----:B------:R-:W-:Y:S01]  /*1370*/  FADD.FTZ R78, R53, R78 ;  /* 0x0000004e354e7221 */ /* 0x000fe20000010000 */
[----:B------:R-:W-:Y:S01]  /*1380*/  FADD.FTZ R38, R57, R38 ;  /* 0x0000002639267221 */ /* 0x000fe20000010000 */
[----:B------:R-:W-:Y:S01]  /*1390*/  FADD.FTZ R30, R59, R30 ;  /* 0x0000001e3b1e7221 */ /* 0x000fe20000010000 */
[----:B------:R-:W-:Y:S01]  /*13a0*/  FADD.FTZ R22, R93, R22 ;  /* 0x000000165d167221 */ /* 0x000fe20000010000 */
[----:B--2---:R-:W-:Y:S01]  /*13b0*/  FADD.FTZ R89, R52, R89 ;  /* 0x0000005934597221 */ /* 0x004fe20000010000 */
[----:B---3--:R-:W-:Y:S01]  /*13c0*/  FADD.FTZ R86, R51, R86 ;  /* 0x0000005633567221 */ /* 0x008fe20000010000 */
[----:B------:R-:W-:Y:S06]  /*13d0*/  @!P0 BRA `(.L_x_2) ;  /* 0xfffffff400508947 */ /* 0x000fec000383ffff */
.L_x_1:
[----:B------:R-:W0:Y:S01]  /*13e0*/  S2R R15, SR_TID.X ;  /* 0x00000000000f7919 */ /* 0x000e220000002100 */
[----:B------:R-:W1:Y:S01]  /*13f0*/  S2UR UR6, SR_CgaCtaId ;  /* 0x00000000000679c3 */ /* 0x000e620000008800 */
[----:B------:R-:W-:Y:S01]  /*1400*/  ULDC UR10, c[0x0][0x390] ;  /* 0x0000e400000a7ab9 */ /* 0x000fe20000000800 */
[----:B------:R-:W-:Y:S01]  /*1410*/  UMOV UR4, 0x400 ;  /* 0x0000040000047882 */ /* 0x000fe20000000000 */
[----:B------:R-:W-:Y:S01]  /*1420*/  FMUL.FTZ R89, R89, UR10 ;  /* 0x0000000a59597c20 */ /* 0x000fe20008410000 */
[----:B------:R-:W-:Y:S01]  /*1430*/  FMUL.FTZ R54, R61, UR10 ;  /* 0x0000000a3d367c20 */ /* 0x000fe20008410000 */
[----:B------:R-:W-:Y:S01]  /*1440*/  FMUL.FTZ R55, R42, UR10 ;  /* 0x0000000a2a377c20 */ /* 0x000fe20008410000 */
[----:B------:R-:W-:Y:S01]  /*1450*/  FMUL.FTZ R58, R41, UR10 ;  /* 0x0000000a293a7c20 */ /* 0x000fe20008410000 */
[----:B------:R-:W-:Y:S01]  /*1460*/  FMUL.FTZ R36, R36, UR10 ;  /* 0x0000000a24247c20 */ /* 0x000fe20008410000 */
[----:B------:R-:W-:Y:S01]  /*1470*/  FMUL.FTZ R35, R35, UR10 ;  /* 0x0000000a23237c20 */ /* 0x000fe20008410000 */
[----:B------:R-:W-:Y:S01]  /*1480*/  FMUL.FTZ R56, R43, UR10 ;  /* 0x0000000a2b387c20 */ /* 0x000fe20008410000 */
[----:B------:R-:W-:Y:S01]  /*1490*/  F2FP.F16.F32.PACK_AB R43, R54, R89 ;  /* 0x00000059362b723e */ /* 0x000fe200000000ff */
[----:B------:R-:W-:Y:S01]  /*14a0*/  FMUL.FTZ R7, R7, UR10 ;  /* 0x0000000a07077c20 */ /* 0x000fe20008410000 */
[----:B------:R-:W-:Y:S01]  /*14b0*/  F2FP.F16.F32.PACK_AB R54, R58, R55 ;  /* 0x000000373a36723e */ /* 0x000fe200000000ff */
[----:B------:R-:W-:Y:S01]  /*14c0*/  FMUL.FTZ R55, R33, UR10 ;  /* 0x0000000a21377c20 */ /* 0x000fe20008410000 */
[----:B------:R-:W-:Y:S01]  /*14d0*/  FMUL.FTZ R84, R84, UR10 ;  /* 0x0000000a54547c20 */ /* 0x000fe20008410000 */
[----:B------:R-:W-:Y:S01]  /*14e0*/  FMUL.FTZ R83, R83, UR10 ;  /* 0x0000000a53537c20 */ /* 0x000fe20008410000 */
[----:B------:R-:W-:Y:S01]  /*14f0*/  F2FP.F16.F32.PACK_AB R33, R35, R36 ;  /* 0x000000242321723e */ /* 0x000fe200000000ff */
[----:B------:R-:W-:Y:S01]  /*1500*/  FMUL.FTZ R75, R75, UR10 ;  /* 0x0000000a4b4b7c20 */ /* 0x000fe20008410000 */
[----:B------:R-:W-:Y:S01]  /*1510*/  FMUL.FTZ R80, R80, UR10 ;  /* 0x0000000a50507c20 */ /* 0x000fe20008410000 */
[----:B------:R-:W-:Y:S01]  /*1520*/  FMUL.FTZ R79, R79, UR10 ;  /* 0x0000000a4f4f7c20 */ /* 0x000fe20008410000 */
[----:B------:R-:W-:Y:S01]  /*1530*/  FMUL.FTZ R49, R74, UR10 ;  /* 0x0000000a4a317c20 */ /* 0x000fe20008410000 */
[----:B------:R-:W-:Y:S01]  /*1540*/  FMUL.FTZ R50, R73, UR10 ;  /* 0x0000000a49327c20 */ /* 0x000fe20008410000 */
[----:B------:R-:W-:Y:S01]  /*1550*/  FMUL.FTZ R72, R72, UR10 ;  /* 0x0000000a48487c20 */ /* 0x000fe20008410000 */
[----:B------:R-:W-:Y:S01]  /*1560*/  FMUL.FTZ R71, R71, UR10 ;  /* 0x0000000a47477c20 */ /* 0x000fe20008410000 */
[----:B-1----:R-:W-:Y:S01]  /*1570*/  ULEA UR4, UR6, UR4, 0x18 ;  /* 0x0000000406047291 */ /* 0x002fe2000f8ec03f */
[----:B------:R-:W-:Y:S01]  /*1580*/  FMUL.FTZ R51, R78, UR10 ;  /* 0x0000000a4e337c20 */ /* 0x000fe20008410000 */
[----:B------:R-:W-:Y:S01]  /*1590*/  FMUL.FTZ R52, R69, UR10 ;  /* 0x0000000a45347c20 */ /* 0x000fe20008410000 */
[----:B------:R-:W-:Y:S01]  /*15a0*/  FMUL.FTZ R68, R68, UR10 ;  /* 0x0000000a44447c20 */ /* 0x000fe20008410000 */
[----:B------:R-:W-:Y:S01]  /*15b0*/  FMUL.FTZ R67, R67, UR10 ;  /* 0x0000000a43437c20 */ /* 0x000fe20008410000 */
[----:B------:R-:W-:Y:S01]  /*15c0*/  FMUL.FTZ R53, R60, UR10 ;  /* 0x0000000a3c357c20 */ /* 0x000fe20008410000 */
[----:B------:R-:W-:Y:S01]  /*15d0*/  LEA R35, R5, UR4, 0x1 ;  /* 0x0000000405237c11 */ /* 0x000fe2000f8e08ff */
[----:B------:R-:W-:Y:S01]  /*15e0*/  FMUL.FTZ R66, R66, UR10 ;  /* 0x0000000a42427c20 */ /* 0x000fe20008410000 */
[----:B0-----:R-:W-:Y:S01]  /*15f0*/  SHF.R.S32.HI R44, RZ, 0x1f, R15 ;  /* 0x0000001fff2c7819 */ /* 0x001fe2000001140f */
[----:B------:R-:W-:Y:S01]  /*1600*/  FMUL.FTZ R65, R65, UR10 ;  /* 0x0000000a41417c20 */ /* 0x000fe20008410000 */
[----:B------:R-:W-:Y:S01]  /*1610*/  IADD3 R36, R35, 0x40, RZ ;  /* 0x0000004023247810 */ /* 0x000fe20007ffe0ff */
[----:B------:R-:W-:Y:S01]  /*1620*/  FMUL.FTZ R64, R64, UR10 ;  /* 0x0000000a40407c20 */ /* 0x000fe20008410000 */
[CC--:B------:R-:W-:Y:S01]  /*1630*/  LEA.HI R3, R44.reuse, R15.reuse, RZ, 0x3 ;  /* 0x0000000f2c037211 */ /* 0x0c0fe200078f18ff */
[----:B------:R-:W-:Y:S01]  /*1640*/  FMUL.FTZ R63, R63, UR10 ;  /* 0x0000000a3f3f7c20 */ /* 0x000fe20008410000 */
[-C--:B------:R-:W-:Y:S01]  /*1650*/  LEA.HI R6, R44, R15.reuse, RZ, 0x2 ;  /* 0x0000000f2c067211 */ /* 0x080fe200078f10ff */
[----:B------:R-:W-:Y:S01]  /*1660*/  FMUL.FTZ R40, R40, UR10 ;  /* 0x0000000a28287c20 */ /* 0x000fe20008410000 */
[----:B------:R-:W-:Y:S01]  /*1670*/  LOP3.LUT R46, R3, 0x1ffffff8, RZ, 0xc0, !PT ;  /* 0x1ffffff8032e7812 */ /* 0x000fe200078ec0ff */
[----:B------:R-:W-:Y:S01]  /*1680*/  FMUL.FTZ R39, R39, UR10 ;  /* 0x0000000a27277c20 */ /* 0x000fe20008410000 */
[----:B------:R-:W-:Y:S01]  /*1690*/  SHF.R.S32.HI R3, RZ, 0x3, R3 ;  /* 0x00000003ff037819 */ /* 0x000fe20000011403 */
[----:B------:R-:W-:Y:S01]  /*16a0*/  FMUL.FTZ R62, R62, UR10 ;  /* 0x0000000a3e3e7c20 */ /* 0x000fe20008410000 */
[--C-:B------:R-:W-:Y:S01]  /*16b0*/  SHF.R.S32.HI R45, RZ, 0x2, R6.reuse ;  /* 0x00000002ff2d7819 */ /* 0x100fe20000011406 */
[----:B------:R-:W-:Y:S01]  /*16c0*/  FMUL.FTZ R37, R37, UR10 ;  /* 0x0000000a25257c20 */ /* 0x000fe20008410000 */
[----:B------:R-:W-:Y:S01]  /*16d0*/  SHF.R.S32.HI R6, RZ, 0x1f, R6 ;  /* 0x0000001fff067819 */ /* 0x000fe20000011406 */
[----:B------:R-:W-:Y:S01]  /*16e0*/  IMAD.SHL.U32 R48, R3, 0x40, RZ ;  /* 0x0000004003307824 */ /* 0x000fe200078e00ff */
[----:B------:R-:W-:Y:S01]  /*16f0*/  IADD3 R47, -R46, R15, RZ ;  /* 0x0000000f2e2f7210 */ /* 0x000fe20007ffe1ff */
[----:B------:R-:W-:Y:S01]  /*1700*/  FMUL.FTZ R38, R38, UR10 ;  /* 0x0000000a26267c20 */ /* 0x000fe20008410000 */
[----:B------:R-:W-:Y:S01]  /*1710*/  LEA.HI R46, R6, R45, RZ, 0x3 ;  /* 0x0000002d062e7211 */ /* 0x000fe200078f18ff */
[----:B------:R-:W-:Y:S01]  /*1720*/  FMUL.FTZ R29, R29, UR10 ;  /* 0x0000000a1d1d7c20 */ /* 0x000fe20008410000 */
[----:B------:R-:W-:Y:S01]  /*1730*/  SHF.L.U32 R6, R47, 0x3, RZ ;  /* 0x000000032f067819 */ /* 0x000fe200000006ff */
[----:B------:R-:W-:Y:S01]  /*1740*/  FMUL.FTZ R28, R28, UR10 ;  /* 0x0000000a1c1c7c20 */ /* 0x000fe20008410000 */
[----:B------:R-:W-:Y:S01]  /*1750*/  LOP3.LUT R47, R48, 0x1c0, RZ, 0xc0, !PT ;  /* 0x000001c0302f7812 */ /* 0x000fe200078ec0ff */
[----:B------:R-:W-:Y:S01]  /*1760*/  FMUL.FTZ R27, R27, UR10 ;  /* 0x0000000a1b1b7c20 */ /* 0x000fe20008410000 */
[----:B------:R-:W-:Y:S01]  /*1770*/  LOP3.LUT R46, R46, 0xfffffff8, RZ, 0xc0, !PT ;  /* 0xfffffff82e2e7812 */ /* 0x000fe200078ec0ff */
[----:B------:R-:W-:Y:S01]  /*1780*/  FMUL.FTZ R34, R34, UR10 ;  /* 0x0000000a22227c20 */ /* 0x000fe20008410000 */
[----:B------:R-:W-:Y:S01]  /*1790*/  LOP3.LUT R48, R47, 0x38, R6, 0xf8, !PT ;  /* 0x000000382f307812 */ /* 0x000fe200078ef806 */
[----:B------:R-:W-:Y:S01]  /*17a0*/  FMUL.FTZ R57, R31, UR10 ;  /* 0x0000000a1f397c20 */ /* 0x000fe20008410000 */
[----:B------:R-:W-:Y:S01]  /*17b0*/  SHF.R.U32.HI R47, RZ, 0x3, R47 ;  /* 0x00000003ff2f7819 */ /* 0x000fe2000001162f */
[----:B------:R-:W-:Y:S01]  /*17c0*/  FMUL.FTZ R26, R26, UR10 ;  /* 0x0000000a1a1a7c20 */ /* 0x000fe20008410000 */
[----:B------:R-:W-:Y:S01]  /*17d0*/  LEA.HI R15, R44, R15, RZ, 0x6 ;  /* 0x0000000f2c0f7211 */ /* 0x000fe200078f30ff */
[----:B------:R-:W-:Y:S01]  /*17e0*/  FMUL.FTZ R44, R85, UR10 ;  /* 0x0000000a552c7c20 */ /* 0x000fe20008410000 */
[----:B------:R-:W-:Y:S01]  /*17f0*/  IADD3 R46, R45, -R46, RZ ;  /* 0x8000002e2d2e7210 */ /* 0x000fe20007ffe0ff */
[----:B------:R-:W-:Y:S01]  /*1800*/  FMUL.FTZ R45, R82, UR10 ;  /* 0x0000000a522d7c20 */ /* 0x000fe20008410000 */
[----:B------:R-:W-:Y:S01]  /*1810*/  LOP3.LUT R48, R48, R47, RZ, 0x3c, !PT ;  /* 0x0000002f30307212 */ /* 0x000fe200078e3cff */
[----:B------:R-:W-:Y:S01]  /*1820*/  FMUL.FTZ R47, R86, UR10 ;  /* 0x0000000a562f7c20 */ /* 0x000fe20008410000 */
[----:B------:R-:W-:Y:S01]  /*1830*/  SHF.R.S32.HI R15, RZ, 0x6, R15 ;  /* 0x00000006ff0f7819 */ /* 0x000fe2000001140f */
[----:B------:R-:W-:Y:S01]  /*1840*/  FMUL.FTZ R25, R25, UR10 ;  /* 0x0000000a19197c20 */ /* 0x000fe20008410000 */
[----:B------:R-:W-:Y:S01]  /*1850*/  LOP3.LUT P0, RZ, R46, 0x4, RZ, 0xc0, !PT ;  /* 0x000000042eff7812 */ /* 0x000fe2000780c0ff */
[----:B------:R-:W-:Y:S01]  /*1860*/  FMUL.FTZ R46, R81, UR10 ;  /* 0x0000000a512e7c20 */ /* 0x000fe20008410000 */
[----:B------:R-:W-:Y:S01]  /*1870*/  F2FP.F16.F32.PACK_AB R7, R44, R7 ;  /* 0x000000072c07723e */ /* 0x000fe200000000ff */
[----:B------:R-:W-:-:S02]  /*1880*/  IMAD R15, R15, 0x200, R48 ;  /* 0x000002000f0f7824 */ /* 0x000fc400078e0230 */
[----:B------:R-:W-:Y:S01]  /*1890*/  FMUL.FTZ R48, R77, UR10 ;  /* 0x0000000a4d307c20 */ /* 0x000fe20008410000 */
[----:B------:R-:W-:Y:S01]  /*18a0*/  F2FP.F16.F32.PACK_AB R44, R83, R84 ;  /* 0x00000054532c723e */ /* 0x000fe200000000ff */
[----:B------:R-:W-:Y:S01]  /*18b0*/  FMUL.FTZ R24, R24, UR10 ;  /* 0x0000000a18187c20 */ /* 0x000fe20008410000 */
[----:B------:R-:W-:Y:S01]  /*18c0*/  F2FP.F16.F32.PACK_AB R45, R46, R45 ;  /* 0x0000002d2e2d723e */ /* 0x000fe200000000ff */
[----:B------:R-:W-:Y:S01]  /*18d0*/  STS [R35], R7 ;  /* 0x0000000723007388 */ /* 0x000fe20000000800 */
[----:B------:R-:W-:Y:S01]  /*18e0*/  F2FP.F16.F32.PACK_AB R47, R48, R47 ;  /* 0x0000002f302f723e */ /* 0x000fe200000000ff */
[----:B------:R-:W-:Y:S01]  /*18f0*/  FMUL.FTZ R48, R76, UR10 ;  /* 0x0000000a4c307c20 */ /* 0x000fe20008410000 */
[----:B------:R-:W-:Y:S01]  /*1900*/  F2FP.F16.F32.PACK_AB R46, R79, R80 ;  /* 0x000000504f2e723e */ /* 0x000fe200000000ff */
[----:B------:R-:W-:Y:S01]  /*1910*/  STS [R35+0x400], R44 ;  /* 0x0004002c23007388 */ /* 0x000fe20000000800 */
[----:B------:R-:W-:Y:S01]  /*1920*/  @P0 IADD3 R36, R35, -0x40, RZ ;  /* 0xffffffc023240810 */ /* 0x000fe20007ffe0ff */
[----:B------:R-:W-:Y:S01]  /*1930*/  FMUL.FTZ R23, R23, UR10 ;  /* 0x0000000a17177c20 */ /* 0x000fe20008410000 */
[----:B------:R-:W-:Y:S01]  /*1940*/  F2FP.F16.F32.PACK_AB R48, R75, R48 ;  /* 0x000000304b30723e */ /* 0x000fe200000000ff */
[----:B------:R-:W-:Y:S01]  /*1950*/  FMUL.FTZ R30, R30, UR10 ;  /* 0x0000000a1e1e7c20 */ /* 0x000fe20008410000 */
[----:B------:R-:W-:Y:S01]  /*1960*/  F2FP.F16.F32.PACK_AB R49, R50, R49 ;  /* 0x000000313231723e */ /* 0x000fe200000000ff */
[----:B------:R0:W-:Y:S01]  /*1970*/  STS [R36], R47 ;  /* 0x0000002f24007388 */ /* 0x0001e20000000800 */
[----:B------:R-:W-:Y:S01]  /*1980*/  F2FP.F16.F32.PACK_AB R50, R71, R72 ;  /* 0x000000484732723e */ /* 0x000fe200000000ff */
[----:B------:R-:W-:Y:S01]  /*1990*/  FMUL.FTZ R21, R21, UR10 ;  /* 0x0000000a15157c20 */ /* 0x000fe20008410000 */
[----:B------:R-:W-:Y:S01]  /*19a0*/  F2FP.F16.F32.PACK_AB R51, R52, R51 ;  /* 0x000000333433723e */ /* 0x000fe200000000ff */
[----:B------:R-:W-:Y:S01]  /*19b0*/  STS [R36+0x400], R48 ;  /* 0x0004003024007388 */ /* 0x000fe20000000800 */
[----:B------:R-:W-:Y:S01]  /*19c0*/  F2FP.F16.F32.PACK_AB R52, R67, R68 ;  /* 0x000000444334723e */ /* 0x000fe200000000ff */
[----:B------:R-:W-:Y:S01]  /*19d0*/  FMUL.FTZ R20, R20, UR10 ;  /* 0x0000000a14147c20 */ /* 0x000fe20008410000 */
[----:B------:R-:W-:Y:S01]  /*19e0*/  F2FP.F16.F32.PACK_AB R53, R56, R53 ;  /* 0x000000353835723e */ /* 0x000fe200000000ff */
[----:B------:R-:W-:Y:S01]  /*19f0*/  FMUL.FTZ R56, R32, UR10 ;  /* 0x0000000a20387c20 */ /* 0x000fe20008410000 */
[----:B------:R-:W-:Y:S01]  /*1a00*/  F2FP.F16.F32.PACK_AB R41, R65, R66 ;  /* 0x000000424129723e */ /* 0x000fe200000000ff */
[----:B------:R-:W-:Y:S01]  /*1a10*/  FMUL.FTZ R19, R19, UR10 ;  /* 0x0000000a13137c20 */ /* 0x000fe20008410000 */
[----:B------:R-:W-:Y:S01]  /*1a20*/  F2FP.F16.F32.PACK_AB R42, R63, R64 ;  /* 0x000000403f2a723e */ /* 0x000fe200000000ff */
[----:B------:R-:W-:Y:S01]  /*1a30*/  STS [R35+0x1000], R45 ;  /* 0x0010002d23007388 */ /* 0x000fe20000000800 */
[----:B------:R-:W-:Y:S01]  /*1a40*/  F2FP.F16.F32.PACK_AB R31, R39, R40 ;  /* 0x00000028271f723e */ /* 0x000fe200000000ff */
[----:B------:R-:W-:Y:S01]  /*1a50*/  FMUL.FTZ R22, R22, UR10 ;  /* 0x0000000a16167c20 */ /* 0x000fe20008410000 */
[----:B------:R-:W-:Y:S01]  /*1a60*/  F2FP.F16.F32.PACK_AB R32, R37, R62 ;  /* 0x0000003e2520723e */ /* 0x000fe200000000ff */
[----:B------:R-:W-:Y:S01]  /*1a70*/  STS [R35+0x1400], R46 ;  /* 0x0014002e23007388 */ /* 0x000fe20000000800 */
[----:B------:R-:W-:Y:S01]  /*1a80*/  FMUL.FTZ R13, R13, UR10 ;  /* 0x0000000a0d0d7c20 */ /* 0x000fe20008410000 */
[----:B------:R-:W-:Y:S01]  /*1a90*/  FMUL.FTZ R12, R12, UR10 ;  /* 0x0000000a0c0c7c20 */ /* 0x000fe20008410000 */
[----:B------:R-:W-:Y:S01]  /*1aa0*/  FMUL.FTZ R11, R11, UR10 ;  /* 0x0000000a0b0b7c20 */ /* 0x000fe20008410000 */
        /* <DEDUP_REMOVED lines=18> */
[----:B------:R-:W-:Y:S01]  /*1bd0*/  BSSY B0, `(.L_x_3) ;  /* 0x0000050000007945 */ /* 0x000fe20003800000 */
[----:B------:R-:W-:Y:S01]  /*1be0*/  F2FP.F16.F32.PACK_AB R23, R23, R24 ;  /* 0x000000181717723e */ /* 0x000fe200000000ff */
[----:B------:R-:W-:Y:S01]  /*1bf0*/  STS [R36+0x2400], R53 ;  /* 0x0024003524007388 */ /* 0x000fe20000000800 */
[----:B------:R-:W-:Y:S01]  /*1c00*/  F2FP.F16.F32.PACK_AB R30, R21, R30 ;  /* 0x0000001e151e723e */ /* 0x000fe200000000ff */
[----:B0-----:R-:W-:Y:S01]  /*1c10*/  VIADD R47, R6, 0x80 ;  /* 0x00000080062f7836 */ /* 0x001fe20000000000 */
[----:B------:R-:W-:Y:S01]  /*1c20*/  F2FP.F16.F32.PACK_AB R19, R19, R20 ;  /* 0x000000141313723e */ /* 0x000fe200000000ff */
[----:B------:R0:W-:Y:S01]  /*1c30*/  STS [R35+0x3000], R41 ;  /* 0x0030002923007388 */ /* 0x0001e20000000800 */
[----:B------:R-:W-:Y:S01]  /*1c40*/  F2FP.F16.F32.PACK_AB R22, R13, R22 ;  /* 0x000000160d16723e */ /* 0x000fe200000000ff */
[----:B------:R-:W1:Y:S01]  /*1c50*/  LDC.64 R20, c[0x0][0x448] ;  /* 0x00011200ff147b82 */ /* 0x000e620000000a00 */
[----:B------:R-:W-:Y:S01]  /*1c60*/  F2FP.F16.F32.PACK_AB R26, R11, R12 ;  /* 0x0000000c0b1a723e */ /* 0x000fe200000000ff */
[----:B------:R-:W-:Y:S01]  /*1c70*/  STS [R35+0x3400], R42 ;  /* 0x0034002a23007388 */ /* 0x000fe20000000800 */
[----:B------:R-:W-:-:S02]  /*1c80*/  F2FP.F16.F32.PACK_AB R24, R17, R18 ;  /* 0x000000121118723e */ /* 0x000fc400000000ff */
[----:B------:R-:W-:Y:S01]  /*1c90*/  F2FP.F16.F32.PACK_AB R91, R91, R16 ;  /* 0x000000105b5b723e */ /* 0x000fe200000000ff */
[----:B------:R-:W-:Y:S01]  /*1ca0*/  STS [R36+0x3000], R54 ;  /* 0x0030003624007388 */ /* 0x000fe20000000800 */
[----:B------:R-:W-:Y:S01]  /*1cb0*/  F2FP.F16.F32.PACK_AB R28, R9, R10 ;  /* 0x0000000a091c723e */ /* 0x000fe200000000ff */
[----:B0-----:R-:W0:Y:S01]  /*1cc0*/  LDC.64 R40, c[0x0][0x460] ;  /* 0x00011800ff287b82 */ /* 0x001e220000000a00 */
[----:B------:R-:W-:Y:S01]  /*1cd0*/  F2FP.F16.F32.PACK_AB R5, R5, R8 ;  /* 0x000000080505723e */ /* 0x000fe200000000ff */
[----:B------:R-:W-:Y:S01]  /*1ce0*/  STS [R36+0x3400], R31 ;  /* 0x0034001f24007388 */ /* 0x000fe20000000800 */
[----:B------:R-:W-:Y:S01]  /*1cf0*/  LEA R44, R15, UR4, 0x1 ;  /* 0x000000040f2c7c11 */ /* 0x000fe2000f8e08ff */
[----:B------:R-:W-:Y:S01]  /*1d00*/  USHF.R.S32.HI UR4, URZ, 0x1f, UR5 ;  /* 0x0000001f3f047899 */ /* 0x000fe20008011405 */
[----:B------:R-:W-:Y:S01]  /*1d10*/  SHF.R.S32.HI R7, RZ, 0x1f, R6 ;  /* 0x0000001fff077819 */ /* 0x000fe20000011406 */
[----:B------:R-:W-:Y:S01]  /*1d20*/  STS [R35+0x4000], R32 ;  /* 0x0040002023007388 */ /* 0x000fe20000000800 */
[----:B------:R-:W-:-:S02]  /*1d30*/  SHF.R.S32.HI R45, RZ, 0x1f, R3 ;  /* 0x0000001fff2d7819 */ /* 0x000fc40000011403 */
[C---:B------:R-:W-:Y:S01]  /*1d40*/  IADD3 R46, R6.reuse, 0x40, RZ ;  /* 0x00000040062e7810 */ /* 0x040fe20007ffe0ff */
[----:B------:R-:W-:Y:S01]  /*1d50*/  STS [R35+0x4400], R33 ;  /* 0x0044002123007388 */ /* 0x000fe20000000800 */
[----:B------:R-:W-:-:S03]  /*1d60*/  IADD3 R48, R6, 0xc0, RZ ;  /* 0x000000c006307810 */ /* 0x000fc60007ffe0ff */
[----:B------:R-:W-:Y:S04]  /*1d70*/  STS [R36+0x4000], R29 ;  /* 0x0040001d24007388 */ /* 0x000fe80000000800 */
[----:B------:R-:W-:Y:S04]  /*1d80*/  STS [R36+0x4400], R27 ;  /* 0x0044001b24007388 */ /* 0x000fe80000000800 */
[----:B------:R-:W-:Y:S04]  /*1d90*/  STS [R35+0x5000], R34 ;  /* 0x0050002223007388 */ /* 0x000fe80000000800 */
[----:B------:R-:W-:Y:S04]  /*1da0*/  STS [R35+0x5400], R56 ;  /* 0x0054003823007388 */ /* 0x000fe80000000800 */
[----:B------:R-:W-:Y:S04]  /*1db0*/  STS [R36+0x5000], R25 ;  /* 0x0050001924007388 */ /* 0x000fe80000000800 */
[----:B------:R-:W-:Y:S04]  /*1dc0*/  STS [R36+0x5400], R23 ;  /* 0x0054001724007388 */ /* 0x000fe80000000800 */
[----:B------:R-:W-:Y:S04]  /*1dd0*/  STS [R35+0x6000], R30 ;  /* 0x0060001e23007388 */ /* 0x000fe80000000800 */
[----:B------:R-:W-:Y:S04]  /*1de0*/  STS [R35+0x6400], R19 ;  /* 0x0064001323007388 */ /* 0x000fe80000000800 */
[----:B------:R1:W-:Y:S04]  /*1df0*/  STS [R36+0x6000], R22 ;  /* 0x0060001624007388 */ /* 0x0003e80000000800 */
[----:B------:R-:W-:Y:S04]  /*1e00*/  STS [R36+0x6400], R26 ;  /* 0x0064001a24007388 */ /* 0x000fe80000000800 */
[----:B------:R2:W-:Y:S01]  /*1e10*/  STS [R35+0x7000], R24 ;  /* 0x0070001823007388 */ /* 0x0005e20000000800 */
[----:B-1----:R-:W-:-:S03]  /*1e20*/  IMAD.WIDE.U32 R22, R20, UR5, R6 ;  /* 0x0000000514167c25 */ /* 0x002fc6000f8e0006 */
[----:B------:R-:W-:Y:S01]  /*1e30*/  STS [R35+0x7400], R91 ;  /* 0x0074005b23007388 */ /* 0x000fe20000000800 */
[----:B------:R-:W-:-:S03]  /*1e40*/  IADD3 R4, P0, R4, R22, RZ ;  /* 0x0000001604047210 */ /* 0x000fc60007f1e0ff */
[----:B------:R-:W-:Y:S01]  /*1e50*/  STS [R36+0x7000], R28 ;  /* 0x0070001c24007388 */ /* 0x000fe20000000800 */
[----:B------:R-:W-:Y:S02]  /*1e60*/  VIADD R22, R3, 0x20 ;  /* 0x0000002003167836 */ /* 0x000fe40000000000 */
[----:B--2---:R-:W-:Y:S01]  /*1e70*/  IMAD R24, R20, UR4, RZ ;  /* 0x0000000414187c24 */ /* 0x004fe2000f8e02ff */
[----:B------:R1:W-:Y:S01]  /*1e80*/  STS [R36+0x7400], R5 ;  /* 0x0074000524007388 */ /* 0x0003e20000000800 */
[----:B------:R-:W-:Y:S01]  /*1e90*/  USHF.R.S32.HI UR4, URZ, 0x1f, UR7 ;  /* 0x0000001f3f047899 */ /* 0x000fe20008011407 */
[----:B------:R-:W-:Y:S01]  /*1ea0*/  BAR.SYNC.DEFER_BLOCKING 0x0 ;  /* 0x0000000000007b1d */ /* 0x000fe20000010000 */
[----:B-1----:R-:W-:Y:S01]  /*1eb0*/  IMAD R5, R21, UR5, R24 ;  /* 0x0000000515057c24 */ /* 0x002fe2000f8e0218 */
[----:B------:R-:W-:-:S03]  /*1ec0*/  IADD3 R24, R0, -UR5, RZ ;  /* 0x8000000500187c10 */ /* 0x000fc6000fffe0ff */
[----:B0-----:R-:W-:Y:S01]  /*1ed0*/  IMAD R0, R40, UR4, RZ ;  /* 0x0000000428007c24 */ /* 0x001fe2000f8e02ff */
[-C--:B------:R-:W-:Y:S02]  /*1ee0*/  ISETP.GE.AND P1, PT, R3, R24.reuse, PT ;  /* 0x000000180300720c */ /* 0x080fe40003f26270 */
[----:B------:R-:W-:Y:S01]  /*1ef0*/  IADD3.X R5, R2, R23, R5, P0, !PT ;  /* 0x0000001702057210 */ /* 0x000fe200007fe405 */
[----:B------:R-:W-:Y:S01]  /*1f00*/  IMAD R23, R41, UR7, R0 ;  /* 0x0000000729177c24 */ /* 0x000fe2000f8e0200 */
[----:B------:R-:W-:Y:S01]  /*1f10*/  ISETP.GE.AND P0, PT, R22, R24, PT ;  /* 0x000000181600720c */ /* 0x000fe20003f06270 */
[----:B------:R-:W-:-:S05]  /*1f20*/  IMAD.WIDE.U32 R40, R40, UR7, R4 ;  /* 0x0000000728287c25 */ /* 0x000fca000f8e0004 */
[----:B------:R-:W-:Y:S01]  /*1f30*/  IADD3 R23, R41, R23, RZ ;  /* 0x0000001729177210 */ /* 0x000fe20007ffe0ff */
[----:B------:R0:W1:Y:S04]  /*1f40*/  LDS.128 R16, [R44+0x1000] ;  /* 0x001000002c107984 */ /* 0x0000680000000c00 */
[----:B------:R0:W2:Y:S04]  /*1f50*/  LDS.128 R12, [R44+0x3000] ;  /* 0x003000002c0c7984 */ /* 0x0000a80000000c00 */
[----:B------:R0:W3:Y:S01]  /*1f60*/  LDS.128 R8, [R44+0x5000] ;  /* 0x005000002c087984 */ /* 0x0000e20000000c00 */
[----:B------:R-:W-:Y:S05]  /*1f70*/  @P1 BRA `(.L_x_4) ;  /* 0x0000000000541947 */ /* 0x000fea0003800000 */
[----:B------:R-:W-:Y:S01]  /*1f80*/  ULDC UR4, c[0x0][0x2d0] ;  /* 0x0000b40000047ab9 */ /* 0x000fe20000000800 */
[----:B------:R-:W4:Y:S01]  /*1f90*/  LDS.128 R24, [R44+0x2000] ;  /* 0x002000002c187984 */ /* 0x000f220000000c00 */
[----:B------:R-:W-:Y:S01]  /*1fa0*/  ISETP.GE.AND P1, PT, R6, UR4, PT ;  /* 0x0000000406007c0c */ /* 0x000fe2000bf26270 */
[-C--:B------:R-:W-:Y:S01]  /*1fb0*/  IMAD R0, R45, R20.reuse, RZ ;  /* 0x000000142d007224 */ /* 0x080fe200078e02ff */
[----:B------:R-:W-:Y:S01]  /*1fc0*/  ISETP.GE.AND P2, PT, R46, UR4, PT ;  /* 0x000000042e007c0c */ /* 0x000fe2000bf46270 */
[----:B------:R-:W5:Y:S01]  /*1fd0*/  LDS.128 R28, [R44+0x4000] ;  /* 0x004000002c1c7984 */ /* 0x000f620000000c00 */
[----:B------:R-:W-:Y:S01]  /*1fe0*/  IMAD.MOV.U32 R22, RZ, RZ, R40 ;  /* 0x000000ffff167224 */ /* 0x000fe200078e0028 */
[----:B------:R-:W-:Y:S01]  /*1ff0*/  ISETP.GE.AND P3, PT, R47, UR4, PT ;  /* 0x000000042f007c0c */ /* 0x000fe2000bf66270 */
[C---:B------:R-:W-:Y:S01]  /*2000*/  IMAD R43, R3.reuse, R21, R0 ;  /* 0x00000015032b7224 */ /* 0x040fe200078e0200 */
[----:B------:R-:W0:Y:S01]  /*2010*/  LDS.128 R32, [R44+0x6000] ;  /* 0x006000002c207984 */ /* 0x000e220000000c00 */
[----:B------:R-:W-:Y:S01]  /*2020*/  IMAD.WIDE.U32 R4, R3, R20, R22 ;  /* 0x0000001403047225 */ /* 0x000fe200078e0016 */
[----:B------:R-:W-:Y:S01]  /*2030*/  ISETP.GE.AND P4, PT, R48, UR4, PT ;  /* 0x0000000430007c0c */ /* 0x000fe2000bf86270 */
[----:B------:R-:W-:-:S03]  /*2040*/  ULDC.64 UR6, c[0x0][0x3e8] ;  /* 0x0000fa0000067ab9 */ /* 0x000fc60000000a00 */
[----:B------:R-:W1:Y:S01]  /*2050*/  @!P1 LDS.128 R36, [R44] ;  /* 0x000000002c249984 */ /* 0x000e620000000c00 */
[----:B------:R-:W-:Y:S02]  /*2060*/  IADD3 R5, R5, R43, RZ ;  /* 0x0000002b05057210 */ /* 0x000fe40007ffe0ff */
[----:B------:R-:W-:-:S04]  /*2070*/  LEA R42, P5, R4, UR6, 0x1 ;  /* 0x00000006042a7c11 */ /* 0x000fc8000f8a08ff */
[----:B------:R-:W-:-:S05]  /*2080*/  LEA.HI.X R43, R4, UR7, R5, 0x1, P5 ;  /* 0x00000007042b7c11 */ /* 0x000fca000a8f0c05 */
[----:B----4-:R4:W-:Y:S04]  /*2090*/  @!P2 STG.E.128 desc[UR8][R42.64+0x80], R24 ;  /* 0x000080182a00a986 */ /* 0x0109e8000c101d08 */
[----:B-----5:R4:W-:Y:S04]  /*20a0*/  @!P3 STG.E.128 desc[UR8][R42.64+0x100], R28 ;  /* 0x0001001c2a00b986 */ /* 0x0209e8000c101d08 */
[----:B0-----:R4:W-:Y:S04]  /*20b0*/  @!P4 STG.E.128 desc[UR8][R42.64+0x180], R32 ;  /* 0x000180202a00c986 */ /* 0x0019e8000c101d08 */
[----:B-1----:R4:W-:Y:S02]  /*20c0*/  @!P1 STG.E.128 desc[UR8][R42.64], R36 ;  /* 0x000000242a009986 */ /* 0x0029e4000c101d08 */
.L_x_4:
[----:B------:R-:W-:Y:S05]  /*20d0*/  BSYNC B0 ;  /* 0x0000000000007941 */ /* 0x000fea0003800000 */
.L_x_3:
[----:B----4-:R4:W0:Y:S01]  /*20e0*/  LDS.128 R24, [R44+0x7000] ;  /* 0x007000002c187984 */ /* 0x0108220000000c00 */
[----:B------:R-:W-:Y:S05]  /*20f0*/  @P0 EXIT ;  /* 0x000000000000094d */ /* 0x000fea0003800000 */
[----:B------:R-:W-:Y:S01]  /*2100*/  IADD3 R5, P0, R3, 0x20, RZ ;  /* 0x0000002003057810 */ /* 0x000fe20007f1e0ff */
[----:B------:R-:W-:Y:S01]  /*2110*/  IMAD.MOV.U32 R2, RZ, RZ, R40 ;  /* 0x000000ffff027224 */ /* 0x000fe200078e0028 */
[----:B------:R-:W-:Y:S01]  /*2120*/  ULDC.64 UR6, c[0x0][0x3e8] ;  /* 0x0000fa0000067ab9 */ /* 0x000fe20000000a00 */
[----:B------:R-:W-:Y:S01]  /*2130*/  ULDC UR4, c[0x0][0x2d0] ;  /* 0x0000b40000047ab9 */ /* 0x000fe20000000800 */
[----:B------:R-:W-:Y:S02]  /*2140*/  IADD3.X R3, RZ, R45, RZ, P0, !PT ;  /* 0x0000002dff037210 */ /* 0x000fe400007fe4ff */
[----:B------:R-:W-:Y:S02]  /*2150*/  ISETP.GE.AND P1, PT, R6, UR4, PT ;  /* 0x0000000406007c0c */ /* 0x000fe4000bf26270 */
[----:B------:R-:W-:Y:S01]  /*2160*/  ISETP.GE.AND P2, PT, R46, UR4, PT ;  /* 0x000000042e007c0c */ /* 0x000fe2000bf46270 */
[----:B------:R-:W-:Y:S01]  /*2170*/  IMAD R0, R3, R20, RZ ;  /* 0x0000001403007224 */ /* 0x000fe200078e02ff */
[----:B------:R-:W-:-:S02]  /*2180*/  MOV R3, R23 ;  /* 0x0000001700037202 */ /* 0x000fc40000000f00 */
[----:B------:R-:W-:Y:S01]  /*2190*/  ISETP.GE.AND P3, PT, R47, UR4, PT ;  /* 0x000000042f007c0c */ /* 0x000fe2000bf66270 */
[----:B------:R-:W-:-:S04]  /*21a0*/  IMAD.WIDE.U32 R2, R5, R20, R2 ;  /* 0x0000001405027225 */ /* 0x000fc800078e0002 */
[----:B------:R-:W-:Y:S01]  /*21b0*/  IMAD R5, R5, R21, R0 ;  /* 0x0000001505057224 */ /* 0x000fe200078e0200 */
[----:B------:R-:W-:-:S04]  /*21c0*/  LEA R4, P0, R2, UR6, 0x1 ;  /* 0x0000000602047c11 */ /* 0x000fc8000f8008ff */
[----:B------:R-:W-:-:S04]  /*21d0*/  IADD3 R3, R3, R5, RZ ;  /* 0x0000000503037210 */ /* 0x000fc80007ffe0ff */
[----:B------:R-:W-:Y:S02]  /*21e0*/  LEA.HI.X R5, R2, UR7, R3, 0x1, P0 ;  /* 0x0000000702057c11 */ /* 0x000fe400080f0c03 */
[----:B------:R-:W-:-:S03]  /*21f0*/  ISETP.GE.AND P0, PT, R48, UR4, PT ;  /* 0x0000000430007c0c */ /* 0x000fc6000bf06270 */
[----:B-1----:R1:W-:Y:S04]  /*2200*/  @!P1 STG.E.128 desc[UR8][R4.64], R16 ;  /* 0x0000001004009986 */ /* 0x0023e8000c101d08 */
[----:B--2---:R1:W-:Y:S04]  /*2210*/  @!P2 STG.E.128 desc[UR8][R4.64+0x80], R12 ;  /* 0x0000800c0400a986 */ /* 0x0043e8000c101d08 */
[----:B---3--:R1:W-:Y:S02]  /*2220*/  @!P3 STG.E.128 desc[UR8][R4.64+0x100], R8 ;  /* 0x000100080400b986 */ /* 0x0083e4000c101d08 */
[----:B------:R-:W-:Y:S05]  /*2230*/  @P0 EXIT ;  /* 0x000000000000094d */ /* 0x000fea0003800000 */
[----:B0-----:R-:W-:Y:S01]  /*2240*/  STG.E.128 desc[UR8][R4.64+0x180], R24 ;  /* 0x0001801804007986 */ /* 0x001fe2000c101d08 */
[----:B------:R-:W-:Y:S05]  /*2250*/  EXIT ;  /* 0x000000000000794d */ /* 0x000fea0003800000 */
.L_x_5:
[----:B------:R-:W-:-:S00]  /*2260*/  BRA `(.L_x_5) ;  /* 0xfffffffc00fc7947 */ /* 0x000fc0000383ffff */
[----:B------:R-:W-:-:S00]  /*2270*/  NOP ;  /* 0x0000000000007918 */ /* 0x000fc00000000000 */
        /* <DEDUP_REMOVED lines=8> */
.L_x_2019:


//--------------------- .text._ZN5flash44flash_bwd_dq_dk_dv_loop_seqk_parallel_kernelI23Flash_bwd_kernel_traitsILi256ELi64ELi32ELi8ELi4ELi1ELi2ELb1ELb1EN7cutlass6half_tE19Flash_kernel_traitsILi256ELi64ELi32ELi8ES3_EELb0ELb0ELb0ELb0ELb0ELb0ELb0EEEvNS_16Flash_bwd_paramsE --------------------------
	.section	.text._ZN5flash44flash_bwd_dq_dk_dv_loop_seqk_parallel_kernelI23Flash_bwd_kernel_traitsILi256ELi64ELi32ELi8ELi4ELi1ELi2ELb1ELb1EN7cutlass6half_tE19Flash_kernel_traitsILi256ELi64ELi32ELi8ES3_EELb0ELb0ELb0ELb0ELb0ELb0ELb0EEEvNS_16Flash_bwd_paramsE,"ax",@progbits
	.align	128
        .global         _ZN5flash44flash_bwd_dq_dk_dv_loop_seqk_parallel_kernelI23Flash_bwd_kernel_traitsILi256ELi64ELi32ELi8ELi4ELi1ELi2ELb1ELb1EN7cutlass6half_tE19Flash_kernel_traitsILi256ELi64ELi32ELi8ES3_EELb0ELb0ELb0ELb0ELb0ELb0ELb0EEEvNS_16Flash_bwd_paramsE
        .type           _ZN5flash44flash_bwd_dq_dk_dv_loop_seqk_parallel_kernelI23Flash_bwd_kernel_traitsILi256ELi64ELi32ELi8ELi4ELi1ELi2ELb1ELb1EN7cutlass6half_tE19Flash_kernel_traitsILi256ELi64ELi32ELi8ES3_EELb0ELb0ELb0ELb0ELb0ELb0ELb0EEEvNS_16Flash_bwd_paramsE,@function
        .size           _ZN5flash44flash_bwd_dq_dk_dv_loop_seqk_parallel_kernelI23Flash_bwd_kernel_traitsILi256ELi64ELi32ELi8ELi4ELi1ELi2ELb1ELb1EN7cutlass6half_tE19Flash_kernel_traitsILi256ELi64ELi32ELi8ES3_EELb0ELb0ELb0ELb0ELb0ELb0ELb0EEEvNS_16Flash_bwd_paramsE,(.L_x_2020 - _ZN5flash44flash_bwd_dq_dk_dv_loop_seqk_parallel_kernelI23Flash_bwd_kernel_traitsILi256ELi64ELi32ELi8ELi4ELi1ELi2ELb1ELb1EN7cutlass6half_tE19Flash_kernel_traitsILi256ELi64ELi32ELi8ES3_EELb0ELb0ELb0ELb0ELb0ELb0ELb0EEEvNS_16Flash_bwd_paramsE)
        .other          _ZN5flash44flash_bwd_dq_dk_dv_loop_seqk_parallel_kernelI23Flash_bwd_kernel_traitsILi256ELi64ELi32ELi8ELi4ELi1ELi2ELb1ELb1EN7cutlass6half_tE19Flash_kernel_traitsILi256ELi64ELi32ELi8ES3_EELb0ELb0ELb0ELb0ELb0ELb0ELb0EEEvNS_16Flash_bwd_paramsE,@"STO_CUDA_ENTRY STV_DEFAULT"
_ZN5flash44flash_bwd_dq_dk_dv_loop_seqk_parallel_kernelI23Flash_bwd_kernel_traitsILi256ELi64ELi32ELi8ELi4ELi1ELi2ELb1ELb1EN7cutlass6half_tE19Flash_kernel_traitsILi256ELi64ELi32ELi8ES3_EELb0ELb0ELb0ELb0ELb0ELb0ELb0EEEvNS_16Flash_bwd_paramsE:
.text._ZN5flash44flash_bwd_dq_dk_dv_loop_seqk_parallel_kernelI23Flash_bwd_kernel_traitsILi256ELi64ELi32ELi8ELi4ELi1ELi2ELb1ELb1EN7cutlass6half_tE19Flash_kernel_traitsILi256ELi64ELi32ELi8ES3_EELb0ELb0ELb0ELb0ELb0ELb0ELb0EEEvNS_16Flash_bwd_paramsE:
[----:B------:R-:W1:Y:S08]  /*0000*/  LDC R1, c[0x0][0x28] ;  /* 0x00000a00ff017b82 */ /* 0x000e700000000800 */
[----:B------:R-:W2:Y:S01]  /*0010*/  S2UR UR22, SR_CTAID.X ;  /* 0x00000000001679c3 */ /* 0x000ea20000002500 */
[----:B------:R-:W-:Y:S01]  /*0020*/  ULDC UR4, c[0x0][0x2c8] ;  /* 0x0000b20000047ab9 */ /* 0x000fe20000000800 */
[----:B-1----:R-:W-:Y:S01]  /*0030*/  IADD3 R1, R1, -0x10, RZ ;  /* 0xfffffff001017810 */ /* 0x002fe20007ffe0ff */
[----:B------:R-:W-:-:S04]  /*0040*/  UIADD3 UR5, UR4, 0x1f, URZ ;  /* 0x0000001f04057890 */ /* 0x000fc8000fffe03f */
[----:B------:R-:W-:-:S04]  /*0050*/  USHF.R.S32.HI UR4, URZ, 0x1f, UR5 ;  /* 0x0000001f3f047899 */ /* 0x000fc80008011405 */
[----:B------:R-:W-:-:S04]  /*0060*/  ULEA.HI UR4, UR4, UR5, URZ, 0x5 ;  /* 0x0000000504047291 */ /* 0x000fc8000f8f283f */
[----:B------:R-:W-:-:S04]  /*0070*/  USHF.R.S32.HI UR60, URZ, 0x5, UR4 ;  /* 0x000000053f3c7899 */ /* 0x000fc80008011404 */
[----:B--2---:R-:W-:-:S06]  /*0080*/  UISETP.GE.AND UP0, UPT, UR22, UR60, UPT ;  /* 0x0000003c1600728c */ /* 0x004fcc000bf06270 */
[----:B------:R-:W-:-:S13]  /*0090*/  PLOP3.LUT P0, PT, PT, PT, UP0, 0x80, 0x0 ;  /* 0x000000000000781c */ /* 0x000fda0003f0f008 */
[----:B------:R-:W-:Y:S05]  /*00a0*/  @P0 EXIT ;  /* 0x000000000000094d */ /* 0x000fea0003800000 */
[----:B------:R-:W1:Y:S01]  /*00b0*/  S2R R16, SR_TID.X ;  /* 0x0000000000107919 */ /* 0x000e620000002100 */
[----:B------:R-:W2:Y:S01]  /*00c0*/  S2UR UR4, SR_CgaCtaId ;  /* 0x00000000000479c3 */ /* 0x000ea20000008800 */
[----:B------:R-:W-:Y:S01]  /*00d0*/  UMOV UR5, 0x400 ;  /* 0x0000040000057882 */ /* 0x000fe20000000000 */
[----:B------:R-:W-:Y:S02]  /*00e0*/  IMAD.MOV.U32 R224, RZ, RZ, 0x20 ;  /* 0x00000020ffe07424 */ /* 0x000fe400078e00ff */
[----:B------:R-:W-:Y:S02]  /*00f0*/  IMAD.MOV.U32 R227, RZ, RZ, 0x40 ;  /* 0x00000040ffe37424 */ /* 0x000fe400078e00ff */
[----:B------:R-:W-:Y:S02]  /*0100*/  IMAD.MOV.U32 R251, RZ, RZ, 0x1c0 ;  /* 0x000001c0fffb7424 */ /* 0x000fe400078e00ff */
[----:B------:R-:W3:Y:S08]  /*0110*/  S2UR UR46, SR_CTAID.Y ;  /* 0x00000000002e79c3 */ /* 0x000ef00000002600 */
[----:B------:R-:W4:Y:S01]  /*0120*/  S2UR UR54, SR_CTAID.Z ;  /* 0x00000000003679c3 */ /* 0x000f220000002700 */
[----:B--2---:R-:W-:-:S04]  /*0130*/  ULEA UR4, UR4, UR5, 0x18 ;  /* 0x0000000504047291 */ /* 0x004fc8000f8ec03f */
[----:B------:R-:W-:Y:S02]  /*0140*/  UIADD3 UR7, UR4, 0x14000, URZ ;  /* 0x0001400004077890 */ /* 0x000fe4000fffe03f */
[----:B------:R-:W-:Y:S01]  /*0150*/  UIADD3 UR61, UR4, 0x10000, URZ ;  /* 0x00010000043d7890 */ /* 0x000fe2000fffe03f */
[----:B-1----:R-:W-:Y:S01]  /*0160*/  SHF.R.S32.HI R12, RZ, 0x1f, R16 ;  /* 0x0000001fff0c7819 */ /* 0x002fe20000011410 */
[----:B---3--:R-:W-:-:S03]  /*0170*/  USHF.L.U32 UR5, UR46, 0x7, URZ ;  /* 0x000000072e057899 */ /* 0x008fc6000800063f */
[CC--:B------:R-:W-:Y:S02]  /*0180*/  LEA.HI R17, R12.reuse, R16.reuse, RZ, 0x3 ;  /* 0x000000100c117211 */ /* 0x0c0fe400078f18ff */
[CC--:B------:R-:W-:Y:S02]  /*0190*/  LEA.HI R15, R12.reuse, R16.reuse, RZ, 0x2 ;  /* 0x000000100c0f7211 */ /* 0x0c0fe400078f10ff */
[----:B------:R-:W-:Y:S01]  /*01a0*/  LEA.HI R10, R12, R16, RZ, 0x4 ;  /* 0x000000100c0a7211 */ /* 0x000fe200078f20ff */
[----:B----4-:R-:W-:Y:S01]  /*01b0*/  USHF.R.S32.HI UR6, URZ, 0x1f, UR54 ;  /* 0x0000001f3f067899 */ /* 0x010fe20008011436 */
[----:B------:R-:W-:Y:S02]  /*01c0*/  SHF.R.S32.HI R5, RZ, 0x3, R17 ;  /* 0x00000003ff057819 */ /* 0x000fe40000011411 */
[--C-:B------:R-:W-:Y:S02]  /*01d0*/  SHF.R.S32.HI R8, RZ, 0x2, R15.reuse ;  /* 0x00000002ff087819 */ /* 0x100fe4000001140f */
[----:B------:R-:W-:Y:S01]  /*01e0*/  SHF.R.S32.HI R2, RZ, 0x1f, R15 ;  /* 0x0000001fff027819 */ /* 0x000fe2000001140f */
[----:B------:R-:W-:Y:S01]  /*01f0*/  IMAD.SHL.U32 R5, R5, 0x40, RZ ;  /* 0x0000004005057824 */ /* 0x000fe200078e00ff */
[----:B------:R-:W-:-:S02]  /*0200*/  LOP3.LUT R0, R17, 0xfffffff8, RZ, 0xc0, !PT ;  /* 0xfffffff811007812 */ /* 0x000fc400078ec0ff */
[----:B------:R-:W-:Y:S02]  /*0210*/  LEA.HI R13, R12, R16, RZ, 0x5 ;  /* 0x000000100c0d7211 */ /* 0x000fe400078f28ff */
[----:B------:R-:W-:Y:S01]  /*0220*/  SHF.R.S32.HI R7, RZ, 0x4, R10 ;  /* 0x00000004ff077819 */ /* 0x000fe2000001140a */
[----:B------:R-:W-:Y:S01]  /*0230*/  IMAD.IADD R0, R16, 0x1, -R0 ;  /* 0x0000000110007824 */ /* 0x000fe200078e0a00 */
[----:B------:R-:W-:Y:S02]  /*0240*/  LEA.HI R2, R2, R8, RZ, 0x3 ;  /* 0x0000000802027211 */ /* 0x000fe400078f18ff */
[----:B------:R-:W-:Y:S02]  /*0250*/  LOP3.LUT R3, R13, 0xffffffe0, RZ, 0xc0, !PT ;  /* 0xffffffe00d037812 */ /* 0x000fe400078ec0ff */
[----:B------:R-:W-:Y:S02]  /*0260*/  LEA.HI R6, R10, R7, RZ, 0x1 ;  /* 0x000000070a067211 */ /* 0x000fe400078f08ff */
[----:B------:R-:W-:Y:S01]  /*0270*/  LOP3.LUT R4, R2, 0xfffffff8, RZ, 0xc0, !PT ;  /* 0xfffffff802047812 */ /* 0x000fe200078ec0ff */
[----:B------:R-:W-:Y:S01]  /*0280*/  IMAD.IADD R3, R16, 0x1, -R3 ;  /* 0x0000000110037824 */ /* 0x000fe200078e0a03 */
[----:B------:R-:W-:Y:S01]  /*0290*/  LOP3.LUT R2, R5, 0x1c0, RZ, 0xc0, !PT ;  /* 0x000001c005027812 */ /* 0x000fe200078ec0ff */
[----:B------:R-:W-:Y:S01]  /*02a0*/  IMAD.SHL.U32 R5, R0, 0x8, RZ ;  /* 0x0000000800057824 */ /* 0x000fe200078e00ff */
[----:B------:R-:W-:Y:S01]  /*02b0*/  LOP3.LUT R6, R6, 0xfffffffe, RZ, 0xc0, !PT ;  /* 0xfffffffe06067812 */ /* 0x000fe200078ec0ff */
[----:B------:R-:W-:Y:S01]  /*02c0*/  IMAD.IADD R8, R8, 0x1, -R4 ;  /* 0x0000000108087824 */ /* 0x000fe200078e0a04 */
[----:B------:R-:W-:-:S02]  /*02d0*/  LOP3.LUT P0, RZ, R0, 0x4, RZ, 0xc0, !PT ;  /* 0x0000000400ff7812 */ /* 0x000fc4000780c0ff */
[----:B------:R-:W-:Y:S01]  /*02e0*/  LOP3.LUT R4, R2, 0x38, R5, 0xf8, !PT ;  /* 0x0000003802047812 */ /* 0x000fe200078ef805 */
[----:B------:R-:W-:Y:S01]  /*02f0*/  IMAD.IADD R11, R7, 0x1, -R6 ;  /* 0x00000001070b7824 */ /* 0x000fe200078e0a06 */
[----:B------:R-:W-:Y:S01]  /*0300*/  SHF.R.U32.HI R2, RZ, 0x3, R2 ;  /* 0x00000003ff027819 */ /* 0x000fe20000011602 */
[----:B------:R-:W-:Y:S01]  /*0310*/  IMAD.SHL.U32 R5, R0, 0x40, RZ ;  /* 0x0000004000057824 */ /* 0x000fe200078e00ff */
[----:B------:R-:W-:Y:S02]  /*0320*/  SHF.R.S32.HI R6, RZ, 0x1f, R3 ;  /* 0x0000001fff067819 */ /* 0x000fe40000011403 */
[----:B------:R-:W-:Y:S02]  /*0330*/  LOP3.LUT R9, R4, R2, RZ, 0x3c, !PT ;  /* 0x0000000204097212 */ /* 0x000fe400078e3cff */
[----:B------:R-:W-:Y:S01]  /*0340*/  LEA.HI R18, R6, R3, RZ, 0x2 ;  /* 0x0000000306127211 */ /* 0x000fe200078f10ff */
[----:B------:R-:W-:Y:S01]  /*0350*/  IMAD.SHL.U32 R3, R11, 0x100, RZ ;  /* 0x000001000b037824 */ /* 0x000fe200078e00ff */
[----:B------:R-:W-:Y:S01]  /*0360*/  LOP3.LUT R2, R5, 0x1c0, RZ, 0xc0, !PT ;  /* 0x000001c005027812 */ /* 0x000fe200078ec0ff */
[----:B------:R-:W-:Y:S01]  /*0370*/  IMAD.SHL.U32 R5, R0, 0x20, RZ ;  /* 0x0000002000057824 */ /* 0x000fe200078e00ff */
[----:B------:R-:W-:-:S02]  /*0380*/  LEA.HI R7, R12, R16, RZ, 0x7 ;  /* 0x000000100c077211 */ /* 0x000fc400078f38ff */
[----:B------:R-:W-:Y:S02]  /*0390*/  LOP3.LUT R6, R2, 0x8, R17, 0xf8, !PT ;  /* 0x0000000802067812 */ /* 0x000fe400078ef811 */
[----:B------:R-:W-:Y:S02]  /*03a0*/  SHF.R.S32.HI R7, RZ, 0x7, R7 ;  /* 0x00000007ff077819 */ /* 0x000fe40000011407 */
[----:B------:R-:W-:Y:S02]  /*03b0*/  SHF.R.U32.HI R2, RZ, 0x3, R2 ;  /* 0x00000003ff027819 */ /* 0x000fe40000011602 */
[----:B------:R-:W-:Y:S02]  /*03c0*/  LOP3.LUT R3, R3, 0x100, RZ, 0xc0, !PT ;  /* 0x0000010003037812 */ /* 0x000fe400078ec0ff */
[----:B------:R-:W-:Y:S01]  /*03d0*/  LOP3.LUT P5, RZ, R0, 0x2, RZ, 0xc0, !PT ;  /* 0x0000000200ff7812 */ /* 0x000fe200078ac0ff */
[----:B------:R-:W-:Y:S01]  /*03e0*/  IMAD R0, R7, 0x2, R11 ;  /* 0x0000000207007824 */ /* 0x000fe200078e020b */
[----:B------:R-:W-:-:S02]  /*03f0*/  LOP3.LUT R2, R6, R2, RZ, 0x3c, !PT ;  /* 0x0000000206027212 */ /* 0x000fc400078e3cff */
[----:B------:R-:W-:Y:S02]  /*0400*/  LOP3.LUT R14, R3, 0xe0, R5, 0xf8, !PT ;  /* 0x000000e0030e7812 */ /* 0x000fe400078ef805 */
[----:B------:R-:W-:Y:S01]  /*0410*/  LOP3.LUT R3, R10, 0xfffffff0, RZ, 0xc0, !PT ;  /* 0xfffffff00a037812 */ /* 0x000fe200078ec0ff */
[----:B------:R-:W-:Y:S01]  /*0420*/  IMAD.U32 R234, R0, 0x200, R2 ;  /* 0x0000020000ea7824 */ /* 0x000fe200078e0002 */
[----:B------:R-:W-:Y:S02]  /*0430*/  LOP3.LUT R4, R8, 0x1, RZ, 0xc0, !PT ;  /* 0x0000000108047812 */ /* 0x000fe400078ec0ff */
[----:B------:R-:W-:Y:S01]  /*0440*/  LOP3.LUT R2, R15, 0x7ffffffc, RZ, 0xc0, !PT ;  /* 0x7ffffffc0f027812 */ /* 0x000fe200078ec0ff */
[----:B------:R-:W-:Y:S01]  /*0450*/  IMAD.IADD R0, R16, 0x1, -R3 ;  /* 0x0000000110007824 */ /* 0x000fe200078e0a03 */
[----:B------:R-:W-:Y:S02]  /*0460*/  LEA.HI R5, R12, R16, RZ, 0x6 ;  /* 0x000000100c057211 */ /* 0x000fe400078f30ff */
[----:B------:R-:W-:Y:S01]  /*0470*/  ISETP.NE.U32.AND P1, PT, R4, 0x1, PT ;  /* 0x000000010400780c */ /* 0x000fe20003f25070 */
[----:B------:R-:W-:Y:S01]  /*0480*/  IMAD.SHL.U32 R4, R8, 0x20, RZ ;  /* 0x0000002008047824 */ /* 0x000fe200078e00ff */
[----:B------:R-:W-:Y:S01]  /*0490*/  SHF.R.S32.HI R3, RZ, 0x6, R5 ;  /* 0x00000006ff037819 */ /* 0x000fe20000011405 */
[C---:B------:R-:W-:Y:S01]  /*04a0*/  IMAD.IADD R15, R16.reuse, 0x1, -R2 ;  /* 0x00000001100f7824 */ /* 0x040fe200078e0a02 */
[----:B------:R-:W-:Y:S01]  /*04b0*/  SHF.R.S32.HI R6, RZ, 0x1f, R0 ;  /* 0x0000001fff067819 */ /* 0x000fe20000011400 */
[----:B------:R-:W-:Y:S01]  /*04c0*/  IMAD.SHL.U32 R16, R16, 0x2, RZ ;  /* 0x0000000210107824 */ /* 0x000fe200078e00ff */
[----:B------:R-:W-:Y:S01]  /*04d0*/  LOP3.LUT R4, R4, 0xe0, RZ, 0xc0, !PT ;  /* 0x000000e004047812 */ /* 0x000fe200078ec0ff */
[----:B------:R-:W-:Y:S01]  /*04e0*/  IMAD.SHL.U32 R2, R7, 0x10, RZ ;  /* 0x0000001007027824 */ /* 0x000fe200078e00ff */
[----:B------:R-:W-:Y:S01]  /*04f0*/  LEA.HI R226, R6, R0, RZ, 0x3 ;  /* 0x0000000006e27211 */ /* 0x000fe200078f18ff */
[C---:B------:R-:W-:Y:S01]  /*0500*/  IMAD R237, R3.reuse, 0x200, R9 ;  /* 0x0000020003ed7824 */ /* 0x040fe200078e0209 */
[----:B------:R-:W-:Y:S01]  /*0510*/  LOP3.LUT P6, RZ, R0, 0x4, RZ, 0xc0, !PT ;  /* 0x0000000400ff7812 */ /* 0x000fe200078cc0ff */
[----:B------:R-:W-:Y:S01]  /*0520*/  IMAD.SHL.U32 R9, R3, 0x8, RZ ;  /* 0x0000000803097824 */ /* 0x000fe200078e00ff */
[----:B------:R-:W-:Y:S01]  /*0530*/  LOP3.LUT R7, R2, 0x6, R16, 0xf8, !PT ;  /* 0x0000000602077812 */ /* 0x000fe200078ef810 */
[C---:B------:R-:W-:Y:S01]  /*0540*/  IMAD.SHL.U32 R3, R11.reuse, 0x8, RZ ;  /* 0x000000080b037824 */ /* 0x040fe200078e00ff */
[----:B------:R-:W-:Y:S01]  /*0550*/  LOP3.LUT R10, R4, 0x10, R2, 0xf8, !PT ;  /* 0x00000010040a7812 */ /* 0x000fe200078ef802 */
[----:B------:R-:W-:Y:S01]  /*0560*/  IMAD.SHL.U32 R2, R11, 0x20, RZ ;  /* 0x000000200b027824 */ /* 0x000fe200078e00ff */
[----:B------:R-:W-:Y:S01]  /*0570*/  LOP3.LUT R4, R226, 0xfffffff8, RZ, 0xc0, !PT ;  /* 0xfffffff8e2047812 */ /* 0x000fe200078ec0ff */
[----:B------:R1:W-:Y:S01]  /*0580*/  STL [R1+0x4], R7 ;  /* 0x0000040701007387 */ /* 0x0003e20000100800 */
[----:B------:R-:W-:Y:S01]  /*0590*/  LOP3.LUT R12, R3, 0x8, RZ, 0xc0, !PT ;  /* 0x00000008030c7812 */ /* 0x000fe200078ec0ff */
[----:B------:R-:W-:Y:S01]  /*05a0*/  IMAD.SHL.U32 R3, R8, 0x4, RZ ;  /* 0x0000000408037824 */ /* 0x000fe200078e00ff */
[----:B------:R-:W-:Y:S01]  /*05b0*/  SHF.R.S32.HI R5, RZ, 0x5, R13 ;  /* 0x00000005ff057819 */ /* 0x000fe2000001140d */
[----:B------:R-:W-:Y:S01]  /*05c0*/  IMAD.IADD R6, R0, 0x1, -R4 ;  /* 0x0000000100067824 */ /* 0x000fe200078e0a04 */
[----:B------:R-:W-:Y:S01]  /*05d0*/  LOP3.LUT P2, RZ, R8, 0x2, RZ, 0xc0, !PT ;  /* 0x0000000208ff7812 */ /* 0x000fe2000784c0ff */
[----:B------:R-:W-:Y:S01]  /*05e0*/  IMAD.SHL.U32 R4, R0, 0x4, RZ ;  /* 0x0000000400047824 */ /* 0x000fe200078e00ff */
[----:B------:R-:W-:Y:S01]  /*05f0*/  LOP3.LUT R10, R10, 0x18, R3, 0x78, !PT ;  /* 0x000000180a0a7812 */ /* 0x000fe200078e7803 */
[----:B------:R-:W-:Y:S01]  /*0600*/  IMAD.SHL.U32 R226, R226, 0x40, RZ ;  /* 0x00000040e2e27824 */ /* 0x000fe200078e00ff */
[----:B------:R-:W-:-:S02]  /*0610*/  LOP3.LUT P4, RZ, R6, 0x4, RZ, 0xc0, !PT ;  /* 0x0000000406ff7812 */ /* 0x000fc4000788c0ff */
[----:B------:R-:W-:Y:S02]  /*0620*/  LOP3.LUT P3, RZ, R6, 0x2, RZ, 0xc0, !PT ;  /* 0x0000000206ff7812 */ /* 0x000fe4000786c0ff */
[----:B------:R-:W-:Y:S02]  /*0630*/  SHF.R.U32.HI R3, RZ, 0x3, R14 ;  /* 0x00000003ff037819 */ /* 0x000fe4000001160e */
[----:B------:R-:W-:Y:S02]  /*0640*/  LOP3.LUT R226, R226, 0xfffffe00, RZ, 0xc0, !PT ;  /* 0xfffffe00e2e27812 */ /* 0x000fe400078ec0ff */
[----:B------:R-:W-:Y:S02]  /*0650*/  SEL R225, R224, 0xffffffe0, !P0 ;  /* 0xffffffe0e0e17807 */ /* 0x000fe40004000000 */
[----:B------:R-:W-:Y:S02]  /*0660*/  SEL R231, R227, 0xffffffc0, !P0 ;  /* 0xffffffc0e3e77807 */ /* 0x000fe40004000000 */
[----:B------:R-:W-:-:S02]  /*0670*/  SEL R251, R251, 0x240, !P1 ;  /* 0x00000240fbfb7807 */ /* 0x000fc40004800000 */
[----:B------:R-:W-:Y:S01]  /*0680*/  SEL R227, R227, 0xffffffc0, !P4 ;  /* 0xffffffc0e3e37807 */ /* 0x000fe20006000000 */
[----:B-1----:R-:W-:Y:S01]  /*0690*/  IMAD.SHL.U32 R7, R0, 0x20, RZ ;  /* 0x0000002000077824 */ /* 0x002fe200078e00ff */
[----:B------:R-:W-:Y:S02]  /*06a0*/  LOP3.LUT R0, R2, 0x20, RZ, 0xc0, !PT ;  /* 0x0000002002007812 */ /* 0x000fe400078ec0ff */
[----:B------:R-:W-:Y:S02]  /*06b0*/  LEA R237, R237, UR4, 0x1 ;  /* 0x00000004eded7c11 */ /* 0x000fe4000f8e08ff */
[----:B------:R-:W-:Y:S02]  /*06c0*/  LOP3.LUT R2, R12, 0x1e0, R7, 0xf8, !PT ;  /* 0x000001e00c027812 */ /* 0x000fe400078ef807 */
[----:B------:R-:W-:Y:S02]  /*06d0*/  SHF.R.S32.HI R7, RZ, 0x1f, R13 ;  /* 0x0000001fff077819 */ /* 0x000fe4000001140d */
[----:B------:R-:W-:Y:S01]  /*06e0*/  LOP3.LUT R8, R2, 0x38, R4, 0x78, !PT ;  /* 0x0000003802087812 */ /* 0x000fe200078e7804 */
[----:B------:R-:W-:Y:S01]  /*06f0*/  IMAD.SHL.U32 R4, R15, 0x2, RZ ;  /* 0x000000020f047824 */ /* 0x000fe200078e00ff */
[----:B------:R-:W-:-:S02]  /*0700*/  LEA.HI R2, R7, R5, RZ, 0x2 ;  /* 0x0000000507027211 */ /* 0x000fc400078f10ff */
[----:B------:R-:W-:Y:S02]  /*0710*/  LOP3.LUT R9, R0, 0x18, R9, 0xf8, !PT ;  /* 0x0000001800097812 */ /* 0x000fe400078ef809 */
[----:B------:R-:W-:Y:S02]  /*0720*/  LEA.HI R0, R13, R5, RZ, 0x1 ;  /* 0x000000050d007211 */ /* 0x000fe400078f08ff */
[----:B------:R-:W-:Y:S02]  /*0730*/  LOP3.LUT R2, R2, 0xfffffffc, RZ, 0xc0, !PT ;  /* 0xfffffffc02027812 */ /* 0x000fe400078ec0ff */
[----:B------:R-:W-:-:S03]  /*0740*/  LOP3.LUT R0, R0, 0x3ffffe, RZ, 0xc0, !PT ;  /* 0x003ffffe00007812 */ /* 0x000fc600078ec0ff */
[C---:B------:R-:W-:Y:S02]  /*0750*/  IMAD.IADD R7, R5.reuse, 0x1, -R2 ;  /* 0x0000000105077824 */ /* 0x040fe400078e0a02 */
[----:B------:R-:W-:Y:S02]  /*0760*/  IMAD.SHL.U32 R2, R6, 0x40, RZ ;  /* 0x0000004006027824 */ /* 0x000fe400078e00ff */
[----:B------:R-:W-:Y:S01]  /*0770*/  IMAD.IADD R232, R5, 0x1, -R0 ;  /* 0x0000000105e87824 */ /* 0x000fe200078e0a00 */
[----:B------:R-:W-:Y:S01]  /*0780*/  LOP3.LUT R0, R14, 0x8, R17, 0xf8, !PT ;  /* 0x000000080e007812 */ /* 0x000fe200078ef811 */
[----:B------:R-:W-:Y:S01]  /*0790*/  IMAD R6, R7, 0x200, R4 ;  /* 0x0000020007067824 */ /* 0x000fe200078e0204 */
[----:B------:R-:W-:Y:S01]  /*07a0*/  LOP3.LUT R2, R2, 0x1c0, RZ, 0xc0, !PT ;  /* 0x000001c002027812 */ /* 0x000fe200078ec0ff */
[----:B------:R-:W-:Y:S01]  /*07b0*/  IMAD.SHL.U32 R4, R5, 0x8, RZ ;  /* 0x0000000805047824 */ /* 0x000fe200078e00ff */
[----:B------:R-:W-:Y:S01]  /*07c0*/  LOP3.LUT R3, R0, 0x38, R3, 0x78, !PT ;  /* 0x0000003800037812 */ /* 0x000fe200078e7803 */
[----:B------:R-:W-:-:S02]  /*07d0*/  IMAD.IADD R10, R6, 0x1, R10 ;  /* 0x00000001060a7824 */ /* 0x000fc400078e020a */
[----:B------:R-:W-:Y:S01]  /*07e0*/  IMAD R232, R232, 0x200, R8 ;  /* 0x00000200e8e87824 */ /* 0x000fe200078e0208 */
[----:B------:R-:W-:Y:S01]  /*07f0*/  LOP3.LUT R0, R4, 0x38, RZ, 0xc0, !PT ;  /* 0x0000003804007812 */ /* 0x000fe200078ec0ff */
[----:B------:R-:W-:Y:S01]  /*0800*/  IMAD.U32 R8, RZ, RZ, UR5 ;  /* 0x00000005ff087e24 */ /* 0x000fe2000f8e00ff */
[----:B------:R-:W-:Y:S01]  /*0810*/  SHF.R.U32.HI R4, RZ, 0x3, R2 ;  /* 0x00000003ff047819 */ /* 0x000fe20000011602 */
[----:B------:R-:W-:Y:S01]  /*0820*/  USHF.R.S32.HI UR5, URZ, 0x1f, UR46 ;  /* 0x0000001f3f057899 */ /* 0x000fe2000801142e */
[----:B------:R-:W-:Y:S02]  /*0830*/  LEA R249, R10, UR4, 0x1 ;  /* 0x000000040af97c11 */ /* 0x000fe4000f8e08ff */
[CC--:B------:R-:W-:Y:S02]  /*0840*/  LOP3.LUT R0, R4.reuse, R2.reuse, R0, 0x1e, !PT ;  /* 0x0000000204007212 */ /* 0x0c0fe400078e1e00 */
[C---:B------:R-:W-:Y:S01]  /*0850*/  LOP3.LUT R6, R4.reuse, R2, R12, 0x1e, !PT ;  /* 0x0000000204067212 */ /* 0x040fe200078e1e0c */
[----:B------:R-:W-:Y:S01]  /*0860*/  VIADD R250, R249, 0x10 ;  /* 0x00000010f9fa7836 */ /* 0x000fe20000000000 */
[----:B------:R-:W-:Y:S01]  /*0870*/  LOP3.LUT R5, R4, R9, R2, 0x1e, !PT ;  /* 0x0000000904057212 */ /* 0x000fe200078e1e02 */
[----:B------:R-:W-:Y:S01]  /*0880*/  IMAD R2, R11, 0x1000, R226 ;  /* 0x000010000b027824 */ /* 0x000fe200078e02e2 */
[----:B------:R-:W-:Y:S01]  /*0890*/  SHF.R.S32.HI R4, RZ, 0x2, R18 ;  /* 0x00000002ff047819 */ /* 0x000fe20000011412 */
[----:B------:R-:W-:Y:S01]  /*08a0*/  @P2 VIADD R250, R249, 0xfffffff0 ;  /* 0xfffffff0f9fa2836 */ /* 0x000fe20000000000 */
[----:B------:R-:W-:Y:S01]  /*08b0*/  LEA R3, R3, UR4, 0x1 ;  /* 0x0000000403037c11 */ /* 0x000fe2000f8e08ff */
[----:B------:R-:W-:-:S02]  /*08c0*/  IMAD.IADD R233, R2, 0x1, R0 ;  /* 0x0000000102e97824 */ /* 0x000fc400078e0200 */
[----:B------:R-:W-:Y:S02]  /*08d0*/  IMAD.U32 R0, RZ, RZ, UR6 ;  /* 0x00000006ff007e24 */ /* 0x000fe4000f8e00ff */
[----:B------:R-:W-:Y:S02]  /*08e0*/  IMAD.U32 R0, RZ, RZ, UR5 ;  /* 0x00000005ff007e24 */ /* 0x000fe4000f8e00ff */
[----:B------:R-:W-:Y:S01]  /*08f0*/  IMAD R2, R7, 0x400, R226 ;  /* 0x0000040007027824 */ /* 0x000fe200078e02e2 */
[----:B------:R-:W-:Y:S01]  /*0900*/  LOP3.LUT R226, R5, R226, RZ, 0xfc, !PT ;  /* 0x000000e205e27212 */ /* 0x000fe200078efcff */
[----:B------:R-:W-:Y:S02]  /*0910*/  IMAD.U32 R0, RZ, RZ, UR6 ;  /* 0x00000006ff007e24 */ /* 0x000fe4000f8e00ff */
[----:B------:R-:W-:Y:S01]  /*0920*/  IMAD.U32 R0, RZ, RZ, UR5 ;  /* 0x00000005ff007e24 */ /* 0x000fe2000f8e00ff */
[----:B------:R-:W-:Y:S01]  /*0930*/  UIADD3 UR5, UR4, 0x14000, URZ ;  /* 0x0001400004057890 */ /* 0x000fe2000fffe03f */
[----:B------:R-:W-:-:S02]  /*0940*/  IMAD.IADD R2, R2, 0x1, R6 ;  /* 0x0000000102027824 */ /* 0x000fc400078e0206 */
[----:B------:R-:W-:Y:S01]  /*0950*/  IMAD.U32 R0, RZ, RZ, UR6 ;  /* 0x00000006ff007e24 */ /* 0x000fe2000f8e00ff */
[----:B------:R-:W-:Y:S01]  /*0960*/  SEL R0, R224, 0xffffffe0, !P5 ;  /* 0xffffffe0e0007807 */ /* 0x000fe20006800000 */
[----:B------:R-:W-:Y:S01]  /*0970*/  IMAD R4, R7, 0x10, R4 ;  /* 0x0000001007047824 */ /* 0x000fe200078e0204 */
[----:B------:R-:W-:Y:S01]  /*0980*/  LEA R232, R232, UR5, 0x1 ;  /* 0x00000005e8e87c11 */ /* 0x000fe2000f8e08ff */
[----:B------:R-:W-:Y:S01]  /*0990*/  UIADD3 UR6, UR4, 0x10000, URZ ;  /* 0x0001000004067890 */ /* 0x000fe2000fffe03f */
[----:B------:R-:W-:Y:S01]  /*09a0*/  LEA R230, R234, UR5, 0x1 ;  /* 0x00000005eae67c11 */ /* 0x000fe2000f8e08ff */
[----:B------:R-:W-:Y:S01]  /*09b0*/  IMAD.IADD R252, R249, 0x1, R251 ;  /* 0x00000001f9fc7824 */ /* 0x000fe200078e02fb */
[----:B------:R-:W-:Y:S01]  /*09c0*/  SEL R224, R224, 0xffffffe0, !P3 ;  /* 0xffffffe0e0e07807 */ /* 0x000fe20005800000 */
[----:B------:R-:W-:Y:S01]  /*09d0*/  VIADD R235, R232, 0x20 ;  /* 0x00000020e8eb7836 */ /* 0x000fe20000000000 */
[----:B------:R-:W-:Y:S01]  /*09e0*/  LEA R2, R2, UR4, 0x1 ;  /* 0x0000000402027c11 */ /* 0x000fe2000f8e08ff */
[----:B------:R-:W-:Y:S01]  /*09f0*/  IMAD.IADD R229, R230, 0x1, R0 ;  /* 0x00000001e6e57824 */ /* 0x000fe200078e0200 */
[----:B------:R1:W-:Y:S01]  /*0a00*/  STL [R1+0x8], R4 ;  /* 0x0000080401007387 */ /* 0x0003e20000100800 */
[----:B------:R-:W-:Y:S01]  /*0a10*/  @P6 VIADD R235, R232, 0xffffffe0 ;  /* 0xffffffe0e8eb6836 */ /* 0x000fe20000000000 */
[----:B------:R-:W-:Y:S01]  /*0a20*/  LEA R226, R226, UR6, 0x1 ;  /* 0x00000006e2e27c11 */ /* 0x000fe2000f8e08ff */
[----:B------:R-:W-:-:S02]  /*0a30*/  IMAD.IADD R224, R2, 0x1, R224 ;  /* 0x0000000102e07824 */ /* 0x000fc400078e02e0 */
[----:B------:R-:W-:Y:S02]  /*0a40*/  IMAD.IADD R230, R230, 0x1, R231 ;  /* 0x00000001e6e67824 */ /* 0x000fe400078e02e7 */
[----:B------:R-:W-:Y:S02]  /*0a50*/  IMAD.IADD R228, R2, 0x1, R227 ;  /* 0x0000000102e47824 */ /* 0x000fe400078e02e3 */
[----:B------:R-:W-:Y:S02]  /*0a60*/  IMAD.IADD R231, R229, 0x1, R231 ;  /* 0x00000001e5e77824 */ /* 0x000fe400078e02e7 */
[----:B------:R-:W-:Y:S02]  /*0a70*/  IMAD.IADD R225, R225, 0x1, R3 ;  /* 0x00000001e1e17824 */ /* 0x000fe400078e0203 */
[----:B------:R-:W-:Y:S02]  /*0a80*/  IMAD.IADD R251, R251, 0x1, R250 ;  /* 0x00000001fbfb7824 */ /* 0x000fe400078e02fa */
[----:B------:R-:W-:-:S02]  /*0a90*/  VIADD R236, R235, 0x800 ;  /* 0x00000800ebec7836 */ /* 0x000fc40000000000 */
[----:B------:R-:W-:Y:S02]  /*0aa0*/  IMAD.IADD R227, R224, 0x1, R227 ;  /* 0x00000001e0e37824 */ /* 0x000fe400078e02e3 */
[----:B-1----:R-:W-:Y:S01]  /*0ab0*/  IMAD.U32 R4, RZ, RZ, UR7 ;  /* 0x00000007ff047e24 */ /* 0x002fe2000f8e00ff */
[----:B------:R-:W-:-:S06]  /*0ac0*/  ULDC.64 UR6, c[0x0][0x208] ;  /* 0x0000820000067ab9 */ /* 0x000fcc0000000a00 */
.L_x_38:
[----:B------:R-:W-:Y:S01]  /*0ad0*/  ULDC.64 UR8, c[0x0][0x308] ;  /* 0x0000c20000087ab9 */ /* 0x000fe20000000a00 */
[----:B------:R-:W-:Y:S01]  /*0ae0*/  ULDC.64 UR10, c[0x0][0x300] ;  /* 0x0000c000000a7ab9 */ /* 0x000fe20000000a00 */
[----:B------:R-:W-:Y:S02]  /*0af0*/  UISETP.NE.U32.AND UP3, UPT, UR8, URZ, UPT ;  /* 0x0000003f0800728c */ /* 0x000fe4000bf65070 */
[----:B------:R-:W-:Y:S02]  /*0b00*/  UISETP.NE.U32.AND UP4, UPT, UR10, URZ, UPT ;  /* 0x0000003f0a00728c */ /* 0x000fe4000bf85070 */
[----:B------:R-:W-:Y:S02]  /*0b10*/  UISETP.NE.AND.EX UP3, UPT, UR9, URZ, UPT, UP3 ;  /* 0x0000003f0900728c */ /* 0x000fe4000bf65330 */
[----:B------:R-:W-:Y:S02]  /*0b20*/  UISETP.NE.AND.EX UP4, UPT, UR11, URZ, UPT, UP4 ;  /* 0x0000003f0b00728c */ /* 0x000fe4000bf85340 */
[----:B------:R-:W-:-:S02]  /*0b30*/  USHF.R.S32.HI UR56, URZ, 0x1f, UR46 ;  /* 0x0000001f3f387899 */ /* 0x000fc4000801142e */
[----:B------:R-:W-:Y:S01]  /*0b40*/  USHF.L.U32 UR17, UR46, 0x2, URZ ;  /* 0x000000022e117899 */ /* 0x000fe2000800063f */
[----:B------:R-:W-:Y:S01]  /*0b50*/  PLOP3.LUT P1, PT, PT, PT, UP3, 0x80, 0x0 ;  /* 0x000000000000781c */ /* 0x000fe20003f2f038 */
[----:B------:R-:W-:Y:S01]  /*0b60*/  USHF.L.U64.HI UR5, UR46, 0x2, UR56 ;  /* 0x000000022e057899 */ /* 0x000fe20008010238 */
[----:B------:R-:W-:Y:S01]  /*0b70*/  PLOP3.LUT P2, PT, PT, PT, UP4, 0x80, 0x0 ;  /* 0x000000000000781c */ /* 0x000fe20003f4f048 */
[----:B------:R-:W-:Y:S01]  /*0b80*/  ULDC.64 UR12, c[0x0][0x2f0] ;  /* 0x0000bc00000c7ab9 */ /* 0x000fe20000000a00 */
[----:B------:R-:W-:Y:S02]  /*0b90*/  @UP3 UIADD3 UR8, UP0, UR17, UR8, URZ ;  /* 0x0000000811083290 */ /* 0x000fe4000ff1e03f */
[----:B------:R-:W-:Y:S02]  /*0ba0*/  UIADD3 UR16, UP2, UR17, UR12, URZ ;  /* 0x0000000c11107290 */ /* 0x000fe4000ff5e03f */
[----:B------:R-:W-:Y:S02]  /*0bb0*/  @UP3 UIADD3.X UR9, UR5, UR9, URZ, UP0, !UPT ;  /* 0x0000000905093290 */ /* 0x000fe400087fe43f */
[----:B------:R-:W-:Y:S01]  /*0bc0*/  UISETP.NE.U32.AND UP0, UPT, UR12, URZ, UPT ;  /* 0x0000003f0c00728c */ /* 0x000fe2000bf05070 */
[----:B-12---:R-:W-:Y:S01]  /*0bd0*/  IMAD.U32 R4, RZ, RZ, UR8 ;  /* 0x00000008ff047e24 */ /* 0x006fe2000f8e00ff */
[----:B------:R-:W-:-:S02]  /*0be0*/  @UP4 UIADD3 UR10, UP1, UR17, UR10, URZ ;  /* 0x0000000a110a4290 */ /* 0x000fc4000ff3e03f */
[----:B------:R-:W-:Y:S01]  /*0bf0*/  UIADD3.X UR12, UR5, UR13, URZ, UP2, !UPT ;  /* 0x0000000d050c7290 */ /* 0x000fe200097fe43f */
[----:B------:R-:W-:Y:S01]  /*0c00*/  IMAD.U32 R5, RZ, RZ, UR9 ;  /* 0x00000009ff057e24 */ /* 0x000fe2000f8e00ff */
[----:B------:R-:W-:Y:S02]  /*0c10*/  UISETP.NE.AND.EX UP2, UPT, UR13, URZ, UPT, UP0 ;  /* 0x0000003f0d00728c */ /* 0x000fe4000bf45300 */
[----:B------:R-:W-:Y:S01]  /*0c20*/  @UP4 UIADD3.X UR11, UR5, UR11, URZ, UP1, !UPT ;  /* 0x0000000b050b4290 */ /* 0x000fe20008ffe43f */
[----:B------:R-:W-:Y:S01]  /*0c30*/  IMAD.U32 R6, RZ, RZ, UR10 ;  /* 0x0000000aff067e24 */ /* 0x000fe2000f8e00ff */
[----:B------:R-:W-:Y:S01]  /*0c40*/  ULDC.U8 UR13, c[0x0][0x3c2] ;  /* 0x0000f080000d7ab9 */ /* 0x000fe20000000000 */
[----:B------:R-:W-:Y:S01]  /*0c50*/  ULDC.64 UR14, c[0x0][0x2f8] ;  /* 0x0000be00000e7ab9 */ /* 0x000fe20000000a00 */
[----:B------:R-:W-:Y:S01]  /*0c60*/  PLOP3.LUT P0, PT, PT, PT, UP2, 0x80, 0x0 ;  /* 0x000000000000781c */ /* 0x000fe20003f0f028 */
[----:B------:R-:W-:Y:S01]  /*0c70*/  UISETP.NE.AND UP1, UPT, UR13, URZ, UPT ;  /* 0x0000003f0d00728c */ /* 0x000fe2000bf25270 */
[----:B------:R-:W-:Y:S01]  /*0c80*/  IMAD.U32 R7, RZ, RZ, UR11 ;  /* 0x0000000bff077e24 */ /* 0x000fe2000f8e00ff */
[----:B------:R-:W-:-:S04]  /*0c90*/  UISETP.EQ.U32.AND UP4, UPT, UR14, URZ, UPT ;  /* 0x0000003f0e00728c */ /* 0x000fc8000bf82070 */
[----:B------:R-:W2:Y:S01]  /*0ca0*/  @P2 LDG.E R9, desc[UR6][R6.64] ;  /* 0x0000000606092981 */ /* 0x000ea2000c1e1900 */
[----:B------:R-:W-:Y:S02]  /*0cb0*/  UISETP.EQ.OR.EX UP4, UPT, UR15, URZ, !UP1, UP4 ;  /* 0x0000003f0f00728c */ /* 0x000fe4000cf82740 */
[----:B------:R-:W-:-:S04]  /*0cc0*/  UIADD3 UR8, UP0, UR17, UR14, URZ ;  /* 0x0000000e11087290 */ /* 0x000fc8000ff1e03f */
[----:B------:R-:W-:Y:S01]  /*0cd0*/  PLOP3.LUT P3, PT, PT, PT, UP4, 0x80, 0x0 ;  /* 0x000000000000781c */ /* 0x000fe20003f6f048 */
[----:B------:R-:W-:Y:S01]  /*0ce0*/  UIADD3.X UR5, UR5, UR15, URZ, UP0, !UPT ;  /* 0x0000000f05057290 */ /* 0x000fe200087fe43f */
[----:B---3--:R1:W3:Y:S02]  /*0cf0*/  @P1 LDG.E R7, desc[UR6][R4.64] ;  /* 0x0000000604071981 */ /* 0x0082e4000c1e1900 */
[----:B-1----:R-:W-:Y:S02]  /*0d00*/  IMAD.U32 R4, RZ, RZ, UR16 ;  /* 0x00000010ff047e24 */ /* 0x002fe4000f8e00ff */
[----:B------:R-:W-:-:S05]  /*0d10*/  IMAD.U32 R5, RZ, RZ, UR12 ;  /* 0x0000000cff057e24 */ /* 0x000fca000f8e00ff */
[----:B----4-:R-:W4:Y:S04]  /*0d20*/  @P0 LDG.E R8, desc[UR6][R4.64] ;  /* 0x0000000604080981 */ /* 0x010f28000c1e1900 */
[----:B-----5:R1:W5:Y:S02]  /*0d30*/  @P0 LDG.E R0, desc[UR6][R4.64+0x4] ;  /* 0x0000040604000981 */ /* 0x020364000c1e1900 */
[----:B-1----:R-:W-:Y:S01]  /*0d40*/  IMAD.U32 R4, RZ, RZ, UR8 ;  /* 0x00000008ff047e24 */ /* 0x002fe2000f8e00ff */
[----:B------:R-:W-:Y:S01]  /*0d50*/  UMOV UR18, URZ ;  /* 0x0000003f00127c82 */ /* 0x000fe20008000000 */
[----:B------:R-:W-:Y:S01]  /*0d60*/  IMAD.U32 R5, RZ, RZ, UR5 ;  /* 0x00000005ff057e24 */ /* 0x000fe2000f8e00ff */
[----:B------:R-:W-:Y:S01]  /*0d70*/  UMOV UR12, 0xffffffff ;  /* 0xffffffff000c7882 */ /* 0x000fe20000000000 */
[----:B------:R-:W-:Y:S01]  /*0d80*/  @!UP3 ULDC.64 UR8, c[0x0][0x318] ;  /* 0x0000c6000008bab9 */ /* 0x000fe20000000a00 */
[----:B------:R-:W-:-:S02]  /*0d90*/  @!UP3 ULDC UR5, c[0x0][0x2cc] ;  /* 0x0000b3000005bab9 */ /* 0x000fc40000000800 */
[----:B------:R-:W5:Y:S01]  /*0da0*/  @!P3 LDG.E R6, desc[UR6][R4.64] ;  /* 0x000000060406b981 */ /* 0x000f62000c1e1900 */
[----:B------:R-:W-:Y:S01]  /*0db0*/  @!UP3 UISETP.NE.U32.AND UP0, UPT, UR8, URZ, UPT ;  /* 0x0000003f0800b28c */ /* 0x000fe2000bf05070 */
[----:B------:R-:W-:Y:S01]  /*0dc0*/  UMOV UR23, 0xffffffff ;  /* 0xffffffff00177882 */ /* 0x000fe20000000000 */
[----:B------:R-:W-:Y:S02]  /*0dd0*/  USHF.L.U32 UR28, UR22, 0x5, URZ ;  /* 0x00000005161c7899 */ /* 0x000fe4000800063f */
[----:B------:R-:W-:Y:S01]  /*0de0*/  @!UP3 UISETP.NE.AND.EX UP0, UPT, UR9, URZ, UPT, UP0 ;  /* 0x0000003f0900b28c */ /* 0x000fe2000bf05300 */
[----:B------:R-:W-:-:S03]  /*0df0*/  ULDC UR8, c[0x0][0x2c8] ;  /* 0x0000b20000087ab9 */ /* 0x000fc60000000800 */
[----:B------:R-:W-:Y:S01]  /*0e00*/  @!UP3 USEL UR9, UR5, URZ, UP0 ;  /* 0x0000003f0509b287 */ /* 0x000fe20008000000 */
[----:B--2---:R-:W-:Y:S02]  /*0e10*/  @P2 R2UR UR18, R9 ;  /* 0x00000000091222ca */ /* 0x004fe400000e0000 */
[----:B---3--:R-:W-:Y:S02]  /*0e20*/  @P1 R2UR UR10, R7 ;  /* 0x00000000070a12ca */ /* 0x008fe400000e0000 */
[----:B------:R-:W-:-:S11]  /*0e30*/  ISETP.NE.U32.AND P1, PT, RZ, UR14, PT ;  /* 0x0000000eff007c0c */ /* 0x000fd6000bf25070 */
[----:B------:R-:W-:Y:S01]  /*0e40*/  @UP3 UIADD3 UR5, UR10, -UR18, URZ ;  /* 0x800000120a053290 */ /* 0x000fe2000fffe03f */
[----:B----4-:R-:W-:Y:S02]  /*0e50*/  @P0 R2UR UR12, R8 ;  /* 0x00000000080c02ca */ /* 0x010fe400000e0000 */
[----:B-----5:R-:W-:Y:S02]  /*0e60*/  @P0 R2UR UR11, R0 ;  /* 0x00000000000b02ca */ /* 0x020fe400000e0000 */
[----:B------:R-:W-:Y:S02]  /*0e70*/  ISETP.NE.AND.EX P0, PT, RZ, UR15, PT, P1 ;  /* 0x0000000fff007c0c */ /* 0x000fe4000bf05310 */
[----:B------:R-:W-:-:S11]  /*0e80*/  @!P3 R2UR UR23, R6 ;  /* 0x000000000617b2ca */ /* 0x000fd600000e0000 */
[----:B------:R-:W-:Y:S05]  /*0e90*/  @!P0 BRA `(.L_x_6) ;  /* 0x0000000000188947 */ /* 0x000fea0003800000 */
[----:B------:R-:W-:-:S13]  /*0ea0*/  PLOP3.LUT P0, PT, PT, PT, UP1, 0x80, 0x0 ;  /* 0x000000000000781c */ /* 0x000fda0003f0f018 */
[----:B------:R-:W2:Y:S04]  /*0eb0*/  @P0 LDG.E R0, desc[UR6][R4.64+0x4] ;  /* 0x0000040604000981 */ /* 0x000ea8000c1e1900 */
[----:B------:R-:W3:Y:S01]  /*0ec0*/  @!P0 LDG.E R4, desc[UR6][R4.64] ;  /* 0x0000000604048981 */ /* 0x000ee2000c1e1900 */
[----:B--2---:R-:W-:-:S13]  /*0ed0*/  @P0 R2UR UR8, R0 ;  /* 0x00000000000802ca */ /* 0x004fda00000e0000 */
[----:B------:R-:W-:-:S07]  /*0ee0*/  @UP1 UIADD3 UR8, UR8, -UR23, URZ ;  /* 0x8000001708081290 */ /* 0x000fce000fffe03f */
[----:B---3--:R-:W-:-:S15]  /*0ef0*/  @!P0 R2UR UR8, R4 ;  /* 0x00000000040882ca */ /* 0x008fde00000e0000 */
.L_x_6:
[----:B------:R-:W-:Y:S02]  /*0f00*/  @!UP3 UIADD3 UR5, UR9, UR8, -UR18 ;  /* 0x000000080905b290 */ /* 0x000fe4000fffe812 */
[----:B------:R-:W-:Y:S02]  /*0f10*/  @UP2 UIADD3 UR36, UR11, -UR12, URZ ;  /* 0x8000000c0b242290 */ /* 0x000fe4000fffe03f */
[----:B------:R-:W-:-:S05]  /*0f20*/  UISETP.GT.AND UP0, UPT, UR5, UR28, UPT ;  /* 0x0000001c0500728c */ /* 0x000fca000bf04270 */
[----:B------:R-:W-:Y:S01]  /*0f30*/  @!UP2 ULDC UR36, c[0x0][0x2c4] ;  /* 0x0000b1000024aab9 */ /* 0x000fe20000000800 */
[----:B------:R-:W-:-:S13]  /*0f40*/  PLOP3.LUT P0, PT, PT, PT, UP0, 0x80, 0x0 ;  /* 0x000000000000781c */ /* 0x000fda0003f0f008 */
[----:B------:R-:W-:Y:S05]  /*0f50*/  @!P0 BRA `(.L_x_7) ;  /* 0x0000006c00188947 */ /* 0x000fea0003800000 */
[----:B------:R-:W1:Y:S01]  /*0f60*/  LDC R8, c[0x0][0x278] ;  /* 0x00009e00ff087b82 */ /* 0x000e620000000800 */
[----:B------:R-:W-:Y:S01]  /*0f70*/  IABS R6, UR54 ;  /* 0x0000003600067c13 */ /* 0x000fe20008000000 */
[----:B------:R-:W-:Y:S01]  /*0f80*/  ULDC.64 UR10, c[0x0][0x488] ;  /* 0x00012200000a7ab9 */ /* 0x000fe20000000a00 */
[----:B------:R-:W-:Y:S01]  /*0f90*/  ULDC.64 UR8, c[0x0][0x228] ;  /* 0x00008a0000087ab9 */ /* 0x000fe20000000a00 */
[----:B------:R-:W-:Y:S02]  /*0fa0*/  UISETP.NE.AND UP1, UPT, UR12, -0x1, UPT ;  /* 0xffffffff0c00788c */ /* 0x000fe4000bf25270 */
[----:B------:R-:W-:Y:S02]  /*0fb0*/  UISETP.NE.AND UP0, UPT, UR23, -0x1, UPT ;  /* 0xffffffff1700788c */ /* 0x000fe4000bf05270 */
[----:B------:R-:W2:Y:S01]  /*0fc0*/  S2UR UR14, SR_CTAID.X ;  /* 0x00000000000e79c3 */ /* 0x000ea20000002500 */
[----:B------:R-:W-:Y:S01]  /*0fd0*/  UIMAD UR13, UR56, UR8, URZ ;  /* 0x00000008380d72a4 */ /* 0x000fe2000f8e023f */
[----:B------:R-:W-:Y:S01]  /*0fe0*/  ULDC.64 UR26, c[0x0][0x240] ;  /* 0x00009000001a7ab9 */ /* 0x000fe20000000a00 */
[----:B------:R-:W-:-:S02]  /*0ff0*/  ULDC UR57, c[0x0][0x2d4] ;  /* 0x0000b50000397ab9 */ /* 0x000fc40000000800 */
[----:B------:R-:W-:Y:S02]  /*1000*/  UIMAD UR25, UR46, UR9, UR13 ;  /* 0x000000092e1972a4 */ /* 0x000fe4000f8e020d */
[----:B------:R-:W-:Y:S02]  /*1010*/  UIADD3 UR13, UR36, 0x3f, URZ ;  /* 0x0000003f240d7890 */ /* 0x000fe4000fffe03f */
[----:B------:R-:W-:Y:S01]  /*1020*/  UIMAD.WIDE.U32 UR16, UR46, UR8, URZ ;  /* 0x000000082e1072a5 */ /* 0x000fe2000f8e003f */
[----:B------:R-:W-:Y:S01]  /*1030*/  ULDC.U8 UR31, c[0x0][0x480] ;  /* 0x00012000001f7ab9 */ /* 0x000fe20000000000 */
[----:B------:R-:W-:Y:S01]  /*1040*/  ULDC.U8 UR30, c[0x0][0x3d8] ;  /* 0x0000f600001e7ab9 */ /* 0x000fe20000000000 */
[----:B------:R-:W-:Y:S02]  /*1050*/  USHF.R.S32.HI UR21, URZ, 0x1f, UR13 ;  /* 0x0000001f3f157899 */ /* 0x000fe4000801140d */
[----:B------:R-:W-:Y:S01]  /*1060*/  @UP0 UIADD3 UR19, UR18, UR23, URZ ;  /* 0x0000001712130290 */ /* 0x000fe2000fffe03f */
[----:B-1----:R-:W-:Y:S01]  /*1070*/  IABS R7, R8 ;  /* 0x0000000800077213 */ /* 0x002fe20000000000 */
[----:B------:R-:W-:Y:S01]  /*1080*/  USHF.R.S32.HI UR35, URZ, 0x1f, UR57 ;  /* 0x0000001f3f237899 */ /* 0x000fe20008011439 */
[----:B------:R-:W-:Y:S01]  /*1090*/  ISETP.NE.AND P3, PT, R8, RZ, PT ;  /* 0x000000ff0800720c */ /* 0x000fe20003f65270 */
[----:B------:R-:W-:Y:S01]  /*10a0*/  @!UP1 ULDC.64 UR8, c[0x0][0x418] ;  /* 0x0001060000089ab9 */ /* 0x000fe20000000a00 */
[----:B------:R-:W1:Y:S01]  /*10b0*/  I2F.RP R4, R7 ;  /* 0x0000000700047306 */ /* 0x000e620000209400 */
[----:B------:R-:W-:-:S02]  /*10c0*/  UISETP.NE.AND UP4, UPT, UR31, URZ, UPT ;  /* 0x0000003f1f00728c */ /* 0x000fc4000bf85270 */
[----:B------:R-:W-:Y:S02]  /*10d0*/  UISETP.NE.AND UP3, UPT, UR30, URZ, UPT ;  /* 0x0000003f1e00728c */ /* 0x000fe4000bf65270 */
[----:B--2---:R-:W-:Y:S01]  /*10e0*/  UIMAD.WIDE.U32 UR32, UR14, UR10, URZ ;  /* 0x0000000a0e2072a5 */ /* 0x004fe2000f8e003f */
[----:B------:R-:W-:Y:S01]  /*10f0*/  @UP0 ULDC.64 UR30, c[0x0][0x248] ;  /* 0x00009200001e0ab9 */ /* 0x000fe20000000a00 */
[----:B------:R-:W-:Y:S02]  /*1100*/  ULEA.HI UR39, UR21, UR13, URZ, 0x6 ;  /* 0x0000000d15277291 */ /* 0x000fe4000f8f303f */
[----:B------:R-:W-:Y:S02]  /*1110*/  UIMAD UR50, UR14, UR11, UR33 ;  /* 0x0000000b0e3272a4 */ /* 0x000fe4000f8e0221 */
[----:B------:R-:W-:Y:S01]  /*1120*/  USHF.L.U32 UR14, UR46, 0x7, URZ ;  /* 0x000000072e0e7899 */ /* 0x000fe2000800063f */
[----:B------:R-:W-:Y:S01]  /*1130*/  @UP1 ULDC.64 UR10, c[0x0][0x420] ;  /* 0x00010800000a1ab9 */ /* 0x000fe20000000a00 */
[----:B-1----:R-:W1:Y:S02]  /*1140*/  MUFU.RCP R4, R4 ;  /* 0x0000000400047308 */ /* 0x002e640000001000 */
[----:B------:R-:W-:-:S02]  /*1150*/  USEL UR34, UR14, URZ, UP2 ;  /* 0x0000003f0e227287 */ /* 0x000fc40009000000 */
[----:B------:R-:W-:Y:S02]  /*1160*/  UIMAD.WIDE.U32 UR14, UR12, UR26, URZ ;  /* 0x0000001a0c0e72a5 */ /* 0x000fe4000f8e003f */
[----:B------:R-:W-:Y:S02]  /*1170*/  @UP1 UIMAD.WIDE.U32 UR42, UR12, UR10, URZ ;  /* 0x0000000a0c2a12a5 */ /* 0x000fe4000f8e003f */
[----:B------:R-:W-:Y:S02]  /*1180*/  @!UP1 UIMAD UR10, UR56, UR8, URZ ;  /* 0x00000008380a92a4 */ /* 0x000fe4000f8e023f */
[----:B------:R-:W-:Y:S02]  /*1190*/  USEL UR44, UR16, UR14, !UP1 ;  /* 0x0000000e102c7287 */ /* 0x000fe4000c800000 */
[----:B------:R-:W-:Y:S02]  /*11a0*/  UIADD3 UR37, UR17, UR25, URZ ;  /* 0x0000001911257290 */ /* 0x000fe4000fffe03f */
[----:B------:R-:W-:-:S02]  /*11b0*/  @UP0 UIMAD.WIDE.U32 UR16, UR19, UR30, URZ ;  /* 0x0000001e131002a5 */ /* 0x000fc4000f8e003f */
[----:B------:R-:W-:Y:S01]  /*11c0*/  UIMAD UR13, UR35, UR46, URZ ;  /* 0x0000002e230d72a4 */ /* 0x000fe2000f8e023f */
[----:B-1----:R-:W-:Y:S01]  /*11d0*/  VIADD R4, R4, 0xffffffe ;  /* 0x0ffffffe04047836 */ /* 0x002fe20000000000 */
[----:B------:R-:W-:Y:S01]  /*11e0*/  ULDC UR59, c[0x0][0x2dc] ;  /* 0x0000b700003b7ab9 */ /* 0x000fe20000000800 */
[----:B------:R-:W-:Y:S01]  /*11f0*/  ULDC UR58, c[0x0][0x270] ;  /* 0x00009c00003a7ab9 */ /* 0x000fe20000000800 */
[----:B------:R-:W-:Y:S01]  /*1200*/  @UP1 UIMAD UR38, UR12, UR11, UR43 ;  /* 0x0000000b0c2612a4 */ /* 0x000fe2000f8e022b */
[----:B------:R-:W1:Y:S01]  /*1210*/  F2I.FTZ.U32.TRUNC.NTZ R5, R4 ;  /* 0x0000000400057305 */ /* 0x000e62000021f000 */
[----:B------:R-:W-:Y:S02]  /*1220*/  @!UP1 UIMAD.WIDE.U32 UR40, UR46, UR8, URZ ;  /* 0x000000082e2892a5 */ /* 0x000fe4000f8e003f */
[----:B------:R-:W-:Y:S02]  /*1230*/  @!UP1 UIMAD UR33, UR46, UR9, UR10 ;  /* 0x000000092e2192a4 */ /* 0x000fe4000f8e020a */
[----:B------:R-:W-:-:S02]  /*1240*/  UIMAD.WIDE UR8, UR59, UR58, URZ ;  /* 0x0000003a3b0872a5 */ /* 0x000fc4000f8e023f */
[----:B------:R-:W-:Y:S02]  /*1250*/  UIMAD.WIDE.U32 UR10, UR46, UR57, URZ ;  /* 0x000000392e0a72a5 */ /* 0x000fe4000f8e003f */
[----:B------:R-:W-:Y:S02]  /*1260*/  UIMAD UR13, UR56, UR57, UR13 ;  /* 0x00000039380d72a4 */ /* 0x000fe4000f8e020d */
[----:B------:R-:W-:Y:S01]  /*1270*/  UIMAD UR24, UR12, UR27, URZ ;  /* 0x0000001b0c1872a4 */ /* 0x000fe2000f8e023f */
[----:B------:R-:W-:Y:S01]  /*1280*/  @UP0 UMOV UR45, UR16 ;  /* 0x00000010002d0c82 */ /* 0x000fe20008000000 */
[----:B------:R-:W-:Y:S01]  /*1290*/  UIMAD UR16, UR9, UR10, URZ ;  /* 0x0000000a091072a4 */ /* 0x000fe2000f8e023f */
[----:B-1----:R-:W-:Y:S01]  /*12a0*/  IMAD.MOV R0, RZ, RZ, -R5 ;  /* 0x000000ffff007224 */ /* 0x002fe200078e0a05 */
[----:B------:R-:W-:Y:S01]  /*12b0*/  UIADD3 UR13, UR11, UR13, URZ ;  /* 0x0000000d0b0d7290 */ /* 0x000fe2000fffe03f */
[----:B------:R-:W-:Y:S01]  /*12c0*/  IMAD.MOV.U32 R4, RZ, RZ, RZ ;  /* 0x000000ffff047224 */ /* 0x000fe200078e00ff */
[----:B------:R-:W-:Y:S01]  /*12d0*/  @UP1 UIADD3 UR37, UR15, UR24, URZ ;  /* 0x000000180f251290 */ /* 0x000fe2000fffe03f */
[----:B------:R-:W-:Y:S01]  /*12e0*/  IMAD R0, R0, R7, RZ ;  /* 0x0000000700007224 */ /* 0x000fe200078e02ff */
[----:B------:R-:W-:-:S02]  /*12f0*/  UIMAD.WIDE.U32 UR14, UR8, UR10, URZ ;  /* 0x0000000a080e72a5 */ /* 0x000fc4000f8e003f */
[----:B------:R-:W-:Y:S01]  /*1300*/  UIMAD UR13, UR8, UR13, UR16 ;  /* 0x0000000d080d72a4 */ /* 0x000fe2000f8e0210 */
[----:B------:R-:W-:Y:S01]  /*1310*/  IMAD.HI.U32 R0, R5, R0, R4 ;  /* 0x0000000005007227 */ /* 0x000fe200078e0004 */
[----:B------:R-:W-:Y:S01]  /*1320*/  MOV R4, R6 ;  /* 0x0000000600047202 */ /* 0x000fe20000000f00 */
[----:B------:R-:W-:Y:S01]  /*1330*/  ULDC UR51, c[0x0][0x2c4] ;  /* 0x0000b10000337ab9 */ /* 0x000fe20000000800 */
[----:B------:R-:W-:Y:S02]  /*1340*/  UIMAD.WIDE.U32 UR10, UR8, UR12, URZ ;  /* 0x0000000c080a72a5 */ /* 0x000fe4000f8e003f */
[----:B------:R-:W-:Y:S01]  /*1350*/  @UP3 UIMAD UR16, UR46, UR51, URZ ;  /* 0x000000332e1032a4 */ /* 0x000fe2000f8e023f */
[----:B------:R-:W-:Y:S01]  /*1360*/  IMAD.HI.U32 R0, R0, R4, RZ ;  /* 0x0000000400007227 */ /* 0x000fe200078e00ff */
[----:B------:R-:W-:Y:S02]  /*1370*/  UIADD3 UR48, UR15, UR13, URZ ;  /* 0x0000000d0f307290 */ /* 0x000fe4000fffe03f */
[----:B------:R-:W-:Y:S01]  /*1380*/  @UP0 UIMAD UR19, UR19, UR31, URZ ;  /* 0x0000001f131302a4 */ /* 0x000fe2000f8e023f */
[----:B------:R-:W-:Y:S01]  /*1390*/  IMAD.MOV R5, RZ, RZ, -R0 ;  /* 0x000000ffff057224 */ /* 0x000fe200078e0a00 */
[----:B------:R-:W-:-:S02]  /*13a0*/  ULOP3.LUT UR13, UR39, 0xffffffc0, URZ, 0xc0, !UPT ;  /* 0xffffffc0270d7892 */ /* 0x000fc4000f8ec03f */
[----:B------:R-:W-:Y:S01]  /*13b0*/  USEL UR55, UR14, UR10, !UP1 ;  /* 0x0000000a0e377287 */ /* 0x000fe2000c800000 */
[C---:B------:R-:W-:Y:S01]  /*13c0*/  IMAD R4, R7.reuse, R5, R4 ;  /* 0x0000000507047224 */ /* 0x040fe200078e0204 */
[----:B------:R-:W-:Y:S02]  /*13d0*/  USHF.L.U64.HI UR20, UR46, 0x7, UR56 ;  /* 0x000000072e147899 */ /* 0x000fe40008010238 */
[----:B------:R-:W-:Y:S02]  /*13e0*/  @UP3 USEL UR10, UR16, UR12, !UP1 ;  /* 0x0000000c100a3287 */ /* 0x000fe4000c800000 */
[----:B------:R-:W-:Y:S01]  /*13f0*/  ISETP.GT.U32.AND P0, PT, R7, R4, PT ;  /* 0x000000040700720c */ /* 0x000fe20003f04070 */
[----:B------:R-:W-:Y:S02]  /*1400*/  @UP0 UIADD3 UR47, UR17, UR19, URZ ;  /* 0x00000013112f0290 */ /* 0x000fe4000fffe03f */
[----:B------:R-:W-:Y:S01]  /*1410*/  UIADD3 UR14, UR13, -0x40, URZ ;  /* 0xffffffc00d0e7890 */ /* 0x000fe2000fffe03f */
[----:B------:R-:W-:Y:S01]  /*1420*/  @UP3 ULDC UR17, c[0x0][0x2e4] ;  /* 0x0000b90000113ab9 */ /* 0x000fe20000000800 */
[----:B------:R-:W-:-:S02]  /*1430*/  USEL UR20, UR20, URZ, UP2 ;  /* 0x0000003f14147287 */ /* 0x000fc40009000000 */
[----:B------:R-:W-:Y:S02]  /*1440*/  @!UP1 UIADD3 UR38, UR41, UR33, URZ ;  /* 0x0000002129269290 */ /* 0x000fe4000fffe03f */
[----:B------:R-:W-:Y:S02]  /*1450*/  @!UP3 UIMAD UR15, UR46, UR58, UR54 ;  /* 0x0000003a2e0fb2a4 */ /* 0x000fe4000f8e0236 */
[----:B------:R-:W-:Y:S02]  /*1460*/  @UP3 UIMAD UR19, UR54, UR17, UR10 ;  /* 0x00000011361332a4 */ /* 0x000fe4000f8e020a */
[----:B------:R-:W-:Y:S01]  /*1470*/  @!P0 IMAD.IADD R4, R4, 0x1, -R7 ;  /* 0x0000000104048824 */ /* 0x000fe200078e0a07 */
[----:B------:R-:W-:Y:S01]  /*1480*/  USHF.R.S32.HI UR33, URZ, 0x1f, UR14 ;  /* 0x0000001f3f217899 */ /* 0x000fe2000801140e */
[----:B------:R-:W-:Y:S01]  /*1490*/  @!P0 IADD3 R0, R0, 0x1, RZ ;  /* 0x0000000100008810 */ /* 0x000fe20007ffe0ff */
[----:B------:R-:W-:Y:S01]  /*14a0*/  UIADD3 UR10, UP2, UR14, UR34, URZ ;  /* 0x000000220e0a7290 */ /* 0x000fe2000ff5e03f */
[----:B------:R-:W-:Y:S01]  /*14b0*/  PLOP3.LUT P0, PT, PT, PT, UP0, 0x80, 0x0 ;  /* 0x000000000000781c */ /* 0x000fe20003f0f008 */
[----:B------:R-:W-:Y:S01]  /*14c0*/  @!UP3 UIMAD UR19, UR15, UR51, URZ ;  /* 0x000000330f13b2a4 */ /* 0x000fe2000f8e023f */
[----:B------:R-:W-:Y:S01]  /*14d0*/  ISETP.GE.U32.AND P1, PT, R4, R7, PT ;  /* 0x000000070400720c */ /* 0x000fe20003f26070 */
[----:B------:R-:W-:Y:S01]  /*14e0*/  UIMAD UR13, UR9, UR12, URZ ;  /* 0x0000000c090d72a4 */ /* 0x000fe2000f8e023f */
[----:B------:R-:W-:Y:S01]  /*14f0*/  LOP3.LUT R4, R8, UR54, RZ, 0x3c, !PT ;  /* 0x0000003608047c12 */ /* 0x000fe2000f8e3cff */
[----:B------:R-:W-:-:S02]  /*1500*/  UIADD3.X UR15, UR33, UR20, URZ, UP2, !UPT ;  /* 0x00000014210f7290 */ /* 0x000fc400097fe43f */
[----:B------:R-:W-:Y:S01]  /*1510*/  UIMAD UR9, UR9, UR10, URZ ;  /* 0x0000000a090972a4 */ /* 0x000fe2000f8e023f */
[----:B------:R-:W-:Y:S01]  /*1520*/  ISETP.GE.AND P2, PT, R4, RZ, PT ;  /* 0x000000ff0400720c */ /* 0x000fe20003f46270 */
[----:B------:R-:W-:Y:S01]  /*1530*/  @UP0 UIADD3 UR29, UR18, UR23, URZ ;  /* 0x00000017121d0290 */ /* 0x000fe2000fffe03f */
[----:B------:R-:W-:Y:S01]  /*1540*/  @UP0 ULDC.64 UR16, c[0x0][0x250] ;  /* 0x0000940000100ab9 */ /* 0x000fe20000000a00 */
[----:B------:R-:W-:Y:S02]  /*1550*/  UIMAD.WIDE.U32 UR34, UR8, UR10, URZ ;  /* 0x0000000a082272a5 */ /* 0x000fe4000f8e003f */
[----:B------:R-:W-:Y:S02]  /*1560*/  UIMAD UR10, UR8, UR15, UR9 ;  /* 0x0000000f080a72a4 */ /* 0x000fe4000f8e0209 */
[----:B------:R-:W-:Y:S01]  /*1570*/  @P1 VIADD R0, R0, 0x1 ;  /* 0x0000000100001836 */ /* 0x000fe20000000000 */
[----:B------:R-:W-:Y:S01]  /*1580*/  @UP0 UIMAD.WIDE.U32 UR8, UR29, UR16, URZ ;  /* 0x000000101d0802a5 */ /* 0x000fe2000f8e003f */
[----:B------:R-:W-:Y:S01]  /*1590*/  PLOP3.LUT P1, PT, PT, PT, UP3, 0x80, 0x0 ;  /* 0x000000000000781c */ /* 0x000fe20003f2f038 */
[----:B------:R-:W-:Y:S01]  /*15a0*/  @UP1 UIADD3 UR48, UR11, UR13, URZ ;  /* 0x0000000d0b301290 */ /* 0x000fe2000fffe03f */
[----:B------:R-:W-:Y:S01]  /*15b0*/  IMAD.MOV.U32 R21, RZ, RZ, R0 ;  /* 0x000000ffff157224 */ /* 0x000fe200078e0000 */
[----:B------:R-:W-:-:S02]  /*15c0*/  UIMAD UR49, UR54, UR59, URZ ;  /* 0x0000003b363172a4 */ /* 0x000fc4000f8e023f */
[----:B------:R-:W-:Y:S02]  /*15d0*/  @UP0 UIMAD UR11, UR29, UR17, URZ ;  /* 0x000000111d0b02a4 */ /* 0x000fe4000f8e023f */
[----:B------:R-:W-:Y:S01]  /*15e0*/  USEL UR52, UR32, URZ, UP4 ;  /* 0x0000003f20347287 */ /* 0x000fe2000a000000 */
[----:B------:R-:W-:Y:S01]  /*15f0*/  @!P2 IADD3 R21, -R21, RZ, RZ ;  /* 0x000000ff1515a210 */ /* 0x000fe20007ffe1ff */
[----:B------:R-:W-:Y:S01]  /*1600*/  USEL UR51, UR50, URZ, UP4 ;  /* 0x0000003f32337287 */ /* 0x000fe2000a000000 */
[----:B------:R-:W-:Y:S01]  /*1610*/  @!P3 LOP3.LUT R21, RZ, R8, RZ, 0x33, !PT ;  /* 0x00000008ff15b212 */ /* 0x000fe200078e33ff */
[----:B------:R-:W-:Y:S02]  /*1620*/  USHF.R.S32.HI UR53, URZ, 0x1f, UR49 ;  /* 0x0000001f3f357899 */ /* 0x000fe40008011431 */
[----:B------:R-:W-:Y:S02]  /*1630*/  @UP0 UIADD3 UR32, UR9, UR11, URZ ;  /* 0x0000000b09200290 */ /* 0x000fe4000fffe03f */
[----:B------:R-:W-:Y:S01]  /*1640*/  UIADD3 UR50, UR35, UR10, URZ ;  /* 0x0000000a23327290 */ /* 0x000fe2000fffe03f */
[----:B------:R-:W-:Y:S01]  /*1650*/  @UP0 UMOV UR29, UR8 ;  /* 0x00000008001d0c82 */ /* 0x000fe20008000000 */
[----:B------:R-:W-:Y:S10]  /*1660*/  @P0 BRA `(.L_x_8) ;  /* 0x0000000000300947 */ /* 0x000ff40003800000 */
[----:B------:R-:W-:Y:S01]  /*1670*/  USHF.R.S32.HI UR8, URZ, 0x1f, UR18 ;  /* 0x0000001f3f087899 */ /* 0x000fe20008011412 */
[----:B------:R-:W-:-:S03]  /*1680*/  ULDC.64 UR30, c[0x0][0x248] ;  /* 0x00009200001e7ab9 */ /* 0x000fc60000000a00 */
[----:B------:R-:W-:Y:S02]  /*1690*/  UIMAD UR10, UR8, UR30, URZ ;  /* 0x0000001e080a72a4 */ /* 0x000fe4000f8e023f */
[----:B------:R-:W-:Y:S02]  /*16a0*/  UIMAD.WIDE.U32 UR8, UR18, UR30, URZ ;  /* 0x0000001e120872a5 */ /* 0x000fe4000f8e003f */
[----:B------:R-:W-:-:S04]  /*16b0*/  UIMAD UR10, UR18, UR31, UR10 ;  /* 0x0000001f120a72a4 */ /* 0x000fc8000f8e020a */
[----:B------:R-:W-:-:S03]  /*16c0*/  UIADD3 UR9, UR9, UR10, URZ ;  /* 0x0000000a09097290 */ /* 0x000fc6000fffe03f */
[----:B------:R-:W-:Y:S02]  /*16d0*/  ULDC.64 UR10, c[0x0][0x230] ;  /* 0x00008c00000a7ab9 */ /* 0x000fe40000000a00 */
[----:B------:R-:W-:Y:S02]  /*16e0*/  UIMAD.WIDE.U32 UR8, UR46, UR10, UR8 ;  /* 0x0000000a2e0872a5 */ /* 0x000fe4000f8e0008 */
[----:B------:R-:W-:-:S04]  /*16f0*/  UIMAD UR10, UR56, UR10, URZ ;  /* 0x0000000a380a72a4 */ /* 0x000fc8000f8e023f */
[----:B------:R-:W-:Y:S01]  /*1700*/  UIMAD UR10, UR46, UR11, UR10 ;  /* 0x0000000b2e0a72a4 */ /* 0x000fe2000f8e020a */
[----:B------:R-:W-:-:S03]  /*1710*/  UMOV UR45, UR8 ;  /* 0x00000008002d7c82 */ /* 0x000fc60008000000 */
[----:B------:R-:W-:-:S12]  /*1720*/  UIADD3 UR47, UR9, UR10, URZ ;  /* 0x0000000a092f7290 */ /* 0x000fd8000fffe03f */
.L_x_8:
[----:B------:R-:W-:Y:S05]  /*1730*/  @P0 BRA `(.L_x_9) ;  /* 0x0000000000300947 */ /* 0x000fea0003800000 */
[----:B------:R-:W-:Y:S01]  /*1740*/  USHF.R.S32.HI UR8, URZ, 0x1f, UR18 ;  /* 0x0000001f3f087899 */ /* 0x000fe20008011412 */
[----:B------:R-:W-:-:S03]  /*1750*/  ULDC.64 UR16, c[0x0][0x250] ;  /* 0x0000940000107ab9 */ /* 0x000fc60000000a00 */
[----:B------:R-:W-:Y:S02]  /*1760*/  UIMAD UR10, UR8, UR16, URZ ;  /* 0x00000010080a72a4 */ /* 0x000fe4000f8e023f */
[----:B------:R-:W-:Y:S02]  /*1770*/  UIMAD.WIDE.U32 UR8, UR18, UR16, URZ ;  /* 0x00000010120872a5 */ /* 0x000fe4000f8e003f */
[----:B------:R-:W-:-:S04]  /*1780*/  UIMAD UR10, UR18, UR17, UR10 ;  /* 0x00000011120a72a4 */ /* 0x000fc8000f8e020a */
[----:B------:R-:W-:-:S03]  /*1790*/  UIADD3 UR9, UR9, UR10, URZ ;  /* 0x0000000a09097290 */ /* 0x000fc6000fffe03f */
[----:B------:R-:W-:Y:S02]  /*17a0*/  ULDC.64 UR10, c[0x0][0x238] ;  /* 0x00008e00000a7ab9 */ /* 0x000fe40000000a00 */
[----:B------:R-:W-:Y:S02]  /*17b0*/  UIMAD UR13, UR56, UR10, URZ ;  /* 0x0000000a380d72a4 */ /* 0x000fe4000f8e023f */
[----:B------:R-:W-:Y:S02]  /*17c0*/  UIMAD.WIDE.U32 UR8, UR46, UR10, UR8 ;  /* 0x0000000a2e0872a5 */ /* 0x000fe4000f8e0008 */
[----:B------:R-:W-:-:S04]  /*17d0*/  UIMAD UR11, UR46, UR11, UR13 ;  /* 0x0000000b2e0b72a4 */ /* 0x000fc8000f8e020d */
[----:B------:R-:W-:Y:S01]  /*17e0*/  UIADD3 UR32, UR9, UR11, URZ ;  /* 0x0000000b09207290 */ /* 0x000fe2000fffe03f */
[----:B------:R-:W-:Y:S02]  /*17f0*/  UMOV UR29, UR8 ;  /* 0x00000008001d7c82 */ /* 0x000fe40008000000 */
.L_x_9:
[----:B------:R-:W-:Y:S01]  /*1800*/  @UP1 UMOV UR21, UR42 ;  /* 0x0000002a00151c82 */ /* 0x000fe20008000000 */
[----:B------:R-:W-:Y:S01]  /*1810*/  @!UP1 UMOV UR21, UR40 ;  /* 0x0000002800159c82 */ /* 0x000fe20008000000 */
[----:B------:R-:W-:Y:S01]  /*1820*/  SHF.R.S32.HI R33, RZ, 0x1f, R21 ;  /* 0x0000001fff217819 */ /* 0x000fe20000011415 */
[----:B------:R-:W-:Y:S06]  /*1830*/  @!P1 BRA `(.L_x_10) ;  /* 0x00000000001c9947 */ /* 0x000fec0003800000 */
[----:B------:R-:W-:Y:S01]  /*1840*/  @!UP1 UIMAD UR12, UR46, UR57, URZ ;  /* 0x000000392e0c92a4 */ /* 0x000fe2000f8e023f */
[----:B------:R-:W-:Y:S01]  /*1850*/  ULDC UR8, c[0x0][0x2c0] ;  /* 0x0000b00000087ab9 */ /* 0x000fe20000000800 */
[----:B------:R-:W-:Y:S02]  /*1860*/  ULDC UR9, c[0x0][0x2e4] ;  /* 0x0000b90000097ab9 */ /* 0x000fe40000000800 */
[----:B------:R-:W-:Y:S02]  /*1870*/  ULEA UR9, UR8, UR9, 0x7 ;  /* 0x0000000908097291 */ /* 0x000fe4000f8e383f */
[----:B------:R-:W-:-:S04]  /*1880*/  ULEA UR8, UR46, UR12, 0x7 ;  /* 0x0000000c2e087291 */ /* 0x000fc8000f8e383f */
[----:B------:R-:W-:Y:S01]  /*1890*/  UIMAD UR8, UR9, UR54, UR8 ;  /* 0x00000036090872a4 */ /* 0x000fe2000f8e0208 */
[----:B------:R-:W-:Y:S11]  /*18a0*/  BRA `(.L_x_11) ;  /* 0x0000000000087947 */ /* 0x000ff60003800000 */
.L_x_10:
[----:B------:R-:W-:-:S04]  /*18b0*/  UIMAD UR8, UR46, UR58, UR54 ;  /* 0x0000003a2e0872a4 */ /* 0x000fc8000f8e0236 */
[----:B------:R-:W-:-:S12]  /*18c0*/  UIMAD UR8, UR8, UR57, URZ ;  /* 0x00000039080872a4 */ /* 0x000fd8000f8e023f */
.L_x_11:
[----:B------:R-:W1:Y:S01]  /*18d0*/  S2R R6, SR_TID.X ;  /* 0x0000000000067919 */ /* 0x000e620000002100 */
[----:B------:R-:W2:Y:S01]  /*18e0*/  LDC.64 R8, c[0x0][0x420] ;  /* 0x00010800ff087b82 */ /* 0x000ea20000000a00 */
[----:B------:R-:W-:Y:S01]  /*18f0*/  ULDC UR40, c[0x0][0x2d0] ;  /* 0x0000b40000287ab9 */ /* 0x000fe20000000800 */
[----:B------:R-:W-:Y:S01]  /*1900*/  UIADD3 UR10, UR14, UR8, URZ ;  /* 0x000000080e0a7290 */ /* 0x000fe2000fffe03f */
[----:B------:R-:W-:Y:S01]  /*1910*/  BSSY B1, `(.L_x_7) ;  /* 0x000062a000017945 */ /* 0x000fe20003800000 */
[----:B------:R-:W-:Y:S02]  /*1920*/  UIMAD UR8, UR59, UR58, URZ ;  /* 0x0000003a3b0872a4 */ /* 0x000fe4000f8e023f */
[----:B------:R-:W-:Y:S01]  /*1930*/  UISETP.GE.AND UP2, UPT, UR36, 0x1, UPT ;  /* 0x000000012400788c */ /* 0x000fe2000bf46270 */
[----:B------:R-:W-:Y:S01]  /*1940*/  ULDC.64 UR12, c[0x0][0x478] ;  /* 0x00011e00000c7ab9 */ /* 0x000fe20000000a00 */
[----:B------:R-:W-:Y:S02]  /*1950*/  USHF.R.S32.HI UR41, URZ, 0x1f, UR54 ;  /* 0x0000001f3f297899 */ /* 0x000fe40008011436 */
[----:B------:R-:W-:-:S02]  /*1960*/  UIMAD.WIDE UR10, UR10, 0x4, UR12 ;  /* 0x000000040a0a78a5 */ /* 0x000fc4000f8e020c */
[----:B------:R-:W-:Y:S01]  /*1970*/  PLOP3.LUT P2, PT, PT, PT, UP2, 0x80, 0x0 ;  /* 0x000000000000781c */ /* 0x000fe20003f4f028 */
[----:B------:R-:W-:Y:S01]  /*1980*/  UIADD3 UR15, UR14, UR19, URZ ;  /* 0x000000130e0f7290 */ /* 0x000fe2000fffe03f */
[----:B------:R-:W-:Y:S01]  /*1990*/  ULDC.64 UR12, c[0x0][0x428] ;  /* 0x00010a00000c7ab9 */ /* 0x000fe20000000a00 */
[----:B------:R-:W-:Y:S01]  /*19a0*/  ULDC.64 UR24, c[0x0][0x258] ;  /* 0x0000960000187ab9 */ /* 0x000fe20000000a00 */
[----:B------:R-:W-:Y:S01]  /*19b0*/  UIMAD UR19, UR41, UR12, URZ ;  /* 0x0000000c291372a4 */ /* 0x000fe2000f8e023f */
[----:B------:R-:W-:Y:S01]  /*19c0*/  IMAD.U32 R29, RZ, RZ, UR12 ;  /* 0x0000000cff1d7e24 */ /* 0x000fe2000f8e00ff */
[----:B------:R-:W-:Y:S02]  /*19d0*/  UIMAD UR20, UR41, UR24, URZ ;  /* 0x00000018291472a4 */ /* 0x000fe4000f8e023f */
[----:B------:R-:W-:Y:S01]  /*19e0*/  UIMAD UR19, UR54, UR13, UR19 ;  /* 0x0000000d361372a4 */ /* 0x000fe2000f8e0213 */
[----:B------:R-:W-:Y:S01]  /*19f0*/  ULDC.64 UR42, c[0x0][0x2b0] ;  /* 0x0000ac00002a7ab9 */ /* 0x000fe20000000a00 */
[----:B--2---:R-:W-:Y:S01]  /*1a00*/  IMAD R10, R8, UR33, RZ ;  /* 0x00000021080a7c24 */ /* 0x004fe2000f8e02ff */
[----:B------:R-:W-:-:S02]  /*1a10*/  ULEA.HI.SX32 UR39, UR39, 0xffffffff, 0x1a ;  /* 0xffffffff27277891 */ /* 0x000fc4000f8fd23f */
[----:B------:R-:W-:Y:S01]  /*1a20*/  UIMAD UR20, UR54, UR25, UR20 ;  /* 0x00000019361472a4 */ /* 0x000fe2000f8e0214 */
[----:B------:R-:W-:Y:S01]  /*1a30*/  IMAD R12, R9, UR14, R10 ;  /* 0x0000000e090c7c24 */ /* 0x000fe2000f8e020a */
[----:B-1----:R-:W-:-:S04]  /*1a40*/  SHF.R.S32.HI R0, RZ, 0x1f, R6 ;  /* 0x0000001fff007819 */ /* 0x002fc80000011406 */
[CC--:B------:R-:W-:Y:S02]  /*1a50*/  LEA.HI R20, R0.reuse, R6.reuse, RZ, 0x3 ;  /* 0x0000000600147211 */ /* 0x0c0fe400078f18ff */
[----:B------:R-:W-:Y:S02]  /*1a60*/  LEA.HI R0, R0, R6, RZ, 0x5 ;  /* 0x0000000600007211 */ /* 0x000fe400078f28ff */
[----:B------:R-:W-:Y:S02]  /*1a70*/  LOP3.LUT R4, R20, 0xfffffff8, RZ, 0xc0, !PT ;  /* 0xfffffff814047812 */ /* 0x000fe400078ec0ff */
[----:B------:R-:W-:Y:S02]  /*1a80*/  LOP3.LUT R5, R0, 0xffffffe0, RZ, 0xc0, !PT ;  /* 0xffffffe000057812 */ /* 0x000fe400078ec0ff */
[----:B------:R-:W-:Y:S01]  /*1a90*/  SHF.R.S32.HI R0, RZ, 0x5, R0 ;  /* 0x00000005ff007819 */ /* 0x000fe20000011400 */
[C---:B------:R-:W-:Y:S01]  /*1aa0*/  IMAD.IADD R32, R6.reuse, 0x1, -R4 ;  /* 0x0000000106207824 */ /* 0x040fe200078e0a04 */
[----:B------:R-:W-:Y:S01]  /*1ab0*/  SHF.R.S32.HI R20, RZ, 0x3, R20 ;  /* 0x00000003ff147819 */ /* 0x000fe20000011414 */
[----:B------:R-:W-:-:S02]  /*1ac0*/  IMAD.IADD R5, R6, 0x1, -R5 ;  /* 0x0000000106057824 */ /* 0x000fc400078e0a05 */
[----:B------:R-:W-:Y:S01]  /*1ad0*/  IMAD.SHL.U32 R4, R32, 0x8, RZ ;  /* 0x0000000820047824 */ /* 0x000fe200078e00ff */
[----:B------:R-:W-:Y:S01]  /*1ae0*/  SHF.R.S32.HI R34, RZ, 0x1f, R20 ;  /* 0x0000001fff227819 */ /* 0x000fe20000011414 */
[----:B------:R-:W-:Y:S01]  /*1af0*/  IMAD R0, R0, UR8, R5 ;  /* 0x0000000800007c24 */ /* 0x000fe2000f8e0205 */
[----:B------:R-:W-:Y:S01]  /*1b00*/  USHF.L.U32 UR8, UR8, 0x6, URZ ;  /* 0x0000000608087899 */ /* 0x000fe2000800063f */
[C---:B------:R-:W-:Y:S01]  /*1b10*/  VIADD R10, R4.reuse, 0x80 ;  /* 0x00000080040a7836 */ /* 0x040fe20000000000 */
[----:B------:R-:W-:Y:S01]  /*1b20*/  SHF.R.S32.HI R5, RZ, 0x1f, R4 ;  /* 0x0000001fff057819 */ /* 0x000fe20000011404 */
[C---:B------:R-:W-:Y:S01]  /*1b30*/  VIADD R11, R4.reuse, 0x40 ;  /* 0x00000040040b7836 */ /* 0x040fe20000000000 */
[----:B------:R-:W-:Y:S01]  /*1b40*/  UIADD3 UR9, UP1, UP0, UR34, UR8, UR49 ;  /* 0x0000000822097290 */ /* 0x000fe2000f83e031 */
[----:B------:R-:W-:Y:S01]  /*1b50*/  IADD3 R6, P0, R4, UR21, RZ ;  /* 0x0000001504067c10 */ /* 0x000fe2000ff1e0ff */
[----:B------:R-:W-:Y:S01]  /*1b60*/  USHF.R.S32.HI UR8, URZ, 0x1f, UR8 ;  /* 0x0000001f3f087899 */ /* 0x000fe20008011408 */
[----:B------:R-:W-:Y:S01]  /*1b70*/  ISETP.GE.AND P6, PT, R10, UR40, PT ;  /* 0x000000280a007c0c */ /* 0x000fe2000bfc6270 */
[C---:B------:R-:W-:Y:S01]  /*1b80*/  VIADD R10, R4.reuse, 0xc0 ;  /* 0x000000c0040a7836 */ /* 0x040fe20000000000 */
[----:B------:R-:W-:Y:S01]  /*1b90*/  ISETP.GE.AND P1, PT, R11, UR40, PT ;  /* 0x000000280b007c0c */ /* 0x000fe2000bf26270 */
[----:B------:R-:W-:Y:S01]  /*1ba0*/  UIADD3.X UR8, UR50, UR8, UR53, UP1, UP0 ;  /* 0x0000000832087290 */ /* 0x000fe20008fe0435 */
[----:B------:R-:W-:Y:S01]  /*1bb0*/  ISETP.GE.AND P5, PT, R4, UR40, PT ;  /* 0x0000002804007c0c */ /* 0x000fe2000bfa6270 */
[----:B------:R-:W-:Y:S01]  /*1bc0*/  UIADD3 UR9, UP1, UP0, UR52, UR9, UR55 ;  /* 0x0000000934097290 */ /* 0x000fe2000f83e037 */
[----:B------:R-:W-:Y:S01]  /*1bd0*/  ISETP.GE.AND P3, PT, R10, UR40, PT ;  /* 0x000000280a007c0c */ /* 0x000fe2000bf66270 */
[----:B------:R-:W-:Y:S01]  /*1be0*/  ULDC.64 UR34, c[0x0][0x400] ;  /* 0x0001000000227ab9 */ /* 0x000fe20000000a00 */
[----:B------:R-:W-:Y:S01]  /*1bf0*/  SEL R11, RZ, 0xffffffff, P1 ;  /* 0xffffffffff0b7807 */ /* 0x000fe20000800000 */
[----:B------:R-:W-:Y:S01]  /*1c00*/  UIADD3.X UR8, UR51, UR8, UR48, UP1, UP0 ;  /* 0x0000000833087290 */ /* 0x000fe20008fe0430 */
[----:B------:R-:W-:-:S02]  /*1c10*/  P2R R35, PR, RZ, 0x8 ;  /* 0x00000008ff237803 */ /* 0x000fc40000000000 */
[----:B------:R-:W-:Y:S01]  /*1c20*/  IADD3.X R7, R5, UR38, RZ, P0, !PT ;  /* 0x0000002605077c10 */ /* 0x000fe200087fe4ff */
[----:B------:R-:W-:Y:S01]  /*1c30*/  IMAD.SHL.U32 R11, R11, 0x2, RZ ;  /* 0x000000020b0b7824 */ /* 0x000fe200078e00ff */
[----:B------:R-:W-:Y:S01]  /*1c40*/  IADD3 R24, P0, R20, UR14, RZ ;  /* 0x0000000e14187c10 */ /* 0x000fe2000ff1e0ff */
[----:B------:R1:W-:Y:S01]  /*1c50*/  STL [R1], R35 ;  /* 0x0000002301007387 */ /* 0x0003e20000100800 */
[----:B------:R-:W-:Y:S01]  /*1c60*/  SEL R10, RZ, 0x1, P5 ;  /* 0x00000001ff0a7807 */ /* 0x000fe20002800000 */
[----:B------:R-:W-:Y:S01]  /*1c70*/  IMAD.WIDE.U32 R6, R8, UR14, R6 ;  /* 0x0000000e08067c25 */ /* 0x000fe2000f8e0006 */
[----:B------:R-:W-:Y:S01]  /*1c80*/  IADD3.X R26, R34, UR33, RZ, P0, !PT ;  /* 0x00000021221a7c10 */ /* 0x000fe200087fe4ff */
[----:B------:R-:W-:Y:S01]  /*1c90*/  UIMAD.WIDE UR14, UR15, 0x4, UR42 ;  /* 0x000000040f0e78a5 */ /* 0x000fe2000f8e022a */
[----:B------:R-:W-:Y:S01]  /*1ca0*/  LOP3.LUT R16, R11, 0x2, R10, 0xe2, !PT ;  /* 0x000000020b107812 */ /* 0x000fe200078ee20a */
[----:B------:R-:W-:Y:S01]  /*1cb0*/  IMAD.IADD R7, R7, 0x1, R12 ;  /* 0x0000000107077824 */ /* 0x000fe200078e020c */
[----:B------:R-:W-:Y:S01]  /*1cc0*/  IADD3 R10, P0, R0, UR9, RZ ;  /* 0x00000009000a7c10 */ /* 0x000fe2000ff1e0ff */
[----:B------:R-:W-:Y:S01]  /*1cd0*/  IMAD R11, R26, UR26, RZ ;  /* 0x0000001a1a0b7c24 */ /* 0x000fe2000f8e02ff */
[----:B------:R-:W-:Y:S01]  /*1ce0*/  P2R R248, PR, RZ, 0x2 ;  /* 0x00000002fff87803 */ /* 0x000fe20000000000 */
[----:B------:R-:W-:Y:S01]  /*1cf0*/  IMAD.WIDE.U32 R12, R24, UR26, R4 ;  /* 0x0000001a180c7c25 */ /* 0x000fe2000f8e0004 */
[----:B------:R-:W-:-:S02]  /*1d00*/  LEA.HI.X.SX32 R15, R0, UR8, 0x1, P0 ;  /* 0x00000008000f7c11 */ /* 0x000fc400080f0eff */
[----:B------:R-:W-:Y:S01]  /*1d10*/  LEA R238, P0, R10, UR34, 0x2 ;  /* 0x000000220aee7c11 */ /* 0x000fe2000f8010ff */
[----:B------:R-:W-:Y:S01]  /*1d20*/  IMAD R31, R24, UR27, R11 ;  /* 0x0000001b181f7c24 */ /* 0x000fe2000f8e020b */
[----:B------:R-:W-:Y:S01]  /*1d30*/  SEL R14, RZ, 0x4, P6 ;  /* 0x00000004ff0e7807 */ /* 0x000fe20003000000 */
[----:B------:R-:W-:Y:S01]  /*1d40*/  IMAD.WIDE.U32 R6, R29, UR54, R6 ;  /* 0x000000361d067c25 */ /* 0x000fe2000f8e0006 */
[----:B------:R-:W-:Y:S02]  /*1d50*/  IADD3 R22, P1, R12, UR44, RZ ;  /* 0x0000002c0c167c10 */ /* 0x000fe4000ff3e0ff */
[----:B------:R-:W-:Y:S01]  /*1d60*/  SEL R0, RZ, 0x8, P3 ;  /* 0x00000008ff007807 */ /* 0x000fe20001800000 */
[----:B------:R-:W-:Y:S01]  /*1d70*/  VIADD R11, R7, UR19 ;  /* 0x00000013070b7c36 */ /* 0x000fe20008000000 */
[----:B------:R-:W-:Y:S01]  /*1d80*/  LEA.HI.X R239, R10, UR35, R15, 0x2, P0 ;  /* 0x000000230aef7c11 */ /* 0x000fe200080f140f */
[----:B------:R-:W-:Y:S01]  /*1d90*/  IMAD.MOV.U32 R10, RZ, RZ, R6 ;  /* 0x000000ffff0a7224 */ /* 0x000fe200078e0006 */
[----:B------:R-:W-:-:S02]  /*1da0*/  IADD3.X R23, R13, UR37, R31, P1, !PT ;  /* 0x000000250d177c10 */ /* 0x000fc40008ffe41f */
[----:B------:R-:W-:Y:S01]  /*1db0*/  LOP3.LUT R25, R0, R16, R14, 0xfe, !PT ;  /* 0x0000001000197212 */ /* 0x000fe200078efe0e */
[----:B-1----:R-:W-:Y:S06]  /*1dc0*/  @!P2 BRA `(.L_x_12) ;  /* 0x0000005400bca947 */ /* 0x002fec0003800000 */
[----:B------:R-:W2:Y:S01]  /*1dd0*/  LDL R44, [R1+0x8] ;  /* 0x00000800012c7983 */ /* 0x000ea20000100800 */
[----:B------:R-:W-:Y:S01]  /*1de0*/  PLOP3.LUT P0, PT, PT, PT, UP4, 0x80, 0x0 ;  /* 0x000000000000781c */ /* 0x000fe20003f0f048 */
[----:B------:R-:W-:Y:S01]  /*1df0*/  UIMAD UR8, UR22, -0x20, UR5 ;  /* 0xffffffe0160878a4 */ /* 0x000fe2000f8e0205 */
[----:B------:R-:W-:Y:S01]  /*1e00*/  BSSY B0, `(.L_x_13) ;  /* 0x0000045000007945 */ /* 0x000fe20003800000 */
[----:B------:R-:W-:Y:S01]  /*1e10*/  UMOV UR12, UR10 ;  /* 0x0000000a000c7c82 */ /* 0x000fe20008000000 */
[----:B------:R-:W-:Y:S01]  /*1e20*/  UMOV UR10, UR14 ;  /* 0x0000000e000a7c82 */ /* 0x000fe20008000000 */
[----:B------:R-:W-:Y:S01]  /*1e30*/  UMOV UR9, UR15 ;  /* 0x0000000f00097c82 */ /* 0x000fe20008000000 */
[----:B------:R-:W-:-:S07]  /*1e40*/  IMAD.U32 R30, RZ, RZ, UR24 ;  /* 0x00000018ff1e7e24 */ /* 0x000fce000f8e00ff */
[----:B------:R-:W-:Y:S01]  /*1e50*/  @P0 BAR.SYNC.DEFER_BLOCKING 0x0 ;  /* 0x0000000000000b1d */ /* 0x000fe20000010000 */
[----:B------:R-:W-:-:S05]  /*1e60*/  ISETP.GE.AND P2, PT, R20, UR8, PT ;  /* 0x0000000814007c0c */ /* 0x000fca000bf46270 */
[----:B------:R-:W-:Y:S02]  /*1e70*/  UMOV UR8, UR39 ;  /* 0x0000002700087c82 */ /* 0x000fe40008000000 */
[----:B------:R-:W-:-:S06]  /*1e80*/  UIMAD UR13, UR8, -0x40, UR36 ;  /* 0xffffffc0080d78a4 */ /* 0x000fcc000f8e0224 */
[----:B------:R1:W-:Y:S04]  /*1e90*/  @P2 STS.128 [R237+0x14000], RZ ;  /* 0x014000ffed002388 */ /* 0x0003e80000000c00 */
[----:B------:R1:W-:Y:S04]  /*1ea0*/  @P2 STS.128 [R237+0x15000], RZ ;  /* 0x015000ffed002388 */ /* 0x0003e80000000c00 */
[----:B------:R1:W-:Y:S04]  /*1eb0*/  @P2 STS.128 [R237+0x16000], RZ ;  /* 0x016000ffed002388 */ /* 0x0003e80000000c00 */
[----:B------:R1:W-:Y:S01]  /*1ec0*/  @P2 STS.128 [R237+0x17000], RZ ;  /* 0x017000ffed002388 */ /* 0x0003e20000000c00 */
[----:B--2---:R-:W-:Y:S01]  /*1ed0*/  IMAD.SHL.U32 R27, R44, 0x4, RZ ;  /* 0x000000042c1b7824 */ /* 0x004fe200078e00ff */
[----:B------:R-:W-:Y:S01]  /*1ee0*/  SHF.R.S32.HI R246, RZ, 0x1f, R44 ;  /* 0x0000001ffff67819 */ /* 0x000fe2000001142c */
[----:B-1----:R-:W-:Y:S06]  /*1ef0*/  @P2 BRA `(.L_x_14) ;  /* 0x0000000000d42947 */ /* 0x002fec0003800000 */
[----:B------:R-:W-:Y:S01]  /*1f00*/  LOP3.LUT R0, R25, 0x1, RZ, 0xc0, !PT ;  /* 0x0000000119007812 */ /* 0x000fe200078ec0ff */
[----:B------:R-:W-:Y:S01]  /*1f10*/  IMAD.U32 R6, RZ, RZ, UR28 ;  /* 0x0000001cff067e24 */ /* 0x000fe2000f8e00ff */
[----:B------:R-:W-:Y:S01]  /*1f20*/  ULDC.64 UR14, c[0x0][0x268] ;  /* 0x00009a00000e7ab9 */ /* 0x000fe20000000a00 */
[----:B------:R-:W-:Y:S02]  /*1f30*/  P2R R28, PR, RZ, 0x4 ;  /* 0x00000004ff1c7803 */ /* 0x000fe40000000000 */
[----:B------:R-:W-:Y:S02]  /*1f40*/  ISETP.NE.U32.AND P4, PT, R0, 0x1, PT ;  /* 0x000000010000780c */ /* 0x000fe40003f85070 */
[----:B------:R-:W-:-:S04]  /*1f50*/  IADD3 R0, P0, R20, UR28, RZ ;  /* 0x0000001c14007c10 */ /* 0x000fc8000ff1e0ff */
[----:B------:R-:W-:Y:S01]  /*1f60*/  LEA.HI.X.SX32 R12, R6, R34, 0x1, P0 ;  /* 0x00000022060c7211 */ /* 0x000fe200000f0eff */
[----:B------:R-:W-:-:S04]  /*1f70*/  IMAD.WIDE.U32 R6, R0, UR16, R4 ;  /* 0x0000001000067c25 */ /* 0x000fc8000f8e0004 */
[----:B------:R-:W-:Y:S01]  /*1f80*/  IMAD R12, R12, UR16, RZ ;  /* 0x000000100c0c7c24 */ /* 0x000fe2000f8e02ff */
[----:B------:R-:W-:Y:S01]  /*1f90*/  IADD3 R6, P0, R6, UR29, RZ ;  /* 0x0000001d06067c10 */ /* 0x000fe2000ff1e0ff */
[----:B------:R-:W1:Y:S02]  /*1fa0*/  @!P4 LDC.64 R18, c[0x0][0x220] ;  /* 0x00008800ff12cb82 */ /* 0x000e640000000a00 */
[----:B------:R-:W-:Y:S02]  /*1fb0*/  IMAD R12, R0, UR17, R12 ;  /* 0x00000011000c7c24 */ /* 0x000fe4000f8e020c */
[----:B------:R-:W-:-:S03]  /*1fc0*/  IMAD R0, R33, UR14, RZ ;  /* 0x0000000e21007c24 */ /* 0x000fc6000f8e02ff */
[----:B------:R-:W-:Y:S01]  /*1fd0*/  IADD3.X R7, R7, UR32, R12, P0, !PT ;  /* 0x0000002007077c10 */ /* 0x000fe200087fe40c */
[C---:B------:R-:W-:Y:S02]  /*1fe0*/  IMAD R0, R21.reuse, UR15, R0 ;  /* 0x0000000f15007c24 */ /* 0x040fe4000f8e0200 */
[----:B------:R-:W-:-:S04]  /*1ff0*/  IMAD.WIDE.U32 R6, R21, UR14, R6 ;  /* 0x0000000e15067c25 */ /* 0x000fc8000f8e0006 */
[----:B------:R-:W-:Y:S01]  /*2000*/  IMAD.IADD R7, R7, 0x1, R0 ;  /* 0x0000000107077824 */ /* 0x000fe200078e0200 */
[----:B------:R-:W-:-:S04]  /*2010*/  LOP3.LUT R0, R25, 0xff, RZ, 0xc0, !PT ;  /* 0x000000ff19007812 */ /* 0x000fc800078ec0ff */
[C---:B------:R-:W-:Y:S02]  /*2020*/  LOP3.LUT P3, RZ, R0.reuse, 0x2, RZ, 0xc0, !PT ;  /* 0x0000000200ff7812 */ /* 0x040fe4000786c0ff */
[----:B------:R-:W-:Y:S02]  /*2030*/  LOP3.LUT P1, RZ, R0, 0x4, RZ, 0xc0, !PT ;  /* 0x0000000400ff7812 */ /* 0x000fe4000782c0ff */
[----:B-1----:R-:W-:-:S04]  /*2040*/  @!P4 LEA R18, P0, R6, R18, 0x1 ;  /* 0x000000120612c211 */ /* 0x002fc800078008ff */
[----:B------:R-:W-:-:S05]  /*2050*/  @!P4 LEA.HI.X R19, R6, R19, R7, 0x1, P0 ;  /* 0x000000130613c211 */ /* 0x000fca00000f0c07 */
[----:B------:R-:W1:Y:S01]  /*2060*/  @P3 LDC.64 R16, c[0x0][0x220] ;  /* 0x00008800ff103b82 */ /* 0x000e620000000a00 */
[----:B------:R-:W-:Y:S01]  /*2070*/  @!PT LDS RZ, [RZ] ;  /* 0x00000000fffff984 */ /* 0x000fe20000000800 */
[----:B------:R-:W-:Y:S01]  /*2080*/  @!PT LDS RZ, [RZ] ;  /* 0x00000000fffff984 */ /* 0x000fe20000000800 */
[----:B------:R-:W-:Y:S01]  /*2090*/  @!PT LDS RZ, [RZ] ;  /* 0x00000000fffff984 */ /* 0x000fe20000000800 */
[----:B------:R2:W-:Y:S04]  /*20a0*/  @!P4 LDGSTS.E.BYPASS.LTC128B.128 [R237+0x14000], desc[UR6][R18.64] ;  /* 0x1400000012edcfae */ /* 0x0005e8000b901d46 */
[----:B------:R2:W-:Y:S03]  /*20b0*/  @P4 STS.128 [R237+0x14000], RZ ;  /* 0x014000ffed004388 */ /* 0x0005e60000000c00 */
[----:B------:R-:W3:Y:S01]  /*20c0*/  @P1 LDC.64 R14, c[0x0][0x220] ;  /* 0x00008800ff0e1b82 */ /* 0x000ee20000000a00 */
[----:B-1----:R-:W-:-:S04]  /*20d0*/  @P3 LEA R16, P0, R6, R16, 0x1 ;  /* 0x0000001006103211 */ /* 0x002fc800078008ff */
[C---:B------:R-:W-:Y:S02]  /*20e0*/  @P3 LEA.HI.X R17, R6.reuse, R17, R7, 0x1, P0 ;  /* 0x0000001106113211 */ /* 0x040fe400000f0c07 */
[----:B---3--:R-:W-:-:S03]  /*20f0*/  @P1 LEA R14, P0, R6, R14, 0x1 ;  /* 0x0000000e060e1211 */ /* 0x008fc600078008ff */
[----:B------:R-:W-:Y:S01]  /*2100*/  @!PT LDS RZ, [RZ] ;  /* 0x00000000fffff984 */ /* 0x000fe20000000800 */
[----:B------:R-:W-:Y:S01]  /*2110*/  @!PT LDS RZ, [RZ] ;  /* 0x00000000fffff984 */ /* 0x000fe20000000800 */
[----:B------:R-:W-:Y:S01]  /*2120*/  @!PT LDS RZ, [RZ] ;  /* 0x00000000fffff984 */ /* 0x000fe20000000800 */
[----:B------:R2:W-:Y:S01]  /*2130*/  @P3 LDGSTS.E.BYPASS.LTC128B.128 [R237+0x15000], desc[UR6][R16.64+0x80] ;  /* 0x1500008010ed3fae */ /* 0x0005e2000b901d46 */
[----:B------:R-:W-:-:S03]  /*2140*/  @P1 LEA.HI.X R15, R6, R15, R7, 0x1, P0 ;  /* 0x0000000f060f1211 */ /* 0x000fc600000f0c07 */
[----:B------:R2:W-:Y:S01]  /*2150*/  @!P3 STS.128 [R237+0x15000], RZ ;  /* 0x015000ffed00b388 */ /* 0x0005e20000000c00 */
[----:B------:R-:W-:-:S03]  /*2160*/  LOP3.LUT P0, RZ, R0, 0x8, RZ, 0xc0, !PT ;  /* 0x0000000800ff7812 */ /* 0x000fc6000780c0ff */
[----:B------:R-:W-:Y:S01]  /*2170*/  @!PT LDS RZ, [RZ] ;  /* 0x00000000fffff984 */ /* 0x000fe20000000800 */
[----:B------:R-:W-:Y:S01]  /*2180*/  @!PT LDS RZ, [RZ] ;  /* 0x00000000fffff984 */ /* 0x000fe20000000800 */
[----:B------:R-:W-:Y:S01]  /*2190*/  @!PT LDS RZ, [RZ] ;  /* 0x00000000fffff984 */ /* 0x000fe20000000800 */
[----:B------:R2:W-:Y:S04]  /*21a0*/  @P1 LDGSTS.E.BYPASS.LTC128B.128 [R237+0x16000], desc[UR6][R14.64+0x100] ;  /* 0x160001000eed1fae */ /* 0x0005e8000b901d46 */
[----:B------:R2:W-:Y:S06]  /*21b0*/  @!P1 STS.128 [R237+0x16000], RZ ;  /* 0x016000ffed009388 */ /* 0x0005ec0000000c00 */
[----:B------:R-:W1:Y:S02]  /*21c0*/  @P0 LDC.64 R12, c[0x0][0x220] ;  /* 0x00008800ff0c0b82 */ /* 0x000e640000000a00 */
[----:B-1----:R-:W-:-:S04]  /*21d0*/  @P0 LEA R12, P2, R6, R12, 0x1 ;  /* 0x0000000c060c0211 */ /* 0x002fc800078408ff */
[----:B------:R-:W-:Y:S02]  /*21e0*/  @P0 LEA.HI.X R13, R6, R13, R7, 0x1, P2 ;  /* 0x0000000d060d0211 */ /* 0x000fe400010f0c07 */
[----:B------:R-:W-:-:S03]  /*21f0*/  ISETP.NE.AND P2, PT, R28, RZ, PT ;  /* 0x000000ff1c00720c */ /* 0x000fc60003f45270 */
[----:B------:R-:W-:Y:S01]  /*2200*/  @!PT LDS RZ, [RZ] ;  /* 0x00000000fffff984 */ /* 0x000fe20000000800 */
[----:B------:R-:W-:Y:S01]  /*2210*/  @!PT LDS RZ, [RZ] ;  /* 0x00000000fffff984 */ /* 0x000fe20000000800 */
[----:B------:R-:W-:Y:S01]  /*2220*/  @!PT LDS RZ, [RZ] ;  /* 0x00000000fffff984 */ /* 0x000fe20000000800 */
[----:B------:R2:W-:Y:S04]  /*2230*/  @P0 LDGSTS.E.BYPASS.LTC128B.128 [R237+0x17000], desc[UR6][R12.64+0x180] ;  /* 0x170001800ced0fae */ /* 0x0005e8000b901d46 */
[----:B------:R2:W-:Y:S04]  /*2240*/  @!P0 STS.128 [R237+0x17000], RZ ;  /* 0x017000ffed008388 */ /* 0x0005e80000000c00 */
.L_x_14:
[----:B------:R-:W-:Y:S05]  /*2250*/  BSYNC B0 ;  /* 0x0000000000007941 */ /* 0x000fea0003800000 */
.L_x_13:
[C---:B------:R-:W-:Y:S01]  /*2260*/  ISETP.GE.AND P1, PT, R44.reuse, UR13, PT ;  /* 0x0000000d2c007c0c */ /* 0x040fe2000bf26270 */
[----:B------:R-:W-:Y:S01]  /*2270*/  IMAD.MOV.U32 R244, RZ, RZ, 0x7f800000 ;  /* 0x7f800000fff47424 */ /* 0x000fe200078e00ff */
[----:B------:R-:W-:Y:S01]  /*2280*/  IADD3 R6, P0, R27, UR10, RZ ;  /* 0x0000000a1b067c10 */ /* 0x000fe2000ff1e0ff */
[C---:B------:R-:W-:Y:S01]  /*2290*/  VIADD R0, R44.reuse, 0x8 ;  /* 0x000000082c007836 */ /* 0x040fe20000000000 */
[----:B------:R-:W-:Y:S01]  /*22a0*/  SHF.L.U64.HI R7, R44, 0x2, R246 ;  /* 0x000000022c077819 */ /* 0x000fe200000102f6 */
[----:B------:R-:W0:Y:S01]  /*22b0*/  LDGDEPBAR ;  /* 0x00000000000079af */ /* 0x000e220000000000 */
[----:B------:R-:W-:Y:S01]  /*22c0*/  IMAD.MOV.U32 R245, RZ, RZ, 0x7f800000 ;  /* 0x7f800000fff57424 */ /* 0x000fe200078e00ff */
[----:B------:R-:W-:Y:S01]  /*22d0*/  ULDC.64 UR16, c[0x0][0x210] ;  /* 0x0000840000107ab9 */ /* 0x000fe20000000a00 */
[----:B------:R-:W-:Y:S01]  /*22e0*/  IADD3.X R7, R7, UR9, RZ, P0, !PT ;  /* 0x0000000907077c10 */ /* 0x000fe200087fe4ff */
[----:B--2---:R-:W-:Y:S01]  /*22f0*/  IMAD.WIDE.U32 R12, R30, UR54, R22 ;  /* 0x000000361e0c7c25 */ /* 0x004fe2000f8e0016 */
[----:B------:R-:W-:Y:S01]  /*2300*/  ISETP.GE.AND P0, PT, R0, UR13, PT ;  /* 0x0000000d00007c0c */ /* 0x000fe2000bf06270 */
[----:B------:R-:W-:-:S02]  /*2310*/  ULDC.64 UR14, c[0x0][0x3e0] ;  /* 0x0000f800000e7ab9 */ /* 0x000fc40000000a00 */
[----:B------:R1:W5:Y:S01]  /*2320*/  @!P1 LDG.E R244, desc[UR6][R6.64] ;  /* 0x0000000606f49981 */ /* 0x000362000c1e1900 */
[----:B------:R-:W-:Y:S01]  /*2330*/  ISETP.GE.AND P1, PT, R20, UR13, PT ;  /* 0x0000000d14007c0c */ /* 0x000fe2000bf26270 */
[-C--:B------:R-:W-:Y:S02]  /*2340*/  IMAD R0, R34, R8.reuse, RZ ;  /* 0x0000000822007224 */ /* 0x080fe400078e02ff */
[----:B------:R-:W-:Y:S02]  /*2350*/  VIADD R17, R13, UR20 ;  /* 0x000000140d117c36 */ /* 0x000fe40008000000 */
[----:B------:R-:W-:-:S04]  /*2360*/  IMAD.WIDE.U32 R10, R20, R8, R10 ;  /* 0x00000008140a7225 */ /* 0x000fc800078e000a */
[----:B------:R1:W5:Y:S01]  /*2370*/  @!P0 LDG.E R245, desc[UR6][R6.64+0x20] ;  /* 0x0000200606f58981 */ /* 0x000362000c1e1900 */
[----:B------:R-:W-:Y:S01]  /*2380*/  LEA R240, P0, R12, UR16, 0x1 ;  /* 0x000000100cf07c11 */ /* 0x000fe2000f8008ff */
[----:B------:R-:W-:Y:S01]  /*2390*/  IMAD R0, R20, R9, R0 ;  /* 0x0000000914007224 */ /* 0x000fe200078e0200 */
[----:B------:R-:W-:Y:S01]  /*23a0*/  BSSY B0, `(.L_x_15) ;  /* 0x0000030000007945 */ /* 0x000fe20003800000 */
[----:B------:R1:W-:Y:S01]  /*23b0*/  @P1 STS.128 [R237+0x8000], RZ ;  /* 0x008000ffed001388 */ /* 0x0003e20000000c00 */
[----:B------:R-:W-:Y:S01]  /*23c0*/  LEA.HI.X R243, R12, UR17, R17, 0x1, P0 ;  /* 0x000000110cf37c11 */ /* 0x000fe200080f0c11 */
[----:B------:R-:W-:Y:S01]  /*23d0*/  IMAD.IADD R16, R11, 0x1, R0 ;  /* 0x000000010b107824 */ /* 0x000fe200078e0200 */
[----:B------:R-:W-:Y:S01]  /*23e0*/  LEA R241, P0, R10, UR14, 0x1 ;  /* 0x0000000e0af17c11 */ /* 0x000fe2000f8008ff */
[----:B------:R1:W-:Y:S01]  /*23f0*/  @P1 STS.128 [R237+0xa000], RZ ;  /* 0x00a000ffed001388 */ /* 0x0003e20000000c00 */
[----:B------:R-:W-:Y:S02]  /*2400*/  VIADD R18, R20, 0x20 ;  /* 0x0000002014127836 */ /* 0x000fe40000000000 */
[----:B------:R-:W-:Y:S01]  /*2410*/  LEA.HI.X R242, R10, UR15, R16, 0x1, P0 ;  /* 0x0000000f0af27c11 */ /* 0x000fe200080f0c10 */
[----:B------:R1:W-:Y:S04]  /*2420*/  @P1 STS.128 [R237+0xc000], RZ ;  /* 0x00c000ffed001388 */ /* 0x0003e80000000c00 */
[----:B------:R1:W-:Y:S01]  /*2430*/  @P1 STS.128 [R237+0xe000], RZ ;  /* 0x00e000ffed001388 */ /* 0x0003e20000000c00 */
[----:B------:R-:W-:Y:S05]  /*2440*/  @P1 BRA `(.L_x_16) ;  /* 0x0000000000941947 */ /* 0x000fea0003800000 */
[----:B------:R-:W2:Y:S01]  /*2450*/  LDC.64 R22, c[0x0][0x3e0] ;  /* 0x0000f800ff167b82 */ /* 0x000ea20000000a00 */
[----:B------:R-:W-:Y:S01]  /*2460*/  IMAD R0, R26, R8, RZ ;  /* 0x000000081a007224 */ /* 0x000fe200078e02ff */
[----:B------:R-:W-:Y:S01]  /*2470*/  UMOV UR24, UR21 ;  /* 0x0000001500187c82 */ /* 0x000fe20008000000 */
[----:B------:R-:W-:Y:S01]  /*2480*/  UMOV UR25, UR38 ;  /* 0x0000002600197c82 */ /* 0x000fe20008000000 */
[----:B------:R-:W-:Y:S01]  /*2490*/  ISETP.NE.AND P4, PT, R248, RZ, PT ;  /* 0x000000fff800720c */ /* 0x000fe20003f85270 */
[-C--:B------:R-:W-:Y:S01]  /*24a0*/  IMAD R0, R9, R24.reuse, R0 ;  /* 0x0000001809007224 */ /* 0x080fe200078e0200 */
[----:B------:R-:W-:Y:S01]  /*24b0*/  ISETP.NE.AND P3, PT, R35, RZ, PT ;  /* 0x000000ff2300720c */ /* 0x000fe20003f65270 */
[----:B-1----:R-:W-:Y:S01]  /*24c0*/  IMAD.WIDE.U32 R6, R8, R24, UR24 ;  /* 0x0000001808067e25 */ /* 0x002fe2000f8e0018 */
[----:B------:R3:W-:Y:S04]  /*24d0*/  @P5 STS.128 [R237+0x8000], RZ ;  /* 0x008000ffed005388 */ /* 0x0007e80000000c00 */
[----:B------:R-:W-:-:S03]  /*24e0*/  IADD3 R7, R7, R0, RZ ;  /* 0x0000000007077210 */ /* 0x000fc60007ffe0ff */
[----:B------:R-:W-:-:S05]  /*24f0*/  IMAD.WIDE.U32 R14, R29, UR54, R6 ;  /* 0x000000361d0e7c25 */ /* 0x000fca000f8e0006 */
[----:B------:R-:W-:Y:S01]  /*2500*/  IADD3 R0, R15, UR19, RZ ;  /* 0x000000130f007c10 */ /* 0x000fe2000fffe0ff */
[----:B--2---:R-:W-:Y:S01]  /*2510*/  IMAD.WIDE R6, R4, 0x2, R22 ;  /* 0x0000000204067825 */ /* 0x004fe200078e0216 */
[----:B------:R-:W-:Y:S02]  /*2520*/  @!P5 MOV R15, R242 ;  /* 0x000000f2000fd202 */ /* 0x000fe40000000f00 */
[----:B------:R-:W-:-:S04]  /*2530*/  LEA R6, P0, R14, R6, 0x1 ;  /* 0x000000060e067211 */ /* 0x000fc800078008ff */
[----:B------:R-:W-:Y:S02]  /*2540*/  LEA.HI.X R7, R14, R7, R0, 0x1, P0 ;  /* 0x000000070e077211 */ /* 0x000fe400000f0c00 */
[----:B------:R-:W-:-:S05]  /*2550*/  @!P5 MOV R14, R241 ;  /* 0x000000f1000ed202 */ /* 0x000fca0000000f00 */
[----:B------:R-:W-:Y:S01]  /*2560*/  @!PT LDS RZ, [RZ] ;  /* 0x00000000fffff984 */ /* 0x000fe20000000800 */
[----:B------:R-:W-:Y:S01]  /*2570*/  @!PT LDS RZ, [RZ] ;  /* 0x00000000fffff984 */ /* 0x000fe20000000800 */
[----:B------:R-:W-:Y:S01]  /*2580*/  @!PT LDS RZ, [RZ] ;  /* 0x00000000fffff984 */ /* 0x000fe20000000800 */
[----:B------:R3:W-:Y:S04]  /*2590*/  @!P5 LDGSTS.E.BYPASS.LTC128B.128 [R237+0x8000], desc[UR6][R14.64] ;  /* 0x080000000eeddfae */ /* 0x0007e8000b901d46 */
[----:B------:R3:W-:Y:S04]  /*25a0*/  @P4 STS.128 [R237+0xa000], RZ ;  /* 0x00a000ffed004388 */ /* 0x0007e80000000c00 */
        /* <DEDUP_REMOVED lines=9> */
[----:B------:R3:W-:Y:S01]  /*2640*/  @P3 STS.128 [R237+0xe000], RZ ;  /* 0x00e000ffed003388 */ /* 0x0007e20000000c00 */
[----:B------:R-:W-:Y:S05]  /*2650*/  @P3 BRA `(.L_x_16) ;  /* 0x0000000000103947 */ /* 0x000fea0003800000 */
[----:B------:R-:W-:Y:S01]  /*2660*/  @!PT LDS RZ, [RZ] ;  /* 0x00000000fffff984 */ /* 0x000fe20000000800 */
[----:B------:R-:W-:Y:S01]  /*2670*/  @!PT LDS RZ, [RZ] ;  /* 0x00000000fffff984 */ /* 0x000fe20000000800 */
[----:B------:R-:W-:Y:S01]  /*2680*/  @!PT LDS RZ, [RZ] ;  /* 0x00000000fffff984 */ /* 0x000fe20000000800 */
[----:B------:R2:W-:Y:S02]  /*2690*/  LDGSTS.E.BYPASS.LTC128B.128 [R237+0xe000], desc[UR6][R6.64+0x180] ;  /* 0x0e00018006ed7fae */ /* 0x0005e4000b901d46 */
.L_x_16:
[----:B------:R-:W-:Y:S05]  /*26a0*/  BSYNC B0 ;  /* 0x0000000000007941 */ /* 0x000fea0003800000 */
.L_x_15:
[----:B------:R-:W-:Y:S01]  /*26b0*/  ISETP.GE.AND P0, PT, R18, UR13, PT ;  /* 0x0000000d12007c0c */ /* 0x000fe2000bf06270 */
[----:B------:R-:W-:-:S12]  /*26c0*/  BSSY B0, `(.L_x_17) ;  /* 0x000002b000007945 */ /* 0x000fd80003800000 */
[----:B------:R4:W-:Y:S04]  /*26d0*/  @P0 STS.128 [R237+0x9000], RZ ;  /* 0x009000ffed000388 */ /* 0x0009e80000000c00 */
[----:B------:R4:W-:Y:S04]  /*26e0*/  @P0 STS.128 [R237+0xb000], RZ ;  /* 0x00b000ffed000388 */ /* 0x0009e80000000c00 */
[----:B------:R4:W-:Y:S04]  /*26f0*/  @P0 STS.128 [R237+0xd000], RZ ;  /* 0x00d000ffed000388 */ /* 0x0009e80000000c00 */
[----:B------:R4:W-:Y:S01]  /*2700*/  @P0 STS.128 [R237+0xf000], RZ ;  /* 0x00f000ffed000388 */ /* 0x0009e20000000c00 */
[----:B------:R-:W-:Y:S05]  /*2710*/  @P0 BRA `(.L_x_18) ;  /* 0x0000000000940947 */ /* 0x000fea0003800000 */
[----:B------:R-:W-:Y:S01]  /*2720*/  P2R R11, PR, RZ, 0x1 ;  /* 0x00000001ff0b7803 */ /* 0x000fe20000000000 */
[----:B-123--:R-:W-:Y:S01]  /*2730*/  IMAD.WIDE.U32 R6, R8, 0x20, RZ ;  /* 0x0000002008067825 */ /* 0x00efe200078e00ff */
[----:B------:R-:W-:Y:S01]  /*2740*/  ISETP.NE.AND P0, PT, R248, RZ, PT ;  /* 0x000000fff800720c */ /* 0x000fe20003f05270 */
[----:B------:R1:W-:Y:S01]  /*2750*/  @P5 STS.128 [R237+0x9000], RZ ;  /* 0x009000ffed005388 */ /* 0x0003e20000000c00 */
[C---:B------:R-:W-:Y:S02]  /*2760*/  @!P5 LEA R14, P3, R8.reuse, R241, 0x6 ;  /* 0x000000f1080ed211 */ /* 0x040fe400078630ff */
[----:B------:R-:W-:Y:S02]  /*2770*/  ISETP.NE.AND P4, PT, R35, RZ, PT ;  /* 0x000000ff2300720c */ /* 0x000fe40003f85270 */
[----:B------:R-:W-:Y:S01]  /*2780*/  @!P5 LEA.HI.X R15, R8, R242, R9, 0x6, P3 ;  /* 0x000000f2080fd211 */ /* 0x000fe200018f3409 */
[----:B------:R-:W-:Y:S01]  /*2790*/  IMAD.SHL.U32 R9, R9, 0x20, RZ ;  /* 0x0000002009097824 */ /* 0x000fe200078e00ff */
[----:B------:R-:W-:-:S03]  /*27a0*/  IADD3 R0, P3, R10, R6, RZ ;  /* 0x000000060a007210 */ /* 0x000fc60007f7e0ff */
[----:B------:R-:W-:Y:S01]  /*27b0*/  @!PT LDS RZ, [RZ] ;  /* 0x00000000fffff984 */ /* 0x000fe20000000800 */
[----:B------:R-:W-:Y:S01]  /*27c0*/  @!PT LDS RZ, [RZ] ;  /* 0x00000000fffff984 */ /* 0x000fe20000000800 */
[----:B------:R-:W-:Y:S01]  /*27d0*/  @!PT LDS RZ, [RZ] ;  /* 0x00000000fffff984 */ /* 0x000fe20000000800 */
[----:B------:R1:W-:Y:S01]  /*27e0*/  @!P5 LDGSTS.E.BYPASS.LTC128B.128 [R237+0x9000], desc[UR6][R14.64] ;  /* 0x090000000eeddfae */ /* 0x0003e2000b901d46 */
[----:B------:R-:W-:Y:S02]  /*27f0*/  IADD3.X R10, R16, R7, R9, P3, !PT ;  /* 0x00000007100a7210 */ /* 0x000fe40001ffe409 */
[C---:B------:R-:W-:Y:S01]  /*2800*/  @!P0 LEA R8, P3, R0.reuse, UR14, 0x1 ;  /* 0x0000000e00088c11 */ /* 0x040fe2000f8608ff */
[----:B------:R1:W-:Y:S03]  /*2810*/  @P0 STS.128 [R237+0xb000], RZ ;  /* 0x00b000ffed000388 */ /* 0x0003e60000000c00 */
[C---:B------:R-:W-:Y:S02]  /*2820*/  @!P0 LEA.HI.X R9, R0.reuse, UR15, R10, 0x1, P3 ;  /* 0x0000000f00098c11 */ /* 0x040fe400098f0c0a */
[----:B------:R-:W-:-:S03]  /*2830*/  @!P6 LEA R6, P3, R0, UR14, 0x1 ;  /* 0x0000000e0006ec11 */ /* 0x000fc6000f8608ff */
[----:B------:R-:W-:Y:S01]  /*2840*/  @!PT LDS RZ, [RZ] ;  /* 0x00000000fffff984 */ /* 0x000fe20000000800 */
[----:B------:R-:W-:Y:S01]  /*2850*/  @!PT LDS RZ, [RZ] ;  /* 0x00000000fffff984 */ /* 0x000fe20000000800 */
[----:B------:R-:W-:Y:S01]  /*2860*/  @!PT LDS RZ, [RZ] ;  /* 0x00000000fffff984 */ /* 0x000fe20000000800 */
[----:B------:R1:W-:Y:S01]  /*2870*/  @!P0 LDGSTS.E.BYPASS.LTC128B.128 [R237+0xb000], desc[UR6][R8.64+0x80] ;  /* 0x0b00008008ed8fae */ /* 0x0003e2000b901d46 */
[----:B------:R-:W-:Y:S02]  /*2880*/  @!P6 LEA.HI.X R7, R0, UR15, R10, 0x1, P3 ;  /* 0x0000000f0007ec11 */ /* 0x000fe400098f0c0a */
[----:B------:R-:W-:Y:S01]  /*2890*/  ISETP.NE.AND P0, PT, R11, RZ, PT ;  /* 0x000000ff0b00720c */ /* 0x000fe20003f05270 */
[----:B------:R1:W-:Y:S04]  /*28a0*/  @P6 STS.128 [R237+0xd000], RZ ;  /* 0x00d000ffed006388 */ /* 0x0003e80000000c00 */
[----:B------:R-:W-:Y:S01]  /*28b0*/  @!PT LDS RZ, [RZ] ;  /* 0x00000000fffff984 */ /* 0x000fe20000000800 */
[----:B------:R-:W-:Y:S01]  /*28c0*/  @!PT LDS RZ, [RZ] ;  /* 0x00000000fffff984 */ /* 0x000fe20000000800 */
[----:B------:R-:W-:Y:S01]  /*28d0*/  @!PT LDS RZ, [RZ] ;  /* 0x00000000fffff984 */ /* 0x000fe20000000800 */
[----:B------:R1:W-:Y:S04]  /*28e0*/  @!P6 LDGSTS.E.BYPASS.LTC128B.128 [R237+0xd000], desc[UR6][R6.64+0x100] ;  /* 0x0d00010006edefae */ /* 0x0003e8000b901d46 */
[----:B------:R1:W-:Y:S01]  /*28f0*/  @P4 STS.128 [R237+0xf000], RZ ;  /* 0x00f000ffed004388 */ /* 0x0003e20000000c00 */
[----:B------:R-:W-:Y:S05]  /*2900*/  @P4 BRA `(.L_x_18) ;  /* 0x0000000000184947 */ /* 0x000fea0003800000 */
[----:B-1----:R-:W-:-:S04]  /*2910*/  LEA R6, P3, R0, UR14, 0x1 ;  /* 0x0000000e00067c11 */ /* 0x002fc8000f8608ff */
[----:B------:R-:W-:-:S05]  /*2920*/  LEA.HI.X R7, R0, UR15, R10, 0x1, P3 ;  /* 0x0000000f00077c11 */ /* 0x000fca00098f0c0a */
[----:B------:R-:W-:Y:S01]  /*2930*/  @!PT LDS RZ, [RZ] ;  /* 0x00000000fffff984 */ /* 0x000fe20000000800 */
[----:B------:R-:W-:Y:S01]  /*2940*/  @!PT LDS RZ, [RZ] ;  /* 0x00000000fffff984 */ /* 0x000fe20000000800 */
[----:B------:R-:W-:Y:S01]  /*2950*/  @!PT LDS RZ, [RZ] ;  /* 0x00000000fffff984 */ /* 0x000fe20000000800 */
[----:B------:R1:W-:Y:S04]  /*2960*/  LDGSTS.E.BYPASS.LTC128B.128 [R237+0xf000], desc[UR6][R6.64+0x180] ;  /* 0x0f00018006ed7fae */ /* 0x0003e8000b901d46 */
.L_x_18:
[----:B------:R-:W-:Y:S05]  /*2970*/  BSYNC B0 ;  /* 0x0000000000007941 */ /* 0x000fea0003800000 */
.L_x_17:
[----:B------:R1:W-:Y:S01]  /*2980*/  @P1 STS.128 [R237], RZ ;  /* 0x000000ffed001388 */ /* 0x0003e20000000c00 */
[----:B------:R-:W-:Y:S03]  /*2990*/  BSSY B0, `(.L_x_19) ;  /* 0x0000028000007945 */ /* 0x000fe60003800000 */
[----:B------:R1:W-:Y:S04]  /*29a0*/  @P1 STS.128 [R237+0x2000], RZ ;  /* 0x002000ffed001388 */ /* 0x0003e80000000c00 */
[----:B------:R1:W-:Y:S04]  /*29b0*/  @P1 STS.128 [R237+0x4000], RZ ;  /* 0x004000ffed001388 */ /* 0x0003e80000000c00 */
[----:B------:R1:W-:Y:S01]  /*29c0*/  @P1 STS.128 [R237+0x6000], RZ ;  /* 0x006000ffed001388 */ /* 0x0003e20000000c00 */
[----:B------:R-:W-:Y:S05]  /*29d0*/  @P1 BRA `(.L_x_20) ;  /* 0x00000000008c1947 */ /* 0x000fea0003800000 */
[----:B------:R-:W4:Y:S01]  /*29e0*/  LDC.64 R10, c[0x0][0x210] ;  /* 0x00008400ff0a7b82 */ /* 0x000f220000000a00 */
[----:B-123--:R-:W-:Y:S01]  /*29f0*/  IMAD.U32 R6, RZ, RZ, UR44 ;  /* 0x0000002cff067e24 */ /* 0x00efe2000f8e00ff */
[----:B------:R-:W-:Y:S01]  /*2a00*/  ISETP.NE.AND P4, PT, R248, RZ, PT ;  /* 0x000000fff800720c */ /* 0x000fe20003f85270 */
[----:B------:R-:W-:Y:S01]  /*2a10*/  IMAD.U32 R7, RZ, RZ, UR37 ;  /* 0x00000025ff077e24 */ /* 0x000fe2000f8e00ff */
[----:B------:R-:W-:Y:S01]  /*2a20*/  ISETP.NE.AND P3, PT, R35, RZ, PT ;  /* 0x000000ff2300720c */ /* 0x000fe20003f65270 */
[----:B------:R1:W-:Y:S01]  /*2a30*/  @P5 STS.128 [R237], RZ ;  /* 0x000000ffed005388 */ /* 0x0003e20000000c00 */
[----:B------:R-:W-:-:S05]  /*2a40*/  IMAD.WIDE.U32 R6, R24, UR26, R6 ;  /* 0x0000001a18067c25 */ /* 0x000fca000f8e0006 */
[----:B------:R-:W-:-:S03]  /*2a50*/  IADD3 R7, R31, R7, RZ ;  /* 0x000000071f077210 */ /* 0x000fc60007ffe0ff */
[----:B------:R-:W-:-:S04]  /*2a60*/  IMAD.WIDE.U32 R8, R30, UR54, R6 ;  /* 0x000000361e087c25 */ /* 0x000fc8000f8e0006 */
[----:B------:R-:W-:Y:S01]  /*2a70*/  VIADD R0, R9, UR20 ;  /* 0x0000001409007c36 */ /* 0x000fe20008000000 */
[----:B------:R-:W-:Y:S01]  /*2a80*/  @!P5 MOV R9, R243 ;  /* 0x000000f30009d202 */ /* 0x000fe20000000f00 */
[----:B----4-:R-:W-:-:S03]  /*2a90*/  IMAD.WIDE R6, R4, 0x2, R10 ;  /* 0x0000000204067825 */ /* 0x010fc600078e020a */
[----:B------:R-:W-:-:S04]  /*2aa0*/  LEA R6, P1, R8, R6, 0x1 ;  /* 0x0000000608067211 */ /* 0x000fc800078208ff */
[----:B------:R-:W-:Y:S02]  /*2ab0*/  LEA.HI.X R7, R8, R7, R0, 0x1, P1 ;  /* 0x0000000708077211 */ /* 0x000fe400008f0c00 */
[----:B------:R-:W-:-:S05]  /*2ac0*/  @!P5 MOV R8, R240 ;  /* 0x000000f00008d202 */ /* 0x000fca0000000f00 */
[----:B------:R-:W-:Y:S01]  /*2ad0*/  @!PT LDS RZ, [RZ] ;  /* 0x00000000fffff984 */ /* 0x000fe20000000800 */
[----:B------:R-:W-:Y:S01]  /*2ae0*/  @!PT LDS RZ, [RZ] ;  /* 0x00000000fffff984 */ /* 0x000fe20000000800 */
[----:B------:R-:W-:Y:S01]  /*2af0*/  @!PT LDS RZ, [RZ] ;  /* 0x00000000fffff984 */ /* 0x000fe20000000800 */
[----:B------:R1:W-:Y:S04]  /*2b00*/  @!P5 LDGSTS.E.BYPASS.LTC128B.128 [R237], desc[UR6][R8.64] ;  /* 0x0000000008eddfae */ /* 0x0003e8000b901d46 */
        /* <DEDUP_REMOVED lines=16> */
.L_x_20:
[----:B------:R-:W-:Y:S05]  /*2c10*/  BSYNC B0 ;  /* 0x0000000000007941 */ /* 0x000fea0003800000 */
.L_x_19:
[----:B------:R1:W-:Y:S01]  /*2c20*/  @P0 STS.128 [R237+0x1000], RZ ;  /* 0x001000ffed000388 */ /* 0x0003e20000000c00 */
[----:B------:R-:W-:Y:S03]  /*2c30*/  BSSY B0, `(.L_x_21) ;  /* 0x000002b000007945 */ /* 0x000fe60003800000 */
[----:B------:R1:W-:Y:S04]  /*2c40*/  @P0 STS.128 [R237+0x3000], RZ ;  /* 0x003000ffed000388 */ /* 0x0003e80000000c00 */
[----:B------:R1:W-:Y:S04]  /*2c50*/  @P0 STS.128 [R237+0x5000], RZ ;  /* 0x005000ffed000388 */ /* 0x0003e80000000c00 */
[----:B------:R1:W-:Y:S01]  /*2c60*/  @P0 STS.128 [R237+0x7000], RZ ;  /* 0x007000ffed000388 */ /* 0x0003e20000000c00 */
[----:B------:R-:W-:Y:S05]  /*2c70*/  @P0 BRA `(.L_x_22) ;  /* 0x0000000000980947 */ /* 0x000fea0003800000 */
[----:B------:R-:W-:Y:S01]  /*2c80*/  ISETP.NE.AND P4, PT, R248, RZ, PT ;  /* 0x000000fff800720c */ /* 0x000fe20003f85270 */
[----:B------:R-:W-:Y:S01]  /*2c90*/  UIMAD.WIDE.U32 UR14, UR26, 0x20, URZ ;  /* 0x000000201a0e78a5 */ /* 0x000fe2000f8e003f */
[----:B-123--:R-:W-:Y:S01]  /*2ca0*/  IMAD.U32 R7, RZ, RZ, UR26 ;  /* 0x0000001aff077e24 */ /* 0x00efe2000f8e00ff */
[----:B------:R-:W-:Y:S01]  /*2cb0*/  USHF.L.U32 UR19, UR27, 0x5, URZ ;  /* 0x000000051b137899 */ /* 0x000fe2000800063f */
[----:B------:R-:W-:Y:S01]  /*2cc0*/  IMAD.U32 R6, RZ, RZ, UR27 ;  /* 0x0000001bff067e24 */ /* 0x000fe2000f8e00ff */
[----:B------:R-:W-:Y:S01]  /*2cd0*/  ISETP.NE.AND P3, PT, R35, RZ, PT ;  /* 0x000000ff2300720c */ /* 0x000fe20003f65270 */
[----:B------:R1:W-:Y:S01]  /*2ce0*/  @P5 STS.128 [R237+0x1000], RZ ;  /* 0x001000ffed005388 */ /* 0x0003e20000000c00 */
[----:B------:R-:W-:Y:S02]  /*2cf0*/  IADD3 R0, P1, R12, UR14, RZ ;  /* 0x0000000e0c007c10 */ /* 0x000fe4000ff3e0ff */
[----:B------:R-:W-:Y:S01]  /*2d00*/  IMAD.U32 R12, RZ, RZ, UR19 ;  /* 0x00000013ff0c7e24 */ /* 0x000fe2000f8e00ff */
[----:B------:R-:W-:-:S04]  /*2d10*/  @!P5 LEA R10, P0, R7, R240, 0x6 ;  /* 0x000000f0070ad211 */ /* 0x000fc800078030ff */
[----:B------:R-:W-:Y:S02]  /*2d20*/  IADD3.X R12, R17, UR15, R12, P1, !PT ;  /* 0x0000000f110c7c10 */ /* 0x000fe40008ffe40c */
[C---:B------:R-:W-:Y:S02]  /*2d30*/  @!P4 LEA R8, P1, R0.reuse, UR16, 0x1 ;  /* 0x000000100008cc11 */ /* 0x040fe4000f8208ff */
[----:B------:R-:W-:Y:S02]  /*2d40*/  @!P5 LEA.HI.X R11, R7, R243, R6, 0x6, P0 ;  /* 0x000000f3070bd211 */ /* 0x000fe400000f3406 */
[C---:B------:R-:W-:Y:S02]  /*2d50*/  @!P6 LEA R6, P0, R0.reuse, UR16, 0x1 ;  /* 0x000000100006ec11 */ /* 0x040fe4000f8008ff */
[C-C-:B------:R-:W-:Y:S01]  /*2d60*/  @!P4 LEA.HI.X R9, R0.reuse, UR17, R12.reuse, 0x1, P1 ;  /* 0x000000110009cc11 */ /* 0x140fe200088f0c0c */
[----:B------:R-:W-:Y:S01]  /*2d70*/  @!PT LDS RZ, [RZ] ;  /* 0x00000000fffff984 */ /* 0x000fe20000000800 */
[----:B------:R-:W-:Y:S01]  /*2d80*/  @!PT LDS RZ, [RZ] ;  /* 0x00000000fffff984 */ /* 0x000fe20000000800 */
[----:B------:R-:W-:Y:S01]  /*2d90*/  @!PT LDS RZ, [RZ] ;  /* 0x00000000fffff984 */ /* 0x000fe20000000800 */
[----:B------:R1:W-:Y:S01]  /*2da0*/  @!P5 LDGSTS.E.BYPASS.LTC128B.128 [R237+0x1000], desc[UR6][R10.64] ;  /* 0x010000000aeddfae */ /* 0x0003e2000b901d46 */
[----:B------:R-:W-:-:S03]  /*2db0*/  @!P6 LEA.HI.X R7, R0, UR17, R12, 0x1, P0 ;  /* 0x000000110007ec11 */ /* 0x000fc600080f0c0c */
        /* <DEDUP_REMOVED lines=18> */
.L_x_22:
[----:B------:R-:W-:Y:S05]  /*2ee0*/  BSYNC B0 ;  /* 0x0000000000007941 */ /* 0x000fea0003800000 */
.L_x_21:
[----:B------:R1:W-:Y:S01]  /*2ef0*/  @P2 STS.128 [R237+0x10000], RZ ;  /* 0x010000ffed002388 */ /* 0x0003e20000000c00 */
[----:B------:R-:W-:Y:S03]  /*2f00*/  BSSY B0, `(.L_x_23) ;  /* 0x0000038000007945 */ /* 0x000fe60003800000 */
[----:B------:R1:W-:Y:S04]  /*2f10*/  @P2 STS.128 [R237+0x11000], RZ ;  /* 0x011000ffed002388 */ /* 0x0003e80000000c00 */
[----:B------:R1:W-:Y:S04]  /*2f20*/  @P2 STS.128 [R237+0x12000], RZ ;  /* 0x012000ffed002388 */ /* 0x0003e80000000c00 */
[----:B------:R1:W-:Y:S01]  /*2f30*/  @P2 STS.128 [R237+0x13000], RZ ;  /* 0x013000ffed002388 */ /* 0x0003e20000000c00 */
[----:B------:R-:W-:Y:S05]  /*2f40*/  @P2 BRA `(.L_x_24) ;  /* 0x0000000000cc2947 */ /* 0x000fea0003800000 */
[C---:B------:R-:W-:Y:S01]  /*2f50*/  LOP3.LUT R0, R25.reuse, 0x1, RZ, 0xc0, !PT ;  /* 0x0000000119007812 */ /* 0x040fe200078ec0ff */
[----:B-123--:R-:W-:Y:S01]  /*2f60*/  IMAD.U32 R6, RZ, RZ, UR28 ;  /* 0x0000001cff067e24 */ /* 0x00efe2000f8e00ff */
[----:B------:R-:W-:Y:S01]  /*2f70*/  LOP3.LUT R7, R25, 0xff, RZ, 0xc0, !PT ;  /* 0x000000ff19077812 */ /* 0x000fe200078ec0ff */
[----:B------:R-:W-:Y:S01]  /*2f80*/  ULDC.64 UR14, c[0x0][0x260] ;  /* 0x00009800000e7ab9 */ /* 0x000fe20000000a00 */
[----:B------:R-:W-:Y:S02]  /*2f90*/  ISETP.NE.U32.AND P3, PT, R0, 0x1, PT ;  /* 0x000000010000780c */ /* 0x000fe40003f65070 */
[C---:B------:R-:W-:Y:S02]  /*2fa0*/  LOP3.LUT P2, RZ, R7.reuse, 0x2, RZ, 0xc0, !PT ;  /* 0x0000000207ff7812 */ /* 0x040fe4000784c0ff */
[----:B------:R-:W-:Y:S02]  /*2fb0*/  IADD3 R0, P0, R20, UR28, RZ ;  /* 0x0000001c14007c10 */ /* 0x000fe4000ff1e0ff */
[----:B------:R-:W-:-:S02]  /*2fc0*/  LOP3.LUT P1, RZ, R7, 0x4, RZ, 0xc0, !PT ;  /* 0x0000000407ff7812 */ /* 0x000fc4000782c0ff */
[----:B------:R-:W-:Y:S01]  /*2fd0*/  LEA.HI.X.SX32 R6, R6, R34, 0x1, P0 ;  /* 0x0000002206067211 */ /* 0x000fe200000f0eff */
[----:B------:R-:W-:-:S04]  /*2fe0*/  IMAD.WIDE.U32 R4, R0, UR30, R4 ;  /* 0x0000001e00047c25 */ /* 0x000fc8000f8e0004 */
[----:B------:R-:W1:Y:S01]  /*2ff0*/  @!P3 LDC.64 R12, c[0x0][0x218] ;  /* 0x00008600ff0cbb82 */ /* 0x000e620000000a00 */
[----:B------:R-:W-:Y:S01]  /*3000*/  IMAD R6, R6, UR30, RZ ;  /* 0x0000001e06067c24 */ /* 0x000fe2000f8e02ff */
[----:B------:R-:W-:-:S03]  /*3010*/  IADD3 R4, P0, R4, UR45, RZ ;  /* 0x0000002d04047c10 */ /* 0x000fc6000ff1e0ff */
[----:B------:R-:W-:Y:S02]  /*3020*/  IMAD R6, R0, UR31, R6 ;  /* 0x0000001f00067c24 */ /* 0x000fe4000f8e0206 */
[----:B------:R-:W-:Y:S01]  /*3030*/  IMAD R0, R33, UR14, RZ ;  /* 0x0000000e21007c24 */ /* 0x000fe2000f8e02ff */
[----:B------:R-:W2:Y:S02]  /*3040*/  @P2 LDC.64 R10, c[0x0][0x218] ;  /* 0x00008600ff0a2b82 */ /* 0x000ea40000000a00 */
[----:B------:R-:W-:Y:S01]  /*3050*/  IADD3.X R5, R5, UR47, R6, P0, !PT ;  /* 0x0000002f05057c10 */ /* 0x000fe200087fe406 */
[C---:B------:R-:W-:Y:S02]  /*3060*/  IMAD R0, R21.reuse, UR15, R0 ;  /* 0x0000000f15007c24 */ /* 0x040fe4000f8e0200 */
[----:B------:R-:W-:-:S03]  /*3070*/  IMAD.WIDE.U32 R4, R21, UR14, R4 ;  /* 0x0000000e15047c25 */ /* 0x000fc6000f8e0004 */
[----:B------:R-:W3:Y:S01]  /*3080*/  @P1 LDC.64 R8, c[0x0][0x218] ;  /* 0x00008600ff081b82 */ /* 0x000ee20000000a00 */
[----:B------:R-:W-:Y:S01]  /*3090*/  IMAD.IADD R0, R5, 0x1, R0 ;  /* 0x0000000105007824 */ /* 0x000fe200078e0200 */
[----:B-1----:R-:W-:-:S04]  /*30a0*/  @!P3 LEA R12, P0, R4, R12, 0x1 ;  /* 0x0000000c040cb211 */ /* 0x002fc800078008ff */
[C---:B------:R-:W-:Y:S02]  /*30b0*/  @!P3 LEA.HI.X R13, R4.reuse, R13, R0, 0x1, P0 ;  /* 0x0000000d040db211 */ /* 0x040fe400000f0c00 */
[----:B--2---:R-:W-:-:S03]  /*30c0*/  @P2 LEA R10, P0, R4, R10, 0x1 ;  /* 0x0000000a040a2211 */ /* 0x004fc600078008ff */
[----:B------:R-:W-:Y:S01]  /*30d0*/  @!PT LDS RZ, [RZ] ;  /* 0x00000000fffff984 */ /* 0x000fe20000000800 */
[----:B------:R-:W-:Y:S01]  /*30e0*/  @!PT LDS RZ, [RZ] ;  /* 0x00000000fffff984 */ /* 0x000fe20000000800 */
[----:B------:R-:W-:Y:S01]  /*30f0*/  @!PT LDS RZ, [RZ] ;  /* 0x00000000fffff984 */ /* 0x000fe20000000800 */
[----:B------:R1:W-:Y:S01]  /*3100*/  @!P3 LDGSTS.E.BYPASS.LTC128B.128 [R237+0x10000], desc[UR6][R12.64] ;  /* 0x100000000cedbfae */ /* 0x0003e2000b901d46 */
[----:B------:R-:W-:-:S03]  /*3110*/  @P2 LEA.HI.X R11, R4, R11, R0, 0x1, P0 ;  /* 0x0000000b040b2211 */ /* 0x000fc600000f0c00 */
[----:B------:R1:W-:Y:S01]  /*3120*/  @P3 STS.128 [R237+0x10000], RZ ;  /* 0x010000ffed003388 */ /* 0x0003e20000000c00 */
        /* <DEDUP_REMOVED lines=13> */
[----:B------:R-:W2:Y:S02]  /*3200*/  @P0 LDC.64 R6, c[0x0][0x218] ;  /* 0x00008600ff060b82 */ /* 0x000ea40000000a00 */
[----:B--2---:R-:W-:-:S04]  /*3210*/  @P0 LEA R6, P4, R4, R6, 0x1 ;  /* 0x0000000604060211 */ /* 0x004fc800078808ff */
[----:B------:R-:W-:-:S05]  /*3220*/  @P0 LEA.HI.X R7, R4, R7, R0, 0x1, P4 ;  /* 0x0000000704070211 */ /* 0x000fca00020f0c00 */
[----:B------:R-:W-:Y:S01]  /*3230*/  @!PT LDS RZ, [RZ] ;  /* 0x00000000fffff984 */ /* 0x000fe20000000800 */
[----:B------:R-:W-:Y:S01]  /*3240*/  @!PT LDS RZ, [RZ] ;  /* 0x00000000fffff984 */ /* 0x000fe20000000800 */
[----:B------:R-:W-:Y:S01]  /*3250*/  @!PT LDS RZ, [RZ] ;  /* 0x00000000fffff984 */ /* 0x000fe20000000800 */
[----:B------:R1:W-:Y:S04]  /*3260*/  @P0 LDGSTS.E.BYPASS.LTC128B.128 [R237+0x13000], desc[UR6][R6.64+0x180] ;  /* 0x1300018006ed0fae */ /* 0x0003e8000b901d46 */
[----:B------:R1:W-:Y:S02]  /*3270*/  @!P0 STS.128 [R237+0x13000], RZ ;  /* 0x013000ffed008388 */ /* 0x0003e40000000c00 */
.L_x_24:
[----:B------:R-:W-:Y:S05]  /*3280*/  BSYNC B0 ;  /* 0x0000000000007941 */ /* 0x000fea0003800000 */
.L_x_23:
[----:B------:R-:W0:Y:S01]  /*3290*/  LDGDEPBAR ;  /* 0x00000000000079af */ /* 0x000e220000000000 */
[----:B------:R-:W-:Y:S01]  /*32a0*/  UIADD3 UR13, UR4, 0x14000, URZ ;  /* 0x00014000040d7890 */ /* 0x000fe2000fffe03f */
[----:B------:R-:W-:Y:S01]  /*32b0*/  IMAD.MOV.U32 R0, RZ, RZ, 0x20 ;  /* 0x00000020ff007424 */ /* 0x000fe200078e00ff */
[C---:B------:R-:W-:Y:S01]  /*32c0*/  LOP3.LUT P1, RZ, R32.reuse, 0x4, RZ, 0xc0, !PT ;  /* 0x0000000420ff7812 */ /* 0x040fe2000782c0ff */
[----:B------:R-:W-:Y:S01]  /*32d0*/  IMAD.MOV.U32 R192, RZ, RZ, 0x40 ;  /* 0x00000040ffc07424 */ /* 0x000fe200078e00ff */
[----:B------:R-:W-:Y:S01]  /*32e0*/  LOP3.LUT P0, RZ, R32, 0x2, RZ, 0xc0, !PT ;  /* 0x0000000220ff7812 */ /* 0x000fe2000780c0ff */
[----:B------:R-:W-:Y:S01]  /*32f0*/  IMAD.SHL.U32 R247, R44, 0x4, RZ ;  /* 0x000000042cf77824 */ /* 0x000fe200078e00ff */
[----:B------:R-:W-:Y:S01]  /*3300*/  LEA R4, R234, UR13, 0x1 ;  /* 0x0000000dea047c11 */ /* 0x000fe2000f8e08ff */
[----:B------:R-:W-:Y:S01]  /*3310*/  ULEA UR13, UR22, 0x20, 0x5 ;  /* 0x00000020160d7891 */ /* 0x000fe2000f8e283f */
[----:B------:R-:W-:Y:S02]  /*3320*/  SEL R0, R0, 0xffffffe0, !P0 ;  /* 0xffffffe000007807 */ /* 0x000fe40004000000 */
[----:B------:R-:W-:-:S02]  /*3330*/  CS2R R126, SRZ ;  /* 0x00000000007e7805 */ /* 0x000fc4000001ff00 */
[----:B------:R-:W-:Y:S02]  /*3340*/  SEL R192, R192, 0xffffffc0, !P1 ;  /* 0xffffffc0c0c07807 */ /* 0x000fe40004800000 */
[----:B------:R-:W-:Y:S02]  /*3350*/  CS2R R124, SRZ ;  /* 0x00000000007c7805 */ /* 0x000fe4000001ff00 */
[----:B------:R-:W-:Y:S02]  /*3360*/  LEA R180, R234, UR4, 0x1 ;  /* 0x00000004eab47c11 */ /* 0x000fe4000f8e08ff */
[----:B------:R-:W-:Y:S02]  /*3370*/  CS2R R130, SRZ ;  /* 0x0000000000827805 */ /* 0x000fe4000001ff00 */
[----:B------:R-:W-:Y:S02]  /*3380*/  IADD3 R192, R0, R4, R192 ;  /* 0x0000000400c07210 */ /* 0x000fe40007ffe0c0 */
[----:B------:R-:W-:-:S02]  /*3390*/  CS2R R128, SRZ ;  /* 0x0000000000807805 */ /* 0x000fc4000001ff00 */
[----:B------:R-:W-:Y:S02]  /*33a0*/  CS2R R122, SRZ ;  /* 0x00000000007a7805 */ /* 0x000fe4000001ff00 */
[----:B------:R-:W-:Y:S02]  /*33b0*/  CS2R R120, SRZ ;  /* 0x0000000000787805 */ /* 0x000fe4000001ff00 */
[----:B------:R-:W-:Y:S02]  /*33c0*/  CS2R R118, SRZ ;  /* 0x0000000000767805 */ /* 0x000fe4000001ff00 */
[----:B------:R-:W-:Y:S02]  /*33d0*/  CS2R R116, SRZ ;  /* 0x0000000000747805 */ /* 0x000fe4000001ff00 */
[----:B------:R-:W-:Y:S02]  /*33e0*/  CS2R R110, SRZ ;  /* 0x00000000006e7805 */ /* 0x000fe4000001ff00 */
[----:B------:R-:W-:-:S02]  /*33f0*/  CS2R R108, SRZ ;  /* 0x00000000006c7805 */ /* 0x000fc4000001ff00 */
[----:B------:R-:W-:Y:S01]  /*3400*/  CS2R R114, SRZ ;  /* 0x0000000000727805 */ /* 0x000fe2000001ff00 */
[----:B------:R-:W-:-:S04]  /*3410*/  DEPBAR.LE SB0, 0x1 ;  /* 0x000080400000791a */ /* 0x000fc80000000000 */
[----:B------:R-:W-:Y:S01]  /*3420*/  BAR.SYNC.DEFER_BLOCKING 0x0 ;  /* 0x0000000000007b1d */ /* 0x000fe20000010000 */
[----:B------:R-:W-:Y:S02]  /*3430*/  CS2R R112, SRZ ;  /* 0x0000000000707805 */ /* 0x000fe4000001ff00 */
[----:B------:R-:W-:Y:S02]  /*3440*/  CS2R R106, SRZ ;  /* 0x00000000006a7805 */ /* 0x000fe4000001ff00 */
[----:B------:R-:W-:Y:S02]  /*3450*/  CS2R R104, SRZ ;  /* 0x0000000000687805 */ /* 0x000fe4000001ff00 */
        /* <DEDUP_REMOVED lines=16> */
[----:B-1-3--:R-:W-:Y:S02]  /*3560*/  CS2R R14, SRZ ;  /* 0x00000000000e7805 */ /* 0x00afe4000001ff00 */
[----:B------:R-:W-:Y:S02]  /*3570*/  CS2R R12, SRZ ;  /* 0x00000000000c7805 */ /* 0x000fe4000001ff00 */
[----:B------:R-:W-:Y:S01]  /*3580*/  SHF.L.U64.HI R246, R44, 0x2, R246 ;  /* 0x000000022cf67819 */ /* 0x000fe200000102f6 */
[----:B------:R-:W-:Y:S01]  /*3590*/  UISETP.GE.AND UP0, UPT, UR13, UR5, UPT ;  /* 0x000000050d00728c */ /* 0x000fe2000bf06270 */
[----:B------:R1:W3:Y:S01]  /*35a0*/  LDSM.16.M88.4 R132, [R180+0x14000] ;  /* 0x01400000b484783b */ /* 0x0002e20000000200 */
[----:B------:R-:W-:Y:S01]  /*35b0*/  ULDC UR16, c[0x0][0x2dc] ;  /* 0x0000b70000107ab9 */ /* 0x000fe20000000800 */
[----:B------:R-:W-:-:S02]  /*35c0*/  ULDC UR15, c[0x0][0x2ec] ;  /* 0x0000bb00000f7ab9 */ /* 0x000fc40000000800 */
[----:B------:R1:W1:Y:S04]  /*35d0*/  LDSM.16.M88.4 R148, [R180+0x15000] ;  /* 0x01500000b494783b */ /* 0x0002680000000200 */
[----:B------:R1:W1:Y:S04]  /*35e0*/  LDSM.16.M88.4 R164, [R180+0x16000] ;  /* 0x01600000b4a4783b */ /* 0x0002680000000200 */
[----:B------:R1:W1:Y:S04]  /*35f0*/  LDSM.16.M88.4 R160, [R192+0x1000] ;  /* 0x00100000c0a0783b */ /* 0x0002680000000200 */
[----:B------:R1:W1:Y:S04]  /*3600*/  LDSM.16.M88.4 R176, [R192+0x2000] ;  /* 0x00200000c0b0783b */ /* 0x0002680000000200 */
[----:B------:R-:W1:Y:S04]  /*3610*/  LDSM.16.M88.4 R180, [R180+0x17000] ;  /* 0x01700000b4b4783b */ /* 0x000e680000000200 */
[----:B------:R-:W1:Y:S04]  /*3620*/  LDSM.16.M88.4 R192, [R192+0x3000] ;  /* 0x00300000c0c0783b */ /* 0x000e680000000200 */
[----:B------:R1:W1:Y:S04]  /*3630*/  LDSM.16.M88.4 R136, [R229] ;  /* 0x00000000e588783b */ /* 0x0002680000000200 */
[----:B------:R1:W1:Y:S04]  /*3640*/  LDSM.16.M88.4 R140, [R230] ;  /* 0x00000000e68c783b */ /* 0x0002680000000200 */
[----:B------:R1:W1:Y:S04]  /*3650*/  LDSM.16.M88.4 R144, [R231] ;  /* 0x00000000e790783b */ /* 0x0002680000000200 */
[----:B------:R1:W1:Y:S04]  /*3660*/  LDSM.16.M88.4 R152, [R229+0x1000] ;  /* 0x00100000e598783b */ /* 0x0002680000000200 */
[----:B------:R1:W1:Y:S04]  /*3670*/  LDSM.16.M88.4 R156, [R230+0x1000] ;  /* 0x00100000e69c783b */ /* 0x0002680000000200 */
[----:B------:R1:W1:Y:S04]  /*3680*/  LDSM.16.M88.4 R168, [R229+0x2000] ;  /* 0x00200000e5a8783b */ /* 0x0002680000000200 */
[----:B------:R1:W1:Y:S04]  /*3690*/  LDSM.16.M88.4 R172, [R230+0x2000] ;  /* 0x00200000e6ac783b */ /* 0x0002680000000200 */
[----:B------:R1:W1:Y:S04]  /*36a0*/  LDSM.16.M88.4 R184, [R229+0x3000] ;  /* 0x00300000e5b8783b */ /* 0x0002680000000200 */
[----:B---3--:R1:W1:Y:S02]  /*36b0*/  LDSM.16.M88.4 R188, [R230+0x3000] ;  /* 0x00300000e6bc783b */ /* 0x0082640000000200 */
.L_x_27:
[----:B------:R-:W0:Y:S01]  /*36c0*/  LDGDEPBAR ;  /* 0x00000000000079af */ /* 0x000e220000000000 */
[----:B------:R-:W-:Y:S01]  /*36d0*/  LEA R0, R234, UR4, 0x1 ;  /* 0x00000004ea007c11 */ /* 0x000fe2000f8e08ff */
[----:B------:R-:W-:Y:S01]  /*36e0*/  UISETP.GE.AND UP3, UPT, UR8, 0x1, UPT ;  /* 0x000000010800788c */ /* 0x000fe2000bf66270 */
[----:B------:R-:W-:Y:S01]  /*36f0*/  PLOP3.LUT P0, PT, PT, PT, UP0, 0x80, 0x0 ;  /* 0x000000000000781c */ /* 0x000fe20003f0f008 */
[----:B------:R-:W3:Y:S01]  /*3700*/  LDL R69, [R1+0x4] ;  /* 0x0000040001457983 */ /* 0x000ee20000100800 */
[----:B------:R-:W-:Y:S02]  /*3710*/  PLOP3.LUT P2, PT, PT, PT, UP0, 0x80, 0x0 ;  /* 0x000000000000781c */ /* 0x000fe40003f4f008 */
[----:B------:R-:W-:Y:S01]  /*3720*/  PLOP3.LUT P3, PT, PT, PT, UP0, 0x80, 0x0 ;  /* 0x000000000000781c */ /* 0x000fe20003f6f008 */
[----:B------:R-:W4:Y:S01]  /*3730*/  LDL R68, [R1] ;  /* 0x0000000001447983 */ /* 0x000f220000100800 */
[----:B------:R-:W-:Y:S02]  /*3740*/  PLOP3.LUT P1, PT, PT, PT, UP0, 0x80, 0x0 ;  /* 0x000000000000781c */ /* 0x000fe40003f2f008 */
[----:B------:R-:W-:Y:S01]  /*3750*/  PLOP3.LUT P4, PT, PT, PT, UP0, 0x80, 0x0 ;  /* 0x000000000000781c */ /* 0x000fe20003f8f008 */
[----:B------:R-:W-:Y:S04]  /*3760*/  DEPBAR.LE SB0, 0x0 ;  /* 0x000080000000791a */ /* 0x000fe80000000000 */
[----:B------:R-:W-:Y:S06]  /*3770*/  BAR.SYNC.DEFER_BLOCKING 0x0 ;  /* 0x0000000000007b1d */ /* 0x000fec0000010000 */
[----:B-1----:R-:W-:Y:S04]  /*3780*/  LDSM.16.M88.4 R8, [R2] ;  /* 0x000000000208783b */ /* 0x002fe80000000200 */
[----:B------:R-:W2:Y:S04]  /*3790*/  LDSM.16.M88.4 R44, [R0+0x10000] ;  /* 0x01000000002c783b */ /* 0x000ea80000000200 */
[----:B------:R-:W-:Y:S04]  /*37a0*/  LDSM.16.M88.4 R48, [R224] ;  /* 0x00000000e030783b */ /* 0x000fe80000000200 */
[----:B------:R-:W1:Y:S04]  /*37b0*/  LDSM.16.M88.4 R52, [R229+-0x4000] ;  /* 0xffc00000e534783b */ /* 0x000e680000000200 */
[----:B------:R-:W-:Y:S04]  /*37c0*/  LDSM.16.M88.4 R56, [R228] ;  /* 0x00000000e438783b */ /* 0x000fe80000000200 */
[----:B------:R-:W1:Y:S04]  /*37d0*/  LDSM.16.M88.4 R60, [R230+-0x4000] ;  /* 0xffc00000e63c783b */ /* 0x000e680000000200 */
[----:B------:R-:W-:Y:S01]  /*37e0*/  LDSM.16.M88.4 R64, [R231+-0x4000] ;  /* 0xffc00000e740783b */ /* 0x000fe20000000200 */
[C---:B--2---:R-:W-:Y:S06]  /*37f0*/  HMMA.16816.F32 R4, R8.reuse, R44, RZ ;  /* 0x0000002c0804723c */ /* 0x044fec00000018ff */
[----:B------:R-:W-:Y:S01]  /*3800*/  HMMA.16816.F32 R8, R8, R46, RZ ;  /* 0x0000002e0808723c */ /* 0x000fe200000018ff */
[----:B------:R-:W2:Y:S11]  /*3810*/  LDSM.16.M88.4 R44, [R227] ;  /* 0x00000000e32c783b */ /* 0x000eb60000000200 */
[----:B------:R-:W-:Y:S06]  /*3820*/  @!UPT UIADD3 URZ, URZ, URZ, URZ ;  /* 0x0000003f3f3ff290 */ /* 0x000fec000fffe03f */
[C---:B-1----:R-:W-:Y:S06]  /*3830*/  HMMA.16816.F32 R4, R48.reuse, R52, R4 ;  /* 0x000000343004723c */ /* 0x042fec0000001804 */
[----:B------:R-:W-:Y:S01]  /*3840*/  HMMA.16816.F32 R8, R48, R54, R8 ;  /* 0x000000363008723c */ /* 0x000fe20000001808 */
[----:B------:R-:W-:Y:S04]  /*3850*/  LDSM.16.M88.4 R48, [R2+0x2000] ;  /* 0x002000000230783b */ /* 0x000fe80000000200 */
[----:B------:R-:W1:Y:S11]  /*3860*/  LDSM.16.M88.4 R52, [R0+0x11000] ;  /* 0x011000000034783b */ /* 0x000e760000000200 */
[----:B------:R-:W-:Y:S02]  /*3870*/  @!UPT UIADD3 URZ, URZ, URZ, URZ ;  /* 0x0000003f3f3ff290 */ /* 0x000fe4000fffe03f */
[C---:B------:R-:W-:Y:S06]  /*3880*/  HMMA.16816.F32 R4, R56.reuse, R60, R4 ;  /* 0x0000003c3804723c */ /* 0x040fec0000001804 */
[----:B------:R-:W-:Y:S01]  /*3890*/  HMMA.16816.F32 R8, R56, R62, R8 ;  /* 0x0000003e3808723c */ /* 0x000fe20000001808 */
[----:B------:R-:W-:Y:S04]  /*38a0*/  LDSM.16.M88.4 R56, [R224+0x2000] ;  /* 0x00200000e038783b */ /* 0x000fe80000000200 */
[----:B------:R-:W1:Y:S11]  /*38b0*/  LDSM.16.M88.4 R60, [R229+-0x3000] ;  /* 0xffd00000e53c783b */ /* 0x000e760000000200 */
[----:B------:R-:W-:Y:S02]  /*38c0*/  @!UPT UIADD3 URZ, URZ, URZ, URZ ;  /* 0x0000003f3f3ff290 */ /* 0x000fe4000fffe03f */
[C---:B--2---:R-:W-:Y:S06]  /*38d0*/  HMMA.16816.F32 R4, R44.reuse, R64, R4 ;  /* 0x000000402c04723c */ /* 0x044fec0000001804 */
[----:B------:R-:W-:Y:S01]  /*38e0*/  HMMA.16816.F32 R8, R44, R66, R8 ;  /* 0x000000422c08723c */ /* 0x000fe20000001808 */
[----:B------:R-:W-:Y:S04]  /*38f0*/  LDSM.16.M88.4 R44, [R228+0x2000] ;  /* 0x00200000e42c783b */ /* 0x000fe80000000200 */
[----:B------:R-:W2:Y:S11]  /*3900*/  LDSM.16.M88.4 R64, [R230+-0x3000] ;  /* 0xffd00000e640783b */ /* 0x000eb60000000200 */
[----:B------:R-:W-:Y:S02]  /*3910*/  @!UPT UIADD3 URZ, URZ, URZ, URZ ;  /* 0x0000003f3f3ff290 */ /* 0x000fe4000fffe03f */
[C---:B-1----:R-:W-:Y:S06]  /*3920*/  HMMA.16816.F32 R4, R48.reuse, R52, R4 ;  /* 0x000000343004723c */ /* 0x042fec0000001804 */
[----:B------:R-:W-:Y:S01]  /*3930*/  HMMA.16816.F32 R8, R48, R54, R8 ;  /* 0x000000363008723c */ /* 0x000fe20000001808 */
[----:B------:R-:W-:Y:S04]  /*3940*/  LDSM.16.M88.4 R48, [R227+0x2000] ;  /* 0x00200000e330783b */ /* 0x000fe80000000200 */
[----:B------:R-:W1:Y:S11]  /*3950*/  LDSM.16.M88.4 R52, [R231+-0x3000] ;  /* 0xffd00000e734783b */ /* 0x000e760000000200 */
[----:B------:R-:W-:Y:S02]  /*3960*/  @!UPT UIADD3 URZ, URZ, URZ, URZ ;  /* 0x0000003f3f3ff290 */ /* 0x000fe4000fffe03f */
[C---:B------:R-:W-:Y:S06]  /*3970*/  HMMA.16816.F32 R4, R56.reuse, R60, R4 ;  /* 0x0000003c3804723c */ /* 0x040fec0000001804 */
[----:B------:R-:W-:Y:S01]  /*3980*/  HMMA.16816.F32 R8, R56, R62, R8 ;  /* 0x0000003e3808723c */ /* 0x000fe20000001808 */
[----:B------:R-:W-:Y:S04]  /*3990*/  LDSM.16.M88.4 R56, [R2+0x4000] ;  /* 0x004000000238783b */ /* 0x000fe80000000200 */
[----:B------:R-:W1:Y:S11]  /*39a0*/  LDSM.16.M88.4 R60, [R0+0x12000] ;  /* 0x01200000003c783b */ /* 0x000e760000000200 */
        /* <DEDUP_REMOVED lines=14> */
[----:B------:R-:W3:Y:S11]  /*3a90*/  LDSM.16.M88.4 R60, [R231+-0x2000] ;  /* 0xffe00000e73c783b */ /* 0x000ef60000000200 */
[----:B------:R-:W-:Y:S02]  /*3aa0*/  @!UPT UIADD3 URZ, URZ, URZ, URZ ;  /* 0x0000003f3f3ff290 */ /* 0x000fe4000fffe03f */
[C---:B--2---:R-:W-:Y:S06]  /*3ab0*/  HMMA.16816.F32 R4, R44.reuse, R64, R4 ;  /* 0x000000402c04723c */ /* 0x044fec0000001804 */
[----:B------:R-:W-:Y:S01]  /*3ac0*/  HMMA.16816.F32 R8, R44, R66, R8 ;  /* 0x000000422c08723c */ /* 0x000fe20000001808 */
[----:B------:R-:W-:Y:S04]  /*3ad0*/  LDSM.16.M88.4 R64, [R0+0x13000] ;  /* 0x013000000040783b */ /* 0x000fe80000000200 */
[----:B------:R-:W2:Y:S11]  /*3ae0*/  LDSM.16.M88.4 R44, [R2+0x6000] ;  /* 0x00600000022c783b */ /* 0x000eb60000000200 */
[----:B------:R-:W-:Y:S02]  /*3af0*/  @!UPT UIADD3 URZ, URZ, URZ, URZ ;  /* 0x0000003f3f3ff290 */ /* 0x000fe4000fffe03f */
[C---:B-1----:R-:W-:Y:S06]  /*3b00*/  HMMA.16816.F32 R4, R48.reuse, R52, R4 ;  /* 0x000000343004723c */ /* 0x042fec0000001804 */
[----:B------:R-:W-:Y:S01]  /*3b10*/  HMMA.16816.F32 R8, R48, R54, R8 ;  /* 0x000000363008723c */ /* 0x000fe20000001808 */
[----:B------:R-:W-:Y:S04]  /*3b20*/  LDSM.16.M88.4 R48, [R224+0x6000] ;  /* 0x00600000e030783b */ /* 0x000fe80000000200 */
[----:B------:R-:W1:Y:S11]  /*3b30*/  LDSM.16.M88.4 R52, [R229+-0x1000] ;  /* 0xfff00000e534783b */ /* 0x000e760000000200 */
[----:B------:R-:W-:Y:S02]  /*3b40*/  @!UPT UIADD3 URZ, URZ, URZ, URZ ;  /* 0x0000003f3f3ff290 */ /* 0x000fe4000fffe03f */
[C---:B---3--:R-:W-:Y:S06]  /*3b50*/  HMMA.16816.F32 R4, R56.reuse, R60, R4 ;  /* 0x0000003c3804723c */ /* 0x048fec0000001804 */
[----:B------:R-:W-:Y:S01]  /*3b60*/  HMMA.16816.F32 R8, R56, R62, R8 ;  /* 0x0000003e3808723c */ /* 0x000fe20000001808 */
[----:B------:R-:W-:Y:S04]  /*3b70*/  LDSM.16.M88.4 R56, [R228+0x6000] ;  /* 0x00600000e438783b */ /* 0x000fe80000000200 */
[----:B------:R-:W3:Y:S11]  /*3b80*/  LDSM.16.M88.4 R60, [R230+-0x1000] ;  /* 0xfff00000e63c783b */ /* 0x000ef60000000200 */
[----:B------:R-:W-:Y:S02]  /*3b90*/  @!UPT UIADD3 URZ, URZ, URZ, URZ ;  /* 0x0000003f3f3ff290 */ /* 0x000fe4000fffe03f */
[C---:B--2---:R-:W-:Y:S06]  /*3ba0*/  HMMA.16816.F32 R4, R44.reuse, R64, R4 ;  /* 0x000000402c04723c */ /* 0x044fec0000001804 */
[----:B------:R-:W-:Y:S01]  /*3bb0*/  HMMA.16816.F32 R8, R44, R66, R8 ;  /* 0x000000422c08723c */ /* 0x000fe20000001808 */
[----:B------:R-:W-:Y:S04]  /*3bc0*/  LDSM.16.M88.4 R44, [R227+0x6000] ;  /* 0x00600000e32c783b */ /* 0x000fe80000000200 */
[----:B------:R-:W2:Y:S11]  /*3bd0*/  LDSM.16.M88.4 R64, [R231+-0x1000] ;  /* 0xfff00000e740783b */ /* 0x000eb60000000200 */
[----:B------:R-:W-:Y:S02]  /*3be0*/  @!UPT UIADD3 URZ, URZ, URZ, URZ ;  /* 0x0000003f3f3ff290 */ /* 0x000fe4000fffe03f */
[C---:B-1----:R-:W-:Y:S06]  /*3bf0*/  HMMA.16816.F32 R4, R48.reuse, R52, R4 ;  /* 0x000000343004723c */ /* 0x042fec0000001804 */
[----:B------:R-:W-:Y:S07]  /*3c00*/  HMMA.16816.F32 R8, R48, R54, R8 ;  /* 0x000000363008723c */ /* 0x000fee0000001808 */
[----:B------:R-:W-:Y:S04]  /*3c10*/  IMAD.U32 R48, RZ, RZ, UR22 ;  /* 0x00000016ff307e24 */ /* 0x000fe8000f8e00ff */
[----:B------:R-:W-:Y:S05]  /*3c20*/  @P0 IMAD R48, R48, 0x20, R69 ;  /* 0x0000002030300824 */ /* 0x000fea00078e0245 */
[C---:B------:R-:W-:Y:S02]  /*3c30*/  @P2 ISETP.GE.AND P0, PT, R48.reuse, UR5, PT ;  /* 0x0000000530002c0c */ /* 0x040fe4000bf06270 */
[C---:B---3--:R-:W-:Y:S01]  /*3c40*/  HMMA.16816.F32 R4, R56.reuse, R60, R4 ;  /* 0x0000003c3804723c */ /* 0x048fe20000001804 */
[----:B------:R-:W-:Y:S05]  /*3c50*/  PLOP3.LUT P2, PT, PT, PT, UP0, 0x80, 0x0 ;  /* 0x000000000000781c */ /* 0x000fea0003f4f008 */
[----:B------:R-:W-:Y:S08]  /*3c60*/  HMMA.16816.F32 R8, R56, R62, R8 ;  /* 0x0000003e3808723c */ /* 0x000ff00000001808 */
[----:B------:R-:W-:Y:S01]  /*3c70*/  @P2 VIADD R0, R48, 0x1 ;  /* 0x0000000130002836 */ /* 0x000fe20000000000 */
[----:B------:R-:W-:Y:S09]  /*3c80*/  PLOP3.LUT P2, PT, PT, PT, UP0, 0x80, 0x0 ;  /* 0x000000000000781c */ /* 0x000ff20003f4f008 */
[C---:B--2---:R-:W-:Y:S06]  /*3c90*/  HMMA.16816.F32 R4, R44.reuse, R64, R4 ;  /* 0x000000402c04723c */ /* 0x044fec0000001804 */
[----:B------:R-:W-:Y:S07]  /*3ca0*/  HMMA.16816.F32 R8, R44, R66, R8 ;  /* 0x000000422c08723c */ /* 0x000fee0000001808 */
[----:B-----5:R-:W-:Y:S01]  /*3cb0*/  FMUL.FTZ R44, R244, 1.4426950216293334961 ;  /* 0x3fb8aa3bf42c7820 */ /* 0x020fe20000410000 */
[----:B------:R-:W-:Y:S01]  /*3cc0*/  @P4 VIADD R45, R48, 0x8 ;  /* 0x00000008302d4836 */ /* 0x000fe20000000000 */
[----:B----4-:R-:W-:Y:S09]  /*3cd0*/  ISETP.NE.AND P4, PT, R68, RZ, PT ;  /* 0x000000ff4400720c */ /* 0x010ff20003f85270 */
[----:B------:R-:W-:Y:S02]  /*3ce0*/  @P3 FSEL R4, R4, -INF , !P0 ;  /* 0xff80000004043808 */ /* 0x000fe40004000000 */
[----:B------:R-:W-:Y:S02]  /*3cf0*/  @P1 FSEL R6, R6, -INF , !P0 ;  /* 0xff80000006061808 */ /* 0x000fe40004000000 */
[----:B------:R-:W-:Y:S02]  /*3d00*/  PLOP3.LUT P0, PT, PT, PT, UP0, 0x80, 0x0 ;  /* 0x000000000000781c */ /* 0x000fe40003f0f008 */
[----:B------:R-:W-:Y:S02]  /*3d10*/  PLOP3.LUT P1, PT, PT, PT, UP0, 0x80, 0x0 ;  /* 0x000000000000781c */ /* 0x000fe40003f2f008 */
[----:B------:R-:W-:Y:S09]  /*3d20*/  PLOP3.LUT P3, PT, PT, PT, UP0, 0x80, 0x0 ;  /* 0x000000000000781c */ /* 0x000ff20003f6f008 */
[----:B------:R-:W-:Y:S01]  /*3d30*/  @P0 ISETP.GE.AND P0, PT, R0, UR5, PT ;  /* 0x0000000500000c0c */ /* 0x000fe2000bf06270 */
[----:B------:R-:W-:Y:S03]  /*3d40*/  FMUL.FTZ R0, R245, 1.4426950216293334961 ;  /* 0x3fb8aa3bf5007820 */ /* 0x000fe60000410000 */
[----:B------:R-:W-:Y:S02]  /*3d50*/  @P1 FSEL R5, R5, -INF , !P0 ;  /* 0xff80000005051808 */ /* 0x000fe40004000000 */
[----:B------:R-:W-:Y:S02]  /*3d60*/  FSETP.NEU.FTZ.AND P1, PT, R244, -INF , PT ;  /* 0xff800000f400780b */ /* 0x000fe40003f3d000 */
[----:B------:R-:W-:Y:S02]  /*3d70*/  @P2 FSEL R7, R7, -INF , !P0 ;  /* 0xff80000007072808 */ /* 0x000fe40004000000 */
[----:B------:R-:W-:Y:S02]  /*3d80*/  FSEL R44, R44, RZ, P1 ;  /* 0x000000ff2c2c7208 */ /* 0x000fe40000800000 */
[----:B------:R-:W-:Y:S02]  /*3d90*/  PLOP3.LUT P1, PT, PT, PT, UP0, 0x80, 0x0 ;  /* 0x000000000000781c */ /* 0x000fe40003f2f008 */
[----:B------:R-:W-:Y:S01]  /*3da0*/  FSETP.NEU.FTZ.AND P0, PT, R245, -INF , PT ;  /* 0xff800000f500780b */ /* 0x000fe20003f1d000 */
[--C-:B------:R-:W-:Y:S01]  /*3db0*/  FFMA.FTZ R4, R4, UR15, -R44.reuse ;  /* 0x0000000f04047c23 */ /* 0x100fe2000801082c */
[----:B------:R-:W-:Y:S01]  /*3dc0*/  PLOP3.LUT P2, PT, PT, PT, UP0, 0x80, 0x0 ;  /* 0x000000000000781c */ /* 0x000fe20003f4f008 */
[----:B------:R-:W-:Y:S01]  /*3dd0*/  FFMA.FTZ R5, R5, UR15, -R44 ;  /* 0x0000000f05057c23 */ /* 0x000fe2000801082c */
[----:B------:R-:W-:Y:S01]  /*3de0*/  FSEL R0, R0, RZ, P0 ;  /* 0x000000ff00007208 */ /* 0x000fe20000000000 */
[----:B------:R-:W-:Y:S01]  /*3df0*/  MUFU.EX2 R60, R4 ;  /* 0x00000004003c7308 */ /* 0x000fe20000000800 */
[----:B------:R-:W-:Y:S02]  /*3e00*/  @P3 ISETP.GE.AND P0, PT, R45, UR5, PT ;  /* 0x000000052d003c0c */ /* 0x000fe4000bf06270 */
[----:B------:R-:W-:Y:S01]  /*3e10*/  PLOP3.LUT P3, PT, PT, PT, UP3, 0x80, 0x0 ;  /* 0x000000000000781c */ /* 0x000fe20003f6f038 */
[--C-:B------:R-:W-:Y:S01]  /*3e20*/  FFMA.FTZ R6, R6, UR15, -R0.reuse ;  /* 0x0000000f06067c23 */ /* 0x100fe20008010800 */
[----:B------:R-:W-:Y:S01]  /*3e30*/  FFMA.FTZ R7, R7, UR15, -R0 ;  /* 0x0000000f07077c23 */ /* 0x000fe20008010800 */
[----:B------:R-:W-:Y:S02]  /*3e40*/  @P1 FSEL R8, R8, -INF , !P0 ;  /* 0xff80000008081808 */ /* 0x000fe40004000000 */
[----:B------:R-:W-:Y:S02]  /*3e50*/  PLOP3.LUT P1, PT, PT, PT, UP0, 0x80, 0x0 ;  /* 0x000000000000781c */ /* 0x000fe40003f2f008 */
[----:B------:R-:W1:Y:S01]  /*3e60*/  MUFU.EX2 R58, R5 ;  /* 0x00000005003a7308 */ /* 0x000e620000000800 */
[----:B------:R-:W-:Y:S01]  /*3e70*/  @P2 FSEL R10, R10, -INF , !P0 ;  /* 0xff8000000a0a2808 */ /* 0x000fe20004000000 */
[----:B------:R-:W-:Y:S01]  /*3e80*/  FFMA.FTZ R8, R8, UR15, -R44 ;  /* 0x0000000f08087c23 */ /* 0x000fe2000801082c */
[----:B------:R-:W-:Y:S02]  /*3e90*/  PLOP3.LUT P0, PT, PT, PT, UP0, 0x80, 0x0 ;  /* 0x000000000000781c */ /* 0x000fe40003f0f008 */
[----:B------:R-:W-:Y:S01]  /*3ea0*/  PLOP3.LUT P2, PT, PT, PT, UP0, 0x80, 0x0 ;  /* 0x000000000000781c */ /* 0x000fe20003f4f008 */
[----:B------:R-:W-:Y:S04]  /*3eb0*/  FFMA.FTZ R10, R10, UR15, -R0 ;  /* 0x0000000f0a0a7c23 */ /* 0x000fe80008010800 */
[----:B------:R1:W-:Y:S01]  /*3ec0*/  MUFU.EX2 R61, R6 ;  /* 0x00000006003d7308 */ /* 0x0003e20000000800 */
[----:B------:R-:W-:Y:S01]  /*3ed0*/  @P1 VIADD R48, R48, 0x9 ;  /* 0x0000000930301836 */ /* 0x000fe20000000000 */
[----:B------:R-:W-:Y:S08]  /*3ee0*/  PLOP3.LUT P1, PT, PT, PT, UP0, 0x80, 0x0 ;  /* 0x000000000000781c */ /* 0x000ff00003f2f008 */
[----:B------:R-:W2:Y:S01]  /*3ef0*/  MUFU.EX2 R59, R7 ;  /* 0x00000007003b7308 */ /* 0x000ea20000000800 */
[----:B------:R-:W-:Y:S04]  /*3f00*/  @P0 ISETP.GE.AND P0, PT, R48, UR5, PT ;  /* 0x0000000530000c0c */ /* 0x000fe8000bf06270 */
[----:B------:R-:W-:Y:S05]  /*3f10*/  @P2 FSEL R9, R9, -INF , !P0 ;  /* 0xff80000009092808 */ /* 0x000fea0004000000 */
[----:B------:R-:W-:Y:S01]  /*3f20*/  MUFU.EX2 R54, R8 ;  /* 0x0000000800367308 */ /* 0x000fe20000000800 */
[----:B-1----:R-:W-:Y:S01]  /*3f30*/  F2FP.F16.F32.PACK_AB R6, R58, R60 ;  /* 0x0000003c3a06723e */ /* 0x002fe200000000ff */
[----:B------:R-:W-:Y:S01]  /*3f40*/  FFMA.FTZ R44, R9, UR15, -R44 ;  /* 0x0000000f092c7c23 */ /* 0x000fe2000801082c */
[----:B------:R-:W-:Y:S02]  /*3f50*/  @P1 FSEL R11, R11, -INF , !P0 ;  /* 0xff8000000b0b1808 */ /* 0x000fe40004000000 */
[----:B------:R-:W-:Y:S01]  /*3f60*/  IADD3 R52, P0, R247, UR12, RZ ;  /* 0x0000000cf7347c10 */ /* 0x000fe2000ff1e0ff */
[----:B------:R-:W-:Y:S04]  /*3f70*/  STS [R249+0x15000], R6 ;  /* 0x01500006f9007388 */ /* 0x000fe80000000800 */
[----:B------:R-:W1:Y:S01]  /*3f80*/  MUFU.EX2 R57, R44 ;  /* 0x0000002c00397308 */ /* 0x000e620000000800 */
[----:B------:R-:W-:Y:S01]  /*3f90*/  FFMA.FTZ R0, R11, UR15, -R0 ;  /* 0x0000000f0b007c23 */ /* 0x000fe20008010800 */
[----:B--2---:R-:W-:Y:S02]  /*3fa0*/  F2FP.F16.F32.PACK_AB R5, R59, R61 ;  /* 0x0000003d3b05723e */ /* 0x004fe400000000ff */
[----:B------:R-:W-:Y:S03]  /*3fb0*/  IADD3.X R53, R246, UR11, RZ, P0, !PT ;  /* 0x0000000bf6357c10 */ /* 0x000fe600087fe4ff */
[----:B------:R-:W-:Y:S03]  /*3fc0*/  STS [R252+0x15000], R5 ;  /* 0x01500005fc007388 */ /* 0x000fe60000000800 */
[----:B------:R-:W-:Y:S10]  /*3fd0*/  MUFU.EX2 R56, R10 ;  /* 0x0000000a00387308 */ /* 0x000ff40000000800 */
[----:B------:R-:W2:Y:S01]  /*3fe0*/  MUFU.EX2 R55, R0 ;  /* 0x0000000000377308 */ /* 0x000ea20000000800 */
[----:B-1----:R-:W-:Y:S05]  /*3ff0*/  F2FP.F16.F32.PACK_AB R4, R57, R54 ;  /* 0x000000363904723e */ /* 0x002fea00000000ff */
[----:B------:R-:W-:Y:S01]  /*4000*/  STS [R250+0x15000], R4 ;  /* 0x01500004fa007388 */ /* 0x000fe20000000800 */
[----:B--2---:R-:W-:Y:S05]  /*4010*/  F2FP.F16.F32.PACK_AB R0, R55, R56 ;  /* 0x000000383700723e */ /* 0x004fea00000000ff */
[----:B------:R1:W-:Y:S04]  /*4020*/  STS [R251+0x15000], R0 ;  /* 0x01500000fb007388 */ /* 0x0003e80000000800 */
[----:B------:R-:W2:Y:S04]  /*4030*/  LDSM.16.M88.4 R8, [R2+0x8000] ;  /* 0x008000000208783b */ /* 0x000ea80000000200 */
[----:B------:R-:W3:Y:S04]  /*4040*/  LDSM.16.M88.4 R44, [R224+0x8000] ;  /* 0x00800000e02c783b */ /* 0x000ee80000000200 */
[----:B------:R-:W4:Y:S04]  /*4050*/  LDSM.16.M88.4 R48, [R228+0x8000] ;  /* 0x00800000e430783b */ /* 0x000f280000000200 */
[----:B-1----:R-:W4:Y:S01]  /*4060*/  LDG.E R0, desc[UR6][R52.64] ;  /* 0x0000000634007981 */ /* 0x002f22000c1e1900 */
[C---:B--2---:R-:W-:Y:S06]  /*4070*/  HMMA.16816.F32 R4, R8.reuse, R132, RZ ;  /* 0x000000840804723c */ /* 0x044fec00000018ff */
[----:B------:R-:W-:Y:S01]  /*4080*/  HMMA.16816.F32 R8, R8, R134, RZ ;  /* 0x000000860808723c */ /* 0x000fe200000018ff */
[----:B------:R-:W2:Y:S11]  /*4090*/  LDG.E R52, desc[UR6][R52.64+0x20] ;  /* 0x0000200634347981 */ /* 0x000eb6000c1e1900 */
[----:B------:R-:W-:Y:S06]  /*40a0*/  @!UPT UIADD3 URZ, URZ, URZ, URZ ;  /* 0x0000003f3f3ff290 */ /* 0x000fec000fffe03f */
[C---:B---3--:R-:W-:Y:S06]  /*40b0*/  HMMA.16816.F32 R4, R44.reuse, R136, R4 ;  /* 0x000000882c04723c */ /* 0x048fec0000001804 */
[----:B------:R-:W-:Y:S01]  /*40c0*/  HMMA.16816.F32 R8, R44, R138, R8 ;  /* 0x0000008a2c08723c */ /* 0x000fe20000001808 */
[----:B------:R-:W1:Y:S11]  /*40d0*/  LDSM.16.M88.4 R44, [R227+0x8000] ;  /* 0x00800000e32c783b */ /* 0x000e760000000200 */
[----:B------:R-:W-:Y:S06]  /*40e0*/  @!UPT UIADD3 URZ, URZ, URZ, URZ ;  /* 0x0000003f3f3ff290 */ /* 0x000fec000fffe03f */
[C---:B----4-:R-:W-:Y:S06]  /*40f0*/  HMMA.16816.F32 R4, R48.reuse, R140, R4 ;  /* 0x0000008c3004723c */ /* 0x050fec0000001804 */
[----:B------:R-:W-:Y:S01]  /*4100*/  HMMA.16816.F32 R8, R48, R142, R8 ;  /* 0x0000008e3008723c */ /* 0x000fe20000001808 */
[----:B------:R-:W3:Y:S11]  /*4110*/  LDSM.16.M88.4 R48, [R2+0xa000] ;  /* 0x00a000000230783b */ /* 0x000ef60000000200 */
[----:B------:R-:W-:Y:S06]  /*4120*/  @!UPT UIADD3 URZ, URZ, URZ, URZ ;  /* 0x0000003f3f3ff290 */ /* 0x000fec000fffe03f */
[C---:B-1----:R-:W-:Y:S06]  /*4130*/  HMMA.16816.F32 R4, R44.reuse, R144, R4 ;  /* 0x000000902c04723c */ /* 0x042fec0000001804 */
[----:B------:R-:W-:Y:S01]  /*4140*/  HMMA.16816.F32 R8, R44, R146, R8 ;  /* 0x000000922c08723c */ /* 0x000fe20000001808 */
[----:B------:R-:W1:Y:S11]  /*4150*/  LDSM.16.M88.4 R44, [R224+0xa000] ;  /* 0x00a00000e02c783b */ /* 0x000e760000000200 */
[----:B------:R-:W-:Y:S06]  /*4160*/  @!UPT UIADD3 URZ, URZ, URZ, URZ ;  /* 0x0000003f3f3ff290 */ /* 0x000fec000fffe03f */
[C---:B---3--:R-:W-:Y:S06]  /*4170*/  HMMA.16816.F32 R4, R48.reuse, R148, R4 ;  /* 0x000000943004723c */ /* 0x048fec0000001804 */
        /* <DEDUP_REMOVED lines=40> */
[----:B------:R-:W-:Y:S11]  /*4400*/  HMMA.16816.F32 R8, R48, R190, R8 ;  /* 0x000000be3008723c */ /* 0x000ff60000001808 */
[----:B------:R-:W-:Y:S07]  /*4410*/  @!UPT UIADD3 URZ, URZ, URZ, URZ ;  /* 0x0000003f3f3ff290 */ /* 0x000fee000fffe03f */
[C---:B-1----:R-:W-:Y:S06]  /*4420*/  HMMA.16816.F32 R4, R44.reuse, R192, R4 ;  /* 0x000000c02c04723c */ /* 0x042fec0000001804 */
[----:B------:R-:W-:Y:S11]  /*4430*/  HMMA.16816.F32 R8, R44, R194, R8 ;  /* 0x000000c22c08723c */ /* 0x000ff60000001808 */
[----:B------:R-:W-:Y:S07]  /*4440*/  @!UPT UIADD3 URZ, URZ, URZ, URZ ;  /* 0x0000003f3f3ff290 */ /* 0x000fee000fffe03f */
[C---:B------:R-:W-:Y:S01]  /*4450*/  FADD.FTZ R44, -R0.reuse, R4 ;  /* 0x00000004002c7221 */ /* 0x040fe20000010100 */
[----:B------:R-:W-:Y:S01]  /*4460*/  FADD.FTZ R4, -R0, R5 ;  /* 0x0000000500047221 */ /* 0x000fe20000010100 */
[----:B--2---:R-:W-:Y:S03]  /*4470*/  FADD.FTZ R5, -R52, R6 ;  /* 0x0000000634057221 */ /* 0x004fe60000010100 */
[----:B------:R-:W-:Y:S01]  /*4480*/  FMUL.FTZ R4, R58, R4 ;  /* 0x000000043a047220 */ /* 0x000fe20000410000 */
[C---:B------:R-:W-:Y:S01]  /*4490*/  FADD.FTZ R45, -R0.reuse, R9 ;  /* 0x00000009002d7221 */ /* 0x040fe20000010100 */
[----:B------:R-:W-:Y:S01]  /*44a0*/  FADD.FTZ R8, -R0, R8 ;  /* 0x0000000800087221 */ /* 0x000fe20000010100 */
[----:B------:R-:W-:Y:S01]  /*44b0*/  FMUL.FTZ R9, R60, R44 ;  /* 0x0000002c3c097220 */ /* 0x000fe20000410000 */
[----:B------:R-:W-:Y:S01]  /*44c0*/  FADD.FTZ R0, -R52, R7 ;  /* 0x0000000734007221 */ /* 0x000fe20000010100 */
[----:B------:R-:W-:Y:S01]  /*44d0*/  FMUL.FTZ R5, R61, R5 ;  /* 0x000000053d057220 */ /* 0x000fe20000410000 */
[----:B------:R-:W-:Y:S01]  /*44e0*/  FMUL.FTZ R44, R54, R8 ;  /* 0x00000008362c7220 */ /* 0x000fe20000410000 */
[----:B------:R-:W-:Y:S01]  /*44f0*/  FADD.FTZ R8, -R52, R10 ;  /* 0x0000000a34087221 */ /* 0x000fe20000010100 */
[----:B------:R-:W-:Y:S01]  /*4500*/  FMUL.FTZ R0, R59, R0 ;  /* 0x000000003b007220 */ /* 0x000fe20000410000 */
[----:B------:R-:W-:Y:S01]  /*4510*/  F2FP.F16.F32.PACK_AB R4, R4, R9 ;  /* 0x000000090404723e */ /* 0x000fe200000000ff */
[----:B------:R-:W-:Y:S01]  /*4520*/  FADD.FTZ R7, -R52, R11 ;  /* 0x0000000b34077221 */ /* 0x000fe20000010100 */
[----:B------:R-:W-:Y:S01]  /*4530*/  FMUL.FTZ R6, R57, R45 ;  /* 0x0000002d39067220 */ /* 0x000fe20000410000 */
[----:B------:R-:W-:Y:S01]  /*4540*/  FMUL.FTZ R8, R56, R8 ;  /* 0x0000000838087220 */ /* 0x000fe20000410000 */
[----:B------:R-:W-:Y:S01]  /*4550*/  F2FP.F16.F32.PACK_AB R0, R0, R5 ;  /* 0x000000050000723e */ /* 0x000fe200000000ff */
[----:B------:R-:W-:Y:S01]  /*4560*/  STS [R249+0x14000], R4 ;  /* 0x01400004f9007388 */ /* 0x000fe20000000800 */
[----:B------:R-:W-:Y:S01]  /*4570*/  FMUL.FTZ R7, R55, R7 ;  /* 0x0000000737077220 */ /* 0x000fe20000410000 */
[----:B------:R-:W-:Y:S02]  /*4580*/  F2FP.F16.F32.PACK_AB R6, R6, R44 ;  /* 0x0000002c0606723e */ /* 0x000fe400000000ff */
[----:B------:R1:W-:Y:S02]  /*4590*/  STS [R252+0x14000], R0 ;  /* 0x01400000fc007388 */ /* 0x0003e40000000800 */
[----:B------:R-:W-:Y:S02]  /*45a0*/  F2FP.F16.F32.PACK_AB R5, R7, R8 ;  /* 0x000000080705723e */ /* 0x000fe400000000ff */
[----:B------:R-:W-:Y:S04]  /*45b0*/  STS [R250+0x14000], R6 ;  /* 0x01400006fa007388 */ /* 0x000fe80000000800 */
[----:B------:R-:W-:Y:S01]  /*45c0*/  STS [R251+0x14000], R5 ;  /* 0x01400005fb007388 */ /* 0x000fe20000000800 */
[----:B------:R-:W-:Y:S01]  /*45d0*/  BAR.SYNC.DEFER_BLOCKING 0x0 ;  /* 0x0000000000007b1d */ /* 0x000fe20000010000 */
[----:B-1----:R-:W-:Y:S05]  /*45e0*/  LEA R0, R233, UR4, 0x1 ;  /* 0x00000004e9007c11 */ /* 0x002fea000f8e08ff */
[----:B------:R-:W-:Y:S04]  /*45f0*/  LDSM.16.MT88.4 R4, [R3+0x15000] ;  /* 0x015000000304783b */ /* 0x000fe80000004200 */
[----:B------:R-:W1:Y:S04]  /*4600*/  LDSM.16.MT88.4 R8, [R0+0x8000] ;  /* 0x008000000008783b */ /* 0x000e680000004200 */
[----:B------:R-:W2:Y:S04]  /*4610*/  LDSM.16.MT88.4 R44, [R225+0x15000] ;  /* 0x01500000e12c783b */ /* 0x000ea80000004200 */
[----:B------:R-:W3:Y:S04]  /*4620*/  LDSM.16.MT88.4 R48, [R0+0xc000] ;  /* 0x00c000000030783b */ /* 0x000ee80000004200 */
[----:B------:R-:W-:Y:S04]  /*4630*/  LDSM.16.MT88.4 R52, [R3+0x15400] ;  /* 0x015400000334783b */ /* 0x000fe80000004200 */
[----:B------:R-:W4:Y:S04]  /*4640*/  LDSM.16.MT88.4 R56, [R0+0x8800] ;  /* 0x008800000038783b */ /* 0x000f280000004200 */
[----:B------:R-:W4:Y:S04]  /*4650*/  LDSM.16.MT88.4 R60, [R225+0x15400] ;  /* 0x01540000e13c783b */ /* 0x000f280000004200 */
[----:B------:R-:W4:Y:S04]  /*4660*/  LDSM.16.MT88.4 R64, [R0+0xc800] ;  /* 0x00c800000040783b */ /* 0x000f280000004200 */
[----:B------:R-:W-:Y:S04]  /*4670*/  LDSM.16.MT88.4 R68, [R0+0x9000] ;  /* 0x009000000044783b */ /* 0x000fe80000004200 */
[----:B------:R-:W-:Y:S01]  /*4680*/  LDSM.16.MT88.4 R72, [R225+0x15800] ;  /* 0x01580000e148783b */ /* 0x000fe20000004200 */
[-C--:B-1----:R-:W-:Y:S06]  /*4690*/  HMMA.16816.F32 R12, R4, R8.reuse, R12 ;  /* 0x00000008040c723c */ /* 0x082fec000000180c */
[C---:B--2---:R-:W-:Y:S06]  /*46a0*/  HMMA.16816.F32 R16, R44.reuse, R8, R16 ;  /* 0x000000082c10723c */ /* 0x044fec0000001810 */
[-C--:B------:R-:W-:Y:S06]  /*46b0*/  HMMA.16816.F32 R20, R44, R10.reuse, R20 ;  /* 0x0000000a2c14723c */ /* 0x080fec0000001814 */
[C---:B------:R-:W-:Y:S01]  /*46c0*/  HMMA.16816.F32 R24, R4.reuse, R10, R24 ;  /* 0x0000000a0418723c */ /* 0x040fe20000001818 */
[----:B------:R-:W1:Y:S05]  /*46d0*/  LDSM.16.MT88.4 R8, [R3+0x15800] ;  /* 0x015800000308783b */ /* 0x000e6a0000004200 */
[-C--:B---3--:R-:W-:Y:S06]  /*46e0*/  HMMA.16816.F32 R28, R4, R48.reuse, R28 ;  /* 0x00000030041c723c */ /* 0x088fec000000181c */
[C---:B------:R-:W-:Y:S06]  /*46f0*/  HMMA.16816.F32 R32, R44.reuse, R48, R32 ;  /* 0x000000302c20723c */ /* 0x040fec0000001820 */
[-C--:B------:R-:W-:Y:S01]  /*4700*/  HMMA.16816.F32 R36, R44, R50.reuse, R36 ;  /* 0x000000322c24723c */ /* 0x080fe20000001824 */
[----:B------:R-:W2:Y:S05]  /*4710*/  LDSM.16.MT88.4 R44, [R0+0xd000] ;  /* 0x00d00000002c783b */ /* 0x000eaa0000004200 */
[----:B------:R-:W-:Y:S01]  /*4720*/  HMMA.16816.F32 R40, R4, R50, R40 ;  /* 0x000000320428723c */ /* 0x000fe20000001828 */
[----:B------:R-:W-:Y:S04]  /*4730*/  LDSM.16.MT88.4 R4, [R3+0x15c00] ;  /* 0x015c00000304783b */ /* 0x000fe80000004200 */
[----:B------:R-:W3:Y:S01]  /*4740*/  LDSM.16.MT88.4 R48, [R0+0x9800] ;  /* 0x009800000030783b */ /* 0x000ee20000004200 */
[-C--:B----4-:R-:W-:Y:S06]  /*4750*/  HMMA.16816.F32 R12, R52, R56.reuse, R12 ;  /* 0x00000038340c723c */ /* 0x090fec000000180c */
[C---:B------:R-:W-:Y:S06]  /*4760*/  HMMA.16816.F32 R16, R60.reuse, R56, R16 ;  /* 0x000000383c10723c */ /* 0x040fec0000001810 */
[-C--:B------:R-:W-:Y:S06]  /*4770*/  HMMA.16816.F32 R20, R60, R58.reuse, R20 ;  /* 0x0000003a3c14723c */ /* 0x080fec0000001814 */
[C---:B------:R-:W-:Y:S01]  /*4780*/  HMMA.16816.F32 R24, R52.reuse, R58, R24 ;  /* 0x0000003a3418723c */ /* 0x040fe20000001818 */
[----:B------:R-:W4:Y:S05]  /*4790*/  LDSM.16.MT88.4 R56, [R225+0x15c00] ;  /* 0x015c0000e138783b */ /* 0x000f2a0000004200 */
[-C--:B------:R-:W-:Y:S06]  /*47a0*/  HMMA.16816.F32 R28, R52, R64.reuse, R28 ;  /* 0x00000040341c723c */ /* 0x080fec000000181c */
[C---:B------:R-:W-:Y:S06]  /*47b0*/  HMMA.16816.F32 R32, R60.reuse, R64, R32 ;  /* 0x000000403c20723c */ /* 0x040fec0000001820 */
[-C--:B------:R-:W-:Y:S01]  /*47c0*/  HMMA.16816.F32 R36, R60, R66.reuse, R36 ;  /* 0x000000423c24723c */ /* 0x080fe20000001824 */
[----:B------:R-:W4:Y:S01]  /*47d0*/  LDSM.16.MT88.4 R60, [R0+0xd800] ;  /* 0x00d80000003c783b */ /* 0x000f220000004200 */
[----:B------:R-:W-:Y:S04]  /*47e0*/  BAR.SYNC.DEFER_BLOCKING 0x0 ;  /* 0x0000000000007b1d */ /* 0x000fe80000010000 */
[----:B------:R-:W-:Y:S06]  /*47f0*/  HMMA.16816.F32 R40, R52, R66, R40 ;  /* 0x000000423428723c */ /* 0x000fec0000001828 */
[-C--:B-1----:R-:W-:Y:S06]  /*4800*/  HMMA.16816.F32 R12, R8, R68.reuse, R12 ;  /* 0x00000044080c723c */ /* 0x082fec000000180c */
[C---:B------:R-:W-:Y:S06]  /*4810*/  HMMA.16816.F32 R16, R72.reuse, R68, R16 ;  /* 0x000000444810723c */ /* 0x040fec0000001810 */
[-C--:B------:R-:W-:Y:S06]  /*4820*/  HMMA.16816.F32 R20, R72, R70.reuse, R20 ;  /* 0x000000464814723c */ /* 0x080fec0000001814 */
[C---:B------:R-:W-:Y:S06]  /*4830*/  HMMA.16816.F32 R24, R8.reuse, R70, R24 ;  /* 0x000000460818723c */ /* 0x040fec0000001818 */
[-C--:B--2---:R-:W-:Y:S06]  /*4840*/  HMMA.16816.F32 R28, R8, R44.reuse, R28 ;  /* 0x0000002c081c723c */ /* 0x084fec000000181c */
[C---:B------:R-:W-:Y:S06]  /*4850*/  HMMA.16816.F32 R32, R72.reuse, R44, R32 ;  /* 0x0000002c4820723c */ /* 0x040fec0000001820 */
[-C--:B------:R-:W-:Y:S06]  /*4860*/  HMMA.16816.F32 R36, R72, R46.reuse, R36 ;  /* 0x0000002e4824723c */ /* 0x080fec0000001824 */
[----:B------:R-:W-:Y:S06]  /*4870*/  HMMA.16816.F32 R40, R8, R46, R40 ;  /* 0x0000002e0828723c */ /* 0x000fec0000001828 */
[-C--:B---3--:R-:W-:Y:S06]  /*4880*/  HMMA.16816.F32 R12, R4, R48.reuse, R12 ;  /* 0x00000030040c723c */ /* 0x088fec000000180c */
[C---:B----4-:R-:W-:Y:S06]  /*4890*/  HMMA.16816.F32 R16, R56.reuse, R48, R16 ;  /* 0x000000303810723c */ /* 0x050fec0000001810 */
[-C--:B------:R-:W-:Y:S06]  /*48a0*/  HMMA.16816.F32 R20, R56, R50.reuse, R20 ;  /* 0x000000323814723c */ /* 0x080fec0000001814 */
[C---:B------:R-:W-:Y:S06]  /*48b0*/  HMMA.16816.F32 R24, R4.reuse, R50, R24 ;  /* 0x000000320418723c */ /* 0x040fec0000001818 */
[-C--:B------:R-:W-:Y:S06]  /*48c0*/  HMMA.16816.F32 R28, R4, R60.reuse, R28 ;  /* 0x0000003c041c723c */ /* 0x080fec000000181c */
[C---:B------:R-:W-:Y:S06]  /*48d0*/  HMMA.16816.F32 R32, R56.reuse, R60, R32 ;  /* 0x0000003c3820723c */ /* 0x040fec0000001820 */
[-C--:B------:R-:W-:Y:S06]  /*48e0*/  HMMA.16816.F32 R36, R56, R62.reuse, R36 ;  /* 0x0000003e3824723c */ /* 0x080fec0000001824 */
[----:B------:R-:W-:Y:S01]  /*48f0*/  HMMA.16816.F32 R40, R4, R62, R40 ;  /* 0x0000003e0428723c */ /* 0x000fe20000001828 */
[----:B------:R-:W-:Y:S11]  /*4900*/  @!UPT UIADD3 URZ, URZ, URZ, URZ ;  /* 0x0000003f3f3ff290 */ /* 0x000ff6000fffe03f */
[----:B------:R-:W-:Y:S01]  /*4910*/  @!UPT UIADD3 URZ, URZ, URZ, URZ ;  /* 0x0000003f3f3ff290 */ /* 0x000fe2000fffe03f */
[----:B------:R-:W-:Y:S11]  /*4920*/  @!P3 BRA `(.L_x_25) ;  /* 0x0000000000f8b947 */ /* 0x000ff60003800000 */
[----:B------:R1:W-:Y:S01]  /*4930*/  @P5 STS.128 [R237+0x8000], RZ ;  /* 0x008000ffed005388 */ /* 0x0003e20000000c00 */
[----:B------:R-:W2:Y:S01]  /*4940*/  LDC R7, c[0x0][0x420] ;  /* 0x00010800ff077b82 */ /* 0x000ea20000000800 */
[----:B------:R-:W-:Y:S01]  /*4950*/  IMAD.MOV.U32 R4, RZ, RZ, R241 ;  /* 0x000000ffff047224 */ /* 0x000fe200078e00f1 */
[----:B------:R-:W-:Y:S01]  /*4960*/  ISETP.NE.AND P2, PT, R248, RZ, PT ;  /* 0x000000fff800720c */ /* 0x000fe20003f45270 */
[----:B------:R-:W-:Y:S05]  /*4970*/  IMAD.MOV.U32 R5, RZ, RZ, R242 ;  /* 0x000000ffff057224 */ /* 0x000fea00078e00f2 */
[----:B------:R-:W3:Y:S01]  /*4980*/  LDC R8, c[0x0][0x424] ;  /* 0x00010900ff087b82 */ /* 0x000ee20000000800 */
[C---:B--2---:R-:W-:Y:S05]  /*4990*/  IMAD.U32 R0, R7.reuse, -0x40, RZ ;  /* 0xffffffc007007824 */ /* 0x044fea00078e00ff */
[C---:B------:R-:W-:Y:S02]  /*49a0*/  LEA R4, P0, R0.reuse, R4, 0x1 ;  /* 0x0000000400047211 */ /* 0x040fe400078008ff */
[----:B------:R-:W-:Y:S02]  /*49b0*/  SHF.R.S32.HI R6, RZ, 0x1f, R0 ;  /* 0x0000001fff067819 */ /* 0x000fe40000011400 */
[----:B------:R-:W-:Y:S02]  /*49c0*/  LEA.HI.X.SX32 R5, R0, R5, 0x1, P0 ;  /* 0x0000000500057211 */ /* 0x000fe400000f0eff */
[C---:B------:R-:W-:Y:S02]  /*49d0*/  @!P5 LEA R46, P1, R7.reuse, R4, 0x6 ;  /* 0x00000004072ed211 */ /* 0x040fe400078230ff */
[C---:B------:R-:W-:Y:S01]  /*49e0*/  LEA R0, P0, R7.reuse, R0, 0x5 ;  /* 0x0000000007007211 */ /* 0x040fe200078028ff */
[----:B------:R-:W-:Y:S01]  /*49f0*/  @!PT LDS RZ, [RZ] ;  /* 0x00000000fffff984 */ /* 0x000fe20000000800 */
[----:B------:R-:W-:Y:S01]  /*4a00*/  @!PT LDS RZ, [RZ] ;  /* 0x00000000fffff984 */ /* 0x000fe20000000800 */
[----:B------:R-:W-:Y:S01]  /*4a10*/  @!PT LDS RZ, [RZ] ;  /* 0x00000000fffff984 */ /* 0x000fe20000000800 */
[----:B------:R1:W-:Y:S01]  /*4a20*/  @!P5 LDGSTS.E.BYPASS.LTC128B.128 [R237+0x8000], desc[UR6][R4.64] ;  /* 0x0800000004eddfae */ /* 0x0003e2000b901d46 */
[C-C-:B---3--:R-:W-:Y:S02]  /*4a30*/  @!P5 LEA.HI.X R47, R7.reuse, R5, R8.reuse, 0x6, P1 ;  /* 0x00000005072fd211 */ /* 0x148fe400008f3408 */
[CC--:B------:R-:W-:Y:S01]  /*4a40*/  @!P6 LEA R10, P1, R0.reuse, R241.reuse, 0x1 ;  /* 0x000000f1000ae211 */ /* 0x0c0fe200078208ff */
[----:B------:R1:W-:Y:S01]  /*4a50*/  @P2 STS.128 [R237+0xa000], RZ ;  /* 0x00a000ffed002388 */ /* 0x0003e20000000c00 */
[----:B------:R-:W-:Y:S02]  /*4a60*/  LEA.HI.X R6, R7, R6, R8, 0x5, P0 ;  /* 0x0000000607067211 */ /* 0x000fe400000f2c08 */
[CC--:B------:R-:W-:Y:S01]  /*4a70*/  @!P2 LEA R44, P0, R0.reuse, R241.reuse, 0x1 ;  /* 0x000000f1002ca211 */ /* 0x0c0fe200078008ff */
[----:B------:R-:W-:Y:S01]  /*4a80*/  @!PT LDS RZ, [RZ] ;  /* 0x00000000fffff984 */ /* 0x000fe20000000800 */
[----:B------:R-:W-:Y:S01]  /*4a90*/  @!PT LDS RZ, [RZ] ;  /* 0x00000000fffff984 */ /* 0x000fe20000000800 */
[----:B------:R-:W-:Y:S01]  /*4aa0*/  @!PT LDS RZ, [RZ] ;  /* 0x00000000fffff984 */ /* 0x000fe20000000800 */
[----:B------:R1:W-:Y:S01]  /*4ab0*/  @!P2 LDGSTS.E.BYPASS.LTC128B.128 [R237+0xa000], desc[UR6][R4.64+0x80] ;  /* 0x0a00008004edafae */ /* 0x0003e2000b901d46 */
[CCC-:B------:R-:W-:Y:S02]  /*4ac0*/  @!P6 LEA.HI.X R11, R0.reuse, R242.reuse, R6.reuse, 0x1, P1 ;  /* 0x000000f2000be211 */ /* 0x1c0fe400008f0c06 */
[CC--:B------:R-:W-:Y:S01]  /*4ad0*/  @!P2 LEA.HI.X R45, R0.reuse, R242.reuse, R6, 0x1, P0 ;  /* 0x000000f2002da211 */ /* 0x0c0fe200000f0c06 */
[----:B------:R1:W-:Y:S01]  /*4ae0*/  @P6 STS.128 [R237+0xc000], RZ ;  /* 0x00c000ffed006388 */ /* 0x0003e20000000c00 */
[C---:B------:R-:W-:Y:S01]  /*4af0*/  @!P4 LEA R8, P0, R0.reuse, R241, 0x1 ;  /* 0x000000f10008c211 */ /* 0x040fe200078008ff */
[----:B------:R-:W-:Y:S02]  /*4b00*/  IMAD.MOV.U32 R241, RZ, RZ, R4 ;  /* 0x000000fffff17224 */ /* 0x000fe400078e0004 */
[----:B------:R-:W-:Y:S01]  /*4b10*/  @!PT LDS RZ, [RZ] ;  /* 0x00000000fffff984 */ /* 0x000fe20000000800 */
[----:B------:R-:W-:Y:S01]  /*4b20*/  @!PT LDS RZ, [RZ] ;  /* 0x00000000fffff984 */ /* 0x000fe20000000800 */
[----:B------:R-:W-:Y:S01]  /*4b30*/  @!PT LDS RZ, [RZ] ;  /* 0x00000000fffff984 */ /* 0x000fe20000000800 */
[----:B------:R1:W-:Y:S01]  /*4b40*/  @!P6 LDGSTS.E.BYPASS.LTC128B.128 [R237+0xc000], desc[UR6][R4.64+0x100] ;  /* 0x0c00010004edefae */ /* 0x0003e2000b901d46 */
[----:B------:R-:W-:Y:S01]  /*4b50*/  @!P4 LEA.HI.X R9, R0, R242, R6, 0x1, P0 ;  /* 0x000000f20009c211 */ /* 0x000fe200000f0c06 */
[----:B------:R-:W-:Y:S02]  /*4b60*/  IMAD.MOV.U32 R242, RZ, RZ, R5 ;  /* 0x000000fffff27224 */ /* 0x000fe400078e0005 */
        /* <DEDUP_REMOVED lines=25> */
[----:B------:R-:W0:Y:S02]  /*4d00*/  LDGDEPBAR ;  /* 0x00000000000079af */ /* 0x000e240000000000 */
.L_x_25:
[----:B------:R-:W-:Y:S01]  /*4d10*/  LDSM.16.M88.4 R96, [R232] ;  /* 0x00000000e860783b */ /* 0x000fe20000000200 */
[----:B------:R-:W2:Y:S01]  /*4d20*/  LDC R0, c[0x0][0x270] ;  /* 0x00009c00ff007b82 */ /* 0x000ea20000000800 */
[----:B------:R-:W-:Y:S02]  /*4d30*/  @UP3 UIADD3 UR14, UP2, UR10, -0x100, URZ ;  /* 0xffffff000a0e3890 */ /* 0x000fe4000ff5e03f */
[----:B------:R-:W1:Y:S01]  /*4d40*/  LDSM.16.MT88.4 R48, [R226] ;  /* 0x00000000e230783b */ /* 0x000e620000004200 */
[----:B------:R-:W-:Y:S02]  /*4d50*/  @UP3 UIADD3 UR12, UP1, UR12, -0x100, URZ ;  /* 0xffffff000c0c3890 */ /* 0x000fe4000ff3e03f */
[----:B------:R-:W-:Y:S01]  /*4d60*/  @UP3 UIADD3.X UR13, UR9, -0x1, URZ, UP2, !UPT ;  /* 0xffffffff090d3890 */ /* 0x000fe200097fe43f */
[----:B------:R-:W3:Y:S01]  /*4d70*/  LDSM.16.M88.4 R92, [R232+0x800] ;  /* 0x00080000e85c783b */ /* 0x000ee20000000200 */
[----:B------:R-:W-:Y:S03]  /*4d80*/  @UP3 UIADD3.X UR11, UR11, -0x1, URZ, UP1, !UPT ;  /* 0xffffffff0b0b3890 */ /* 0x000fe60008ffe43f */
[----:B------:R-:W4:Y:S04]  /*4d90*/  LDSM.16.MT88.4 R64, [R226+0x1000] ;  /* 0x00100000e240783b */ /* 0x000f280000004200 */
[----:B------:R-:W2:Y:S04]  /*4da0*/  LDSM.16.MT88.4 R80, [R226+0x2000] ;  /* 0x00200000e250783b */ /* 0x000ea80000004200 */
[----:B------:R-:W2:Y:S04]  /*4db0*/  LDSM.16.MT88.4 R196, [R226+0x3000] ;  /* 0x00300000e2c4783b */ /* 0x000ea80000004200 */
[----:B------:R-:W-:Y:S04]  /*4dc0*/  LDSM.16.M88.4 R200, [R235] ;  /* 0x00000000ebc8783b */ /* 0x000fe80000000200 */
[----:B------:R-:W2:Y:S04]  /*4dd0*/  LDSM.16.MT88.4 R204, [R226+0x800] ;  /* 0x00080000e2cc783b */ /* 0x000ea80000004200 */
[----:B------:R-:W2:Y:S04]  /*4de0*/  LDSM.16.M88.4 R208, [R236] ;  /* 0x00000000ecd0783b */ /* 0x000ea80000000200 */
[----:B------:R-:W2:Y:S04]  /*4df0*/  LDSM.16.MT88.4 R212, [R226+0x1800] ;  /* 0x00180000e2d4783b */ /* 0x000ea80000004200 */
[----:B------:R-:W2:Y:S01]  /*4e00*/  LDSM.16.MT88.4 R216, [R226+0x2800] ;  /* 0x00280000e2d8783b */ /* 0x000ea20000004200 */
[-C--:B-1----:R-:W-:Y:S03]  /*4e10*/  HMMA.16816.F32 R4, R96, R48.reuse, RZ ;  /* 0x000000306004723c */ /* 0x082fe600000018ff */
[----:B------:R-:W1:Y:S03]  /*4e20*/  LDSM.16.MT88.4 R220, [R226+0x3800] ;  /* 0x00380000e2dc783b */ /* 0x000e660000004200 */
[C---:B---3--:R-:W-:Y:S06]  /*4e30*/  HMMA.16816.F32 R8, R92.reuse, R48, RZ ;  /* 0x000000305c08723c */ /* 0x048fec00000018ff */
[-C--:B------:R-:W-:Y:S06]  /*4e40*/  HMMA.16816.F32 R44, R92, R50.reuse, RZ ;  /* 0x000000325c2c723c */ /* 0x080fec00000018ff */
[C---:B------:R-:W-:Y:S06]  /*4e50*/  HMMA.16816.F32 R48, R96.reuse, R50, RZ ;  /* 0x000000326030723c */ /* 0x040fec00000018ff */
[-C--:B----4-:R-:W-:Y:S06]  /*4e60*/  HMMA.16816.F32 R52, R96, R64.reuse, RZ ;  /* 0x000000406034723c */ /* 0x090fec00000018ff */
[C---:B------:R-:W-:Y:S06]  /*4e70*/  HMMA.16816.F32 R56, R92.reuse, R64, RZ ;  /* 0x000000405c38723c */ /* 0x040fec00000018ff */
[-C--:B------:R-:W-:Y:S06]  /*4e80*/  HMMA.16816.F32 R60, R92, R66.reuse, RZ ;  /* 0x000000425c3c723c */ /* 0x080fec00000018ff */
[C---:B------:R-:W-:Y:S06]  /*4e90*/  HMMA.16816.F32 R64, R96.reuse, R66, RZ ;  /* 0x000000426040723c */ /* 0x040fec00000018ff */
[-C--:B--2---:R-:W-:Y:S06]  /*4ea0*/  HMMA.16816.F32 R68, R96, R80.reuse, RZ ;  /* 0x000000506044723c */ /* 0x084fec00000018ff */
[C---:B------:R-:W-:Y:S06]  /*4eb0*/  HMMA.16816.F32 R72, R92.reuse, R80, RZ ;  /* 0x000000505c48723c */ /* 0x040fec00000018ff */
[-C--:B------:R-:W-:Y:S06]  /*4ec0*/  HMMA.16816.F32 R76, R92, R82.reuse, RZ ;  /* 0x000000525c4c723c */ /* 0x080fec00000018ff */
[C---:B------:R-:W-:Y:S06]  /*4ed0*/  HMMA.16816.F32 R80, R96.reuse, R82, RZ ;  /* 0x000000526050723c */ /* 0x040fec00000018ff */
[-C--:B------:R-:W-:Y:S06]  /*4ee0*/  HMMA.16816.F32 R84, R96, R196.reuse, RZ ;  /* 0x000000c46054723c */ /* 0x080fec00000018ff */
[C---:B------:R-:W-:Y:S06]  /*4ef0*/  HMMA.16816.F32 R88, R92.reuse, R196, RZ ;  /* 0x000000c45c58723c */ /* 0x040fec00000018ff */
[-C--:B------:R-:W-:Y:S06]  /*4f00*/  HMMA.16816.F32 R92, R92, R198.reuse, RZ ;  /* 0x000000c65c5c723c */ /* 0x080fec00000018ff */
[----:B------:R-:W-:Y:S06]  /*4f10*/  HMMA.16816.F32 R96, R96, R198, RZ ;  /* 0x000000c66060723c */ /* 0x000fec00000018ff */
[-C--:B------:R-:W-:Y:S06]  /*4f20*/  HMMA.16816.F32 R4, R200, R204.reuse, R4 ;  /* 0x000000ccc804723c */ /* 0x080fec0000001804 */
[C---:B------:R-:W-:Y:S06]  /*4f30*/  HMMA.16816.F32 R8, R208.reuse, R204, R8 ;  /* 0x000000ccd008723c */ /* 0x040fec0000001808 */
[-C--:B------:R-:W-:Y:S05]  /*4f40*/  HMMA.16816.F32 R44, R208, R206.reuse, R44 ;  /* 0x000000ced02c723c */ /* 0x080fea000000182c */
[----:B------:R-:W-:Y:S01]  /*4f50*/  @P3 IADD3 R204, P1, R247, UR10, RZ ;  /* 0x0000000af7cc3c10 */ /* 0x000fe2000ff3e0ff */
[C---:B------:R-:W-:Y:S01]  /*4f60*/  HMMA.16816.F32 R48, R200.reuse, R206, R48 ;  /* 0x000000cec830723c */ /* 0x040fe20000001830 */
[----:B------:R-:W-:Y:S04]  /*4f70*/  @UP3 UMOV UR10, UR14 ;  /* 0x0000000e000a3c82 */ /* 0x000fe80008000000 */
[----:B------:R-:W-:Y:S01]  /*4f80*/  @P3 IADD3.X R205, R246, UR9, RZ, P1, !PT ;  /* 0x00000009f6cd3c10 */ /* 0x000fe20008ffe4ff */
[-C--:B------:R-:W-:Y:S01]  /*4f90*/  HMMA.16816.F32 R52, R200, R212.reuse, R52 ;  /* 0x000000d4c834723c */ /* 0x080fe20000001834 */
[----:B------:R-:W-:Y:S03]  /*4fa0*/  @UP3 UMOV UR9, UR13 ;  /* 0x0000000d00093c82 */ /* 0x000fe60008000000 */
[----:B------:R-:W5:Y:S01]  /*4fb0*/  @P3 LDG.E R244, desc[UR6][R204.64+-0x100] ;  /* 0xffff0006ccf43981 */ /* 0x000f62000c1e1900 */
[----:B------:R-:W-:Y:S01]  /*4fc0*/  IMAD R207, R0, UR16, RZ ;  /* 0x0000001000cf7c24 */ /* 0x000fe2000f8e02ff */
[C---:B------:R-:W-:Y:S02]  /*4fd0*/  HMMA.16816.F32 R56, R208.reuse, R212, R56 ;  /* 0x000000d4d038723c */ /* 0x040fe40000001838 */
[----:B------:R2:W5:Y:S03]  /*4fe0*/  @P3 LDG.E R245, desc[UR6][R204.64+-0xe0] ;  /* 0xffff2006ccf53981 */ /* 0x000566000c1e1900 */
[C---:B------:R-:W-:Y:S01]  /*4ff0*/  IMAD.U32 R0, R207.reuse, -0x40, RZ ;  /* 0xffffffc0cf007824 */ /* 0x040fe200078e00ff */
[-C--:B------:R-:W-:Y:S05]  /*5000*/  HMMA.16816.F32 R60, R208, R214.reuse, R60 ;  /* 0x000000d6d03c723c */ /* 0x080fea000000183c */
[C---:B------:R-:W-:Y:S01]  /*5010*/  LEA R238, P0, R0.reuse, R238, 0x2 ;  /* 0x000000ee00ee7211 */ /* 0x040fe200078010ff */
[C---:B------:R-:W-:Y:S05]  /*5020*/  HMMA.16816.F32 R64, R200.reuse, R214, R64 ;  /* 0x000000d6c840723c */ /* 0x040fea0000001840 */
[----:B------:R-:W-:Y:S01]  /*5030*/  LEA.HI.X.SX32 R239, R0, R239, 0x2, P0 ;  /* 0x000000ef00ef7211 */ /* 0x000fe200000f16ff */
[-C--:B------:R-:W-:Y:S04]  /*5040*/  HMMA.16816.F32 R68, R200, R216.reuse, R68 ;  /* 0x000000d8c844723c */ /* 0x080fe80000001844 */
[----:B------:R3:W-:Y:S01]  /*5050*/  REDG.E.ADD.F32.FTZ.RN.STRONG.GPU desc[UR6][R238.64], R4 ;  /* 0x00000004ee0079a6 */ /* 0x0007e2000c10f386 */
[C---:B------:R-:W-:Y:S01]  /*5060*/  IMAD.SHL.U32 R0, R207.reuse, 0x8, RZ ;  /* 0x00000008cf007824 */ /* 0x040fe200078e00ff */
[C---:B------:R-:W-:Y:S05]  /*5070*/  HMMA.16816.F32 R72, R208.reuse, R216, R72 ;  /* 0x000000d8d048723c */ /* 0x040fea0000001848 */
[CC--:B------:R-:W-:Y:S01]  /*5080*/  LEA R198, P1, R0.reuse, R238.reuse, 0x2 ;  /* 0x000000ee00c67211 */ /* 0x0c0fe200078210ff */
[-C--:B------:R-:W-:Y:S05]  /*5090*/  HMMA.16816.F32 R76, R208, R218.reuse, R76 ;  /* 0x000000dad04c723c */ /* 0x080fea000000184c */
[-C--:B------:R-:W-:Y:S01]  /*50a0*/  LEA.HI.X.SX32 R199, R0, R239.reuse, 0x2, P1 ;  /* 0x000000ef00c77211 */ /* 0x080fe200008f16ff */
[C---:B------:R-:W-:Y:S04]  /*50b0*/  HMMA.16816.F32 R80, R200.reuse, R218, R80 ;  /* 0x000000dac850723c */ /* 0x040fe80000001850 */
[----:B------:R4:W-:Y:S01]  /*50c0*/  REDG.E.ADD.F32.FTZ.RN.STRONG.GPU desc[UR6][R198.64], R5 ;  /* 0x00000005c60079a6 */ /* 0x0009e2000c10f386 */
[C---:B------:R-:W-:Y:S01]  /*50d0*/  IMAD.SHL.U32 R196, R207.reuse, 0x10, RZ ;  /* 0x00000010cfc47824 */ /* 0x040fe200078e00ff */
[-C--:B-1----:R-:W-:Y:S05]  /*50e0*/  HMMA.16816.F32 R84, R200, R220.reuse, R84 ;  /* 0x000000dcc854723c */ /* 0x082fea0000001854 */
[CC--:B--2---:R-:W-:Y:S01]  /*50f0*/  LEA R204, P0, R196.reuse, R238.reuse, 0x2 ;  /* 0x000000eec4cc7211 */ /* 0x0c4fe200078010ff */
[C---:B------:R-:W-:Y:S05]  /*5100*/  HMMA.16816.F32 R88, R208.reuse, R220, R88 ;  /* 0x000000dcd058723c */ /* 0x040fea0000001858 */
[-C--:B------:R-:W-:Y:S01]  /*5110*/  LEA.HI.X.SX32 R205, R196, R239.reuse, 0x2, P0 ;  /* 0x000000efc4cd7211 */ /* 0x080fe200000f16ff */
[-C--:B------:R-:W-:Y:S04]  /*5120*/  HMMA.16816.F32 R92, R208, R222.reuse, R92 ;  /* 0x000000ded05c723c */ /* 0x080fe8000000185c */
[----:B------:R1:W-:Y:S01]  /*5130*/  REDG.E.ADD.F32.FTZ.RN.STRONG.GPU desc[UR6][R204.64], R6 ;  /* 0x00000006cc0079a6 */ /* 0x0003e2000c10f386 */
[C---:B------:R-:W-:Y:S01]  /*5140*/  IMAD R197, R207.reuse, 0x28, RZ ;  /* 0x00000028cfc57824 */ /* 0x040fe200078e02ff */
[----:B------:R-:W-:Y:S05]  /*5150*/  HMMA.16816.F32 R96, R200, R222, R96 ;  /* 0x000000dec860723c */ /* 0x000fea0000001860 */
[C---:B------:R-:W-:Y:S02]  /*5160*/  IMAD R208, R207.reuse, 0x18, RZ ;  /* 0x00000018cfd07824 */ /* 0x040fe400078e02ff */
[C---:B------:R-:W-:Y:S04]  /*5170*/  IMAD.SHL.U32 R210, R207.reuse, 0x20, RZ ;  /* 0x00000020cfd27824 */ /* 0x040fe800078e00ff */
[-C--:B---3--:R-:W-:Y:S01]  /*5180*/  LEA R4, P0, R208, R238.reuse, 0x2 ;  /* 0x000000eed0047211 */ /* 0x088fe200078010ff */
[C---:B------:R-:W-:Y:S01]  /*5190*/  IMAD R209, R207.reuse, 0x30, RZ ;  /* 0x00000030cfd17824 */ /* 0x040fe200078e02ff */
[-C--:B------:R-:W-:Y:S02]  /*51a0*/  LEA R206, P1, R210, R238.reuse, 0x2 ;  /* 0x000000eed2ce7211 */ /* 0x080fe400078210ff */
[-C--:B----4-:R-:W-:Y:S01]  /*51b0*/  LEA.HI.X.SX32 R5, R208, R239.reuse, 0x2, P0 ;  /* 0x000000efd0057211 */ /* 0x090fe200000f16ff */
[----:B------:R-:W-:Y:S01]  /*51c0*/  IMAD R208, R207, 0x38, RZ ;  /* 0x00000038cfd07824 */ /* 0x000fe200078e02ff */
[-C--:B------:R-:W-:Y:S03]  /*51d0*/  LEA.HI.X.SX32 R207, R210, R239.reuse, 0x2, P1 ;  /* 0x000000efd2cf7211 */ /* 0x080fe600008f16ff */
[----:B------:R2:W-:Y:S04]  /*51e0*/  REDG.E.ADD.F32.FTZ.RN.STRONG.GPU desc[UR6][R4.64], R7 ;  /* 0x00000007040079a6 */ /* 0x0005e8000c10f386 */
[----:B------:R3:W-:Y:S01]  /*51f0*/  REDG.E.ADD.F32.FTZ.RN.STRONG.GPU desc[UR6][R206.64], R8 ;  /* 0x00000008ce0079a6 */ /* 0x0007e2000c10f386 */
[-C--:B-1----:R-:W-:Y:S02]  /*5200*/  LEA R204, P0, R197, R238.reuse, 0x2 ;  /* 0x000000eec5cc7211 */ /* 0x082fe400078010ff */
[-C--:B------:R-:W-:Y:S02]  /*5210*/  LEA R6, P1, R209, R238.reuse, 0x2 ;  /* 0x000000eed1067211 */ /* 0x080fe400078210ff */
[-C--:B------:R-:W-:Y:S01]  /*5220*/  LEA.HI.X.SX32 R205, R197, R239.reuse, 0x2, P0 ;  /* 0x000000efc5cd7211 */ /* 0x080fe200000f16ff */
[----:B------:R-:W-:Y:S04]  /*5230*/  VIADD R197, R196, 0x20 ;  /* 0x00000020c4c57836 */ /* 0x000fe80000000000 */
[----:B------:R1:W-:Y:S01]  /*5240*/  REDG.E.ADD.F32.FTZ.RN.STRONG.GPU desc[UR6][R204.64], R9 ;  /* 0x00000009cc0079a6 */ /* 0x0003e2000c10f386 */
[-C--:B--2---:R-:W-:Y:S02]  /*5250*/  LEA.HI.X.SX32 R7, R209, R239.reuse, 0x2, P1 ;  /* 0x000000efd1077211 */ /* 0x084fe400008f16ff */
[CC--:B------:R-:W-:Y:S03]  /*5260*/  LEA R4, P0, R208.reuse, R238.reuse, 0x2 ;  /* 0x000000eed0047211 */ /* 0x0c0fe600078010ff */
[----:B------:R2:W-:Y:S01]  /*5270*/  REDG.E.ADD.F32.FTZ.RN.STRONG.GPU desc[UR6][R6.64], R10 ;  /* 0x0000000a060079a6 */ /* 0x0005e2000c10f386 */
[-C--:B------:R-:W-:Y:S02]  /*5280*/  LEA.HI.X.SX32 R5, R208, R239.reuse, 0x2, P0 ;  /* 0x000000efd0057211 */ /* 0x080fe400000f16ff */
[CC--:B---3--:R-:W-:Y:S03]  /*5290*/  LEA R8, P0, R197.reuse, R238.reuse, 0x2 ;  /* 0x000000eec5087211 */ /* 0x0c8fe600078010ff */
[----:B------:R3:W-:Y:S01]  /*52a0*/  REDG.E.ADD.F32.FTZ.RN.STRONG.GPU desc[UR6][R4.64], R11 ;  /* 0x0000000b040079a6 */ /* 0x0007e2000c10f386 */
[-C--:B-1----:R-:W-:Y:S03]  /*52b0*/  LEA.HI.X.SX32 R9, R197, R239.reuse, 0x2, P0 ;  /* 0x000000efc5097211 */ /* 0x082fe600000f16ff */
[----:B------:R1:W-:Y:S04]  /*52c0*/  REDG.E.ADD.F32.FTZ.RN.STRONG.GPU desc[UR6][R238.64+0x80], R48 ;  /* 0x00008030ee0079a6 */ /* 0x0003e8000c10f386 */
[----:B------:R4:W-:Y:S04]  /*52d0*/  REDG.E.ADD.F32.FTZ.RN.STRONG.GPU desc[UR6][R198.64+0x80], R49 ;  /* 0x00008031c60079a6 */ /* 0x0009e8000c10f386 */
[----:B------:R4:W-:Y:S01]  /*52e0*/  REDG.E.ADD.F32.FTZ.RN.STRONG.GPU desc[UR6][R8.64], R50 ;  /* 0x00000032080079a6 */ /* 0x0009e2000c10f386 */
[C---:B--2---:R-:W-:Y:S05]  /*52f0*/  IMAD.IADD R7, R0.reuse, 0x1, R197 ;  /* 0x0000000100077824 */ /* 0x044fea00078e02c5 */
[CC--:B------:R-:W-:Y:S01]  /*5300*/  LEA R6, P1, R7.reuse, R238.reuse, 0x2 ;  /* 0x000000ee07067211 */ /* 0x0c0fe200078210ff */
[C---:B---3--:R-:W-:Y:S03]  /*5310*/  IMAD.IADD R4, R0.reuse, 0x1, R7 ;  /* 0x0000000100047824 */ /* 0x048fe600078e0207 */
[-C--:B------:R-:W-:Y:S01]  /*5320*/  LEA.HI.X.SX32 R7, R7, R239.reuse, 0x2, P1 ;  /* 0x000000ef07077211 */ /* 0x080fe200008f16ff */
[----:B------:R-:W-:Y:S01]  /*5330*/  IMAD.IADD R5, R0, 0x1, R4 ;  /* 0x0000000100057824 */ /* 0x000fe200078e0204 */
[CC--:B-1----:R-:W-:Y:S03]  /*5340*/  LEA R48, P0, R4.reuse, R238.reuse, 0x2 ;  /* 0x000000ee04307211 */ /* 0x0c2fe600078010ff */
[----:B------:R1:W-:Y:S01]  /*5350*/  REDG.E.ADD.F32.FTZ.RN.STRONG.GPU desc[UR6][R6.64], R51 ;  /* 0x00000033060079a6 */ /* 0x0003e2000c10f386 */
[-C--:B----4-:R-:W-:Y:S01]  /*5360*/  LEA.HI.X.SX32 R49, R4, R239.reuse, 0x2, P0 ;  /* 0x000000ef04317211 */ /* 0x090fe200000f16ff */
[----:B------:R-:W-:Y:S01]  /*5370*/  IMAD.IADD R4, R0, 0x1, R5 ;  /* 0x0000000100047824 */ /* 0x000fe200078e0205 */
[CC--:B------:R-:W-:Y:S03]  /*5380*/  LEA R10, P0, R5.reuse, R238.reuse, 0x2 ;  /* 0x000000ee050a7211 */ /* 0x0c0fe600078010ff */
[----:B------:R-:W-:Y:S01]  /*5390*/  REDG.E.ADD.F32.FTZ.RN.STRONG.GPU desc[UR6][R48.64], R44 ;  /* 0x0000002c300079a6 */ /* 0x000fe2000c10f386 */
[-C--:B------:R-:W-:Y:S02]  /*53a0*/  LEA R8, P1, R4, R238.reuse, 0x2 ;  /* 0x000000ee04087211 */ /* 0x080fe400078210ff */
[-C--:B------:R-:W-:Y:S01]  /*53b0*/  LEA.HI.X.SX32 R11, R5, R239.reuse, 0x2, P0 ;  /* 0x000000ef050b7211 */ /* 0x080fe200000f16ff */
[----:B------:R-:W-:Y:S01]  /*53c0*/  VIADD R5, R196, 0x40 ;  /* 0x00000040c4057836 */ /* 0x000fe20000000000 */
[-C--:B------:R-:W-:Y:S03]  /*53d0*/  LEA.HI.X.SX32 R9, R4, R239.reuse, 0x2, P1 ;  /* 0x000000ef04097211 */ /* 0x080fe600008f16ff */
[----:B------:R2:W-:Y:S04]  /*53e0*/  REDG.E.ADD.F32.FTZ.RN.STRONG.GPU desc[UR6][R10.64], R45 ;  /* 0x0000002d0a0079a6 */ /* 0x0005e8000c10f386 */
[----:B------:R3:W-:Y:S01]  /*53f0*/  REDG.E.ADD.F32.FTZ.RN.STRONG.GPU desc[UR6][R8.64], R46 ;  /* 0x0000002e080079a6 */ /* 0x0007e2000c10f386 */
[C---:B-1----:R-:W-:Y:S05]  /*5400*/  IMAD.IADD R7, R0.reuse, 0x1, R4 ;  /* 0x0000000100077824 */ /* 0x042fea00078e0204 */
[CC--:B------:R-:W-:Y:S04]  /*5410*/  LEA R6, P0, R7.reuse, R238.reuse, 0x2 ;  /* 0x000000ee07067211 */ /* 0x0c0fe800078010ff */
[-C--:B------:R-:W-:Y:S05]  /*5420*/  LEA.HI.X.SX32 R7, R7, R239.reuse, 0x2, P0 ;  /* 0x000000ef07077211 */ /* 0x080fea00000f16ff */
[----:B------:R1:W-:Y:S01]  /*5430*/  REDG.E.ADD.F32.FTZ.RN.STRONG.GPU desc[UR6][R6.64], R47 ;  /* 0x0000002f060079a6 */ /* 0x0003e2000c10f386 */
[C---:B--2---:R-:W-:Y:S03]  /*5440*/  IMAD.IADD R10, R0.reuse, 0x1, R5 ;  /* 0x00000001000a7824 */ /* 0x044fe600078e0205 */
[----:B------:R-:W-:Y:S01]  /*5450*/  REDG.E.ADD.F32.FTZ.RN.STRONG.GPU desc[UR6][R238.64+0x100], R52 ;  /* 0x00010034ee0079a6 */ /* 0x000fe2000c10f386 */
[CC--:B---3--:R-:W-:Y:S01]  /*5460*/  LEA R8, P0, R5.reuse, R238.reuse, 0x2 ;  /* 0x000000ee05087211 */ /* 0x0c8fe200078010ff */
[C---:B------:R-:W-:Y:S02]  /*5470*/  IMAD.IADD R4, R0.reuse, 0x1, R10 ;  /* 0x0000000100047824 */ /* 0x040fe400078e020a */
[----:B------:R-:W-:Y:S01]  /*5480*/  REDG.E.ADD.F32.FTZ.RN.STRONG.GPU desc[UR6][R198.64+0x100], R53 ;  /* 0x00010035c60079a6 */ /* 0x000fe2000c10f386 */
[-C--:B------:R-:W-:Y:S01]  /*5490*/  LEA.HI.X.SX32 R9, R5, R239.reuse, 0x2, P0 ;  /* 0x000000ef05097211 */ /* 0x080fe200000f16ff */
[----:B------:R-:W-:Y:S01]  /*54a0*/  IMAD.IADD R5, R0, 0x1, R4 ;  /* 0x0000000100057824 */ /* 0x000fe200078e0204 */
[CC--:B------:R-:W-:Y:S03]  /*54b0*/  LEA R44, P0, R4.reuse, R238.reuse, 0x2 ;  /* 0x000000ee042c7211 */ /* 0x0c0fe600078010ff */
[----:B------:R2:W-:Y:S01]  /*54c0*/  REDG.E.ADD.F32.FTZ.RN.STRONG.GPU desc[UR6][R8.64], R54 ;  /* 0x00000036080079a6 */ /* 0x0005e2000c10f386 */
[-C--:B------:R-:W-:Y:S01]  /*54d0*/  LEA.HI.X.SX32 R45, R4, R239.reuse, 0x2, P0 ;  /* 0x000000ef042d7211 */ /* 0x080fe200000f16ff */
[----:B------:R-:W-:Y:S01]  /*54e0*/  IMAD.IADD R4, R0, 0x1, R5 ;  /* 0x0000000100047824 */ /* 0x000fe200078e0205 */
[CC--:B-1----:R-:W-:Y:S04]  /*54f0*/  LEA R6, P1, R10.reuse, R238.reuse, 0x2 ;  /* 0x000000ee0a067211 */ /* 0x0c2fe800078210ff */
[-C--:B------:R-:W-:Y:S02]  /*5500*/  LEA.HI.X.SX32 R7, R10, R239.reuse, 0x2, P1 ;  /* 0x000000ef0a077211 */ /* 0x080fe400008f16ff */
[CC--:B------:R-:W-:Y:S03]  /*5510*/  LEA R10, P0, R5.reuse, R238.reuse, 0x2 ;  /* 0x000000ee050a7211 */ /* 0x0c0fe600078010ff */
[----:B------:R1:W-:Y:S01]  /*5520*/  REDG.E.ADD.F32.FTZ.RN.STRONG.GPU desc[UR6][R6.64], R55 ;  /* 0x00000037060079a6 */ /* 0x0003e2000c10f386 */
[-C--:B------:R-:W-:Y:S01]  /*5530*/  LEA.HI.X.SX32 R11, R5, R239.reuse, 0x2, P0 ;  /* 0x000000ef050b7211 */ /* 0x080fe200000f16ff */
[----:B------:R-:W-:Y:S02]  /*5540*/  VIADD R5, R196, 0x60 ;  /* 0x00000060c4057836 */ /* 0x000fe40000000000 */
[----:B------:R-:W-:Y:S01]  /*5550*/  LDSM.16.MT88.4 R52, [R3+0x14400] ;  /* 0x014400000334783b */ /* 0x000fe20000004200 */
[CC--:B--2---:R-:W-:Y:S03]  /*5560*/  LEA R8, P1, R4.reuse, R238.reuse, 0x2 ;  /* 0x000000ee04087211 */ /* 0x0c4fe600078210ff */
[----:B------:R-:W-:Y:S01]  /*5570*/  REDG.E.ADD.F32.FTZ.RN.STRONG.GPU desc[UR6][R44.64], R56 ;  /* 0x000000382c0079a6 */ /* 0x000fe2000c10f386 */
[-C--:B------:R-:W-:Y:S03]  /*5580*/  LEA.HI.X.SX32 R9, R4, R239.reuse, 0x2, P1 ;  /* 0x000000ef04097211 */ /* 0x080fe600008f16ff */
[----:B------:R2:W-:Y:S04]  /*5590*/  REDG.E.ADD.F32.FTZ.RN.STRONG.GPU desc[UR6][R10.64], R57 ;  /* 0x000000390a0079a6 */ /* 0x0005e8000c10f386 */
[----:B------:R3:W-:Y:S01]  /*55a0*/  REDG.E.ADD.F32.FTZ.RN.STRONG.GPU desc[UR6][R8.64], R58 ;  /* 0x0000003a080079a6 */ /* 0x0007e2000c10f386 */
[C---:B-1----:R-:W-:Y:S05]  /*55b0*/  IMAD.IADD R7, R0.reuse, 0x1, R4 ;  /* 0x0000000100077824 */ /* 0x042fea00078e0204 */
[CC--:B------:R-:W-:Y:S04]  /*55c0*/  LEA R6, P0, R7.reuse, R238.reuse, 0x2 ;  /* 0x000000ee07067211 */ /* 0x0c0fe800078010ff */
[-C--:B------:R-:W-:Y:S01]  /*55d0*/  LEA.HI.X.SX32 R7, R7, R239.reuse, 0x2, P0 ;  /* 0x000000ef07077211 */ /* 0x080fe200000f16ff */
[C---:B--2---:R-:W-:Y:S04]  /*55e0*/  IMAD.IADD R10, R0.reuse, 0x1, R5 ;  /* 0x00000001000a7824 */ /* 0x044fe800078e0205 */
[----:B------:R1:W-:Y:S01]  /*55f0*/  REDG.E.ADD.F32.FTZ.RN.STRONG.GPU desc[UR6][R6.64], R59 ;  /* 0x0000003b060079a6 */ /* 0x0003e2000c10f386 */
[CC--:B---3--:R-:W-:Y:S01]  /*5600*/  LEA R8, P0, R5.reuse, R238.reuse, 0x2 ;  /* 0x000000ee05087211 */ /* 0x0c8fe200078010ff */
[C---:B------:R-:W-:Y:S02]  /*5610*/  IMAD.IADD R4, R0.reuse, 0x1, R10 ;  /* 0x0000000100047824 */ /* 0x040fe400078e020a */
[----:B------:R-:W-:Y:S01]  /*5620*/  REDG.E.ADD.F32.FTZ.RN.STRONG.GPU desc[UR6][R238.64+0x180], R64 ;  /* 0x00018040ee0079a6 */ /* 0x000fe2000c10f386 */
[-C--:B------:R-:W-:Y:S01]  /*5630*/  LEA.HI.X.SX32 R9, R5, R239.reuse, 0x2, P0 ;  /* 0x000000ef05097211 */ /* 0x080fe200000f16ff */
[----:B------:R-:W-:Y:S02]  /*5640*/  IMAD.IADD R5, R0, 0x1, R4 ;  /* 0x0000000100057824 */ /* 0x000fe400078e0204 */
[----:B------:R-:W-:Y:S01]  /*5650*/  REDG.E.ADD.F32.FTZ.RN.STRONG.GPU desc[UR6][R198.64+0x180], R65 ;  /* 0x00018041c60079a6 */ /* 0x000fe2000c10f386 */
        /* <DEDUP_REMOVED lines=9> */
[----:B------:R-:W-:Y:S01]  /*56f0*/  VIADD R5, R196, 0x80 ;  /* 0x00000080c4057836 */ /* 0x000fe20000000000 */
[CC--:B--2---:R-:W-:Y:S01]  /*5700*/  LEA R8, P1, R4.reuse, R238.reuse, 0x2 ;  /* 0x000000ee04087211 */ /* 0x0c4fe200078210ff */
[----:B------:R-:W-:Y:S03]  /*5710*/  REDG.E.ADD.F32.FTZ.RN.STRONG.GPU desc[UR6][R44.64], R60 ;  /* 0x0000003c2c0079a6 */ /* 0x000fe6000c10f386 */
[-C--:B------:R-:W-:Y:S01]  /*5720*/  LEA.HI.X.SX32 R9, R4, R239.reuse, 0x2, P1 ;  /* 0x000000ef04097211 */ /* 0x080fe200008f16ff */
[----:B------:R2:W-:Y:S04]  /*5730*/  REDG.E.ADD.F32.FTZ.RN.STRONG.GPU desc[UR6][R10.64], R61 ;  /* 0x0000003d0a0079a6 */ /* 0x0005e8000c10f386 */
[----:B------:R3:W-:Y:S01]  /*5740*/  REDG.E.ADD.F32.FTZ.RN.STRONG.GPU desc[UR6][R8.64], R62 ;  /* 0x0000003e080079a6 */ /* 0x0007e2000c10f386 */
[C---:B-1----:R-:W-:Y:S05]  /*5750*/  IMAD.IADD R7, R0.reuse, 0x1, R4 ;  /* 0x0000000100077824 */ /* 0x042fea00078e0204 */
[CC--:B------:R-:W-:Y:S01]  /*5760*/  LEA R6, P0, R7.reuse, R238.reuse, 0x2 ;  /* 0x000000ee07067211 */ /* 0x0c0fe200078010ff */
[C---:B--2---:R-:W-:Y:S03]  /*5770*/  IMAD.IADD R10, R0.reuse, 0x1, R5 ;  /* 0x00000001000a7824 */ /* 0x044fe600078e0205 */
[-C--:B------:R-:W-:Y:S02]  /*5780*/  LEA.HI.X.SX32 R7, R7, R239.reuse, 0x2, P0 ;  /* 0x000000ef07077211 */ /* 0x080fe400000f16ff */
[CC--:B---3--:R-:W-:Y:S01]  /*5790*/  LEA R8, P0, R5.reuse, R238.reuse, 0x2 ;  /* 0x000000ee05087211 */ /* 0x0c8fe200078010ff */
[C---:B------:R-:W-:Y:S02]  /*57a0*/  IMAD.IADD R4, R0.reuse, 0x1, R10 ;  /* 0x0000000100047824 */ /* 0x040fe400078e020a */
[----:B------:R1:W-:Y:S01]  /*57b0*/  REDG.E.ADD.F32.FTZ.RN.STRONG.GPU desc[UR6][R6.64], R63 ;  /* 0x0000003f060079a6 */ /* 0x0003e2000c10f386 */
[-C--:B------:R-:W-:Y:S01]  /*57c0*/  LEA.HI.X.SX32 R9, R5, R239.reuse, 0x2, P0 ;  /* 0x000000ef05097211 */ /* 0x080fe200000f16ff */
[----:B------:R-:W-:Y:S02]  /*57d0*/  IMAD.IADD R5, R0, 0x1, R4 ;  /* 0x0000000100057824 */ /* 0x000fe400078e0204 */
[----:B------:R-:W-:Y:S01]  /*57e0*/  REDG.E.ADD.F32.FTZ.RN.STRONG.GPU desc[UR6][R238.64+0x200], R68 ;  /* 0x00020044ee0079a6 */ /* 0x000fe2000c10f386 */
[CC--:B------:R-:W-:Y:S03]  /*57f0*/  LEA R44, P0, R4.reuse, R238.reuse, 0x2 ;  /* 0x000000ee042c7211 */ /* 0x0c0fe600078010ff */
[----:B------:R-:W-:Y:S01]  /*5800*/  REDG.E.ADD.F32.FTZ.RN.STRONG.GPU desc[UR6][R198.64+0x200], R69 ;  /* 0x00020045c60079a6 */ /* 0x000fe2000c10f386 */
[-C--:B------:R-:W-:Y:S01]  /*5810*/  LEA.HI.X.SX32 R45, R4, R239.reuse, 0x2, P0 ;  /* 0x000000ef042d7211 */ /* 0x080fe200000f16ff */
[----:B------:R-:W-:Y:S02]  /*5820*/  IMAD.IADD R4, R0, 0x1, R5 ;  /* 0x0000000100047824 */ /* 0x000fe400078e0205 */
[----:B------:R2:W-:Y:S04]  /*5830*/  REDG.E.ADD.F32.FTZ.RN.STRONG.GPU desc[UR6][R8.64], R70 ;  /* 0x00000046080079a6 */ /* 0x0005e8000c10f386 */
[----:B------:R-:W-:Y:S01]  /*5840*/  LDSM.16.MT88.4 R60, [R225+0x14400] ;  /* 0x01440000e13c783b */ /* 0x000fe20000004200 */
        /* <DEDUP_REMOVED lines=9> */
[----:B------:R-:W-:Y:S04]  /*58e0*/  REDG.E.ADD.F32.FTZ.RN.STRONG.GPU desc[UR6][R10.64], R73 ;  /* 0x000000490a0079a6 */ /* 0x000fe8000c10f386 */
[----:B------:R2:W-:Y:S01]  /*58f0*/  REDG.E.ADD.F32.FTZ.RN.STRONG.GPU desc[UR6][R8.64], R74 ;  /* 0x0000004a080079a6 */ /* 0x0005e2000c10f386 */
[C---:B-1----:R-:W-:Y:S05]  /*5900*/  IMAD.IADD R7, R0.reuse, 0x1, R4 ;  /* 0x0000000100077824 */ /* 0x042fea00078e0204 */
[CC--:B------:R-:W-:Y:S04]  /*5910*/  LEA R6, P0, R7.reuse, R238.reuse, 0x2 ;  /* 0x000000ee07067211 */ /* 0x0c0fe800078010ff */
[-C--:B------:R-:W-:Y:S01]  /*5920*/  LEA.HI.X.SX32 R7, R7, R239.reuse, 0x2, P0 ;  /* 0x000000ef07077211 */ /* 0x080fe200000f16ff */
[C---:B--2---:R-:W-:Y:S04]  /*5930*/  IMAD.IADD R8, R0.reuse, 0x1, R5 ;  /* 0x0000000100087824 */ /* 0x044fe800078e0205 */
[----:B------:R1:W-:Y:S01]  /*5940*/  REDG.E.ADD.F32.FTZ.RN.STRONG.GPU desc[UR6][R6.64], R75 ;  /* 0x0000004b060079a6 */ /* 0x0003e2000c10f386 */
[----:B------:R-:W-:Y:S01]  /*5950*/  IMAD.IADD R4, R0, 0x1, R8 ;  /* 0x0000000100047824 */ /* 0x000fe200078e0208 */
[CC--:B------:R-:W-:Y:S02]  /*5960*/  LEA R44, P1, R8.reuse, R238.reuse, 0x2 ;  /* 0x000000ee082c7211 */ /* 0x0c0fe400078210ff */
[----:B------:R-:W-:Y:S02]  /*5970*/  REDG.E.ADD.F32.FTZ.RN.STRONG.GPU desc[UR6][R238.64+0x280], R80 ;  /* 0x00028050ee0079a6 */ /* 0x000fe4000c10f386 */
[-C--:B------:R-:W-:Y:S02]  /*5980*/  LEA.HI.X.SX32 R45, R8, R239.reuse, 0x2, P1 ;  /* 0x000000ef082d7211 */ /* 0x080fe400008f16ff */
[----:B------:R-:W-:Y:S01]  /*5990*/  REDG.E.ADD.F32.FTZ.RN.STRONG.GPU desc[UR6][R198.64+0x280], R81 ;  /* 0x00028051c60079a6 */ /* 0x000fe2000c10f386 */
[CC--:B-1----:R-:W-:Y:S04]  /*59a0*/  LEA R6, P0, R5.reuse, R238.reuse, 0x2 ;  /* 0x000000ee05067211 */ /* 0x0c2fe800078010ff */
[-C--:B------:R-:W-:Y:S01]  /*59b0*/  LEA.HI.X.SX32 R7, R5, R239.reuse, 0x2, P0 ;  /* 0x000000ef05077211 */ /* 0x080fe200000f16ff */
[----:B------:R-:W-:Y:S01]  /*59c0*/  IMAD.IADD R5, R0, 0x1, R4 ;  /* 0x0000000100057824 */ /* 0x000fe200078e0204 */
[CC--:B------:R-:W-:Y:S03]  /*59d0*/  LEA R10, P0, R4.reuse, R238.reuse, 0x2 ;  /* 0x000000ee040a7211 */ /* 0x0c0fe600078010ff */
[----:B------:R1:W-:Y:S01]  /*59e0*/  REDG.E.ADD.F32.FTZ.RN.STRONG.GPU desc[UR6][R6.64], R82 ;  /* 0x00000052060079a6 */ /* 0x0003e2000c10f386 */
[-C--:B------:R-:W-:Y:S01]  /*59f0*/  LEA.HI.X.SX32 R11, R4, R239.reuse, 0x2, P0 ;  /* 0x000000ef040b7211 */ /* 0x080fe200000f16ff */
[C---:B------:R-:W-:Y:S01]  /*5a00*/  IMAD.IADD R4, R0.reuse, 0x1, R5 ;  /* 0x0000000100047824 */ /* 0x040fe200078e0205 */
[CC--:B------:R-:W-:Y:S01]  /*5a10*/  LEA R8, P0, R5.reuse, R238.reuse, 0x2 ;  /* 0x000000ee05087211 */ /* 0x0c0fe200078010ff */
[----:B------:R-:W-:Y:S03]  /*5a20*/  REDG.E.ADD.F32.FTZ.RN.STRONG.GPU desc[UR6][R44.64], R83 ;  /* 0x000000532c0079a6 */ /* 0x000fe6000c10f386 */
[-C--:B------:R-:W-:Y:S01]  /*5a30*/  LEA.HI.X.SX32 R9, R5, R239.reuse, 0x2, P0 ;  /* 0x000000ef05097211 */ /* 0x080fe200000f16ff */
[----:B------:R-:W-:Y:S01]  /*5a40*/  REDG.E.ADD.F32.FTZ.RN.STRONG.GPU desc[UR6][R10.64], R76 ;  /* 0x0000004c0a0079a6 */ /* 0x000fe2000c10f386 */
[----:B------:R-:W-:Y:S03]  /*5a50*/  IMAD.IADD R5, R0, 0x1, R4 ;  /* 0x0000000100057824 */ /* 0x000fe600078e0204 */
[----:B------:R2:W-:Y:S01]  /*5a60*/  REDG.E.ADD.F32.FTZ.RN.STRONG.GPU desc[UR6][R8.64], R77 ;  /* 0x0000004d080079a6 */ /* 0x0005e2000c10f386 */
[CC--:B-1----:R-:W-:Y:S04]  /*5a70*/  LEA R6, P0, R4.reuse, R238.reuse, 0x2 ;  /* 0x000000ee04067211 */ /* 0x0c2fe800078010ff */
[-C--:B------:R-:W-:Y:S02]  /*5a80*/  LEA.HI.X.SX32 R7, R4, R239.reuse, 0x2, P0 ;  /* 0x000000ef04077211 */ /* 0x080fe400000f16ff */
[CC--:B------:R-:W-:Y:S03]  /*5a90*/  LEA R4, P0, R5.reuse, R238.reuse, 0x2 ;  /* 0x000000ee05047211 */ /* 0x0c0fe600078010ff */
[----:B------:R1:W-:Y:S01]  /*5aa0*/  REDG.E.ADD.F32.FTZ.RN.STRONG.GPU desc[UR6][R6.64], R78 ;  /* 0x0000004e060079a6 */ /* 0x0003e2000c10f386 */
[-C--:B------:R-:W-:Y:S01]  /*5ab0*/  LEA.HI.X.SX32 R5, R5, R239.reuse, 0x2, P0 ;  /* 0x000000ef05057211 */ /* 0x080fe200000f16ff */
[C---:B--2---:R-:W-:Y:S02]  /*5ac0*/  VIADD R9, R196.reuse, 0xc0 ;  /* 0x000000c0c4097836 */ /* 0x044fe40000000000 */
[----:B------:R-:W-:Y:S02]  /*5ad0*/  VIADD R196, R196, 0xe0 ;  /* 0x000000e0c4c47836 */ /* 0x000fe40000000000 */
[----:B------:R2:W-:Y:S01]  /*5ae0*/  REDG.E.ADD.F32.FTZ.RN.STRONG.GPU desc[UR6][R4.64], R79 ;  /* 0x0000004f040079a6 */ /* 0x0005e2000c10f386 */
[CC--:B------:R-:W-:Y:S03]  /*5af0*/  LEA R8, P0, R9.reuse, R238.reuse, 0x2 ;  /* 0x000000ee09087211 */ /* 0x0c0fe600078010ff */
[----:B------:R-:W-:Y:S04]  /*5b00*/  REDG.E.ADD.F32.FTZ.RN.STRONG.GPU desc[UR6][R238.64+0x300], R84 ;  /* 0x00030054ee0079a6 */ /* 0x000fe8000c10f386 */
[----:B------:R-:W-:Y:S01]  /*5b10*/  REDG.E.ADD.F32.FTZ.RN.STRONG.GPU desc[UR6][R198.64+0x300], R85 ;  /* 0x00030055c60079a6 */ /* 0x000fe2000c10f386 */
[C---:B-1----:R-:W-:Y:S01]  /*5b20*/  IMAD.IADD R7, R0.reuse, 0x1, R9 ;  /* 0x0000000100077824 */ /* 0x042fe200078e0209 */
[-C--:B------:R-:W-:Y:S04]  /*5b30*/  LEA.HI.X.SX32 R9, R9, R239.reuse, 0x2, P0 ;  /* 0x000000ef09097211 */ /* 0x080fe800000f16ff */
[CC--:B------:R-:W-:Y:S01]  /*5b40*/  LEA R6, P1, R7.reuse, R238.reuse, 0x2 ;  /* 0x000000ee07067211 */ /* 0x0c0fe200078210ff */
[C---:B--2---:R-:W-:Y:S01]  /*5b50*/  IMAD.IADD R4, R0.reuse, 0x1, R7 ;  /* 0x0000000100047824 */ /* 0x044fe200078e0207 */
[----:B------:R1:W-:Y:S02]  /*5b60*/  REDG.E.ADD.F32.FTZ.RN.STRONG.GPU desc[UR6][R8.64], R86 ;  /* 0x00000056080079a6 */ /* 0x0003e4000c10f386 */
[-C--:B------:R-:W-:Y:S01]  /*5b70*/  LEA.HI.X.SX32 R7, R7, R239.reuse, 0x2, P1 ;  /* 0x000000ef07077211 */ /* 0x080fe200008f16ff */
[----:B------:R-:W-:Y:S01]  /*5b80*/  IMAD.IADD R5, R0, 0x1, R4 ;  /* 0x0000000100057824 */ /* 0x000fe200078e0204 */
[CC--:B------:R-:W-:Y:S03]  /*5b90*/  LEA R44, P0, R4.reuse, R238.reuse, 0x2 ;  /* 0x000000ee042c7211 */ /* 0x0c0fe600078010ff */
[----:B------:R2:W-:Y:S01]  /*5ba0*/  REDG.E.ADD.F32.FTZ.RN.STRONG.GPU desc[UR6][R6.64], R87 ;  /* 0x00000057060079a6 */ /* 0x0005e2000c10f386 */
[-C--:B------:R-:W-:Y:S01]  /*5bb0*/  LEA.HI.X.SX32 R45, R4, R239.reuse, 0x2, P0 ;  /* 0x000000ef042d7211 */ /* 0x080fe200000f16ff */
[C---:B------:R-:W-:Y:S01]  /*5bc0*/  IMAD.IADD R4, R0.reuse, 0x1, R5 ;  /* 0x0000000100047824 */ /* 0x040fe200078e0205 */
[CC--:B------:R-:W-:Y:S03]  /*5bd0*/  LEA R10, P0, R5.reuse, R238.reuse, 0x2 ;  /* 0x000000ee050a7211 */ /* 0x0c0fe600078010ff */
[----:B------:R-:W-:Y:S01]  /*5be0*/  REDG.E.ADD.F32.FTZ.RN.STRONG.GPU desc[UR6][R44.64], R88 ;  /* 0x000000582c0079a6 */ /* 0x000fe2000c10f386 */
[-C--:B------:R-:W-:Y:S05]  /*5bf0*/  LEA.HI.X.SX32 R11, R5, R239.reuse, 0x2, P0 ;  /* 0x000000ef050b7211 */ /* 0x080fea00000f16ff */
[----:B------:R-:W-:Y:S01]  /*5c00*/  REDG.E.ADD.F32.FTZ.RN.STRONG.GPU desc[UR6][R10.64], R89 ;  /* 0x000000590a0079a6 */ /* 0x000fe2000c10f386 */
[----:B-1----:R-:W-:Y:S05]  /*5c10*/  IMAD.IADD R9, R0, 0x1, R4 ;  /* 0x0000000100097824 */ /* 0x002fea00078e0204 */
[CC--:B------:R-:W-:Y:S02]  /*5c20*/  LEA R8, P0, R9.reuse, R238.reuse, 0x2 ;  /* 0x000000ee09087211 */ /* 0x0c0fe400078010ff */
[CC--:B--2---:R-:W-:Y:S02]  /*5c30*/  LEA R6, P1, R4.reuse, R238.reuse, 0x2 ;  /* 0x000000ee04067211 */ /* 0x0c4fe400078210ff */
[-C--:B------:R-:W-:Y:S02]  /*5c40*/  LEA.HI.X.SX32 R9, R9, R239.reuse, 0x2, P0 ;  /* 0x000000ef09097211 */ /* 0x080fe400000f16ff */
[-C--:B------:R-:W-:Y:S01]  /*5c50*/  LEA.HI.X.SX32 R7, R4, R239.reuse, 0x2, P1 ;  /* 0x000000ef04077211 */ /* 0x080fe200008f16ff */
[----:B------:R-:W-:Y:S04]  /*5c60*/  IMAD.IADD R4, R0, 0x1, R196 ;  /* 0x0000000100047824 */ /* 0x000fe800078e02c4 */
[----:B------:R1:W-:Y:S01]  /*5c70*/  REDG.E.ADD.F32.FTZ.RN.STRONG.GPU desc[UR6][R6.64], R90 ;  /* 0x0000005a060079a6 */ /* 0x0003e2000c10f386 */
[CC--:B------:R-:W-:Y:S03]  /*5c80*/  LEA R46, P2, R4.reuse, R238.reuse, 0x2 ;  /* 0x000000ee042e7211 */ /* 0x0c0fe600078410ff */
[----:B------:R2:W-:Y:S01]  /*5c90*/  REDG.E.ADD.F32.FTZ.RN.STRONG.GPU desc[UR6][R8.64], R91 ;  /* 0x0000005b080079a6 */ /* 0x0005e2000c10f386 */
[-C--:B------:R-:W-:Y:S03]  /*5ca0*/  LEA.HI.X.SX32 R47, R4, R239.reuse, 0x2, P2 ;  /* 0x000000ef042f7211 */ /* 0x080fe600010f16ff */
[----:B------:R-:W-:Y:S04]  /*5cb0*/  REDG.E.ADD.F32.FTZ.RN.STRONG.GPU desc[UR6][R238.64+0x380], R96 ;  /* 0x00038060ee0079a6 */ /* 0x000fe8000c10f386 */
[----:B------:R-:W-:Y:S01]  /*5cc0*/  REDG.E.ADD.F32.FTZ.RN.STRONG.GPU desc[UR6][R198.64+0x380], R97 ;  /* 0x00038061c60079a6 */ /* 0x000fe2000c10f386 */
[----:B-1----:R-:W-:Y:S01]  /*5cd0*/  IMAD.IADD R6, R0, 0x1, R4 ;  /* 0x0000000100067824 */ /* 0x002fe200078e0204 */
[-C--:B--2---:R-:W-:Y:S03]  /*5ce0*/  LEA R8, P0, R196, R238.reuse, 0x2 ;  /* 0x000000eec4087211 */ /* 0x084fe600078010ff */
[----:B------:R-:W-:Y:S01]  /*5cf0*/  IMAD.IADD R5, R0, 0x1, R6 ;  /* 0x0000000100057824 */ /* 0x000fe200078e0206 */
[-C--:B------:R-:W-:Y:S02]  /*5d00*/  LEA R44, P1, R6, R238.reuse, 0x2 ;  /* 0x000000ee062c7211 */ /* 0x080fe400078210ff */
[-C--:B------:R-:W-:Y:S01]  /*5d10*/  LEA.HI.X.SX32 R9, R196, R239.reuse, 0x2, P0 ;  /* 0x000000efc4097211 */ /* 0x080fe200000f16ff */
[----:B------:R-:W-:Y:S01]  /*5d20*/  IMAD.IADD R4, R0, 0x1, R5 ;  /* 0x0000000100047824 */ /* 0x000fe200078e0205 */
[CC--:B------:R-:W-:Y:S02]  /*5d30*/  LEA R10, P0, R5.reuse, R238.reuse, 0x2 ;  /* 0x000000ee050a7211 */ /* 0x0c0fe400078010ff */
[-C--:B------:R-:W-:Y:S01]  /*5d40*/  LEA.HI.X.SX32 R45, R6, R239.reuse, 0x2, P1 ;  /* 0x000000ef062d7211 */ /* 0x080fe200008f16ff */
[----:B------:R1:W-:Y:S01]  /*5d50*/  REDG.E.ADD.F32.FTZ.RN.STRONG.GPU desc[UR6][R8.64], R98 ;  /* 0x00000062080079a6 */ /* 0x0003e2000c10f386 */
[----:B------:R-:W-:Y:S01]  /*5d60*/  IMAD.IADD R0, R0, 0x1, R4 ;  /* 0x0000000100007824 */ /* 0x000fe200078e0204 */
[-C--:B------:R-:W-:Y:S02]  /*5d70*/  LEA.HI.X.SX32 R11, R5, R239.reuse, 0x2, P0 ;  /* 0x000000ef050b7211 */ /* 0x080fe400000f16ff */
[----:B------:R-:W-:Y:S02]  /*5d80*/  REDG.E.ADD.F32.FTZ.RN.STRONG.GPU desc[UR6][R46.64], R99 ;  /* 0x000000632e0079a6 */ /* 0x000fe4000c10f386 */
[CC--:B------:R-:W-:Y:S02]  /*5d90*/  LEA R6, P0, R0.reuse, R238.reuse, 0x2 ;  /* 0x000000ee00067211 */ /* 0x0c0fe400078010ff */
[----:B------:R-:W-:Y:S02]  /*5da0*/  REDG.E.ADD.F32.FTZ.RN.STRONG.GPU desc[UR6][R44.64], R92 ;  /* 0x0000005c2c0079a6 */ /* 0x000fe4000c10f386 */
[-C--:B------:R-:W-:Y:S02]  /*5db0*/  LEA.HI.X.SX32 R7, R0, R239.reuse, 0x2, P0 ;  /* 0x000000ef00077211 */ /* 0x080fe400000f16ff */
[----:B------:R-:W-:Y:S01]  /*5dc0*/  REDG.E.ADD.F32.FTZ.RN.STRONG.GPU desc[UR6][R10.64], R93 ;  /* 0x0000005d0a0079a6 */ /* 0x000fe2000c10f386 */
[----:B------:R-:W-:Y:S03]  /*5dd0*/  LEA R0, R233, UR4, 0x1 ;  /* 0x00000004e9007c11 */ /* 0x000fe6000f8e08ff */
[----:B------:R-:W-:Y:S04]  /*5de0*/  LDSM.16.MT88.4 R44, [R225+0x14000] ;  /* 0x01400000e12c783b */ /* 0x000fe80000004200 */
[----:B------:R-:W-:Y:S04]  /*5df0*/  LDSM.16.MT88.4 R48, [R0+0x4000] ;  /* 0x004000000030783b */ /* 0x000fe80000004200 */
[----:B------:R-:W-:Y:S01]  /*5e00*/  LDSM.16.MT88.4 R56, [R0+0x800] ;  /* 0x000800000038783b */ /* 0x000fe20000004200 */
[C---:B-1----:R-:W-:Y:S03]  /*5e10*/  LEA R8, P1, R4.reuse, R238, 0x2 ;  /* 0x000000ee04087211 */ /* 0x042fe600078210ff */
[----:B------:R-:W-:Y:S01]  /*5e20*/  LDSM.16.MT88.4 R64, [R0+0x4800] ;  /* 0x004800000040783b */ /* 0x000fe20000004200 */
[----:B------:R-:W-:Y:S05]  /*5e30*/  LEA.HI.X.SX32 R9, R4, R239, 0x2, P1 ;  /* 0x000000ef04097211 */ /* 0x000fea00008f16ff */
[----:B------:R-:W-:Y:S04]  /*5e40*/  REDG.E.ADD.F32.FTZ.RN.STRONG.GPU desc[UR6][R8.64], R94 ;  /* 0x0000005e080079a6 */ /* 0x000fe8000c10f386 */
[----:B------:R-:W-:Y:S04]  /*5e50*/  REDG.E.ADD.F32.FTZ.RN.STRONG.GPU desc[UR6][R6.64], R95 ;  /* 0x0000005f060079a6 */ /* 0x000fe8000c10f386 */
[----:B------:R-:W-:Y:S04]  /*5e60*/  LDSM.16.MT88.4 R4, [R3+0x14000] ;  /* 0x014000000304783b */ /* 0x000fe80000004200 */
[----:B------:R-:W1:Y:S02]  /*5e70*/  LDSM.16.MT88.4 R8, [R0] ;  /* 0x000000000008783b */ /* 0x000e640000004200 */
[-C--:B-1----:R-:W-:Y:S06]  /*5e80*/  HMMA.16816.F32 R100, R4, R8.reuse, R100 ;  /* 0x000000080464723c */ /* 0x082fec0000001864 */
[C---:B------:R-:W-:Y:S06]  /*5e90*/  HMMA.16816.F32 R104, R44.reuse, R8, R104 ;  /* 0x000000082c68723c */ /* 0x040fec0000001868 */
[-C--:B------:R-:W-:Y:S06]  /*5ea0*/  HMMA.16816.F32 R108, R44, R10.reuse, R108 ;  /* 0x0000000a2c6c723c */ /* 0x080fec000000186c */
[C---:B------:R-:W-:Y:S01]  /*5eb0*/  HMMA.16816.F32 R112, R4.reuse, R10, R112 ;  /* 0x0000000a0470723c */ /* 0x040fe20000001870 */
[----:B------:R-:W-:Y:S05]  /*5ec0*/  LDSM.16.MT88.4 R8, [R0+0x1000] ;  /* 0x001000000008783b */ /* 0x000fea0000004200 */
[-C--:B------:R-:W-:Y:S06]  /*5ed0*/  HMMA.16816.F32 R116, R4, R48.reuse, R116 ;  /* 0x000000300474723c */ /* 0x080fec0000001874 */
[C---:B------:R-:W-:Y:S06]  /*5ee0*/  HMMA.16816.F32 R120, R44.reuse, R48, R120 ;  /* 0x000000302c78723c */ /* 0x040fec0000001878 */
[-C--:B------:R-:W-:Y:S01]  /*5ef0*/  HMMA.16816.F32 R124, R44, R50.reuse, R124 ;  /* 0x000000322c7c723c */ /* 0x080fe2000000187c */
[----:B------:R-:W-:Y:S05]  /*5f00*/  LDSM.16.MT88.4 R44, [R225+0x14800] ;  /* 0x01480000e12c783b */ /* 0x000fea0000004200 */
[----:B------:R-:W-:Y:S01]  /*5f10*/  HMMA.16816.F32 R128, R4, R50, R128 ;  /* 0x000000320480723c */ /* 0x000fe20000001880 */
[----:B------:R-:W1:Y:S04]  /*5f20*/  LDSM.16.MT88.4 R4, [R3+0x14800] ;  /* 0x014800000304783b */ /* 0x000e680000004200 */
[----:B------:R-:W2:Y:S01]  /*5f30*/  LDSM.16.MT88.4 R48, [R0+0x5000] ;  /* 0x005000000030783b */ /* 0x000ea20000004200 */
[-C--:B------:R-:W-:Y:S06]  /*5f40*/  HMMA.16816.F32 R100, R52, R56.reuse, R100 ;  /* 0x000000383464723c */ /* 0x080fec0000001864 */
        /* <DEDUP_REMOVED lines=9> */
[----:B------:R-:W3:Y:S04]  /*5fe0*/  LDSM.16.MT88.4 R52, [R3+0x14c00] ;  /* 0x014c00000334783b */ /* 0x000ee80000004200 */
[----:B------:R-:W4:Y:S01]  /*5ff0*/  LDSM.16.MT88.4 R64, [R0+0x5800] ;  /* 0x005800000040783b */ /* 0x000f220000004200 */
        /* <DEDUP_REMOVED lines=9> */
[C---:B------:R-:W-:Y:S06]  /*6090*/  HMMA.16816.F32 R104, R60.reuse, R56, R104 ;  /* 0x000000383c68723c */ /* 0x040fec0000001868 */
[-C--:B------:R-:W-:Y:S06]  /*60a0*/  HMMA.16816.F32 R108, R60, R58.reuse, R108 ;  /* 0x0000003a3c6c723c */ /* 0x080fec000000186c */
[C---:B------:R-:W-:Y:S06]  /*60b0*/  HMMA.16816.F32 R112, R52.reuse, R58, R112 ;  /* 0x0000003a3470723c */ /* 0x040fec0000001870 */
[-C--:B----4-:R-:W-:Y:S06]  /*60c0*/  HMMA.16816.F32 R116, R52, R64.reuse, R116 ;  /* 0x000000403474723c */ /* 0x090fec0000001874 */
[C---:B------:R-:W-:Y:S06]  /*60d0*/  HMMA.16816.F32 R120, R60.reuse, R64, R120 ;  /* 0x000000403c78723c */ /* 0x040fec0000001878 */
[-C--:B------:R-:W-:Y:S06]  /*60e0*/  HMMA.16816.F32 R124, R60, R66.reuse, R124 ;  /* 0x000000423c7c723c */ /* 0x080fec000000187c */
[----:B------:R-:W-:Y:S01]  /*60f0*/  HMMA.16816.F32 R128, R52, R66, R128 ;  /* 0x000000423480723c */ /* 0x000fe20000001880 */
[----:B------:R-:W-:Y:S11]  /*6100*/  @!UPT UIADD3 URZ, URZ, URZ, URZ ;  /* 0x0000003f3f3ff290 */ /* 0x000ff6000fffe03f */
[----:B------:R-:W-:Y:S01]  /*6110*/  @!UPT UIADD3 URZ, URZ, URZ, URZ ;  /* 0x0000003f3f3ff290 */ /* 0x000fe2000fffe03f */
[----:B------:R-:W-:Y:S11]  /*6120*/  @!P3 BRA `(.L_x_26) ;  /* 0x0000000000fcb947 */ /* 0x000ff60003800000 */
[----:B------:R-:W-:Y:S01]  /*6130*/  BAR.SYNC.DEFER_BLOCKING 0x0 ;  /* 0x0000000000007b1d */ /* 0x000fe20000010000 */
[----:B------:R-:W-:Y:S01]  /*6140*/  IMAD.MOV.U32 R4, RZ, RZ, R240 ;  /* 0x000000ffff047224 */ /* 0x000fe200078e00f0 */
[----:B------:R-:W-:Y:S01]  /*6150*/  ISETP.NE.AND P3, PT, R248, RZ, PT ;  /* 0x000000fff800720c */ /* 0x000fe20003f65270 */
[----:B------:R-:W-:Y:S03]  /*6160*/  IMAD.MOV.U32 R5, RZ, RZ, R243 ;  /* 0x000000ffff057224 */ /* 0x000fe600078e00f3 */
[----:B------:R1:W-:Y:S02]  /*6170*/  @P5 STS.128 [R237], RZ ;  /* 0x000000ffed005388 */ /* 0x0003e40000000c00 */
[----:B------:R-:W2:Y:S08]  /*6180*/  LDC R7, c[0x0][0x240] ;  /* 0x00009000ff077b82 */ /* 0x000eb00000000800 */
        /* <DEDUP_REMOVED lines=10> */
[----:B------:R1:W-:Y:S01]  /*6230*/  @!P5 LDGSTS.E.BYPASS.LTC128B.128 [R237], desc[UR6][R4.64] ;  /* 0x0000000004eddfae */ /* 0x0003e2000b901d46 */
[C-C-:B---3--:R-:W-:Y:S02]  /*6240*/  @!P5 LEA.HI.X R47, R7.reuse, R5, R8.reuse, 0x6, P0 ;  /* 0x00000005072fd211 */ /* 0x148fe400000f3408 */
[C---:B------:R-:W-:Y:S01]  /*6250*/  @!P3 LEA R44, P2, R0.reuse, R240, 0x1 ;  /* 0x000000f0002cb211 */ /* 0x040fe200078408ff */
        /* <DEDUP_REMOVED lines=44> */
.L_x_26:
[----:B------:R-:W-:Y:S01]  /*6520*/  ISETP.LT.AND P0, PT, RZ, UR8, PT ;  /* 0x00000008ff007c0c */ /* 0x000fe2000bf01270 */
[----:B------:R-:W-:Y:S11]  /*6530*/  UIADD3 UR8, UR8, -0x1, URZ ;  /* 0xffffffff08087890 */ /* 0x000ff6000fffe03f */
[----:B------:R-:W-:Y:S01]  /*6540*/  @!UPT UIADD3 URZ, URZ, URZ, URZ ;  /* 0x0000003f3f3ff290 */ /* 0x000fe2000fffe03f */
[----:B------:R-:W-:Y:S05]  /*6550*/  @P0 BRA `(.L_x_27) ;  /* 0xffffffd000580947 */ /* 0x000fea000383ffff */
[----:B------:R-:W2:Y:S01]  /*6560*/  S2R R48, SR_TID.X ;  /* 0x0000000000307919 */ /* 0x000ea20000002100 */
[----:B------:R-:W-:Y:S01]  /*6570*/  F2FP.F16.F32.PACK_AB R20, R21, R20 ;  /* 0x000000141514723e */ /* 0x000fe200000000ff */
[----:B------:R-:W-:Y:S01]  /*6580*/  ULDC UR8, c[0x0][0x390] ;  /* 0x0000e40000087ab9 */ /* 0x000fe20000000800 */
[----:B-1----:R-:W-:Y:S01]  /*6590*/  F2FP.F16.F32.PACK_AB R47, R13, R12 ;  /* 0x0000000c0d2f723e */ /* 0x002fe200000000ff */
[----:B------:R-:W-:Y:S01]  /*65a0*/  FMUL.FTZ R100, R100, UR8 ;  /* 0x0000000864647c20 */ /* 0x000fe20008410000 */
[----:B------:R-:W-:Y:S01]  /*65b0*/  F2FP.F16.F32.PACK_AB R46, R15, R14 ;  /* 0x0000000e0f2e723e */ /* 0x000fe200000000ff */
[----:B------:R-:W-:Y:S01]  /*65c0*/  FMUL.FTZ R102, R102, UR8 ;  /* 0x0000000866667c20 */ /* 0x000fe20008410000 */
[----:B------:R-:W-:Y:S01]  /*65d0*/  F2FP.F16.F32.PACK_AB R45, R17, R16 ;  /* 0x00000010112d723e */ /* 0x000fe200000000ff */
        /* <DEDUP_REMOVED lines=24> */
[----:B--2---:R-:W-:Y:S01]  /*6760*/  SHF.R.S32.HI R21, RZ, 0x1f, R48 ;  /* 0x0000001fff157819 */ /* 0x004fe20000011430 */
[----:B------:R-:W-:Y:S01]  /*6770*/  FMUL.FTZ R7, R129, UR8 ;  /* 0x0000000881077c20 */ /* 0x000fe20008410000 */
[----:B------:R-:W-:Y:S01]  /*6780*/  FMUL.FTZ R130, R130, UR8 ;  /* 0x0000000882827c20 */ /* 0x000fe20008410000 */
[----:B------:R-:W-:Y:S01]  /*6790*/  FMUL.FTZ R131, R131, UR8 ;  /* 0x0000000883837c20 */ /* 0x000fe20008410000 */
[CC--:B------:R-:W-:Y:S01]  /*67a0*/  LEA.HI R6, R21.reuse, R48.reuse, RZ, 0x2 ;  /* 0x0000003015067211 */ /* 0x0c0fe200078f10ff */
[----:B------:R-:W-:Y:S01]  /*67b0*/  FMUL.FTZ R124, R124, UR8 ;  /* 0x000000087c7c7c20 */ /* 0x000fe20008410000 */
[----:B------:R-:W-:Y:S01]  /*67c0*/  LEA.HI R4, R21, R48, RZ, 0x5 ;  /* 0x0000003015047211 */ /* 0x000fe200078f28ff */
[----:B------:R-:W-:Y:S01]  /*67d0*/  FMUL.FTZ R125, R125, UR8 ;  /* 0x000000087d7d7c20 */ /* 0x000fe20008410000 */
[--C-:B------:R-:W-:Y:S01]  /*67e0*/  SHF.R.S32.HI R5, RZ, 0x2, R6.reuse ;  /* 0x00000002ff057819 */ /* 0x100fe20000011406 */
[----:B------:R-:W-:Y:S01]  /*67f0*/  FMUL.FTZ R126, R126, UR8 ;  /* 0x000000087e7e7c20 */ /* 0x000fe20008410000 */
[----:B------:R-:W-:Y:S01]  /*6800*/  SHF.R.S32.HI R0, RZ, 0x1f, R6 ;  /* 0x0000001fff007819 */ /* 0x000fe20000011406 */
[----:B------:R-:W-:Y:S01]  /*6810*/  FMUL.FTZ R127, R127, UR8 ;  /* 0x000000087f7f7c20 */ /* 0x000fe20008410000 */
[----:B------:R-:W-:Y:S01]  /*6820*/  SHF.R.S32.HI R4, RZ, 0x5, R4 ;  /* 0x00000005ff047819 */ /* 0x000fe20000011404 */
[----:B------:R-:W-:Y:S01]  /*6830*/  UISETP.NE.AND UP0, UPT, UR23, -0x1, UPT ;  /* 0xffffffff1700788c */ /* 0x000fe2000bf05270 */
[----:B------:R-:W-:-:S02]  /*6840*/  LEA.HI R0, R0, R5, RZ, 0x3 ;  /* 0x0000000500007211 */ /* 0x000fc400078f18ff */
[----:B------:R-:W-:Y:S02]  /*6850*/  F2FP.F16.F32.PACK_AB R24, R25, R24 ;  /* 0x000000181918723e */ /* 0x000fe400000000ff */
[----:B------:R-:W-:Y:S02]  /*6860*/  LOP3.LUT R0, R0, 0xfffffff8, RZ, 0xc0, !PT ;  /* 0xfffffff800007812 */ /* 0x000fe400078ec0ff */
[----:B------:R-:W-:Y:S02]  /*6870*/  F2FP.F16.F32.PACK_AB R26, R27, R26 ;  /* 0x0000001a1b1a723e */ /* 0x000fe400000000ff */
[----:B------:R-:W-:Y:S01]  /*6880*/  F2FP.F16.F32.PACK_AB R22, R23, R22 ;  /* 0x000000161716723e */ /* 0x000fe200000000ff */
[----:B------:R-:W-:Y:S01]  /*6890*/  IMAD.IADD R0, R5, 0x1, -R0 ;  /* 0x0000000105007824 */ /* 0x000fe200078e0a00 */
[----:B------:R-:W-:Y:S01]  /*68a0*/  F2FP.F16.F32.PACK_AB R28, R29, R28 ;  /* 0x0000001c1d1c723e */ /* 0x000fe200000000ff */
[----:B------:R-:W-:Y:S01]  /*68b0*/  IMAD.SHL.U32 R5, R4, 0x8, RZ ;  /* 0x0000000804057824 */ /* 0x000fe200078e00ff */
[----:B------:R-:W-:Y:S01]  /*68c0*/  LOP3.LUT R4, R6, 0x7ffffffc, RZ, 0xc0, !PT ;  /* 0x7ffffffc06047812 */ /* 0x000fe200078ec0ff */
[----:B------:R-:W-:Y:S01]  /*68d0*/  IMAD.SHL.U32 R0, R0, 0x40, RZ ;  /* 0x0000004000007824 */ /* 0x000fe200078e00ff */
[----:B------:R-:W-:Y:S01]  /*68e0*/  F2FP.F16.F32.PACK_AB R30, R31, R30 ;  /* 0x0000001e1f1e723e */ /* 0x000fe200000000ff */
[----:B------:R-:W-:Y:S01]  /*68f0*/  @UP0 UIADD3 UR10, UR18, UR23, URZ ;  /* 0x00000017120a0290 */ /* 0x000fe2000fffe03f */
[----:B------:R-:W-:Y:S01]  /*6900*/  LOP3.LUT R6, R5, 0x38, RZ, 0xc0, !PT ;  /* 0x0000003805067812 */ /* 0x000fe200078ec0ff */
[----:B------:R-:W-:Y:S01]  /*6910*/  IMAD.IADD R4, R48, 0x1, -R4 ;  /* 0x0000000130047824 */ /* 0x000fe200078e0a04 */
[----:B------:R-:W-:Y:S01]  /*6920*/  LOP3.LUT R0, R0, 0x1c0, RZ, 0xc0, !PT ;  /* 0x000001c000007812 */ /* 0x000fe200078ec0ff */
[----:B------:R-:W-:Y:S01]  /*6930*/  @UP0 ULDC.64 UR14, c[0x0][0x450] ;  /* 0x00011400000e0ab9 */ /* 0x000fe20000000a00 */
[----:B------:R-:W-:Y:S01]  /*6940*/  F2FP.F16.F32.PACK_AB R32, R33, R32 ;  /* 0x000000202120723e */ /* 0x000fe200000000ff */
[----:B------:R-:W-:Y:S01]  /*6950*/  IMAD.SHL.U32 R4, R4, 0x2, RZ ;  /* 0x0000000204047824 */ /* 0x000fe200078e00ff */
[----:B------:R-:W-:Y:S01]  /*6960*/  SHF.R.U32.HI R5, RZ, 0x3, R0 ;  /* 0x00000003ff057819 */ /* 0x000fe20000011600 */
[----:B------:R-:W-:Y:S01]  /*6970*/  @UP0 UIMAD.WIDE.U32 UR8, UR10, UR14, URZ ;  /* 0x0000000e0a0802a5 */ /* 0x000fe2000f8e003f */
[----:B------:R-:W-:Y:S01]  /*6980*/  F2FP.F16.F32.PACK_AB R34, R35, R34 ;  /* 0x000000222322723e */ /* 0x000fe200000000ff */
[----:B------:R-:W-:Y:S01]  /*6990*/  @UP0 UIMAD UR10, UR10, UR15, URZ ;  /* 0x0000000f0a0a02a4 */ /* 0x000fe2000f8e023f */
[----:B------:R-:W-:-:S02]  /*69a0*/  LOP3.LUT R5, R5, R0, R6, 0x1e, !PT ;  /* 0x0000000005057212 */ /* 0x000fc400078e1e06 */
[----:B------:R-:W-:Y:S01]  /*69b0*/  F2FP.F16.F32.PACK_AB R40, R41, R40 ;  /* 0x000000282928723e */ /* 0x000fe200000000ff */
[----:B------:R-:W-:Y:S01]  /*69c0*/  @UP0 UIADD3 UR19, UR9, UR10, URZ ;  /* 0x0000000a09130290 */ /* 0x000fe2000fffe03f */
[----:B------:R-:W-:Y:S01]  /*69d0*/  F2FP.F16.F32.PACK_AB R42, R43, R42 ;  /* 0x0000002a2b2a723e */ /* 0x000fe200000000ff */
[----:B------:R-:W-:Y:S01]  /*69e0*/  IMAD.IADD R0, R4, 0x1, R5 ;  /* 0x0000000104007824 */ /* 0x000fe200078e0205 */
[----:B------:R-:W-:Y:S01]  /*69f0*/  F2FP.F16.F32.PACK_AB R36, R37, R36 ;  /* 0x000000242524723e */ /* 0x000fe200000000ff */
[----:B------:R-:W-:Y:S01]  /*6a00*/  @UP0 UMOV UR17, UR8 ;  /* 0x0000000800110c82 */ /* 0x000fe20008000000 */
[----:B------:R-:W-:Y:S02]  /*6a10*/  F2FP.F16.F32.PACK_AB R38, R39, R38 ;  /* 0x000000262726723e */ /* 0x000fe400000000ff */
[----:B------:R-:W-:Y:S02]  /*6a20*/  F2FP.F16.F32.PACK_AB R19, R19, R100 ;  /* 0x000000641313723e */ /* 0x000fe400000000ff */
[----:B------:R-:W-:-:S02]  /*6a30*/  F2FP.F16.F32.PACK_AB R18, R18, R102 ;  /* 0x000000661212723e */ /* 0x000fc400000000ff */
[----:B------:R-:W-:Y:S02]  /*6a40*/  F2FP.F16.F32.PACK_AB R17, R17, R104 ;  /* 0x000000681111723e */ /* 0x000fe400000000ff */
[----:B------:R-:W-:Y:S02]  /*6a50*/  F2FP.F16.F32.PACK_AB R16, R16, R106 ;  /* 0x0000006a1010723e */ /* 0x000fe400000000ff */
[----:B------:R-:W-:Y:S02]  /*6a60*/  F2FP.F16.F32.PACK_AB R15, R15, R112 ;  /* 0x000000700f0f723e */ /* 0x000fe400000000ff */
        /* <DEDUP_REMOVED lines=8> */
[----:B------:R-:W-:Y:S01]  /*6af0*/  LEA R0, R0, UR61, 0x1 ;  /* 0x0000003d00007c11 */ /* 0x000fe2000f8e08ff */
[----:B------:R-:W-:Y:S01]  /*6b00*/  BAR.SYNC.DEFER_BLOCKING 0x0 ;  /* 0x0000000000007b1d */ /* 0x000fe20000010000 */
[----:B------:R-:W-:-:S02]  /*6b10*/  F2FP.F16.F32.PACK_AB R6, R131, R130 ;  /* 0x000000828306723e */ /* 0x000fc400000000ff */
[----:B------:R-:W-:Y:S02]  /*6b20*/  F2FP.F16.F32.PACK_AB R5, R125, R124 ;  /* 0x0000007c7d05723e */ /* 0x000fe400000000ff */
[----:B------:R-:W-:Y:S02]  /*6b30*/  F2FP.F16.F32.PACK_AB R4, R127, R126 ;  /* 0x0000007e7f04723e */ /* 0x000fe400000000ff */
[----:B------:R-:W-:Y:S01]  /*6b40*/  PLOP3.LUT P0, PT, PT, PT, UP0, 0x80, 0x0 ;  /* 0x000000000000781c */ /* 0x000fe20003f0f008 */
[----:B------:R1:W-:Y:S04]  /*6b50*/  STS [R0], R19 ;  /* 0x0000001300007388 */ /* 0x0003e80000000800 */
[----:B------:R1:W-:Y:S04]  /*6b60*/  STS [R0+0x400], R18 ;  /* 0x0004001200007388 */ /* 0x0003e80000000800 */
        /* <DEDUP_REMOVED lines=29> */
[----:B------:R1:W-:Y:S01]  /*6d40*/  STS [R0+0x7c00], R38 ;  /* 0x007c002600007388 */ /* 0x0003e20000000800 */
[----:B------:R-:W-:Y:S05]  /*6d50*/  @P0 BRA `(.L_x_28) ;  /* 0x0000000000340947 */ /* 0x000fea0003800000 */
[----:B------:R-:W-:Y:S01]  /*6d60*/  USHF.R.S32.HI UR8, URZ, 0x1f, UR18 ;  /* 0x0000001f3f087899 */ /* 0x000fe20008011412 */
[----:B------:R-:W-:Y:S01]  /*6d70*/  ULDC.64 UR14, c[0x0][0x450] ;  /* 0x00011400000e7ab9 */ /* 0x000fe20000000a00 */
[----:B------:R-:W-:Y:S02]  /*6d80*/  USHF.R.S32.HI UR13, URZ, 0x1f, UR46 ;  /* 0x0000001f3f0d7899 */ /* 0x000fe4000801142e */
[----:B------:R-:W-:Y:S02]  /*6d90*/  UIMAD UR10, UR8, UR14, URZ ;  /* 0x0000000e080a72a4 */ /* 0x000fe4000f8e023f */
[----:B------:R-:W-:Y:S02]  /*6da0*/  UIMAD.WIDE.U32 UR8, UR18, UR14, URZ ;  /* 0x0000000e120872a5 */ /* 0x000fe4000f8e003f */
[----:B------:R-:W-:-:S03]  /*6db0*/  UIMAD UR12, UR18, UR15, UR10 ;  /* 0x0000000f120c72a4 */ /* 0x000fc6000f8e020a */
[----:B------:R-:W-:Y:S01]  /*6dc0*/  ULDC.64 UR10, c[0x0][0x438] ;  /* 0x00010e00000a7ab9 */ /* 0x000fe20000000a00 */
[----:B------:R-:W-:Y:S02]  /*6dd0*/  UIADD3 UR9, UR9, UR12, URZ ;  /* 0x0000000c09097290 */ /* 0x000fe4000fffe03f */
[----:B------:R-:W-:Y:S02]  /*6de0*/  UIMAD UR12, UR13, UR10, URZ ;  /* 0x0000000a0d0c72a4 */ /* 0x000fe4000f8e023f */
[----:B------:R-:W-:Y:S02]  /*6df0*/  UIMAD.WIDE.U32 UR8, UR46, UR10, UR8 ;  /* 0x0000000a2e0872a5 */ /* 0x000fe4000f8e0008 */
[----:B------:R-:W-:-:S04]  /*6e00*/  UIMAD UR11, UR46, UR11, UR12 ;  /* 0x0000000b2e0b72a4 */ /* 0x000fc8000f8e020c */
[----:B------:R-:W-:Y:S01]  /*6e10*/  UIADD3 UR19, UR9, UR11, URZ ;  /* 0x0000000b09137290 */ /* 0x000fe2000fffe03f */
[----:B------:R-:W-:-:S11]  /*6e20*/  UMOV UR17, UR8 ;  /* 0x0000000800117c82 */ /* 0x000fd60008000000 */
.L_x_28:
[----:B------:R-:W-:Y:S01]  /*6e30*/  @UP0 UIADD3 UR10, UR18, UR23, URZ ;  /* 0x00000017120a0290 */ /* 0x000fe2000fffe03f */
[----:B------:R-:W-:-:S03]  /*6e40*/  @UP0 ULDC.64 UR12, c[0x0][0x458] ;  /* 0x00011600000c0ab9 */ /* 0x000fc60000000a00 */
[----:B------:R-:W-:Y:S02]  /*6e50*/  @UP0 UIMAD.WIDE.U32 UR8, UR10, UR12, URZ ;  /* 0x0000000c0a0802a5 */ /* 0x000fe4000f8e003f */
[----:B------:R-:W-:-:S04]  /*6e60*/  @UP0 UIMAD UR10, UR10, UR13, URZ ;  /* 0x0000000d0a0a02a4 */ /* 0x000fc8000f8e023f */
[----:B------:R-:W-:-:S03]  /*6e70*/  @UP0 UIADD3 UR11, UR9, UR10, URZ ;  /* 0x0000000a090b0290 */ /* 0x000fc6000fffe03f */
[----:B------:R-:W-:Y:S01]  /*6e80*/  @UP0 UMOV UR10, UR8 ;  /* 0x00000008000a0c82 */ /* 0x000fe20008000000 */
[----:B------:R-:W-:Y:S08]  /*6e90*/  @P0 BRA `(.L_x_29) ;  /* 0x0000000000340947 */ /* 0x000ff00003800000 */
        /* <DEDUP_REMOVED lines=12> */
[----:B------:R-:W-:Y:S02]  /*6f60*/  UMOV UR10, UR8 ;  /* 0x00000008000a7c82 */ /* 0x000fe40008000000 */
.L_x_29:
[----:B------:R-:W-:Y:S01]  /*6f70*/  BAR.SYNC.DEFER_BLOCKING 0x0 ;  /* 0x0000000000007b1d */ /* 0x000fe20000010000 */
[----:B-1----:R-:W-:Y:S01]  /*6f80*/  LEA.HI R0, R21, R48, RZ, 0x3 ;  /* 0x0000003015007211 */ /* 0x002fe200078f18ff */
[----:B------:R-:W-:-:S03]  /*6f90*/  UIMAD UR5, UR22, -0x20, UR5 ;  /* 0xffffffe0160578a4 */ /* 0x000fc6000f8e0205 */
[----:B------:R-:W-:Y:S01]  /*6fa0*/  LOP3.LUT R4, R0, 0xfffffff8, RZ, 0xc0, !PT ;  /* 0xfffffff800047812 */ /* 0x000fe200078ec0ff */
[----:B------:R-:W-:Y:S01]  /*6fb0*/  BSSY B0, `(.L_x_30) ;  /* 0x000002f000007945 */ /* 0x000fe20003800000 */
[----:B------:R-:W-:-:S03]  /*6fc0*/  SHF.R.S32.HI R0, RZ, 0x3, R0 ;  /* 0x00000003ff007819 */ /* 0x000fc60000011400 */
[----:B------:R-:W-:Y:S01]  /*6fd0*/  IMAD.IADD R4, R48, 0x1, -R4 ;  /* 0x0000000130047824 */ /* 0x000fe200078e0a04 */
[----:B------:R-:W-:Y:S02]  /*6fe0*/  ISETP.GE.AND P3, PT, R0, UR5, PT ;  /* 0x0000000500007c0c */ /* 0x000fe4000bf66270 */
[----:B------:R-:W-:Y:S01]  /*6ff0*/  SHF.R.S32.HI R29, RZ, 0x1f, R0 ;  /* 0x0000001fff1d7819 */ /* 0x000fe20000011400 */
[----:B------:R-:W-:-:S04]  /*7000*/  IMAD.SHL.U32 R4, R4, 0x8, RZ ;  /* 0x0000000804047824 */ /* 0x000fc800078e00ff */
[C---:B------:R-:W-:Y:S01]  /*7010*/  VIADD R11, R4.reuse, 0x40 ;  /* 0x00000040040b7836 */ /* 0x040fe20000000000 */
[----:B------:R-:W-:Y:S01]  /*7020*/  SHF.R.S32.HI R5, RZ, 0x1f, R4 ;  /* 0x0000001fff057819 */ /* 0x000fe20000011404 */
[C---:B------:R-:W-:Y:S02]  /*7030*/  VIADD R10, R4.reuse, 0x80 ;  /* 0x00000080040a7836 */ /* 0x040fe40000000000 */
[----:B------:R-:W-:Y:S01]  /*7040*/  VIADD R28, R4, 0xc0 ;  /* 0x000000c0041c7836 */ /* 0x000fe20000000000 */
[----:B------:R1:W2:Y:S04]  /*7050*/  LDS.128 R44, [R237+0x14000] ;  /* 0x01400000ed2c7984 */ /* 0x0002a80000000c00 */
[----:B------:R1:W3:Y:S04]  /*7060*/  LDS.128 R40, [R237+0x15000] ;  /* 0x01500000ed287984 */ /* 0x0002e80000000c00 */
[----:B------:R1:W4:Y:S04]  /*7070*/  LDS.128 R36, [R237+0x16000] ;  /* 0x01600000ed247984 */ /* 0x0003280000000c00 */
[----:B------:R1:W1:Y:S01]  /*7080*/  LDS.128 R32, [R237+0x17000] ;  /* 0x01700000ed207984 */ /* 0x0002620000000c00 */
[----:B------:R-:W-:Y:S05]  /*7090*/  @P3 BRA `(.L_x_31) ;  /* 0x0000000000803947 */ /* 0x000fea0003800000 */
[----:B------:R-:W-:Y:S01]  /*70a0*/  ULDC UR16, c[0x0][0x2d0] ;  /* 0x0000b40000107ab9 */ /* 0x000fe20000000800 */
[----:B------:R-:W-:Y:S01]  /*70b0*/  USHF.L.U32 UR5, UR22, 0x5, URZ ;  /* 0x0000000516057899 */ /* 0x000fe2000800063f */
[----:B------:R-:W-:Y:S01]  /*70c0*/  ISETP.GE.AND P4, PT, R4, UR16, PT ;  /* 0x0000001004007c0c */ /* 0x000fe2000bf86270 */
[----:B------:R-:W2:Y:S01]  /*70d0*/  LDS.128 R24, [R237+0x11000] ;  /* 0x01100000ed187984 */ /* 0x000ea20000000c00 */
[----:B------:R-:W-:Y:S01]  /*70e0*/  USHF.R.S32.HI UR18, URZ, 0x1f, UR54 ;  /* 0x0000001f3f127899 */ /* 0x000fe20008011436 */
[----:B------:R-:W-:Y:S01]  /*70f0*/  ISETP.GE.AND P5, PT, R11, UR16, PT ;  /* 0x000000100b007c0c */ /* 0x000fe2000bfa6270 */
[----:B------:R-:W-:Y:S01]  /*7100*/  ULDC.64 UR8, c[0x0][0x468] ;  /* 0x00011a0000087ab9 */ /* 0x000fe20000000a00 */
[----:B------:R-:W3:Y:S01]  /*7110*/  LDS.128 R20, [R237+0x12000] ;  /* 0x01200000ed147984 */ /* 0x000ee20000000c00 */
[----:B------:R-:W-:Y:S01]  /*7120*/  IMAD.U32 R6, RZ, RZ, UR5 ;  /* 0x00000005ff067e24 */ /* 0x000fe2000f8e00ff */
[----:B------:R-:W-:Y:S01]  /*7130*/  IADD3 R8, P0, R0, UR5, RZ ;  /* 0x0000000500087c10 */ /* 0x000fe2000ff1e0ff */
[----:B------:R-:W-:Y:S01]  /*7140*/  UIMAD UR5, UR18, UR8, URZ ;  /* 0x00000008120572a4 */ /* 0x000fe2000f8e023f */
[----:B------:R-:W-:Y:S01]  /*7150*/  LDS.128 R16, [R237+0x13000] ;  /* 0x01300000ed107984 */ /* 0x000fe20000000c00 */
[----:B------:R-:W-:-:S02]  /*7160*/  ISETP.GE.AND P2, PT, R10, UR16, PT ;  /* 0x000000100a007c0c */ /* 0x000fc4000bf46270 */
[----:B------:R-:W-:Y:S01]  /*7170*/  LEA.HI.X.SX32 R9, R6, R29, 0x1, P0 ;  /* 0x0000001d06097211 */ /* 0x000fe200000f0eff */
[----:B------:R-:W4:Y:S01]  /*7180*/  @!P4 LDS.128 R12, [R237+0x10000] ;  /* 0x01000000ed0cc984 */ /* 0x000f220000000c00 */
[----:B------:R-:W-:Y:S01]  /*7190*/  IMAD.WIDE.U32 R6, R8, UR14, R4 ;  /* 0x0000000e08067c25 */ /* 0x000fe2000f8e0004 */
[----:B------:R-:W-:Y:S01]  /*71a0*/  UIMAD UR5, UR54, UR9, UR5 ;  /* 0x00000009360572a4 */ /* 0x000fe2000f8e0205 */
[----:B------:R-:W-:Y:S02]  /*71b0*/  ISETP.GE.AND P1, PT, R28, UR16, PT ;  /* 0x000000101c007c0c */ /* 0x000fe4000bf26270 */
[----:B------:R-:W-:Y:S01]  /*71c0*/  IMAD R9, R9, UR14, RZ ;  /* 0x0000000e09097c24 */ /* 0x000fe2000f8e02ff */
[----:B------:R-:W-:-:S03]  /*71d0*/  IADD3 R6, P0, R6, UR17, RZ ;  /* 0x0000001106067c10 */ /* 0x000fc6000ff1e0ff */
[----:B------:R-:W-:Y:S02]  /*71e0*/  IMAD R9, R8, UR15, R9 ;  /* 0x0000000f08097c24 */ /* 0x000fe4000f8e0209 */
[----:B------:R-:W-:Y:S01]  /*71f0*/  IMAD.U32 R8, RZ, RZ, UR8 ;  /* 0x00000008ff087e24 */ /* 0x000fe2000f8e00ff */
[----:B------:R-:W-:Y:S02]  /*7200*/  ULDC.64 UR8, c[0x0][0x3f0] ;  /* 0x0000fc0000087ab9 */ /* 0x000fe40000000a00 */
[----:B------:R-:W-:-:S03]  /*7210*/  IADD3.X R7, R7, UR19, R9, P0, !PT ;  /* 0x0000001307077c10 */ /* 0x000fc600087fe409 */
[----:B------:R-:W-:-:S04]  /*7220*/  IMAD.WIDE.U32 R8, R8, UR54, R6 ;  /* 0x0000003608087c25 */ /* 0x000fc8000f8e0006 */
[----:B------:R-:W-:Y:S01]  /*7230*/  VIADD R7, R9, UR5 ;  /* 0x0000000509077c36 */ /* 0x000fe20008000000 */
[----:B------:R-:W-:-:S04]  /*7240*/  LEA R6, P0, R8, UR8, 0x1 ;  /* 0x0000000808067c11 */ /* 0x000fc8000f8008ff */
[----:B------:R-:W-:-:S05]  /*7250*/  LEA.HI.X R7, R8, UR9, R7, 0x1, P0 ;  /* 0x0000000908077c11 */ /* 0x000fca00080f0c07 */
[----:B--2---:R2:W-:Y:S04]  /*7260*/  @!P5 STG.E.128 desc[UR6][R6.64+0x80], R24 ;  /* 0x000080180600d986 */ /* 0x0045e8000c101d06 */
[----:B---3--:R2:W-:Y:S04]  /*7270*/  @!P2 STG.E.128 desc[UR6][R6.64+0x100], R20 ;  /* 0x000100140600a986 */ /* 0x0085e8000c101d06 */
[----:B----4-:R2:W-:Y:S04]  /*7280*/  @!P4 STG.E.128 desc[UR6][R6.64], R12 ;  /* 0x0000000c0600c986 */ /* 0x0105e8000c101d06 */
[----:B------:R2:W-:Y:S02]  /*7290*/  @!P1 STG.E.128 desc[UR6][R6.64+0x180], R16 ;  /* 0x0001801006009986 */ /* 0x0005e4000c101d06 */
.L_x_31:
[----:B------:R-:W-:Y:S05]  /*72a0*/  BSYNC B0 ;  /* 0x0000000000007941 */ /* 0x000fea0003800000 */
.L_x_30:
[----:B------:R-:W-:Y:S05]  /*72b0*/  @P3 BRA `(.L_x_32) ;  /* 0x00000008003c3947 */ /* 0x000fea0003800000 */
[----:B------:R-:W-:Y:S01]  /*72c0*/  USHF.L.U32 UR5, UR22, 0x5, URZ ;  /* 0x0000000516057899 */ /* 0x000fe2000800063f */
[----:B--2---:R-:W-:Y:S01]  /*72d0*/  IMAD.MOV.U32 R7, RZ, RZ, R5 ;  /* 0x000000ffff077224 */ /* 0x004fe200078e0005 */
[----:B------:R-:W-:Y:S01]  /*72e0*/  USHF.R.S32.HI UR14, URZ, 0x1f, UR54 ;  /* 0x0000001f3f0e7899 */ /* 0x000fe20008011436 */
[----:B------:R-:W-:-:S03]  /*72f0*/  ULDC.64 UR8, c[0x0][0x470] ;  /* 0x00011c0000087ab9 */ /* 0x000fc60000000a00 */
[----:B------:R-:W-:Y:S01]  /*7300*/  IMAD.U32 R6, RZ, RZ, UR5 ;  /* 0x00000005ff067e24 */ /* 0x000fe2000f8e00ff */
[----:B------:R-:W-:Y:S01]  /*7310*/  IADD3 R0, P0, R0, UR5, RZ ;  /* 0x0000000500007c10 */ /* 0x000fe2000ff1e0ff */
[----:B------:R-:W-:-:S03]  /*7320*/  UIMAD UR5, UR14, UR8, URZ ;  /* 0x000000080e0572a4 */ /* 0x000fc6000f8e023f */
[----:B------:R-:W-:Y:S01]  /*7330*/  LEA.HI.X.SX32 R8, R6, R29, 0x1, P0 ;  /* 0x0000001d06087211 */ /* 0x000fe200000f0eff */
[----:B------:R-:W-:Y:S01]  /*7340*/  IMAD.MOV.U32 R6, RZ, RZ, R4 ;  /* 0x000000ffff067224 */ /* 0x000fe200078e0004 */
[----:B------:R-:W-:Y:S01]  /*7350*/  UIMAD UR5, UR54, UR9, UR5 ;  /* 0x00000009360572a4 */ /* 0x000fe2000f8e0205 */
[----:B------:R-:W-:Y:S02]  /*7360*/  ULDC UR14, c[0x0][0x2d0] ;  /* 0x0000b400000e7ab9 */ /* 0x000fe40000000800 */
[----:B------:R-:W-:Y:S01]  /*7370*/  IMAD.WIDE.U32 R6, R0, UR12, R6 ;  /* 0x0000000c00067c25 */ /* 0x000fe2000f8e0006 */
[----:B------:R-:W-:Y:S02]  /*7380*/  ISETP.GE.AND P2, PT, R4, UR14, PT ;  /* 0x0000000e04007c0c */ /* 0x000fe4000bf46270 */
[----:B------:R-:W-:Y:S01]  /*7390*/  ISETP.GE.AND P1, PT, R11, UR14, PT ;  /* 0x0000000e0b007c0c */ /* 0x000fe2000bf26270 */
[----:B------:R-:W-:Y:S01]  /*73a0*/  IMAD R5, R8, UR12, RZ ;  /* 0x0000000c08057c24 */ /* 0x000fe2000f8e02ff */
[----:B------:R-:W-:-:S03]  /*73b0*/  IADD3 R6, P0, R6, UR10, RZ ;  /* 0x0000000a06067c10 */ /* 0x000fc6000ff1e0ff */
[----:B------:R-:W-:-:S05]  /*73c0*/  IMAD R0, R0, UR13, R5 ;  /* 0x0000000d00007c24 */ /* 0x000fca000f8e0205 */
[----:B------:R-:W-:Y:S01]  /*73d0*/  IADD3.X R7, R7, UR11, R0, P0, !PT ;  /* 0x0000000b07077c10 */ /* 0x000fe200087fe400 */
[----:B------:R-:W-:Y:S01]  /*73e0*/  IMAD.U32 R0, RZ, RZ, UR8 ;  /* 0x00000008ff007e24 */ /* 0x000fe2000f8e00ff */
[----:B------:R-:W-:Y:S01]  /*73f0*/  ULDC.64 UR8, c[0x0][0x3f8] ;  /* 0x0000fe0000087ab9 */ /* 0x000fe20000000a00 */
[----:B------:R-:W-:Y:S02]  /*7400*/  ISETP.GE.AND P0, PT, R10, UR14, PT ;  /* 0x0000000e0a007c0c */ /* 0x000fe4000bf06270 */
[----:B------:R-:W-:-:S04]  /*7410*/  IMAD.WIDE.U32 R6, R0, UR54, R6 ;  /* 0x0000003600067c25 */ /* 0x000fc8000f8e0006 */
[----:B------:R-:W-:Y:S01]  /*7420*/  VIADD R0, R7, UR5 ;  /* 0x0000000507007c36 */ /* 0x000fe20008000000 */
[----:B------:R-:W-:-:S04]  /*7430*/  LEA R4, P3, R6, UR8, 0x1 ;  /* 0x0000000806047c11 */ /* 0x000fc8000f8608ff */
[----:B------:R-:W-:-:S05]  /*7440*/  LEA.HI.X R5, R6, UR9, R0, 0x1, P3 ;  /* 0x0000000906057c11 */ /* 0x000fca00098f0c00 */
[----:B------:R2:W-:Y:S04]  /*7450*/  @!P2 STG.E.128 desc[UR6][R4.64], R44 ;  /* 0x0000002c0400a986 */ /* 0x0005e8000c101d06 */
[----:B---3--:R2:W-:Y:S04]  /*7460*/  @!P1 STG.E.128 desc[UR6][R4.64+0x80], R40 ;  /* 0x0000802804009986 */ /* 0x0085e8000c101d06 */
[----:B----4-:R2:W-:Y:S01]  /*7470*/  @!P0 STG.E.128 desc[UR6][R4.64+0x100], R36 ;  /* 0x0001002404008986 */ /* 0x0105e2000c101d06 */
[----:B------:R-:W-:-:S13]  /*7480*/  ISETP.GE.AND P0, PT, R28, UR14, PT ;  /* 0x0000000e1c007c0c */ /* 0x000fda000bf06270 */
[----:B------:R-:W-:Y:S05]  /*7490*/  @P0 BRA `(.L_x_32) ;  /* 0x0000000400c40947 */ /* 0x000fea0003800000 */
[----:B-1----:R1:W-:Y:S01]  /*74a0*/  STG.E.128 desc[UR6][R4.64+0x180], R32 ;  /* 0x0001802004007986 */ /* 0x0023e2000c101d06 */
[----:B------:R-:W-:Y:S05]  /*74b0*/  BRA `(.L_x_32) ;  /* 0x0000000400bc7947 */ /* 0x000fea0003800000 */
.L_x_12:
[----:B------:R-:W-:Y:S01]  /*74c0*/  UISETP.NE.AND UP0, UPT, UR23, -0x1, UPT ;  /* 0xffffffff1700788c */ /* 0x000fe2000bf05270 */
[----:B------:R-:W1:Y:S05]  /*74d0*/  S2R R6, SR_TID.X ;  /* 0x0000000000067919 */ /* 0x000e6a0000002100 */
[----:B------:R-:W-:-:S05]  /*74e0*/  PLOP3.LUT P0, PT, PT, PT, UP0, 0x80, 0x0 ;  /* 0x000000000000781c */ /* 0x000fca0003f0f008 */
[----:B------:R-:W-:Y:S01]  /*74f0*/  @UP0 UIADD3 UR10, UR18, UR23, URZ ;  /* 0x00000017120a0290 */ /* 0x000fe2000fffe03f */
[----:B------:R-:W-:-:S03]  /*7500*/  @UP0 ULDC.64 UR14, c[0x0][0x450] ;  /* 0x00011400000e0ab9 */ /* 0x000fc60000000a00 */
[----:B------:R-:W-:Y:S02]  /*7510*/  @UP0 UIMAD.WIDE.U32 UR8, UR10, UR14, URZ ;  /* 0x0000000e0a0802a5 */ /* 0x000fe4000f8e003f */
[----:B------:R-:W-:-:S04]  /*7520*/  @UP0 UIMAD UR10, UR10, UR15, URZ ;  /* 0x0000000f0a0a02a4 */ /* 0x000fc8000f8e023f */
[----:B------:R-:W-:Y:S01]  /*7530*/  @UP0 UIADD3 UR19, UR9, UR10, URZ ;  /* 0x0000000a09130290 */ /* 0x000fe2000fffe03f */
[----:B------:R-:W-:Y:S01]  /*7540*/  @UP0 UMOV UR17, UR8 ;  /* 0x0000000800110c82 */ /* 0x000fe20008000000 */
[----:B------:R-:W-:Y:S10]  /*7550*/  @P0 BRA `(.L_x_33) ;  /* 0x0000000000340947 */ /* 0x000ff40003800000 */
        /* <DEDUP_REMOVED lines=13> */
.L_x_33:
[----:B------:R-:W-:Y:S01]  /*7630*/  @UP0 UIADD3 UR10, UR18, UR23, URZ ;  /* 0x00000017120a0290 */ /* 0x000fe2000fffe03f */
[----:B-1----:R-:W-:Y:S01]  /*7640*/  SHF.R.S32.HI R10, RZ, 0x1f, R6 ;  /* 0x0000001fff0a7819 */ /* 0x002fe20000011406 */
[----:B------:R-:W-:Y:S02]  /*7650*/  @UP0 ULDC.64 UR12, c[0x0][0x458] ;  /* 0x00011600000c0ab9 */ /* 0x000fe40000000a00 */
[----:B------:R-:W-:Y:S01]  /*7660*/  @UP0 UIMAD.WIDE.U32 UR8, UR10, UR12, URZ ;  /* 0x0000000c0a0802a5 */ /* 0x000fe2000f8e003f */
[----:B------:R-:W-:Y:S01]  /*7670*/  LEA.HI R10, R10, R6, RZ, 0x3 ;  /* 0x000000060a0a7211 */ /* 0x000fe200078f18ff */
[----:B------:R-:W-:-:S03]  /*7680*/  @UP0 UIMAD UR10, UR10, UR13, URZ ;  /* 0x0000000d0a0a02a4 */ /* 0x000fc6000f8e023f */
[----:B------:R-:W-:Y:S01]  /*7690*/  LOP3.LUT R0, R10, 0xfffffff8, RZ, 0xc0, !PT ;  /* 0xfffffff80a007812 */ /* 0x000fe200078ec0ff */
        /* <DEDUP_REMOVED lines=16> */
.L_x_34:
[----:B------:R-:W-:Y:S01]  /*77a0*/  UIMAD UR5, UR22, -0x20, UR5 ;  /* 0xffffffe0160578a4 */ /* 0x000fe2000f8e0205 */
[----:B------:R-:W-:Y:S01]  /*77b0*/  SHF.R.S32.HI R10, RZ, 0x3, R10 ;  /* 0x00000003ff0a7819 */ /* 0x000fe2000001140a */
[----:B------:R-:W-:Y:S01]  /*77c0*/  IMAD.IADD R0, R6, 0x1, -R0 ;  /* 0x0000000106007824 */ /* 0x000fe200078e0a00 */
[----:B------:R-:W-:Y:S02]  /*77d0*/  BSSY B0, `(.L_x_35) ;  /* 0x0000022000007945 */ /* 0x000fe40003800000 */
[----:B------:R-:W-:Y:S01]  /*77e0*/  SHF.R.S32.HI R14, RZ, 0x1f, R10 ;  /* 0x0000001fff0e7819 */ /* 0x000fe2000001140a */
[----:B------:R-:W-:Y:S01]  /*77f0*/  IMAD.SHL.U32 R0, R0, 0x8, RZ ;  /* 0x0000000800007824 */ /* 0x000fe200078e00ff */
[----:B------:R-:W-:-:S03]  /*7800*/  ISETP.GE.AND P4, PT, R10, UR5, PT ;  /* 0x000000050a007c0c */ /* 0x000fc6000bf86270 */
[C---:B------:R-:W-:Y:S01]  /*7810*/  VIADD R12, R0.reuse, 0xc0 ;  /* 0x000000c0000c7836 */ /* 0x040fe20000000000 */
[C---:B------:R-:W-:Y:S02]  /*7820*/  IADD3 R13, R0.reuse, 0x40, RZ ;  /* 0x00000040000d7810 */ /* 0x040fe40007ffe0ff */
[----:B------:R-:W-:-:S07]  /*7830*/  IADD3 R11, R0, 0x80, RZ ;  /* 0x00000080000b7810 */ /* 0x000fce0007ffe0ff */
[----:B------:R-:W-:Y:S05]  /*7840*/  @P4 BRA `(.L_x_36) ;  /* 0x0000000000684947 */ /* 0x000fea0003800000 */
[----:B------:R-:W-:Y:S01]  /*7850*/  IMAD.U32 R6, RZ, RZ, UR28 ;  /* 0x0000001cff067e24 */ /* 0x000fe2000f8e00ff */
[----:B------:R-:W-:Y:S01]  /*7860*/  IADD3 R8, P0, R10, UR28, RZ ;  /* 0x0000001c0a087c10 */ /* 0x000fe2000ff1e0ff */
[----:B------:R-:W-:Y:S01]  /*7870*/  USHF.R.S32.HI UR5, URZ, 0x1f, UR54 ;  /* 0x0000001f3f057899 */ /* 0x000fe20008011436 */
[----:B------:R-:W-:Y:S01]  /*7880*/  ISETP.GE.AND P3, PT, R0, UR40, PT ;  /* 0x0000002800007c0c */ /* 0x000fe2000bf66270 */
[----:B------:R-:W-:Y:S01]  /*7890*/  ULDC.64 UR8, c[0x0][0x468] ;  /* 0x00011a0000087ab9 */ /* 0x000fe20000000a00 */
[----:B------:R-:W-:Y:S01]  /*78a0*/  LEA.HI.X.SX32 R9, R6, R14, 0x1, P0 ;  /* 0x0000000e06097211 */ /* 0x000fe200000f0eff */
[----:B------:R-:W-:Y:S01]  /*78b0*/  IMAD.WIDE.U32 R6, R8, UR14, R4 ;  /* 0x0000000e08067c25 */ /* 0x000fe2000f8e0004 */
[----:B------:R-:W-:Y:S01]  /*78c0*/  UIMAD UR5, UR5, UR8, URZ ;  /* 0x00000008050572a4 */ /* 0x000fe2000f8e023f */
[----:B------:R-:W-:Y:S02]  /*78d0*/  ISETP.GE.AND P2, PT, R13, UR40, PT ;  /* 0x000000280d007c0c */ /* 0x000fe4000bf46270 */
[----:B------:R-:W-:Y:S01]  /*78e0*/  IMAD R9, R9, UR14, RZ ;  /* 0x0000000e09097c24 */ /* 0x000fe2000f8e02ff */
[----:B------:R-:W-:Y:S01]  /*78f0*/  UIMAD UR5, UR54, UR9, UR5 ;  /* 0x00000009360572a4 */ /* 0x000fe2000f8e0205 */
[----:B------:R-:W-:-:S02]  /*7900*/  ISETP.GE.AND P1, PT, R11, UR40, PT ;  /* 0x000000280b007c0c */ /* 0x000fc4000bf26270 */
[----:B------:R-:W-:Y:S01]  /*7910*/  IMAD R9, R8, UR15, R9 ;  /* 0x0000000f08097c24 */ /* 0x000fe2000f8e0209 */
[----:B------:R-:W-:Y:S01]  /*7920*/  IADD3 R8, P0, R6, UR17, RZ ;  /* 0x0000001106087c10 */ /* 0x000fe2000ff1e0ff */
[----:B------:R-:W-:Y:S01]  /*7930*/  IMAD.U32 R6, RZ, RZ, UR8 ;  /* 0x00000008ff067e24 */ /* 0x000fe2000f8e00ff */
[----:B------:R-:W-:Y:S02]  /*7940*/  ULDC.64 UR8, c[0x0][0x3f0] ;  /* 0x0000fc0000087ab9 */ /* 0x000fe40000000a00 */
[----:B------:R-:W-:Y:S02]  /*7950*/  IADD3.X R9, R7, UR19, R9, P0, !PT ;  /* 0x0000001307097c10 */ /* 0x000fe400087fe409 */
[----:B------:R-:W-:Y:S01]  /*7960*/  ISETP.GE.AND P0, PT, R12, UR40, PT ;  /* 0x000000280c007c0c */ /* 0x000fe2000bf06270 */
[----:B------:R-:W-:-:S04]  /*7970*/  IMAD.WIDE.U32 R8, R6, UR54, R8 ;  /* 0x0000003606087c25 */ /* 0x000fc8000f8e0008 */
[----:B------:R-:W-:Y:S01]  /*7980*/  VIADD R7, R9, UR5 ;  /* 0x0000000509077c36 */ /* 0x000fe20008000000 */
[----:B------:R-:W-:-:S04]  /*7990*/  LEA R6, P5, R8, UR8, 0x1 ;  /* 0x0000000808067c11 */ /* 0x000fc8000f8a08ff */
[----:B------:R-:W-:-:S05]  /*79a0*/  LEA.HI.X R7, R8, UR9, R7, 0x1, P5 ;  /* 0x0000000908077c11 */ /* 0x000fca000a8f0c07 */
[----:B------:R1:W-:Y:S04]  /*79b0*/  @!P3 STG.E.128 desc[UR6][R6.64], RZ ;  /* 0x000000ff0600b986 */ /* 0x0003e8000c101d06 */
[----:B------:R1:W-:Y:S04]  /*79c0*/  @!P2 STG.E.128 desc[UR6][R6.64+0x80], RZ ;  /* 0x000080ff0600a986 */ /* 0x0003e8000c101d06 */
[----:B------:R1:W-:Y:S04]  /*79d0*/  @!P1 STG.E.128 desc[UR6][R6.64+0x100], RZ ;  /* 0x000100ff06009986 */ /* 0x0003e8000c101d06 */
[----:B------:R1:W-:Y:S02]  /*79e0*/  @!P0 STG.E.128 desc[UR6][R6.64+0x180], RZ ;  /* 0x000180ff06008986 */ /* 0x0003e4000c101d06 */
.L_x_36:
[----:B------:R-:W-:Y:S05]  /*79f0*/  BSYNC B0 ;  /* 0x0000000000007941 */ /* 0x000fea0003800000 */
.L_x_35:
[----:B------:R-:W-:Y:S05]  /*7a00*/  @P4 BRA `(.L_x_32) ;  /* 0x0000000000684947 */ /* 0x000fea0003800000 */
[----:B-1----:R-:W-:Y:S01]  /*7a10*/  IMAD.U32 R7, RZ, RZ, UR28 ;  /* 0x0000001cff077e24 */ /* 0x002fe2000f8e00ff */
        /* <DEDUP_REMOVED lines=25> */
.L_x_32:
[----:B------:R-:W-:Y:S05]  /*7bb0*/  BSYNC B1 ;  /* 0x0000000000017941 */ /* 0x000fea0003800000 */
.L_x_7:
[----:B------:R-:W-:Y:S02]  /*7bc0*/  ULDC UR5, c[0x0][0xc] ;  /* 0x0000030000057ab9 */ /* 0x000fe40000000800 */
[----:B------:R-:W-:-:S04]  /*7bd0*/  UIADD3 UR22, UR5, UR22, URZ ;  /* 0x0000001605167290 */ /* 0x000fc8000fffe03f */
[----:B------:R-:W-:-:S06]  /*7be0*/  UISETP.GE.AND UP0, UPT, UR22, UR60, UPT ;  /* 0x0000003c1600728c */ /* 0x000fcc000bf06270 */
[----:B------:R-:W-:-:S13]  /*7bf0*/  PLOP3.LUT P0, PT, PT, PT, UP0, 0x80, 0x0 ;  /* 0x000000000000781c */ /* 0x000fda0003f0f008 */
[----:B------:R-:W-:Y:S05]  /*7c00*/  @P0 BRA `(.L_x_37) ;  /* 0x0000000000040947 */ /* 0x000fea0003800000 */
[----:B------:R-:W-:Y:S05]  /*7c10*/  BRA `(.L_x_38) ;  /* 0xffffff8c00ac7947 */ /* 0x000fea000383ffff */
.L_x_37:
[----:B------:R-:W-:Y:S05]  /*7c20*/  EXIT ;  /* 0x000000000000794d */ /* 0x000fea0003800000 */
.L_x_39:
        /* <DEDUP_REMOVED lines=13> */
.L_x_2020:


//--------------------- .text._ZN5flash44flash_bwd_dq_dk_dv_loop_seqk_parallel_kernelI23Flash_bwd_kernel_traitsILi256ELi64ELi32ELi8ELi4ELi1ELi2ELb1ELb1EN7cutlass6half_tE19Flash_kernel_traitsILi256ELi64ELi32ELi8ES3_EELb0ELb0ELb0ELb0ELb0ELb0ELb1EEEvNS_16Flash_bwd_paramsE --------------------------
	.section	.text._ZN5flash44flash_bwd_dq_dk_dv_loop_seqk_parallel_kernelI23Flash_bwd_kernel_traitsILi256ELi64ELi32ELi8ELi4ELi1ELi2ELb1ELb1EN7cutlass6half_tE19Flash_kernel_traitsILi256ELi64ELi32ELi8ES3_EELb0ELb0ELb0ELb0ELb0ELb0ELb1EEEvNS_16Flash_bwd_paramsE,"ax",@progbits
	.align	128
        .global         _ZN5flash44flash_bwd_dq_dk_dv_loop_seqk_parallel_kernelI23Flash_bwd_kernel_traitsILi256ELi64ELi32ELi8ELi4ELi1ELi2ELb1ELb1EN7cutlass6half_tE19Flash_kernel_traitsILi256ELi64ELi32ELi8ES3_EELb0ELb0ELb0ELb0ELb0ELb0ELb1EEEvNS_16Flash_bwd_paramsE
        .type           _ZN5flash44flash_bwd_dq_dk_dv_loop_seqk_parallel_kernelI23Flash_bwd_kernel_traitsILi256ELi64ELi32ELi8ELi4ELi1ELi2ELb1ELb1EN7cutlass6half_tE19Flash_kernel_traitsILi256ELi64ELi32ELi8ES3_EELb0ELb0ELb0ELb0ELb0ELb0ELb1EEEvNS_16Flash_bwd_paramsE,@function
        .size           _ZN5flash44flash_bwd_dq_dk_dv_loop_seqk_parallel_kernelI23Flash_bwd_kernel_traitsILi256ELi64ELi32ELi8ELi4ELi1ELi2ELb1ELb1EN7cutlass6half_tE19Flash_kernel_traitsILi256ELi64ELi32ELi8ES3_EELb0ELb0ELb0ELb0ELb0ELb0ELb1EEEvNS_16Flash_bwd_paramsE,(.L_x_2021 - _ZN5flash44flash_bwd_dq_dk_dv_loop_seqk_parallel_kernelI23Flash_bwd_kernel_traitsILi256ELi64ELi32ELi8ELi4ELi1ELi2ELb1ELb1EN7cutlass6half_tE19Flash_kernel_traitsILi256ELi64ELi32ELi8ES3_EELb0ELb0ELb0ELb0ELb0ELb0ELb1EEEvNS_16Flash_bwd_paramsE)
        .other          _ZN5flash44flash_bwd_dq_dk_dv_loop_seqk_parallel_kernelI23Flash_bwd_kernel_traitsILi256ELi64ELi32ELi8ELi4ELi1ELi2ELb1ELb1EN7cutlass6half_tE19Flash_kernel_traitsILi256ELi64ELi32ELi8ES3_EELb0ELb0ELb0ELb0ELb0ELb0ELb1EEEvNS_16Flash_bwd_paramsE,@"STO_CUDA_ENTRY STV_DEFAULT"
_ZN5flash44flash_bwd_dq_dk_dv_loop_seqk_parallel_kernelI23Flash_bwd_kernel_traitsILi256ELi64ELi32ELi8ELi4ELi1ELi2ELb1ELb1EN7cutlass6half_tE19Flash_kernel_traitsILi256ELi64ELi32ELi8ES3_EELb0ELb0ELb0ELb0ELb0ELb0ELb1EEEvNS_16Flash_bwd_paramsE:
.text._ZN5flash44flash_bwd_dq_dk_dv_loop_seqk_parallel_kernelI23Flash_bwd_kernel_traitsILi256ELi64ELi32ELi8ELi4ELi1ELi2ELb1ELb1EN7cutlass6half_tE19Flash_kernel_traitsILi256ELi64ELi32ELi8ES3_EELb0ELb0ELb0ELb0ELb0ELb0ELb1EEEvNS_16Flash_bwd_paramsE:
        /* <DEDUP_REMOVED lines=88> */
[----:B------:R1:W-:Y:S01]  /*0580*/  STL [R1], R7 ;  /* 0x0000000701007387 */ /* 0x0003e20000100800 */
        /* <DEDUP_REMOVED lines=84> */
.L_x_72:
        /* <DEDUP_REMOVED lines=67> */
.L_x_40:
        /* <DEDUP_REMOVED lines=131> */
.L_x_42:
        /* <DEDUP_REMOVED lines=13> */
.L_x_43:
        /* <DEDUP_REMOVED lines=11> */
.L_x_44:
[----:B------:R-:W-:-:S04]  /*18b0*/  UIMAD UR8, UR46, UR58, UR54 ;  /* 0x0000003a2e0872a4 */ /* 0x000fc8000f8e0236 */
[----:B------:R-:W-:-:S12]  /*18c0*/  UIMAD UR8, UR8, UR57, URZ ;  /* 0x00000039080872a4 */ /* 0x000fd8000f8e023f */
.L_x_45:
[----:B------:R-:W1:Y:S01]  /*18d0*/  S2R R6, SR_TID.X ;  /* 0x0000000000067919 */ /* 0x000e620000002100 */
[----:B------:R-:W2:Y:S01]  /*18e0*/  LDC.64 R8, c[0x0][0x420] ;  /* 0x00010800ff087b82 */ /* 0x000ea20000000a00 */
[----:B------:R-:W-:Y:S01]  /*18f0*/  UIADD3 UR10, UR14, UR8, URZ ;  /* 0x000000080e0a7290 */ /* 0x000fe2000fffe03f */
[----:B------:R-:W-:Y:S01]  /*1900*/  LOP3.LUT R248, R248, 0xfffffffe, RZ, 0xc0, !PT ;  /* 0xfffffffef8f87812 */ /* 0x000fe200078ec0ff */
[----:B------:R-:W-:Y:S01]  /*1910*/  UIMAD UR8, UR59, UR58, URZ ;  /* 0x0000003a3b0872a4 */ /* 0x000fe2000f8e023f */
[----:B------:R-:W-:Y:S01]  /*1920*/  BSSY B1, `(.L_x_41) ;  /* 0x0000657000017945 */ /* 0x000fe20003800000 */
[----:B------:R-:W-:Y:S01]  /*1930*/  ULDC UR40, c[0x0][0x2d0] ;  /* 0x0000b40000287ab9 */ /* 0x000fe20000000800 */
        /* <DEDUP_REMOVED lines=37> */
[----:B------:R-:W-:Y:S01]  /*1b90*/  ULDC.64 UR34, c[0x0][0x400] ;  /* 0x0001000000227ab9 */ /* 0x000fe20000000a00 */
[----:B------:R-:W-:Y:S01]  /*1ba0*/  ISETP.GE.AND P5, PT, R10, UR40, PT ;  /* 0x000000280a007c0c */ /* 0x000fe2000bfa6270 */
[C---:B------:R-:W-:Y:S01]  /*1bb0*/  VIADD R10, R4.reuse, 0xc0 ;  /* 0x000000c0040a7836 */ /* 0x040fe20000000000 */
[----:B------:R-:W-:Y:S01]  /*1bc0*/  SEL R11, RZ, 0xffffffff, P6 ;  /* 0xffffffffff0b7807 */ /* 0x000fe20003000000 */
[----:B------:R-:W-:Y:S01]  /*1bd0*/  UIADD3.X UR8, UR50, UR8, UR53, UP1, UP0 ;  /* 0x0000000832087290 */ /* 0x000fe20008fe0435 */
[----:B------:R-:W-:Y:S01]  /*1be0*/  ISETP.GE.AND P4, PT, R4, UR40, PT ;  /* 0x0000002804007c0c */ /* 0x000fe2000bf86270 */
[----:B------:R-:W-:Y:S01]  /*1bf0*/  UIADD3 UR9, UP1, UP0, UR52, UR9, UR55 ;  /* 0x0000000934097290 */ /* 0x000fe2000f83e037 */
[----:B------:R-:W-:Y:S01]  /*1c00*/  IADD3.X R7, R5, UR38, RZ, P0, !PT ;  /* 0x0000002605077c10 */ /* 0x000fe200087fe4ff */
[----:B------:R-:W-:Y:S01]  /*1c10*/  IMAD.SHL.U32 R11, R11, 0x2, RZ ;  /* 0x000000020b0b7824 */ /* 0x000fe200078e00ff */
[----:B------:R-:W-:Y:S01]  /*1c20*/  IADD3 R24, P0, R20, UR14, RZ ;  /* 0x0000000e14187c10 */ /* 0x000fe2000ff1e0ff */
[----:B------:R-:W-:Y:S01]  /*1c30*/  UIADD3.X UR8, UR51, UR8, UR48, UP1, UP0 ;  /* 0x0000000833087290 */ /* 0x000fe20008fe0430 */
[----:B------:R-:W-:Y:S01]  /*1c40*/  ISETP.GE.AND P3, PT, R10, UR40, PT ;  /* 0x000000280a007c0c */ /* 0x000fe2000bf66270 */
[----:B------:R-:W-:Y:S01]  /*1c50*/  IMAD.WIDE.U32 R6, R8, UR14, R6 ;  /* 0x0000000e08067c25 */ /* 0x000fe2000f8e0006 */
[----:B------:R-:W-:Y:S01]  /*1c60*/  SEL R10, RZ, 0x1, P4 ;  /* 0x00000001ff0a7807 */ /* 0x000fe20002000000 */
[----:B------:R-:W-:Y:S01]  /*1c70*/  UIMAD.WIDE UR14, UR15, 0x4, UR42 ;  /* 0x000000040f0e78a5 */ /* 0x000fe2000f8e022a */
[----:B------:R-:W-:Y:S01]  /*1c80*/  IADD3.X R26, R35, UR33, RZ, P0, !PT ;  /* 0x00000021231a7c10 */ /* 0x000fe200087fe4ff */
[----:B------:R-:W-:Y:S01]  /*1c90*/  IMAD.IADD R7, R7, 0x1, R12 ;  /* 0x0000000107077824 */ /* 0x000fe200078e020c */
[----:B------:R-:W-:Y:S01]  /*1ca0*/  LOP3.LUT R16, R11, 0x2, R10, 0xe2, !PT ;  /* 0x000000020b107812 */ /* 0x000fe200078ee20a */
[----:B------:R-:W-:Y:S01]  /*1cb0*/  IMAD.WIDE.U32 R12, R24, UR26, R4 ;  /* 0x0000001a180c7c25 */ /* 0x000fe2000f8e0004 */
[----:B------:R-:W-:-:S02]  /*1cc0*/  IADD3 R10, P0, R0, UR9, RZ ;  /* 0x00000009000a7c10 */ /* 0x000fc4000ff1e0ff */
[----:B------:R-:W-:Y:S01]  /*1cd0*/  SEL R14, RZ, 0x4, P5 ;  /* 0x00000004ff0e7807 */ /* 0x000fe20002800000 */
[----:B------:R-:W-:Y:S01]  /*1ce0*/  IMAD R11, R26, UR26, RZ ;  /* 0x0000001a1a0b7c24 */ /* 0x000fe2000f8e02ff */
[----:B------:R-:W-:Y:S01]  /*1cf0*/  LEA.HI.X.SX32 R15, R0, UR8, 0x1, P0 ;  /* 0x00000008000f7c11 */ /* 0x000fe200080f0eff */
[----:B------:R-:W-:Y:S01]  /*1d00*/  IMAD.WIDE.U32 R6, R30, UR54, R6 ;  /* 0x000000361e067c25 */ /* 0x000fe2000f8e0006 */
[----:B------:R-:W-:Y:S02]  /*1d10*/  LEA R238, P0, R10, UR34, 0x2 ;  /* 0x000000220aee7c11 */ /* 0x000fe4000f8010ff */
[----:B------:R-:W-:Y:S01]  /*1d20*/  IADD3 R22, P1, R12, UR44, RZ ;  /* 0x0000002c0c167c10 */ /* 0x000fe2000ff3e0ff */
[----:B------:R-:W-:Y:S01]  /*1d30*/  IMAD R32, R24, UR27, R11 ;  /* 0x0000001b18207c24 */ /* 0x000fe2000f8e020b */
[----:B------:R-:W-:Y:S01]  /*1d40*/  SEL R0, RZ, 0x8, P3 ;  /* 0x00000008ff007807 */ /* 0x000fe20001800000 */
[----:B------:R-:W-:Y:S01]  /*1d50*/  VIADD R11, R7, UR19 ;  /* 0x00000013070b7c36 */ /* 0x000fe20008000000 */
[----:B------:R-:W-:Y:S01]  /*1d60*/  LEA.HI.X R239, R10, UR35, R15, 0x2, P0 ;  /* 0x000000230aef7c11 */ /* 0x000fe200080f140f */
[----:B------:R-:W-:Y:S01]  /*1d70*/  IMAD.MOV.U32 R10, RZ, RZ, R6 ;  /* 0x000000ffff0a7224 */ /* 0x000fe200078e0006 */
[----:B------:R-:W-:-:S02]  /*1d80*/  @P3 LOP3.LUT R248, R248, 0x1, RZ, 0xfc, !PT ;  /* 0x00000001f8f83812 */ /* 0x000fc400078efcff */
[----:B------:R-:W-:Y:S02]  /*1d90*/  IADD3.X R23, R13, UR37, R32, P1, !PT ;  /* 0x000000250d177c10 */ /* 0x000fe40008ffe420 */
[----:B------:R-:W-:Y:S01]  /*1da0*/  LOP3.LUT R25, R0, R16, R14, 0xfe, !PT ;  /* 0x0000001000197212 */ /* 0x000fe200078efe0e */
[----:B------:R-:W-:Y:S06]  /*1db0*/  @!P2 BRA `(.L_x_46) ;  /* 0x000000580078a947 */ /* 0x000fec0003800000 */
        /* <DEDUP_REMOVED lines=21> */
[----:B------:R-:W-:Y:S01]  /*1f10*/  P2R R28, PR, RZ, 0x4 ;  /* 0x00000004ff1c7803 */ /* 0x000fe20000000000 */
[----:B------:R-:W-:Y:S01]  /*1f20*/  ULDC.64 UR14, c[0x0][0x268] ;  /* 0x00009a00000e7ab9 */ /* 0x000fe20000000a00 */
[----:B------:R-:W-:Y:S02]  /*1f30*/  ISETP.NE.U32.AND P2, PT, R0, 0x1, PT ;  /* 0x000000010000780c */ /* 0x000fe40003f45070 */
[----:B------:R-:W-:Y:S02]  /*1f40*/  IADD3 R0, P0, R20, UR28, RZ ;  /* 0x0000001c14007c10 */ /* 0x000fe4000ff1e0ff */
[----:B------:R-:W-:Y:S02]  /*1f50*/  P2R R29, PR, RZ, 0x10 ;  /* 0x00000010ff1d7803 */ /* 0x000fe40000000000 */
        /* <DEDUP_REMOVED lines=21> */
[----:B------:R2:W-:Y:S01]  /*20b0*/  @P2 STS.128 [R237+0x14000], RZ ;  /* 0x014000ffed002388 */ /* 0x0005e20000000c00 */
[----:B------:R-:W-:Y:S02]  /*20c0*/  ISETP.NE.AND P2, PT, R28, RZ, PT ;  /* 0x000000ff1c00720c */ /* 0x000fe40003f45270 */
        /* <DEDUP_REMOVED lines=25> */
.L_x_48:
[----:B------:R-:W-:Y:S05]  /*2260*/  BSYNC B0 ;  /* 0x0000000000007941 */ /* 0x000fea0003800000 */
.L_x_47:
        /* <DEDUP_REMOVED lines=13> */
[C---:B------:R-:W-:Y:S01]  /*2340*/  ISETP.GE.AND P1, PT, R20.reuse, UR13, PT ;  /* 0x0000000d14007c0c */ /* 0x040fe2000bf26270 */
        /* <DEDUP_REMOVED lines=21> */
[----:B------:R-:W-:Y:S01]  /*24a0*/  LOP3.LUT P3, RZ, R248, 0x1, RZ, 0xc0, !PT ;  /* 0x00000001f8ff7812 */ /* 0x000fe2000786c0ff */
[-C--:B------:R-:W-:Y:S01]  /*24b0*/  IMAD R0, R9, R24.reuse, R0 ;  /* 0x0000001809007224 */ /* 0x080fe200078e0200 */
[----:B------:R3:W-:Y:S01]  /*24c0*/  @P4 STS.128 [R237+0x8000], RZ ;  /* 0x008000ffed004388 */ /* 0x0007e20000000c00 */
[----:B-1----:R-:W-:-:S05]  /*24d0*/  IMAD.WIDE.U32 R6, R8, R24, UR24 ;  /* 0x0000001808067e25 */ /* 0x002fca000f8e0018 */
        /* <DEDUP_REMOVED lines=28> */
.L_x_50:
[----:B------:R-:W-:Y:S05]  /*26a0*/  BSYNC B0 ;  /* 0x0000000000007941 */ /* 0x000fea0003800000 */
.L_x_49:
[----:B------:R-:W-:Y:S01]  /*26b0*/  ISETP.GE.AND P0, PT, R18, UR13, PT ;  /* 0x0000000d12007c0c */ /* 0x000fe2000bf06270 */
[----:B------:R-:W-:-:S12]  /*26c0*/  BSSY B0, `(.L_x_51) ;  /* 0x0000028000007945 */ /* 0x000fd80003800000 */
[----:B------:R4:W-:Y:S04]  /*26d0*/  @P0 STS.128 [R237+0x9000], RZ ;  /* 0x009000ffed000388 */ /* 0x0009e80000000c00 */
[----:B------:R4:W-:Y:S04]  /*26e0*/  @P0 STS.128 [R237+0xb000], RZ ;  /* 0x00b000ffed000388 */ /* 0x0009e80000000c00 */
[----:B------:R4:W-:Y:S04]  /*26f0*/  @P0 STS.128 [R237+0xd000], RZ ;  /* 0x00d000ffed000388 */ /* 0x0009e80000000c00 */
[----:B------:R4:W-:Y:S01]  /*2700*/  @P0 STS.128 [R237+0xf000], RZ ;  /* 0x00f000ffed000388 */ /* 0x0009e20000000c00 */
[----:B------:R-:W-:Y:S05]  /*2710*/  @P0 BRA `(.L_x_52) ;  /* 0x0000000000880947 */ /* 0x000fea0003800000 */
[C---:B---3--:R-:W-:Y:S01]  /*2720*/  @!P4 LEA R14, P3, R8.reuse, R241, 0x6 ;  /* 0x000000f1080ec211 */ /* 0x048fe200078630ff */
[C---:B-12---:R-:W-:Y:S01]  /*2730*/  IMAD.WIDE.U32 R6, R8.reuse, 0x20, RZ ;  /* 0x0000002008067825 */ /* 0x046fe200078e00ff */
[----:B------:R1:W-:Y:S02]  /*2740*/  @P4 STS.128 [R237+0x9000], RZ ;  /* 0x009000ffed004388 */ /* 0x0003e40000000c00 */
        /* <DEDUP_REMOVED lines=17> */
[----:B------:R-:W-:Y:S01]  /*2860*/  LOP3.LUT P3, RZ, R248, 0x1, RZ, 0xc0, !PT ;  /* 0x00000001f8ff7812 */ /* 0x000fe2000786c0ff */
[----:B------:R1:W-:Y:S04]  /*2870*/  @P5 STS.128 [R237+0xd000], RZ ;  /* 0x00d000ffed005388 */ /* 0x0003e80000000c00 */
[----:B------:R-:W-:Y:S01]  /*2880*/  @!PT LDS RZ, [RZ] ;  /* 0x00000000fffff984 */ /* 0x000fe20000000800 */
[----:B------:R-:W-:Y:S01]  /*2890*/  @!PT LDS RZ, [RZ] ;  /* 0x00000000fffff984 */ /* 0x000fe20000000800 */
[----:B------:R-:W-:Y:S01]  /*28a0*/  @!PT LDS RZ, [RZ] ;  /* 0x00000000fffff984 */ /* 0x000fe20000000800 */
[----:B------:R1:W-:Y:S08]  /*28b0*/  @!P5 LDGSTS.E.BYPASS.LTC128B.128 [R237+0xd000], desc[UR6][R6.64+0x100] ;  /* 0x0d00010006eddfae */ /* 0x0003f0000b901d46 */
        /* <DEDUP_REMOVED lines=8> */
.L_x_52:
[----:B------:R-:W-:Y:S05]  /*2940*/  BSYNC B0 ;  /* 0x0000000000007941 */ /* 0x000fea0003800000 */
.L_x_51:
        /* <DEDUP_REMOVED lines=8> */
[----:B------:R-:W-:Y:S01]  /*29d0*/  LOP3.LUT P3, RZ, R248, 0x1, RZ, 0xc0, !PT ;  /* 0x00000001f8ff7812 */ /* 0x000fe2000786c0ff */
[----:B------:R-:W-:Y:S01]  /*29e0*/  IMAD.U32 R7, RZ, RZ, UR37 ;  /* 0x00000025ff077e24 */ /* 0x000fe2000f8e00ff */
        /* <DEDUP_REMOVED lines=30> */
.L_x_54:
[----:B------:R-:W-:Y:S05]  /*2bd0*/  BSYNC B0 ;  /* 0x0000000000007941 */ /* 0x000fea0003800000 */
.L_x_53:
[----:B------:R1:W-:Y:S01]  /*2be0*/  @P0 STS.128 [R237+0x1000], RZ ;  /* 0x001000ffed000388 */ /* 0x0003e20000000c00 */
[----:B------:R-:W-:Y:S03]  /*2bf0*/  BSSY B0, `(.L_x_55) ;  /* 0x000002a000007945 */ /* 0x000fe60003800000 */
[----:B------:R1:W-:Y:S04]  /*2c00*/  @P0 STS.128 [R237+0x3000], RZ ;  /* 0x003000ffed000388 */ /* 0x0003e80000000c00 */
[----:B------:R1:W-:Y:S04]  /*2c10*/  @P0 STS.128 [R237+0x5000], RZ ;  /* 0x005000ffed000388 */ /* 0x0003e80000000c00 */
[----:B------:R1:W-:Y:S01]  /*2c20*/  @P0 STS.128 [R237+0x7000], RZ ;  /* 0x007000ffed000388 */ /* 0x0003e20000000c00 */
[----:B------:R-:W-:Y:S05]  /*2c30*/  @P0 BRA `(.L_x_56) ;  /* 0x0000000000940947 */ /* 0x000fea0003800000 */
[----:B------:R-:W-:Y:S01]  /*2c40*/  UIMAD.WIDE.U32 UR14, UR26, 0x20, URZ ;  /* 0x000000201a0e78a5 */ /* 0x000fe2000f8e003f */
[----:B-123--:R-:W-:Y:S01]  /*2c50*/  IMAD.U32 R7, RZ, RZ, UR26 ;  /* 0x0000001aff077e24 */ /* 0x00efe2000f8e00ff */
[----:B------:R-:W-:Y:S01]  /*2c60*/  USHF.L.U32 UR19, UR27, 0x5, URZ ;  /* 0x000000051b137899 */ /* 0x000fe2000800063f */
[----:B------:R-:W-:Y:S01]  /*2c70*/  IMAD.U32 R6, RZ, RZ, UR27 ;  /* 0x0000001bff067e24 */ /* 0x000fe2000f8e00ff */
[----:B------:R-:W-:Y:S01]  /*2c80*/  LOP3.LUT P3, RZ, R248, 0x1, RZ, 0xc0, !PT ;  /* 0x00000001f8ff7812 */ /* 0x000fe2000786c0ff */
        /* <DEDUP_REMOVED lines=32> */
.L_x_56:
[----:B------:R-:W-:Y:S05]  /*2e90*/  BSYNC B0 ;  /* 0x0000000000007941 */ /* 0x000fea0003800000 */
.L_x_55:
        /* <DEDUP_REMOVED lines=15> */
[----:B------:R-:W-:Y:S01]  /*2f90*/  IMAD.WIDE.U32 R4, R0, UR30, R4 ;  /* 0x0000001e00047c25 */ /* 0x000fe2000f8e0004 */
[----:B------:R-:W-:-:S03]  /*2fa0*/  P2R R14, PR, RZ, 0x10 ;  /* 0x00000010ff0e7803 */ /* 0x000fc60000000000 */
        /* <DEDUP_REMOVED lines=35> */
[----:B------:R-:W-:Y:S02]  /*31e0*/  @P0 LEA.HI.X R7, R4, R7, R0, 0x1, P4 ;  /* 0x0000000704070211 */ /* 0x000fe400020f0c00 */
[----:B------:R-:W-:-:S03]  /*31f0*/  ISETP.NE.AND P4, PT, R14, RZ, PT ;  /* 0x000000ff0e00720c */ /* 0x000fc60003f85270 */
[----:B------:R-:W-:Y:S01]  /*3200*/  @!PT LDS RZ, [RZ] ;  /* 0x00000000fffff984 */ /* 0x000fe20000000800 */
[----:B------:R-:W-:Y:S01]  /*3210*/  @!PT LDS RZ, [RZ] ;  /* 0x00000000fffff984 */ /* 0x000fe20000000800 */
[----:B------:R-:W-:Y:S01]  /*3220*/  @!PT LDS RZ, [RZ] ;  /* 0x00000000fffff984 */ /* 0x000fe20000000800 */
[----:B------:R1:W-:Y:S04]  /*3230*/  @P0 LDGSTS.E.BYPASS.LTC128B.128 [R237+0x13000], desc[UR6][R6.64+0x180] ;  /* 0x1300018006ed0fae */ /* 0x0003e8000b901d46 */
[----:B------:R1:W-:Y:S04]  /*3240*/  @!P0 STS.128 [R237+0x13000], RZ ;  /* 0x013000ffed008388 */ /* 0x0003e80000000c00 */
.L_x_58:
[----:B------:R-:W-:Y:S05]  /*3250*/  BSYNC B0 ;  /* 0x0000000000007941 */ /* 0x000fea0003800000 */
.L_x_57:
        /* <DEDUP_REMOVED lines=51> */
[----:B------:R-:W-:Y:S01]  /*3590*/  ULDC UR13, c[0x0][0x39c] ;  /* 0x0000e700000d7ab9 */ /* 0x000fe20000000800 */
[----:B------:R-:W-:Y:S01]  /*35a0*/  ULDC UR16, c[0x0][0x2ec] ;  /* 0x0000bb0000107ab9 */ /* 0x000fe20000000800 */
        /* <DEDUP_REMOVED lines=15> */
.L_x_61:
[----:B------:R-:W0:Y:S01]  /*36a0*/  LDGDEPBAR ;  /* 0x00000000000079af */ /* 0x000e220000000000 */
[----:B------:R-:W-:Y:S01]  /*36b0*/  LEA R0, R234, UR4, 0x1 ;  /* 0x00000004ea007c11 */ /* 0x000fe2000f8e08ff */
[----:B------:R-:W-:Y:S01]  /*36c0*/  UISETP.GE.AND UP3, UPT, UR8, 0x1, UPT ;  /* 0x000000010800788c */ /* 0x000fe2000bf66270 */
[----:B------:R-:W-:Y:S01]  /*36d0*/  PLOP3.LUT P0, PT, PT, PT, UP0, 0x80, 0x0 ;  /* 0x000000000000781c */ /* 0x000fe20003f0f008 */
[----:B------:R-:W3:Y:S01]  /*36e0*/  LDL R68, [R1] ;  /* 0x0000000001447983 */ /* 0x000ee20000100800 */
[----:B------:R-:W-:Y:S02]  /*36f0*/  PLOP3.LUT P2, PT, PT, PT, UP0, 0x80, 0x0 ;  /* 0x000000000000781c */ /* 0x000fe40003f4f008 */
[----:B------:R-:W-:Y:S02]  /*3700*/  PLOP3.LUT P3, PT, PT, PT, UP0, 0x80, 0x0 ;  /* 0x000000000000781c */ /* 0x000fe40003f6f008 */
[----:B------:R-:W-:Y:S01]  /*3710*/  PLOP3.LUT P1, PT, PT, PT, UP0, 0x80, 0x0 ;  /* 0x000000000000781c */ /* 0x000fe20003f2f008 */
[----:B------:R-:W-:Y:S04]  /*3720*/  DEPBAR.LE SB0, 0x0 ;  /* 0x000080000000791a */ /* 0x000fe80000000000 */
[----:B------:R-:W-:Y:S06]  /*3730*/  BAR.SYNC.DEFER_BLOCKING 0x0 ;  /* 0x0000000000007b1d */ /* 0x000fec0000010000 */
[----:B-1----:R-:W-:Y:S04]  /*3740*/  LDSM.16.M88.4 R8, [R2] ;  /* 0x000000000208783b */ /* 0x002fe80000000200 */
[----:B------:R-:W2:Y:S04]  /*3750*/  LDSM.16.M88.4 R44, [R0+0x10000] ;  /* 0x01000000002c783b */ /* 0x000ea80000000200 */
[----:B------:R-:W-:Y:S04]  /*3760*/  LDSM.16.M88.4 R48, [R224] ;  /* 0x00000000e030783b */ /* 0x000fe80000000200 */
[----:B------:R-:W4:Y:S04]  /*3770*/  LDSM.16.M88.4 R52, [R229+-0x4000] ;  /* 0xffc00000e534783b */ /* 0x000f280000000200 */
[----:B------:R-:W-:Y:S04]  /*3780*/  LDSM.16.M88.4 R56, [R228] ;  /* 0x00000000e438783b */ /* 0x000fe80000000200 */
[----:B------:R-:W1:Y:S04]  /*3790*/  LDSM.16.M88.4 R60, [R230+-0x4000] ;  /* 0xffc00000e63c783b */ /* 0x000e680000000200 */
[----:B------:R-:W-:Y:S01]  /*37a0*/  LDSM.16.M88.4 R64, [R231+-0x4000] ;  /* 0xffc00000e740783b */ /* 0x000fe20000000200 */
[C---:B--2---:R-:W-:Y:S06]  /*37b0*/  HMMA.16816.F32 R4, R8.reuse, R44, RZ ;  /* 0x0000002c0804723c */ /* 0x044fec00000018ff */
[----:B------:R-:W-:Y:S01]  /*37c0*/  HMMA.16816.F32 R8, R8, R46, RZ ;  /* 0x0000002e0808723c */ /* 0x000fe200000018ff */
[----:B------:R-:W2:Y:S11]  /*37d0*/  LDSM.16.M88.4 R44, [R227] ;  /* 0x00000000e32c783b */ /* 0x000eb60000000200 */
[----:B------:R-:W-:Y:S06]  /*37e0*/  @!UPT UIADD3 URZ, URZ, URZ, URZ ;  /* 0x0000003f3f3ff290 */ /* 0x000fec000fffe03f */
[C---:B----4-:R-:W-:Y:S06]  /*37f0*/  HMMA.16816.F32 R4, R48.reuse, R52, R4 ;  /* 0x000000343004723c */ /* 0x050fec0000001804 */
[----:B------:R-:W-:Y:S01]  /*3800*/  HMMA.16816.F32 R8, R48, R54, R8 ;  /* 0x000000363008723c */ /* 0x000fe20000001808 */
[----:B------:R-:W-:Y:S04]  /*3810*/  LDSM.16.M88.4 R48, [R2+0x2000] ;  /* 0x002000000230783b */ /* 0x000fe80000000200 */
[----:B------:R-:W4:Y:S11]  /*3820*/  LDSM.16.M88.4 R52, [R0+0x11000] ;  /* 0x011000000034783b */ /* 0x000f360000000200 */
[----:B------:R-:W-:Y:S02]  /*3830*/  @!UPT UIADD3 URZ, URZ, URZ, URZ ;  /* 0x0000003f3f3ff290 */ /* 0x000fe4000fffe03f */
[C---:B-1----:R-:W-:Y:S06]  /*3840*/  HMMA.16816.F32 R4, R56.reuse, R60, R4 ;  /* 0x0000003c3804723c */ /* 0x042fec0000001804 */
        /* <DEDUP_REMOVED lines=9> */
[C---:B----4-:R-:W-:Y:S06]  /*38e0*/  HMMA.16816.F32 R4, R48.reuse, R52, R4 ;  /* 0x000000343004723c */ /* 0x050fec0000001804 */
[----:B------:R-:W-:Y:S01]  /*38f0*/  HMMA.16816.F32 R8, R48, R54, R8 ;  /* 0x000000363008723c */ /* 0x000fe20000001808 */
[----:B------:R-:W-:Y:S04]  /*3900*/  LDSM.16.M88.4 R48, [R227+0x2000] ;  /* 0x00200000e330783b */ /* 0x000fe80000000200 */
[----:B------:R-:W4:Y:S11]  /*3910*/  LDSM.16.M88.4 R52, [R231+-0x3000] ;  /* 0xffd00000e734783b */ /* 0x000f360000000200 */
[----:B------:R-:W-:Y:S02]  /*3920*/  @!UPT UIADD3 URZ, URZ, URZ, URZ ;  /* 0x0000003f3f3ff290 */ /* 0x000fe4000fffe03f */
[C---:B-1----:R-:W-:Y:S06]  /*3930*/  HMMA.16816.F32 R4, R56.reuse, R60, R4 ;  /* 0x0000003c3804723c */ /* 0x042fec0000001804 */
        /* <DEDUP_REMOVED lines=22> */
[----:B------:R-:W2:Y:S11]  /*3aa0*/  LDSM.16.M88.4 R44, [R2+0x6000] ;  /* 0x00600000022c783b */ /* 0x000eb60000000200 */
        /* <DEDUP_REMOVED lines=17> */
[----:B------:R-:W-:Y:S11]  /*3bc0*/  HMMA.16816.F32 R8, R48, R54, R8 ;  /* 0x000000363008723c */ /* 0x000ff60000001808 */
[----:B------:R-:W-:Y:S07]  /*3bd0*/  @!UPT UIADD3 URZ, URZ, URZ, URZ ;  /* 0x0000003f3f3ff290 */ /* 0x000fee000fffe03f */
[C---:B-1----:R-:W-:Y:S06]  /*3be0*/  HMMA.16816.F32 R4, R56.reuse, R60, R4 ;  /* 0x0000003c3804723c */ /* 0x042fec0000001804 */
[----:B------:R-:W-:Y:S11]  /*3bf0*/  HMMA.16816.F32 R8, R56, R62, R8 ;  /* 0x0000003e3808723c */ /* 0x000ff60000001808 */
[----:B------:R-:W-:Y:S07]  /*3c00*/  @!UPT UIADD3 URZ, URZ, URZ, URZ ;  /* 0x0000003f3f3ff290 */ /* 0x000fee000fffe03f */
[C---:B--2---:R-:W-:Y:S06]  /*3c10*/  HMMA.16816.F32 R4, R44.reuse, R64, R4 ;  /* 0x000000402c04723c */ /* 0x044fec0000001804 */
[----:B------:R-:W-:Y:S11]  /*3c20*/  HMMA.16816.F32 R8, R44, R66, R8 ;  /* 0x000000422c08723c */ /* 0x000ff60000001808 */
[----:B------:R-:W-:Y:S07]  /*3c30*/  @!UPT UIADD3 URZ, URZ, URZ, URZ ;  /* 0x0000003f3f3ff290 */ /* 0x000fee000fffe03f */
[----:B------:R-:W-:Y:S01]  /*3c40*/  FMUL.FTZ R6, R6, UR13 ;  /* 0x0000000d06067c20 */ /* 0x000fe20008410000 */
[----:B------:R-:W-:Y:S01]  /*3c50*/  FMUL.FTZ R4, R4, UR13 ;  /* 0x0000000d04047c20 */ /* 0x000fe20008410000 */
[----:B------:R-:W-:Y:S01]  /*3c60*/  FMUL.FTZ R5, R5, UR13 ;  /* 0x0000000d05057c20 */ /* 0x000fe20008410000 */
[----:B------:R-:W-:Y:S01]  /*3c70*/  FMUL.FTZ R7, R7, UR13 ;  /* 0x0000000d07077c20 */ /* 0x000fe20008410000 */
[----:B------:R1:W2:Y:S02]  /*3c80*/  MUFU.TANH R61, R6 ;  /* 0x00000006003d7308 */ /* 0x0002a40000002400 */
[----:B------:R-:W-:Y:S01]  /*3c90*/  FMUL.FTZ R10, R10, UR13 ;  /* 0x0000000d0a0a7c20 */ /* 0x000fe20008410000 */
[----:B------:R-:W-:Y:S01]  /*3ca0*/  FMUL.FTZ R8, R8, UR13 ;  /* 0x0000000d08087c20 */ /* 0x000fe20008410000 */
[----:B------:R-:W-:Y:S01]  /*3cb0*/  FMUL.FTZ R9, R9, UR13 ;  /* 0x0000000d09097c20 */ /* 0x000fe20008410000 */
[----:B------:R-:W-:Y:S05]  /*3cc0*/  FMUL.FTZ R11, R11, UR13 ;  /* 0x0000000d0b0b7c20 */ /* 0x000fea0008410000 */
[----:B------:R4:W4:Y:S10]  /*3cd0*/  MUFU.TANH R58, R4 ;  /* 0x00000004003a7308 */ /* 0x0009340000002400 */
[----:B------:R-:W4:Y:S01]  /*3ce0*/  MUFU.TANH R55, R5 ;  /* 0x0000000500377308 */ /* 0x000f220000002400 */
[----:B-1----:R-:W-:Y:S02]  /*3cf0*/  MOV R6, UR22 ;  /* 0x0000001600067c02 */ /* 0x002fe40008000f00 */
[----:B--2---:R-:W-:Y:S02]  /*3d00*/  MOV R46, R61 ;  /* 0x0000003d002e7202 */ /* 0x004fe40000000f00 */
[----:B---3--:R-:W-:Y:S05]  /*3d10*/  @P0 LEA R6, R6, R68, 0x5 ;  /* 0x0000004406060211 */ /* 0x008fea00078e28ff */
[----:B------:R-:W1:Y:S01]  /*3d20*/  MUFU.TANH R60, R7 ;  /* 0x00000007003c7308 */ /* 0x000e620000002400 */
[----:B------:R-:W-:Y:S01]  /*3d30*/  @P2 ISETP.GE.AND P0, PT, R6, UR5, PT ;  /* 0x0000000506002c0c */ /* 0x000fe2000bf06270 */
[----:B----45:R-:W-:Y:S01]  /*3d40*/  FMUL.FTZ R4, R244, 1.4426950216293334961 ;  /* 0x3fb8aa3bf4047820 */ /* 0x030fe20000410000 */
[----:B------:R-:W-:Y:S02]  /*3d50*/  PLOP3.LUT P2, PT, PT, PT, UP0, 0x80, 0x0 ;  /* 0x000000000000781c */ /* 0x000fe40003f4f008 */
[----:B------:R-:W-:Y:S02]  /*3d60*/  MOV R45, R58 ;  /* 0x0000003a002d7202 */ /* 0x000fe40000000f00 */
[----:B------:R-:W-:Y:S03]  /*3d70*/  @P3 FSEL R45, R58, -INF , !P0 ;  /* 0xff8000003a2d3808 */ /* 0x000fe60004000000 */
[----:B------:R-:W-:Y:S01]  /*3d80*/  MUFU.TANH R54, R8 ;  /* 0x0000000800367308 */ /* 0x000fe20000002400 */
[----:B------:R-:W-:Y:S02]  /*3d90*/  @P1 FSEL R46, R61, -INF , !P0 ;  /* 0xff8000003d2e1808 */ /* 0x000fe40004000000 */
[----:B------:R-:W-:Y:S02]  /*3da0*/  PLOP3.LUT P0, PT, PT, PT, UP0, 0x80, 0x0 ;  /* 0x000000000000781c */ /* 0x000fe40003f0f008 */
[----:B------:R-:W-:Y:S02]  /*3db0*/  PLOP3.LUT P1, PT, PT, PT, UP0, 0x80, 0x0 ;  /* 0x000000000000781c */ /* 0x000fe40003f2f008 */
[----:B------:R-:W-:Y:S03]  /*3dc0*/  FSETP.NEU.FTZ.AND P3, PT, R244, -INF , PT ;  /* 0xff800000f400780b */ /* 0x000fe60003f7d000 */
[----:B------:R-:W2:Y:S01]  /*3dd0*/  MUFU.TANH R59, R10 ;  /* 0x0000000a003b7308 */ /* 0x000ea20000002400 */
[----:B------:R-:W-:Y:S02]  /*3de0*/  @P2 IADD3 R0, R6, 0x1, RZ ;  /* 0x0000000106002810 */ /* 0x000fe40007ffe0ff */
[----:B------:R-:W-:Y:S02]  /*3df0*/  MOV R5, R55 ;  /* 0x0000003700057202 */ /* 0x000fe40000000f00 */
[----:B------:R-:W-:Y:S02]  /*3e00*/  FSEL R4, R4, RZ, P3 ;  /* 0x000000ff04047208 */ /* 0x000fe40001800000 */
[----:B------:R-:W-:Y:S03]  /*3e10*/  PLOP3.LUT P2, PT, PT, PT, UP0, 0x80, 0x0 ;  /* 0x000000000000781c */ /* 0x000fe60003f4f008 */
[----:B------:R3:W4:Y:S01]  /*3e20*/  MUFU.TANH R57, R9 ;  /* 0x0000000900397308 */ /* 0x0007220000002400 */
[----:B------:R-:W-:Y:S01]  /*3e30*/  @P0 ISETP.GE.AND P0, PT, R0, UR5, PT ;  /* 0x0000000500000c0c */ /* 0x000fe2000bf06270 */
[----:B------:R-:W-:Y:S01]  /*3e40*/  FMUL.FTZ R0, R245, 1.4426950216293334961 ;  /* 0x3fb8aa3bf5007820 */ /* 0x000fe20000410000 */
[----:B-1----:R-:W-:Y:S02]  /*3e50*/  MOV R44, R60 ;  /* 0x0000003c002c7202 */ /* 0x002fe40000000f00 */
[----:B------:R-:W-:Y:S02]  /*3e60*/  @P1 FSEL R5, R55, -INF , !P0 ;  /* 0xff80000037051808 */ /* 0x000fe40004000000 */
[----:B------:R-:W-:Y:S03]  /*3e70*/  FSETP.NEU.FTZ.AND P1, PT, R245, -INF , PT ;  /* 0xff800000f500780b */ /* 0x000fe60003f3d000 */
[----:B------:R-:W1:Y:S01]  /*3e80*/  MUFU.TANH R56, R11 ;  /* 0x0000000b00387308 */ /* 0x000e620000002400 */
[----:B------:R-:W-:Y:S01]  /*3e90*/  PLOP3.LUT P3, PT, PT, PT, UP0, 0x80, 0x0 ;  /* 0x000000000000781c */ /* 0x000fe20003f6f008 */
[--C-:B------:R-:W-:Y:S01]  /*3ea0*/  FFMA.FTZ R5, R5, UR16, -R4.reuse ;  /* 0x0000001005057c23 */ /* 0x100fe20008010804 */
[----:B------:R-:W-:Y:S02]  /*3eb0*/  FSEL R0, R0, RZ, P1 ;  /* 0x000000ff00007208 */ /* 0x000fe40000800000 */
[----:B------:R-:W-:Y:S02]  /*3ec0*/  @P2 FSEL R44, R60, -INF , !P0 ;  /* 0xff8000003c2c2808 */ /* 0x000fe40004000000 */
[----:B------:R-:W-:Y:S03]  /*3ed0*/  PLOP3.LUT P0, PT, PT, PT, UP0, 0x80, 0x0 ;  /* 0x000000000000781c */ /* 0x000fe60003f0f008 */
[----:B------:R4:W-:Y:S01]  /*3ee0*/  MUFU.EX2 R64, R5 ;  /* 0x0000000500407308 */ /* 0x0009e20000000800 */
[----:B------:R-:W-:Y:S01]  /*3ef0*/  PLOP3.LUT P2, PT, PT, PT, UP0, 0x80, 0x0 ;  /* 0x000000000000781c */ /* 0x000fe20003f4f008 */
[----:B---3--:R-:W-:Y:S01]  /*3f00*/  FFMA.FTZ R9, R45, UR16, -R4 ;  /* 0x000000102d097c23 */ /* 0x008fe20008010804 */
[----:B------:R-:W-:Y:S02]  /*3f10*/  PLOP3.LUT P1, PT, PT, PT, UP0, 0x80, 0x0 ;  /* 0x000000000000781c */ /* 0x000fe40003f2f008 */
[----:B--2---:R-:W-:Y:S05]  /*3f20*/  MOV R8, R59 ;  /* 0x0000003b00087202 */ /* 0x004fea0000000f00 */
[----:B------:R-:W2:Y:S01]  /*3f30*/  MUFU.EX2 R65, R9 ;  /* 0x0000000900417308 */ /* 0x000ea20000000800 */
[----:B------:R-:W-:Y:S04]  /*3f40*/  @P0 IADD3 R7, R6, 0x8, RZ ;  /* 0x0000000806070810 */ /* 0x000fe80007ffe0ff */
[----:B------:R-:W-:Y:S01]  /*3f50*/  @P3 ISETP.GE.AND P0, PT, R7, UR5, PT ;  /* 0x0000000507003c0c */ /* 0x000fe2000bf06270 */
[--C-:B----4-:R-:W-:Y:S01]  /*3f60*/  FFMA.FTZ R5, R46, UR16, -R0.reuse ;  /* 0x000000102e057c23 */ /* 0x110fe20008010800 */
[----:B------:R-:W-:Y:S02]  /*3f70*/  PLOP3.LUT P3, PT, PT, PT, UP0, 0x80, 0x0 ;  /* 0x000000000000781c */ /* 0x000fe40003f6f008 */
[----:B------:R-:W-:Y:S01]  /*3f80*/  MOV R7, R54 ;  /* 0x0000003600077202 */ /* 0x000fe20000000f00 */
[----:B------:R3:W-:Y:S01]  /*3f90*/  MUFU.EX2 R69, R5 ;  /* 0x0000000500457308 */ /* 0x0007e20000000800 */
[----:B------:R-:W-:Y:S02]  /*3fa0*/  @P2 FSEL R7, R54, -INF , !P0 ;  /* 0xff80000036072808 */ /* 0x000fe40004000000 */
[----:B------:R-:W-:Y:S02]  /*3fb0*/  @P1 FSEL R8, R59, -INF , !P0 ;  /* 0xff8000003b081808 */ /* 0x000fe40004000000 */
[----:B------:R-:W-:Y:S02]  /*3fc0*/  PLOP3.LUT P0, PT, PT, PT, UP0, 0x80, 0x0 ;  /* 0x000000000000781c */ /* 0x000fe40003f0f008 */
[----:B------:R-:W-:Y:S02]  /*3fd0*/  PLOP3.LUT P2, PT, PT, PT, UP0, 0x80, 0x0 ;  /* 0x000000000000781c */ /* 0x000fe40003f4f008 */
[----:B------:R-:W-:Y:S02]  /*3fe0*/  PLOP3.LUT P1, PT, PT, PT, UP0, 0x80, 0x0 ;  /* 0x000000000000781c */ /* 0x000fe40003f2f008 */
[----:B---3--:R-:W-:Y:S01]  /*3ff0*/  @P3 IADD3 R5, R6, 0x9, RZ ;  /* 0x0000000906053810 */ /* 0x008fe20007ffe0ff */
[----:B------:R-:W-:Y:S01]  /*4000*/  FFMA.FTZ R6, R44, UR16, -R0 ;  /* 0x000000102c067c23 */ /* 0x000fe20008010800 */
[----:B------:R-:W-:Y:S05]  /*4010*/  PLOP3.LUT P3, PT, PT, PT, UP3, 0x80, 0x0 ;  /* 0x000000000000781c */ /* 0x000fea0003f6f038 */
[----:B------:R-:W-:Y:S01]  /*4020*/  @P0 ISETP.GE.AND P0, PT, R5, UR5, PT ;  /* 0x0000000505000c0c */ /* 0x000fe2000bf06270 */
[----:B------:R3:W4:Y:S01]  /*4030*/  MUFU.EX2 R68, R6 ;  /* 0x0000000600447308 */ /* 0x0007220000000800 */
[----:B------:R-:W-:Y:S02]  /*4040*/  MOV R5, R57 ;  /* 0x0000003900057202 */ /* 0x000fe40000000f00 */
[----:B------:R-:W-:Y:S01]  /*4050*/  @P2 FSEL R5, R57, -INF , !P0 ;  /* 0xff80000039052808 */ /* 0x000fe20004000000 */
[--C-:B---3--:R-:W-:Y:S04]  /*4060*/  FFMA.FTZ R6, R7, UR16, -R4.reuse ;  /* 0x0000001007067c23 */ /* 0x108fe80008010804 */
[----:B------:R-:W-:Y:S01]  /*4070*/  FFMA.FTZ R4, R5, UR16, -R4 ;  /* 0x0000001005047c23 */ /* 0x000fe20008010804 */
[----:B-1----:R-:W-:Y:S01]  /*4080*/  MOV R5, R56 ;  /* 0x0000003800057202 */ /* 0x002fe20000000f00 */
[----:B------:R2:W-:Y:S01]  /*4090*/  MUFU.EX2 R62, R6 ;  /* 0x00000006003e7308 */ /* 0x0005e20000000800 */
[----:B------:R-:W-:Y:S02]  /*40a0*/  @P1 FSEL R5, R56, -INF , !P0 ;  /* 0xff80000038051808 */ /* 0x000fe40004000000 */
[----:B------:R-:W-:Y:S04]  /*40b0*/  IADD3 R52, P0, R247, UR12, RZ ;  /* 0x0000000cf7347c10 */ /* 0x000fe8000ff1e0ff */
[----:B------:R-:W-:Y:S03]  /*40c0*/  IADD3.X R53, R246, UR11, RZ, P0, !PT ;  /* 0x0000000bf6357c10 */ /* 0x000fe600087fe4ff */
[----:B------:R1:W3:Y:S01]  /*40d0*/  MUFU.EX2 R63, R4 ;  /* 0x00000004003f7308 */ /* 0x0002e20000000800 */
[----:B--2---:R-:W-:Y:S05]  /*40e0*/  F2FP.F16.F32.PACK_AB R6, R64, R65 ;  /* 0x000000414006723e */ /* 0x004fea00000000ff */
[----:B------:R-:W-:Y:S01]  /*40f0*/  STS [R249+0x15000], R6 ;  /* 0x01500006f9007388 */ /* 0x000fe20000000800 */
[--C-:B-1----:R-:W-:Y:S01]  /*4100*/  FFMA.FTZ R4, R8, UR16, -R0.reuse ;  /* 0x0000001008047c23 */ /* 0x102fe20008010800 */
[----:B------:R-:W-:Y:S01]  /*4110*/  FFMA.FTZ R0, R5, UR16, -R0 ;  /* 0x0000001005007c23 */ /* 0x000fe20008010800 */
[----:B----4-:R-:W-:Y:S02]  /*4120*/  F2FP.F16.F32.PACK_AB R5, R68, R69 ;  /* 0x000000454405723e */ /* 0x010fe400000000ff */
[----:B------:R3:W-:Y:S03]  /*4130*/  MUFU.EX2 R67, R4 ;  /* 0x0000000400437308 */ /* 0x0007e60000000800 */
[----:B------:R-:W-:Y:S07]  /*4140*/  STS [R252+0x15000], R5 ;  /* 0x01500005fc007388 */ /* 0x000fee0000000800 */
[----:B------:R-:W1:Y:S01]  /*4150*/  MUFU.EX2 R66, R0 ;  /* 0x0000000000427308 */ /* 0x000e620000000800 */
[----:B---3--:R-:W-:Y:S05]  /*4160*/  F2FP.F16.F32.PACK_AB R4, R63, R62 ;  /* 0x0000003e3f04723e */ /* 0x008fea00000000ff */
[----:B------:R-:W-:Y:S01]  /*4170*/  STS [R250+0x15000], R4 ;  /* 0x01500004fa007388 */ /* 0x000fe20000000800 */
[----:B-1----:R-:W-:Y:S05]  /*4180*/  F2FP.F16.F32.PACK_AB R0, R66, R67 ;  /* 0x000000434200723e */ /* 0x002fea00000000ff */
        /* <DEDUP_REMOVED lines=65> */
[----:B------:R-:W-:Y:S07]  /*45a0*/  HMMA.16816.F32 R8, R44, R194, R8 ;  /* 0x000000c22c08723c */ /* 0x000fee0000001808 */
[----:B------:R-:W-:Y:S04]  /*45b0*/  FFMA.FTZ R44, -R54, R54, 1 ;  /* 0x3f800000362c7423 */ /* 0x000fe80000010136 */
[----:B------:R-:W-:Y:S07]  /*45c0*/  FMUL.FTZ R44, R44, UR13 ;  /* 0x0000000d2c2c7c20 */ /* 0x000fee0008410000 */
[C---:B------:R-:W-:Y:S01]  /*45d0*/  FADD.FTZ R4, -R0.reuse, R4 ;  /* 0x0000000400047221 */ /* 0x040fe20000010100 */
[----:B------:R-:W-:Y:S01]  /*45e0*/  FADD.FTZ R5, -R0, R5 ;  /* 0x0000000500057221 */ /* 0x000fe20000010100 */
[----:B--2---:R-:W-:Y:S03]  /*45f0*/  FADD.FTZ R7, -R52, R7 ;  /* 0x0000000734077221 */ /* 0x004fe60000010100 */
[----:B------:R-:W-:Y:S01]  /*4600*/  FMUL.FTZ R5, R64, R5 ;  /* 0x0000000540057220 */ /* 0x000fe20000410000 */
[C---:B------:R-:W-:Y:S01]  /*4610*/  FADD.FTZ R8, -R0.reuse, R8 ;  /* 0x0000000800087221 */ /* 0x040fe20000010100 */
[----:B------:R-:W-:Y:S01]  /*4620*/  FADD.FTZ R46, -R0, R9 ;  /* 0x00000009002e7221 */ /* 0x000fe20000010100 */
[----:B------:R-:W-:Y:S01]  /*4630*/  FMUL.FTZ R0, R65, R4 ;  /* 0x0000000441007220 */ /* 0x000fe20000410000 */
[----:B------:R-:W-:Y:S01]  /*4640*/  FFMA.FTZ R9, -R58, R58, 1 ;  /* 0x3f8000003a097423 */ /* 0x000fe2000001013a */
[----:B------:R-:W-:Y:S01]  /*4650*/  FFMA.FTZ R4, -R55, R55, 1 ;  /* 0x3f80000037047423 */ /* 0x000fe20000010137 */
[----:B------:R-:W-:Y:S01]  /*4660*/  FADD.FTZ R45, -R52, R11 ;  /* 0x0000000b342d7221 */ /* 0x000fe20000010100 */
[----:B------:R-:W-:Y:S01]  /*4670*/  FMUL.FTZ R8, R62, R8 ;  /* 0x000000083e087220 */ /* 0x000fe20000410000 */
[----:B------:R-:W-:Y:S01]  /*4680*/  FMUL.FTZ R9, R9, UR13 ;  /* 0x0000000d09097c20 */ /* 0x000fe20008410000 */
[----:B------:R-:W-:Y:S01]  /*4690*/  FMUL.FTZ R4, R4, UR13 ;  /* 0x0000000d04047c20 */ /* 0x000fe20008410000 */
[----:B------:R-:W-:Y:S01]  /*46a0*/  FMUL.FTZ R46, R63, R46 ;  /* 0x0000002e3f2e7220 */ /* 0x000fe20000410000 */
[----:B------:R-:W-:Y:S01]  /*46b0*/  FMUL.FTZ R44, R8, R44 ;  /* 0x0000002c082c7220 */ /* 0x000fe20000410000 */
[----:B------:R-:W-:Y:S01]  /*46c0*/  FMUL.FTZ R9, R0, R9 ;  /* 0x0000000900097220 */ /* 0x000fe20000410000 */
[----:B------:R-:W-:Y:S01]  /*46d0*/  FMUL.FTZ R4, R5, R4 ;  /* 0x0000000405047220 */ /* 0x000fe20000410000 */
[C---:B------:R-:W-:Y:S01]  /*46e0*/  FADD.FTZ R0, -R52.reuse, R6 ;  /* 0x0000000634007221 */ /* 0x040fe20000010100 */
[----:B------:R-:W-:Y:S01]  /*46f0*/  FFMA.FTZ R5, -R61, R61, 1 ;  /* 0x3f8000003d057423 */ /* 0x000fe2000001013d */
[----:B------:R-:W-:Y:S01]  /*4700*/  FADD.FTZ R6, -R52, R10 ;  /* 0x0000000a34067221 */ /* 0x000fe20000010100 */
[----:B------:R-:W-:Y:S01]  /*4710*/  FMUL.FTZ R10, R68, R7 ;  /* 0x00000007440a7220 */ /* 0x000fe20000410000 */
[----:B------:R-:W-:Y:S01]  /*4720*/  FMUL.FTZ R0, R69, R0 ;  /* 0x0000000045007220 */ /* 0x000fe20000410000 */
[----:B------:R-:W-:Y:S01]  /*4730*/  FMUL.FTZ R5, R5, UR13 ;  /* 0x0000000d05057c20 */ /* 0x000fe20008410000 */
[----:B------:R-:W-:Y:S01]  /*4740*/  FMUL.FTZ R11, R67, R6 ;  /* 0x00000006430b7220 */ /* 0x000fe20000410000 */
[----:B------:R-:W-:Y:S01]  /*4750*/  FFMA.FTZ R6, -R57, R57, 1 ;  /* 0x3f80000039067423 */ /* 0x000fe20000010139 */
[----:B------:R-:W-:Y:S01]  /*4760*/  FFMA.FTZ R8, -R59, R59, 1 ;  /* 0x3f8000003b087423 */ /* 0x000fe2000001013b */
[----:B------:R-:W-:Y:S01]  /*4770*/  FMUL.FTZ R5, R0, R5 ;  /* 0x0000000500057220 */ /* 0x000fe20000410000 */
[----:B------:R-:W-:Y:S01]  /*4780*/  FFMA.FTZ R0, -R60, R60, 1 ;  /* 0x3f8000003c007423 */ /* 0x000fe2000001013c */
[----:B------:R-:W-:Y:S01]  /*4790*/  FFMA.FTZ R7, -R56, R56, 1 ;  /* 0x3f80000038077423 */ /* 0x000fe20000010138 */
[----:B------:R-:W-:Y:S01]  /*47a0*/  FMUL.FTZ R6, R6, UR13 ;  /* 0x0000000d06067c20 */ /* 0x000fe20008410000 */
[----:B------:R-:W-:Y:S01]  /*47b0*/  F2FP.F16.F32.PACK_AB R4, R4, R9 ;  /* 0x000000090404723e */ /* 0x000fe200000000ff */
[----:B------:R-:W-:Y:S01]  /*47c0*/  FMUL.FTZ R0, R0, UR13 ;  /* 0x0000000d00007c20 */ /* 0x000fe20008410000 */
[----:B------:R-:W-:Y:S01]  /*47d0*/  FMUL.FTZ R45, R66, R45 ;  /* 0x0000002d422d7220 */ /* 0x000fe20000410000 */
[----:B------:R-:W-:Y:S01]  /*47e0*/  FMUL.FTZ R6, R46, R6 ;  /* 0x000000062e067220 */ /* 0x000fe20000410000 */
[----:B------:R-:W-:Y:S01]  /*47f0*/  FMUL.FTZ R8, R8, UR13 ;  /* 0x0000000d08087c20 */ /* 0x000fe20008410000 */
[----:B------:R-:W-:Y:S01]  /*4800*/  FMUL.FTZ R0, R10, R0 ;  /* 0x000000000a007220 */ /* 0x000fe20000410000 */
[----:B------:R-:W-:Y:S01]  /*4810*/  FMUL.FTZ R7, R7, UR13 ;  /* 0x0000000d07077c20 */ /* 0x000fe20008410000 */
[----:B------:R-:W-:Y:S01]  /*4820*/  STS [R249+0x14000], R4 ;  /* 0x01400004f9007388 */ /* 0x000fe20000000800 */
[----:B------:R-:W-:Y:S01]  /*4830*/  FMUL.FTZ R8, R11, R8 ;  /* 0x000000080b087220 */ /* 0x000fe20000410000 */
[----:B------:R-:W-:Y:S01]  /*4840*/  F2FP.F16.F32.PACK_AB R6, R6, R44 ;  /* 0x0000002c0606723e */ /* 0x000fe200000000ff */
[----:B------:R-:W-:Y:S01]  /*4850*/  FMUL.FTZ R7, R45, R7 ;  /* 0x000000072d077220 */ /* 0x000fe20000410000 */
[----:B------:R-:W-:Y:S04]  /*4860*/  F2FP.F16.F32.PACK_AB R0, R0, R5 ;  /* 0x000000050000723e */ /* 0x000fe800000000ff */
[----:B------:R-:W-:Y:S01]  /*4870*/  F2FP.F16.F32.PACK_AB R5, R7, R8 ;  /* 0x000000080705723e */ /* 0x000fe200000000ff */
[----:B------:R1:W-:Y:S04]  /*4880*/  STS [R252+0x14000], R0 ;  /* 0x01400000fc007388 */ /* 0x0003e80000000800 */
        /* <DEDUP_REMOVED lines=59> */
[----:B------:R-:W-:Y:S01]  /*4c40*/  LOP3.LUT P2, RZ, R248, 0x1, RZ, 0xc0, !PT ;  /* 0x00000001f8ff7812 */ /* 0x000fe2000784c0ff */
        /* <DEDUP_REMOVED lines=58> */
.L_x_59:
        /* <DEDUP_REMOVED lines=324> */
[----:B------:R-:W-:Y:S01]  /*6430*/  LOP3.LUT P3, RZ, R248, 0x1, RZ, 0xc0, !PT ;  /* 0x00000001f8ff7812 */ /* 0x000fe2000786c0ff */
        /* <DEDUP_REMOVED lines=60> */
.L_x_60:
        /* <DEDUP_REMOVED lines=145> */
.L_x_62:
        /* <DEDUP_REMOVED lines=20> */
.L_x_63:
        /* <DEDUP_REMOVED lines=51> */
.L_x_65:
[----:B------:R-:W-:Y:S05]  /*7580*/  BSYNC B0 ;  /* 0x0000000000007941 */ /* 0x000fea0003800000 */
.L_x_64:
        /* <DEDUP_REMOVED lines=33> */
.L_x_46:
        /* <DEDUP_REMOVED lines=23> */
.L_x_67:
        /* <DEDUP_REMOVED lines=23> */
.L_x_68:
        /* <DEDUP_REMOVED lines=37> */
.L_x_70:
[----:B------:R-:W-:Y:S05]  /*7cd0*/  BSYNC B0 ;  /* 0x0000000000007941 */ /* 0x000fea0003800000 */
.L_x_69:
        /* <DEDUP_REMOVED lines=27> */
.L_x_66:
[----:B------:R-:W-:Y:S05]  /*7e90*/  BSYNC B1 ;  /* 0x0000000000017941 */ /* 0x000fea0003800000 */
.L_x_41:
[----:B------:R-:W-:Y:S02]  /*7ea0*/  ULDC UR5, c[0x0][0xc] ;  /* 0x0000030000057ab9 */ /* 0x000fe40000000800 */
[----:B------:R-:W-:-:S04]  /*7eb0*/  UIADD3 UR22, UR5, UR22, URZ ;  /* 0x0000001605167290 */ /* 0x000fc8000fffe03f */
[----:B------:R-:W-:-:S06]  /*7ec0*/  UISETP.GE.AND UP0, UPT, UR22, UR60, UPT ;  /* 0x0000003c1600728c */ /* 0x000fcc000bf06270 */
[----:B------:R-:W-:-:S13]  /*7ed0*/  PLOP3.LUT P0, PT, PT, PT, UP0, 0x80, 0x0 ;  /* 0x000000000000781c */ /* 0x000fda0003f0f008 */
[----:B------:R-:W-:Y:S05]  /*7ee0*/  @P0 BRA `(.L_x_71) ;  /* 0x0000000000040947 */ /* 0x000fea0003800000 */
[----:B------:R-:W-:Y:S05]  /*7ef0*/  BRA `(.L_x_72) ;  /* 0xffffff8800f47947 */ /* 0x000fea000383ffff */
.L_x_71:
[----:B------:R-:W-:Y:S05]  /*7f00*/  EXIT ;  /* 0x000000000000794d */ /* 0x000fea0003800000 */
.L_x_73:
        /* <DEDUP_REMOVED lines=15> */
.L_x_2021:


//--------------------- .text._ZN5flash44flash_bwd_dq_dk_dv_loop_seqk_parallel_kernelI23Flash_bwd_kernel_traitsILi256ELi64ELi32ELi8ELi4ELi1ELi2ELb1ELb1EN7cutlass6half_tE19Flash_kernel_traitsILi256ELi64ELi32ELi8ES3_EELb0ELb0ELb1ELb0ELb0ELb0ELb0EEEvNS_16Flash_bwd_paramsE --------------------------
	.section	.text._ZN5flash44flash_bwd_dq_dk_dv_loop_seqk_parallel_kernelI23Flash_bwd_kernel_traitsILi256ELi64ELi32ELi8ELi4ELi1ELi2ELb1ELb1EN7cutlass6half_tE19Flash_kernel_traitsILi256ELi64ELi32ELi8ES3_EELb0ELb0ELb1ELb0ELb0ELb0ELb0EEEvNS_16Flash_bwd_paramsE,"ax",@progbits
	.align	128
        .global         _ZN5flash44flash_bwd_dq_dk_dv_loop_seqk_parallel_kernelI23Flash_bwd_kernel_traitsILi256ELi64ELi32ELi8ELi4ELi1ELi2ELb1ELb1EN7cutlass6half_tE19Flash_kernel_traitsILi256ELi64ELi32ELi8ES3_EELb0ELb0ELb1ELb0ELb0ELb0ELb0EEEvNS_16Flash_bwd_paramsE
        .type           _ZN5flash44flash_bwd_dq_dk_dv_loop_seqk_parallel_kernelI23Flash_bwd_kernel_traitsILi256ELi64ELi32ELi8ELi4ELi1ELi2ELb1ELb1EN7cutlass6half_tE19Flash_kernel_traitsILi256ELi64ELi32ELi8ES3_EELb0ELb0ELb1ELb0ELb0ELb0ELb0EEEvNS_16Flash_bwd_paramsE,@function
        .size           _ZN5flash44flash_bwd_dq_dk_dv_loop_seqk_parallel_kernelI23Flash_bwd_kernel_traitsILi256ELi64ELi32ELi8ELi4ELi1ELi2ELb1ELb1EN7cutlass6half_tE19Flash_kernel_traitsILi256ELi64ELi32ELi8ES3_EELb0ELb0ELb1ELb0ELb0ELb0ELb0EEEvNS_16Flash_bwd_paramsE,(.L_x_2022 - _ZN5flash44flash_bwd_dq_dk_dv_loop_seqk_parallel_kernelI23Flash_bwd_kernel_traitsILi256ELi64ELi32ELi8ELi4ELi1ELi2ELb1ELb1EN7cutlass6half_tE19Flash_kernel_traitsILi256ELi64ELi32ELi8ES3_EELb0ELb0ELb1ELb0ELb0ELb0ELb0EEEvNS_16Flash_bwd_paramsE)
        .other          _ZN5flash44flash_bwd_dq_dk_dv_loop_seqk_parallel_kernelI23Flash_bwd_kernel_traitsILi256ELi64ELi32ELi8ELi4ELi1ELi2ELb1ELb1EN7cutlass6half_tE19Flash_kernel_traitsILi256ELi64ELi32ELi8ES3_EELb0ELb0ELb1ELb0ELb0ELb0ELb0EEEvNS_16Flash_bwd_paramsE,@"STO_CUDA_ENTRY STV_DEFAULT"
_ZN5flash44flash_bwd_dq_dk_dv_loop_seqk_parallel_kernelI23Flash_bwd_kernel_traitsILi256ELi64ELi32ELi8ELi4ELi1ELi2ELb1ELb1EN7cutlass6half_tE19Flash_kernel_traitsILi256ELi64ELi32ELi8ES3_EELb0ELb0ELb1ELb0ELb0ELb0ELb0EEEvNS_16Flash_bwd_paramsE:
.text._ZN5flash44flash_bwd_dq_dk_dv_loop_seqk_parallel_kernelI23Flash_bwd_kernel_traitsILi256ELi64ELi32ELi8ELi4ELi1ELi2ELb1ELb1EN7cutlass6half_tE19Flash_kernel_traitsILi256ELi64ELi32ELi8ES3_EELb0ELb0ELb1ELb0ELb0ELb0ELb0EEEvNS_16Flash_bwd_paramsE:
[----:B------:R-:W-:Y:S08]  /*0000*/  LDC R1, c[0x0][0x28] ;  /* 0x00000a00ff017b82 */ /* 0x000ff00000000800 */
[----:B------:R-:W1:Y:S01]  /*0010*/  S2UR UR30, SR_CTAID.X ;  /* 0x00000000001e79c3 */ /* 0x000e620000002500 */
[----:B------:R-:W-:Y:S02]  /*0020*/  ULDC UR4, c[0x0][0x2c8] ;  /* 0x0000b20000047ab9 */ /* 0x000fe40000000800 */
[----:B------:R-:W-:-:S04]  /*0030*/  UIADD3 UR5, UR4, 0x1f, URZ ;  /* 0x0000001f04057890 */ /* 0x000fc8000fffe03f */
[----:B------:R-:W-:-:S04]  /*0040*/  USHF.R.S32.HI UR4, URZ, 0x1f, UR5 ;  /* 0x0000001f3f047899 */ /* 0x000fc80008011405 */
[----:B------:R-:W-:-:S04]  /*0050*/  ULEA.HI UR4, UR4, UR5, URZ, 0x5 ;  /* 0x0000000504047291 */ /* 0x000fc8000f8f283f */
[----:B------:R-:W-:-:S06]  /*0060*/  USHF.R.S32.HI UR6, URZ, 0x5, UR4 ;  /* 0x000000053f067899 */ /* 0x000fcc0008011404 */
[----:B------:R-:W-:Y:S01]  /*0070*/  MOV R251, UR6 ;  /* 0x0000000600fb7c02 */ /* 0x000fe20008000f00 */
[----:B-1----:R-:W-:-:S06]  /*0080*/  UISETP.GE.AND UP0, UPT, UR30, UR6, UPT ;  /* 0x000000061e00728c */ /* 0x002fcc000bf06270 */
[----:B------:R-:W-:-:S13]  /*0090*/  PLOP3.LUT P0, PT, PT, PT, UP0, 0x80, 0x0 ;  /* 0x000000000000781c */ /* 0x000fda0003f0f008 */
[----:B------:R-:W-:Y:S05]  /*00a0*/  @P0 EXIT ;  /* 0x000000000000094d */ /* 0x000fea0003800000 */
[----:B------:R-:W1:Y:S01]  /*00b0*/  S2R R16, SR_TID.X ;  /* 0x0000000000107919 */ /* 0x000e620000002100 */
[----:B------:R-:W2:Y:S01]  /*00c0*/  S2UR UR4, SR_CgaCtaId ;  /* 0x00000000000479c3 */ /* 0x000ea20000008800 */
[----:B------:R-:W-:Y:S01]  /*00d0*/  UMOV UR5, 0x400 ;  /* 0x0000040000057882 */ /* 0x000fe20000000000 */
[----:B------:R-:W-:Y:S01]  /*00e0*/  IMAD.MOV.U32 R220, RZ, RZ, 0x20 ;  /* 0x00000020ffdc7424 */ /* 0x000fe200078e00ff */
[----:B------:R-:W-:Y:S01]  /*00f0*/  ULDC.64 UR8, c[0x0][0x208] ;  /* 0x0000820000087ab9 */ /* 0x000fe20000000a00 */
[----:B------:R-:W-:Y:S01]  /*0100*/  IMAD.MOV.U32 R223, RZ, RZ, 0x40 ;  /* 0x00000040ffdf7424 */ /* 0x000fe200078e00ff */
[----:B------:R-:W-:Y:S01]  /*0110*/  ULDC UR59, c[0x0][0x394] ;  /* 0x0000e500003b7ab9 */ /* 0x000fe20000000800 */
[----:B------:R-:W-:Y:S02]  /*0120*/  IMAD.MOV.U32 R247, RZ, RZ, 0x1c0 ;  /* 0x000001c0fff77424 */ /* 0x000fe400078e00ff */
[----:B------:R-:W3:Y:S08]  /*0130*/  S2UR UR50, SR_CTAID.Y ;  /* 0x00000000003279c3 */ /* 0x000ef00000002600 */
[----:B------:R-:W4:Y:S01]  /*0140*/  S2UR UR56, SR_CTAID.Z ;  /* 0x00000000003879c3 */ /* 0x000f220000002700 */
[----:B--2---:R-:W-:-:S04]  /*0150*/  ULEA UR4, UR4, UR5, 0x18 ;  /* 0x0000000504047291 */ /* 0x004fc8000f8ec03f */
[----:B------:R-:W-:Y:S02]  /*0160*/  UIADD3 UR10, UR4, 0x14000, URZ ;  /* 0x00014000040a7890 */ /* 0x000fe4000fffe03f */
[----:B------:R-:W-:Y:S01]  /*0170*/  UIADD3 UR7, UR4, 0x10000, URZ ;  /* 0x0001000004077890 */ /* 0x000fe2000fffe03f */
[----:B-1----:R-:W-:Y:S01]  /*0180*/  SHF.R.S32.HI R12, RZ, 0x1f, R16 ;  /* 0x0000001fff0c7819 */ /* 0x002fe20000011410 */
[----:B------:R-:W-:Y:S01]  /*0190*/  IMAD.SHL.U32 R250, R16, 0x2, RZ ;  /* 0x0000000210fa7824 */ /* 0x000fe200078e00ff */
[----:B---3--:R-:W-:Y:S02]  /*01a0*/  USHF.L.U32 UR5, UR50, 0x7, URZ ;  /* 0x0000000732057899 */ /* 0x008fe4000800063f */
[CC--:B------:R-:W-:Y:S02]  /*01b0*/  LEA.HI R17, R12.reuse, R16.reuse, RZ, 0x3 ;  /* 0x000000100c117211 */ /* 0x0c0fe400078f18ff */
[CC--:B------:R-:W-:Y:S02]  /*01c0*/  LEA.HI R15, R12.reuse, R16.reuse, RZ, 0x2 ;  /* 0x000000100c0f7211 */ /* 0x0c0fe400078f10ff */
[----:B------:R-:W-:Y:S01]  /*01d0*/  LEA.HI R10, R12, R16, RZ, 0x4 ;  /* 0x000000100c0a7211 */ /* 0x000fe200078f20ff */
[----:B----4-:R-:W-:Y:S01]  /*01e0*/  USHF.R.S32.HI UR6, URZ, 0x1f, UR56 ;  /* 0x0000001f3f067899 */ /* 0x010fe20008011438 */
[----:B------:R-:W-:-:S02]  /*01f0*/  SHF.R.S32.HI R5, RZ, 0x3, R17 ;  /* 0x00000003ff057819 */ /* 0x000fc40000011411 */
[--C-:B------:R-:W-:Y:S02]  /*0200*/  SHF.R.S32.HI R8, RZ, 0x2, R15.reuse ;  /* 0x00000002ff087819 */ /* 0x100fe4000001140f */
[----:B------:R-:W-:Y:S01]  /*0210*/  SHF.R.S32.HI R2, RZ, 0x1f, R15 ;  /* 0x0000001fff027819 */ /* 0x000fe2000001140f */
[----:B------:R-:W-:Y:S01]  /*0220*/  IMAD.SHL.U32 R5, R5, 0x40, RZ ;  /* 0x0000004005057824 */ /* 0x000fe200078e00ff */
[----:B------:R-:W-:Y:S01]  /*0230*/  LOP3.LUT R0, R17, 0xfffffff8, RZ, 0xc0, !PT ;  /* 0xfffffff811007812 */ /* 0x000fe200078ec0ff */
[----:B------:R-:W-:Y:S01]  /*0240*/  IMAD.U32 R252, RZ, RZ, UR6 ;  /* 0x00000006fffc7e24 */ /* 0x000fe2000f8e00ff */
[----:B------:R-:W-:Y:S02]  /*0250*/  LEA.HI R14, R12, R16, RZ, 0x5 ;  /* 0x000000100c0e7211 */ /* 0x000fe400078f28ff */
[----:B------:R-:W-:Y:S01]  /*0260*/  SHF.R.S32.HI R7, RZ, 0x4, R10 ;  /* 0x00000004ff077819 */ /* 0x000fe2000001140a */
[----:B------:R-:W-:Y:S01]  /*0270*/  IMAD.IADD R0, R16, 0x1, -R0 ;  /* 0x0000000110007824 */ /* 0x000fe200078e0a00 */
[----:B------:R-:W-:-:S02]  /*0280*/  LEA.HI R2, R2, R8, RZ, 0x3 ;  /* 0x0000000802027211 */ /* 0x000fc400078f18ff */
        /* <DEDUP_REMOVED lines=11> */
[----:B------:R-:W-:Y:S01]  /*0340*/  SHF.R.S32.HI R6, RZ, 0x1f, R3 ;  /* 0x0000001fff067819 */ /* 0x000fe20000011403 */
[----:B------:R-:W-:Y:S01]  /*0350*/  IMAD.SHL.U32 R5, R0, 0x40, RZ ;  /* 0x0000004000057824 */ /* 0x000fe200078e00ff */
[----:B------:R-:W-:Y:S02]  /*0360*/  SHF.R.U32.HI R2, RZ, 0x3, R2 ;  /* 0x00000003ff027819 */ /* 0x000fe40000011602 */
[----:B------:R-:W-:Y:S01]  /*0370*/  LEA.HI R18, R6, R3, RZ, 0x2 ;  /* 0x0000000306127211 */ /* 0x000fe200078f10ff */
[----:B------:R-:W-:Y:S01]  /*0380*/  IMAD.SHL.U32 R3, R11, 0x100, RZ ;  /* 0x000001000b037824 */ /* 0x000fe200078e00ff */
[----:B------:R-:W-:Y:S02]  /*0390*/  LOP3.LUT R9, R4, R2, RZ, 0x3c, !PT ;  /* 0x0000000204097212 */ /* 0x000fe400078e3cff */
        /* <DEDUP_REMOVED lines=14> */
[----:B------:R-:W-:Y:S01]  /*0480*/  LEA.HI R5, R12, R16, RZ, 0x6 ;  /* 0x000000100c057211 */ /* 0x000fe200078f30ff */
[----:B------:R-:W-:Y:S01]  /*0490*/  IMAD.IADD R0, R16, 0x1, -R3 ;  /* 0x0000000110007824 */ /* 0x000fe200078e0a03 */
[----:B------:R-:W-:Y:S02]  /*04a0*/  LOP3.LUT R2, R15, 0x7ffffffc, RZ, 0xc0, !PT ;  /* 0x7ffffffc0f027812 */ /* 0x000fe400078ec0ff */
[----:B------:R-:W-:Y:S01]  /*04b0*/  ISETP.NE.U32.AND P1, PT, R4, 0x1, PT ;  /* 0x000000010400780c */ /* 0x000fe20003f25070 */
[----:B------:R-:W-:Y:S01]  /*04c0*/  IMAD.SHL.U32 R4, R8, 0x20, RZ ;  /* 0x0000002008047824 */ /* 0x000fe200078e00ff */
[----:B------:R-:W-:Y:S01]  /*04d0*/  SHF.R.S32.HI R3, RZ, 0x6, R5 ;  /* 0x00000006ff037819 */ /* 0x000fe20000011405 */
[----:B------:R-:W-:Y:S01]  /*04e0*/  IMAD.IADD R15, R16, 0x1, -R2 ;  /* 0x00000001100f7824 */ /* 0x000fe200078e0a02 */
[----:B------:R-:W-:Y:S01]  /*04f0*/  SHF.R.S32.HI R6, RZ, 0x1f, R0 ;  /* 0x0000001fff067819 */ /* 0x000fe20000011400 */
[----:B------:R-:W-:Y:S01]  /*0500*/  IMAD.SHL.U32 R2, R7, 0x10, RZ ;  /* 0x0000001007027824 */ /* 0x000fe200078e00ff */
[----:B------:R-:W-:Y:S01]  /*0510*/  LOP3.LUT R4, R4, 0xe0, RZ, 0xc0, !PT ;  /* 0x000000e004047812 */ /* 0x000fe200078ec0ff */
[C---:B------:R-:W-:Y:S01]  /*0520*/  IMAD R233, R3.reuse, 0x200, R9 ;  /* 0x0000020003e97824 */ /* 0x040fe200078e0209 */
[----:B------:R-:W-:Y:S01]  /*0530*/  LEA.HI R222, R6, R0, RZ, 0x3 ;  /* 0x0000000006de7211 */ /* 0x000fe200078f18ff */
[----:B------:R-:W-:Y:S01]  /*0540*/  IMAD.SHL.U32 R9, R3, 0x8, RZ ;  /* 0x0000000803097824 */ /* 0x000fe200078e00ff */
[----:B------:R-:W-:Y:S01]  /*0550*/  LOP3.LUT R10, R4, 0x10, R2, 0xf8, !PT ;  /* 0x00000010040a7812 */ /* 0x000fe200078ef802 */
[C---:B------:R-:W-:Y:S01]  /*0560*/  IMAD.SHL.U32 R3, R11.reuse, 0x8, RZ ;  /* 0x000000080b037824 */ /* 0x040fe200078e00ff */
[----:B------:R-:W-:Y:S01]  /*0570*/  LOP3.LUT R250, R2, 0x6, R250, 0xf8, !PT ;  /* 0x0000000602fa7812 */ /* 0x000fe200078ef8fa */
[----:B------:R-:W-:Y:S01]  /*0580*/  IMAD.SHL.U32 R2, R11, 0x20, RZ ;  /* 0x000000200b027824 */ /* 0x000fe200078e00ff */
[----:B------:R-:W-:Y:S01]  /*0590*/  LOP3.LUT R4, R222, 0xfffffff8, RZ, 0xc0, !PT ;  /* 0xfffffff8de047812 */ /* 0x000fe200078ec0ff */
[C---:B------:R-:W-:Y:S01]  /*05a0*/  IMAD.SHL.U32 R7, R0.reuse, 0x20, RZ ;  /* 0x0000002000077824 */ /* 0x040fe200078e00ff */
[----:B------:R-:W-:Y:S01]  /*05b0*/  LOP3.LUT R12, R3, 0x8, RZ, 0xc0, !PT ;  /* 0x00000008030c7812 */ /* 0x000fe200078ec0ff */
[C---:B------:R-:W-:Y:S01]  /*05c0*/  IMAD.SHL.U32 R6, R0.reuse, 0x4, RZ ;  /* 0x0000000400067824 */ /* 0x040fe200078e00ff */
[C---:B------:R-:W-:Y:S01]  /*05d0*/  LOP3.LUT P6, RZ, R0.reuse, 0x4, RZ, 0xc0, !PT ;  /* 0x0000000400ff7812 */ /* 0x040fe200078cc0ff */
[----:B------:R-:W-:Y:S01]  /*05e0*/  IMAD.IADD R4, R0, 0x1, -R4 ;  /* 0x0000000100047824 */ /* 0x000fe200078e0a04 */
[----:B------:R-:W-:Y:S01]  /*05f0*/  LOP3.LUT R0, R2, 0x20, RZ, 0xc0, !PT ;  /* 0x0000002002007812 */ /* 0x000fe200078ec0ff */
[----:B------:R-:W-:Y:S01]  /*0600*/  IMAD.SHL.U32 R3, R8, 0x4, RZ ;  /* 0x0000000408037824 */ /* 0x000fe200078e00ff */
[----:B------:R-:W-:Y:S01]  /*0610*/  LOP3.LUT R2, R12, 0x1e0, R7, 0xf8, !PT ;  /* 0x000001e00c027812 */ /* 0x000fe200078ef807 */
[----:B------:R-:W-:Y:S01]  /*0620*/  IMAD.SHL.U32 R222, R222, 0x40, RZ ;  /* 0x00000040dede7824 */ /* 0x000fe200078e00ff */
[----:B------:R-:W-:-:S02]  /*0630*/  SHF.R.S32.HI R5, RZ, 0x5, R14 ;  /* 0x00000005ff057819 */ /* 0x000fc4000001140e */
[----:B------:R-:W-:Y:S02]  /*0640*/  SHF.R.S32.HI R7, RZ, 0x1f, R14 ;  /* 0x0000001fff077819 */ /* 0x000fe4000001140e */
[----:B------:R-:W-:Y:S02]  /*0650*/  LOP3.LUT P2, RZ, R8, 0x2, RZ, 0xc0, !PT ;  /* 0x0000000208ff7812 */ /* 0x000fe4000784c0ff */
[----:B------:R-:W-:Y:S02]  /*0660*/  LOP3.LUT R9, R0, 0x18, R9, 0xf8, !PT ;  /* 0x0000001800097812 */ /* 0x000fe400078ef809 */
[----:B------:R-:W-:Y:S02]  /*0670*/  LOP3.LUT R8, R2, 0x38, R6, 0x78, !PT ;  /* 0x0000003802087812 */ /* 0x000fe400078e7806 */
[-C--:B------:R-:W-:Y:S01]  /*0680*/  LEA.HI R0, R7, R5.reuse, RZ, 0x2 ;  /* 0x0000000507007211 */ /* 0x080fe200078f10ff */
[----:B------:R-:W-:Y:S01]  /*0690*/  IMAD.SHL.U32 R7, R15, 0x2, RZ ;  /* 0x000000020f077824 */ /* 0x000fe200078e00ff */
[----:B------:R-:W-:-:S02]  /*06a0*/  LEA.HI R2, R14, R5, RZ, 0x1 ;  /* 0x000000050e027211 */ /* 0x000fc400078f08ff */
[----:B------:R-:W-:Y:S02]  /*06b0*/  LOP3.LUT R0, R0, 0xfffffffc, RZ, 0xc0, !PT ;  /* 0xfffffffc00007812 */ /* 0x000fe400078ec0ff */
[----:B------:R-:W-:Y:S02]  /*06c0*/  LOP3.LUT R2, R2, 0x3ffffe, RZ, 0xc0, !PT ;  /* 0x003ffffe02027812 */ /* 0x000fe400078ec0ff */
[C---:B------:R-:W-:Y:S01]  /*06d0*/  LOP3.LUT P4, RZ, R4.reuse, 0x4, RZ, 0xc0, !PT ;  /* 0x0000000404ff7812 */ /* 0x040fe2000788c0ff */
[C---:B------:R-:W-:Y:S01]  /*06e0*/  IMAD.IADD R6, R5.reuse, 0x1, -R0 ;  /* 0x0000000105067824 */ /* 0x040fe200078e0a00 */
[C---:B------:R-:W-:Y:S01]  /*06f0*/  LOP3.LUT P3, RZ, R4.reuse, 0x2, RZ, 0xc0, !PT ;  /* 0x0000000204ff7812 */ /* 0x040fe2000786c0ff */
[----:B------:R-:W-:Y:S01]  /*0700*/  IMAD.SHL.U32 R4, R4, 0x40, RZ ;  /* 0x0000004004047824 */ /* 0x000fe200078e00ff */
[----:B------:R-:W-:Y:S01]  /*0710*/  LOP3.LUT R10, R10, 0x18, R3, 0x78, !PT ;  /* 0x000000180a0a7812 */ /* 0x000fe200078e7803 */
[----:B------:R-:W-:Y:S01]  /*0720*/  IMAD.IADD R228, R5, 0x1, -R2 ;  /* 0x0000000105e47824 */ /* 0x000fe200078e0a02 */
[----:B------:R-:W-:Y:S01]  /*0730*/  LOP3.LUT R0, R13, 0x8, R17, 0xf8, !PT ;  /* 0x000000080d007812 */ /* 0x000fe200078ef811 */
[----:B------:R-:W-:Y:S01]  /*0740*/  IMAD.SHL.U32 R5, R5, 0x8, RZ ;  /* 0x0000000805057824 */ /* 0x000fe200078e00ff */
[----:B------:R-:W-:Y:S01]  /*0750*/  SHF.R.U32.HI R3, RZ, 0x3, R13 ;  /* 0x00000003ff037819 */ /* 0x000fe2000001160d */
[----:B------:R-:W-:Y:S01]  /*0760*/  IMAD R228, R228, 0x200, R8 ;  /* 0x00000200e4e47824 */ /* 0x000fe200078e0208 */
[----:B------:R-:W-:-:S02]  /*0770*/  LOP3.LUT R2, R4, 0x1c0, RZ, 0xc0, !PT ;  /* 0x000001c004027812 */ /* 0x000fc400078ec0ff */
[----:B------:R-:W-:Y:S01]  /*0780*/  LOP3.LUT R3, R0, 0x38, R3, 0x78, !PT ;  /* 0x0000003800037812 */ /* 0x000fe200078e7803 */
[----:B------:R-:W-:Y:S01]  /*0790*/  IMAD R0, R6, 0x200, R7 ;  /* 0x0000020006007824 */ /* 0x000fe200078e0207 */
[----:B------:R-:W-:Y:S02]  /*07a0*/  LOP3.LUT R5, R5, 0x38, RZ, 0xc0, !PT ;  /* 0x0000003805057812 */ /* 0x000fe400078ec0ff */
[----:B------:R-:W-:Y:S01]  /*07b0*/  SHF.R.U32.HI R4, RZ, 0x3, R2 ;  /* 0x00000003ff047819 */ /* 0x000fe20000011602 */
[----:B------:R-:W-:Y:S01]  /*07c0*/  IMAD.IADD R10, R0, 0x1, R10 ;  /* 0x00000001000a7824 */ /* 0x000fe200078e020a */
[----:B------:R-:W-:Y:S02]  /*07d0*/  LOP3.LUT R222, R222, 0xfffffe00, RZ, 0xc0, !PT ;  /* 0xfffffe00dede7812 */ /* 0x000fe400078ec0ff */
[CC--:B------:R-:W-:Y:S02]  /*07e0*/  LOP3.LUT R0, R4.reuse, R2.reuse, R5, 0x1e, !PT ;  /* 0x0000000204007212 */ /* 0x0c0fe400078e1e05 */
[----:B------:R-:W-:-:S02]  /*07f0*/  LOP3.LUT R7, R4, R2, R12, 0x1e, !PT ;  /* 0x0000000204077212 */ /* 0x000fc400078e1e0c */
[----:B------:R-:W-:Y:S01]  /*0800*/  LOP3.LUT R5, R4, R9, R2, 0x1e, !PT ;  /* 0x0000000904057212 */ /* 0x000fe200078e1e02 */
[----:B------:R-:W-:Y:S01]  /*0810*/  IMAD R2, R11, 0x1000, R222 ;  /* 0x000010000b027824 */ /* 0x000fe200078e02de */
[----:B------:R-:W-:Y:S02]  /*0820*/  SEL R221, R220, 0xffffffe0, !P0 ;  /* 0xffffffe0dcdd7807 */ /* 0x000fe40004000000 */
[----:B------:R-:W-:Y:S01]  /*0830*/  LEA R245, R10, UR4, 0x1 ;  /* 0x000000040af57c11 */ /* 0x000fe2000f8e08ff */
[----:B------:R-:W-:Y:S01]  /*0840*/  IMAD.IADD R229, R2, 0x1, R0 ;  /* 0x0000000102e57824 */ /* 0x000fe200078e0200 */
[----:B------:R-:W-:Y:S01]  /*0850*/  SHF.R.S32.HI R4, RZ, 0x2, R18 ;  /* 0x00000002ff047819 */ /* 0x000fe20000011412 */
[----:B------:R-:W-:Y:S01]  /*0860*/  IMAD.U32 R0, RZ, RZ, UR5 ;  /* 0x00000005ff007e24 */ /* 0x000fe2000f8e00ff */
[----:B------:R-:W-:Y:S01]  /*0870*/  USHF.R.S32.HI UR5, URZ, 0x1f, UR50 ;  /* 0x0000001f3f057899 */ /* 0x000fe20008011432 */
[----:B------:R-:W-:Y:S01]  /*0880*/  IMAD R2, R6, 0x400, R222 ;  /* 0x0000040006027824 */ /* 0x000fe200078e02de */
[----:B------:R-:W-:Y:S01]  /*0890*/  SEL R227, R223, 0xffffffc0, !P0 ;  /* 0xffffffc0dfe37807 */ /* 0x000fe20004000000 */
[----:B------:R-:W-:Y:S01]  /*08a0*/  IMAD.U32 R0, RZ, RZ, UR6 ;  /* 0x00000006ff007e24 */ /* 0x000fe2000f8e00ff */
[----:B------:R-:W-:Y:S01]  /*08b0*/  UIADD3 UR6, UR4, 0x10000, URZ ;  /* 0x0001000004067890 */ /* 0x000fe2000fffe03f */
[----:B------:R-:W-:Y:S01]  /*08c0*/  IMAD.IADD R2, R2, 0x1, R7 ;  /* 0x0000000102027824 */ /* 0x000fe200078e0207 */
[----:B------:R-:W-:Y:S01]  /*08d0*/  SEL R247, R247, 0x240, !P1 ;  /* 0x00000240f7f77807 */ /* 0x000fe20004800000 */
[----:B------:R-:W-:Y:S01]  /*08e0*/  IMAD.U32 R0, RZ, RZ, UR5 ;  /* 0x00000005ff007e24 */ /* 0x000fe2000f8e00ff */
[----:B------:R-:W-:Y:S01]  /*08f0*/  UIADD3 UR5, UR4, 0x14000, URZ ;  /* 0x0001400004057890 */ /* 0x000fe2000fffe03f */
[C---:B------:R-:W-:Y:S01]  /*0900*/  SEL R0, R220.reuse, 0xffffffe0, !P5 ;  /* 0xffffffe0dc007807 */ /* 0x040fe20006800000 */
[C---:B------:R-:W-:Y:S01]  /*0910*/  VIADD R246, R245.reuse, 0x10 ;  /* 0x00000010f5f67836 */ /* 0x040fe20000000000 */
[----:B------:R-:W-:Y:S01]  /*0920*/  SEL R220, R220, 0xffffffe0, !P3 ;  /* 0xffffffe0dcdc7807 */ /* 0x000fe20005800000 */
[----:B------:R-:W-:Y:S01]  /*0930*/  @P2 VIADD R246, R245, 0xfffffff0 ;  /* 0xfffffff0f5f62836 */ /* 0x000fe20000000000 */
[----:B------:R-:W-:Y:S01]  /*0940*/  LEA R2, R2, UR4, 0x1 ;  /* 0x0000000402027c11 */ /* 0x000fe2000f8e08ff */
[----:B------:R-:W-:Y:S01]  /*0950*/  IMAD R249, R6, 0x10, R4 ;  /* 0x0000001006f97824 */ /* 0x000fe200078e0204 */
[----:B------:R-:W-:Y:S01]  /*0960*/  LEA R228, R228, UR5, 0x1 ;  /* 0x00000005e4e47c11 */ /* 0x000fe2000f8e08ff */
[----:B------:R-:W-:Y:S01]  /*0970*/  IMAD.U32 R4, RZ, RZ, UR10 ;  /* 0x0000000aff047e24 */ /* 0x000fe2000f8e00ff */
[----:B------:R-:W-:Y:S01]  /*0980*/  LEA R226, R230, UR5, 0x1 ;  /* 0x00000005e6e27c11 */ /* 0x000fe2000f8e08ff */
[----:B------:R-:W-:Y:S01]  /*0990*/  IMAD.IADD R220, R2, 0x1, R220 ;  /* 0x0000000102dc7824 */ /* 0x000fe200078e02dc */
[----:B------:R-:W-:Y:S01]  /*09a0*/  SEL R223, R223, 0xffffffc0, !P4 ;  /* 0xffffffc0dfdf7807 */ /* 0x000fe20006000000 */
[----:B------:R-:W-:Y:S01]  /*09b0*/  VIADD R231, R228, 0x20 ;  /* 0x00000020e4e77836 */ /* 0x000fe20000000000 */
[----:B------:R-:W-:Y:S01]  /*09c0*/  LEA R3, R3, UR4, 0x1 ;  /* 0x0000000403037c11 */ /* 0x000fe2000f8e08ff */
[----:B------:R-:W-:Y:S01]  /*09d0*/  IMAD.IADD R225, R226, 0x1, R0 ;  /* 0x00000001e2e17824 */ /* 0x000fe200078e0200 */
[----:B------:R-:W-:Y:S01]  /*09e0*/  LOP3.LUT R222, R5, R222, RZ, 0xfc, !PT ;  /* 0x000000de05de7212 */ /* 0x000fe200078efcff */
[----:B------:R-:W-:Y:S01]  /*09f0*/  @P6 VIADD R231, R228, 0xffffffe0 ;  /* 0xffffffe0e4e76836 */ /* 0x000fe20000000000 */
[----:B------:R-:W-:Y:S01]  /*0a00*/  LEA R233, R233, UR4, 0x1 ;  /* 0x00000004e9e97c11 */ /* 0x000fe2000f8e08ff */
[----:B------:R-:W-:Y:S01]  /*0a10*/  IMAD.IADD R226, R226, 0x1, R227 ;  /* 0x00000001e2e27824 */ /* 0x000fe200078e02e3 */
[----:B------:R-:W-:Y:S01]  /*0a20*/  LEA R222, R222, UR6, 0x1 ;  /* 0x00000006dede7c11 */ /* 0x000fe2000f8e08ff */
[----:B------:R-:W-:-:S02]  /*0a30*/  IMAD.IADD R248, R245, 0x1, R247 ;  /* 0x00000001f5f87824 */ /* 0x000fc400078e02f7 */
[----:B------:R-:W-:Y:S02]  /*0a40*/  IMAD.IADD R224, R2, 0x1, R223 ;  /* 0x0000000102e07824 */ /* 0x000fe400078e02df */
[----:B------:R-:W-:Y:S02]  /*0a50*/  IMAD.U32 R4, RZ, RZ, UR7 ;  /* 0x00000007ff047e24 */ /* 0x000fe4000f8e00ff */
[----:B------:R-:W-:Y:S02]  /*0a60*/  IMAD.IADD R227, R225, 0x1, R227 ;  /* 0x00000001e1e37824 */ /* 0x000fe400078e02e3 */
[----:B------:R-:W-:Y:S02]  /*0a70*/  IMAD.IADD R221, R221, 0x1, R3 ;  /* 0x00000001dddd7824 */ /* 0x000fe400078e0203 */
[----:B------:R-:W-:Y:S02]  /*0a80*/  IMAD.IADD R247, R247, 0x1, R246 ;  /* 0x00000001f7f77824 */ /* 0x000fe400078e02f6 */
[----:B------:R-:W-:-:S02]  /*0a90*/  VIADD R232, R231, 0x800 ;  /* 0x00000800e7e87836 */ /* 0x000fc40000000000 */
[----:B------:R-:W-:-:S07]  /*0aa0*/  IMAD.IADD R223, R220, 0x1, R223 ;  /* 0x00000001dcdf7824 */ /* 0x000fce00078e02df */
.L_x_108:
        /* <DEDUP_REMOVED lines=40> */
[----:B------:R-:W-:Y:S01]  /*0d30*/  @!UP3 ULDC.64 UR6, c[0x0][0x318] ;  /* 0x0000c6000006bab9 */ /* 0x000fe20000000a00 */
[----:B------:R-:W-:Y:S01]  /*0d40*/  IMAD.U32 R5, RZ, RZ, UR5 ;  /* 0x00000005ff057e24 */ /* 0x000fe2000f8e00ff */
[----:B------:R-:W-:Y:S01]  /*0d50*/  @!UP3 UISETP.NE.U32.AND UP0, UPT, UR6, URZ, UPT ;  /* 0x0000003f0600b28c */ /* 0x000fe2000bf05070 */
[----:B------:R-:W-:Y:S01]  /*0d60*/  UMOV UR24, URZ ;  /* 0x0000003f00187c82 */ /* 0x000fe20008000000 */
[----:B------:R-:W-:-:S02]  /*0d70*/  @!UP3 ULDC UR5, c[0x0][0x2cc] ;  /* 0x0000b3000005bab9 */ /* 0x000fc40000000800 */
[----:B------:R-:W5:Y:S01]  /*0d80*/  @!P3 LDG.E R6, desc[UR8][R4.64] ;  /* 0x000000080406b981 */ /* 0x000f62000c1e1900 */
[----:B------:R-:W-:Y:S01]  /*0d90*/  UMOV UR6, 0xffffffff ;  /* 0xffffffff00067882 */ /* 0x000fe20000000000 */
[----:B------:R-:W-:Y:S01]  /*0da0*/  @!UP3 UISETP.NE.AND.EX UP0, UPT, UR7, URZ, UPT, UP0 ;  /* 0x0000003f0700b28c */ /* 0x000fe2000bf05300 */
[----:B------:R-:W-:Y:S01]  /*0db0*/  UMOV UR31, 0xffffffff ;  /* 0xffffffff001f7882 */ /* 0x000fe20000000000 */
[----:B------:R-:W-:Y:S02]  /*0dc0*/  USHF.L.U32 UR25, UR30, 0x5, URZ ;  /* 0x000000051e197899 */ /* 0x000fe4000800063f */
[----:B------:R-:W-:Y:S01]  /*0dd0*/  @!UP3 USEL UR10, UR5, URZ, UP0 ;  /* 0x0000003f050ab287 */ /* 0x000fe20008000000 */
[----:B------:R-:W-:Y:S01]  /*0de0*/  ULDC UR7, c[0x0][0x2c8] ;  /* 0x0000b20000077ab9 */ /* 0x000fe20000000800 */
[----:B--2---:R-:W-:Y:S02]  /*0df0*/  @P2 R2UR UR24, R9 ;  /* 0x00000000091822ca */ /* 0x004fe400000e0000 */
[----:B---3--:R-:W-:-:S02]  /*0e00*/  @P1 R2UR UR11, R7 ;  /* 0x00000000070b12ca */ /* 0x008fc400000e0000 */
        /* <DEDUP_REMOVED lines=13> */
.L_x_74:
[----:B------:R-:W-:Y:S02]  /*0ee0*/  @!UP3 UIADD3 UR5, UR10, UR7, -UR24 ;  /* 0x000000070a05b290 */ /* 0x000fe4000fffe818 */
[----:B------:R-:W-:Y:S02]  /*0ef0*/  @UP2 UIADD3 UR7, UR12, -UR6, URZ ;  /* 0x800000060c072290 */ /* 0x000fe4000fffe03f */
[----:B------:R-:W-:-:S05]  /*0f00*/  UISETP.GT.AND UP0, UPT, UR5, UR25, UPT ;  /* 0x000000190500728c */ /* 0x000fca000bf04270 */
[----:B------:R-:W-:Y:S01]  /*0f10*/  @!UP2 ULDC UR7, c[0x0][0x2c4] ;  /* 0x0000b1000007aab9 */ /* 0x000fe20000000800 */
[----:B------:R-:W-:-:S13]  /*0f20*/  PLOP3.LUT P0, PT, PT, PT, UP0, 0x80, 0x0 ;  /* 0x000000000000781c */ /* 0x000fda0003f0f008 */
[----:B------:R-:W-:Y:S05]  /*0f30*/  @!P0 BRA `(.L_x_75) ;  /* 0x0000006c008c8947 */ /* 0x000fea0003800000 */
[----:B------:R-:W1:Y:S01]  /*0f40*/  LDC R8, c[0x0][0x278] ;  /* 0x00009e00ff087b82 */ /* 0x000e620000000800 */
[----:B------:R-:W-:Y:S01]  /*0f50*/  UIADD3 UR52, UR7, 0x20, UR25 ;  /* 0x0000002007347890 */ /* 0x000fe2000fffe019 */
[----:B------:R-:W-:Y:S01]  /*0f60*/  IABS R6, UR56 ;  /* 0x0000003800067c13 */ /* 0x000fe20008000000 */
[----:B------:R-:W-:Y:S01]  /*0f70*/  ULDC.U8 UR32, c[0x0][0x3d8] ;  /* 0x0000f60000207ab9 */ /* 0x000fe20000000000 */
[----:B------:R-:W-:Y:S01]  /*0f80*/  ULDC UR21, c[0x0][0x394] ;  /* 0x0000e50000157ab9 */ /* 0x000fe20000000800 */
[----:B------:R-:W-:Y:S02]  /*0f90*/  USHF.L.U32 UR14, UR50, 0x7, URZ ;  /* 0x00000007320e7899 */ /* 0x000fe4000800063f */
[----:B------:R-:W-:Y:S02]  /*0fa0*/  UISETP.NE.AND UP3, UPT, UR32, URZ, UPT ;  /* 0x0000003f2000728c */ /* 0x000fe4000bf65270 */
[----:B------:R-:W-:Y:S01]  /*0fb0*/  UIADD3 UR21, UR52, UR21, -UR5 ;  /* 0x0000001534157290 */ /* 0x000fe2000fffe805 */
[----:B------:R-:W-:Y:S01]  /*0fc0*/  ULDC.64 UR10, c[0x0][0x228] ;  /* 0x00008a00000a7ab9 */ /* 0x000fe20000000a00 */
[----:B------:R-:W-:Y:S01]  /*0fd0*/  ULDC.64 UR28, c[0x0][0x240] ;  /* 0x00009000001c7ab9 */ /* 0x000fe20000000a00 */
[----:B------:R-:W-:-:S02]  /*0fe0*/  UISETP.NE.AND UP1, UPT, UR6, -0x1, UPT ;  /* 0xffffffff0600788c */ /* 0x000fc4000bf25270 */
[----:B------:R-:W-:Y:S02]  /*0ff0*/  USEL UR53, UR14, URZ, UP2 ;  /* 0x0000003f0e357287 */ /* 0x000fe40009000000 */
[----:B------:R-:W-:Y:S02]  /*1000*/  UIMAD.WIDE.U32 UR16, UR50, UR10, URZ ;  /* 0x0000000a321072a5 */ /* 0x000fe4000f8e003f */
[----:B------:R-:W-:Y:S02]  /*1010*/  UIMAD.WIDE.U32 UR14, UR6, UR28, URZ ;  /* 0x0000001c060e72a5 */ /* 0x000fe4000f8e003f */
[----:B------:R-:W-:Y:S02]  /*1020*/  UIMAD UR12, UR57, UR10, URZ ;  /* 0x0000000a390c72a4 */ /* 0x000fe4000f8e023f */
[----:B------:R-:W-:Y:S01]  /*1030*/  UIADD3 UR21, UR21, 0x3f, URZ ;  /* 0x0000003f15157890 */ /* 0x000fe2000fffe03f */
[----:B-1----:R-:W-:Y:S01]  /*1040*/  IABS R7, R8 ;  /* 0x0000000800077213 */ /* 0x002fe20000000000 */
[----:B------:R-:W-:Y:S01]  /*1050*/  ULDC UR38, c[0x0][0x2c4] ;  /* 0x0000b10000267ab9 */ /* 0x000fe20000000800 */
[----:B------:R-:W-:-:S02]  /*1060*/  USEL UR45, UR16, UR14, !UP1 ;  /* 0x0000000e102d7287 */ /* 0x000fc4000c800000 */
[----:B------:R-:W1:Y:S01]  /*1070*/  I2F.RP R4, R7 ;  /* 0x0000000700047306 */ /* 0x000e620000209400 */
[----:B------:R-:W-:Y:S02]  /*1080*/  UIMAD UR27, UR50, UR11, UR12 ;  /* 0x0000000b321b72a4 */ /* 0x000fe4000f8e020c */
[----:B------:R-:W-:Y:S02]  /*1090*/  USHF.R.S32.HI UR14, URZ, 0x1f, UR21 ;  /* 0x0000001f3f0e7899 */ /* 0x000fe40008011415 */
[----:B------:R-:W-:Y:S02]  /*10a0*/  UIMAD UR23, UR6, UR29, URZ ;  /* 0x0000001d061772a4 */ /* 0x000fe4000f8e023f */
[----:B------:R-:W-:Y:S02]  /*10b0*/  @UP3 UIMAD UR16, UR50, UR38, URZ ;  /* 0x00000026321032a4 */ /* 0x000fe4000f8e023f */
[----:B------:R-:W-:Y:S01]  /*10c0*/  UISETP.NE.AND UP0, UPT, UR31, -0x1, UPT ;  /* 0xffffffff1f00788c */ /* 0x000fe2000bf05270 */
[----:B------:R-:W-:Y:S01]  /*10d0*/  ULDC UR58, c[0x0][0x2d4] ;  /* 0x0000b500003a7ab9 */ /* 0x000fe20000000800 */
[----:B------:R-:W-:-:S02]  /*10e0*/  UIADD3 UR39, UR17, UR27, URZ ;  /* 0x0000001b11277290 */ /* 0x000fc4000fffe03f */
[----:B------:R-:W-:Y:S01]  /*10f0*/  @UP1 UIADD3 UR39, UR15, UR23, URZ ;  /* 0x000000170f271290 */ /* 0x000fe2000fffe03f */
[----:B-1----:R-:W1:Y:S01]  /*1100*/  MUFU.RCP R4, R4 ;  /* 0x0000000400047308 */ /* 0x002e620000001000 */
[----:B------:R-:W-:Y:S01]  /*1110*/  @UP3 USEL UR16, UR16, UR6, !UP1 ;  /* 0x0000000610103287 */ /* 0x000fe2000c800000 */
[----:B------:R-:W-:Y:S01]  /*1120*/  PLOP3.LUT P1, PT, PT, PT, UP0, 0x40, 0x0 ;  /* 0x000000000000781c */ /* 0x000fe20003f2e808 */
[----:B------:R-:W-:Y:S01]  /*1130*/  @UP1 ULDC.64 UR12, c[0x0][0x420] ;  /* 0x00010800000c1ab9 */ /* 0x000fe20000000a00 */
[----:B------:R-:W-:Y:S01]  /*1140*/  UIADD3 UR18, UR7, 0x3f, URZ ;  /* 0x0000003f07127890 */ /* 0x000fe2000fffe03f */
[----:B------:R-:W-:Y:S01]  /*1150*/  PLOP3.LUT P0, PT, PT, PT, UP0, 0x40, 0x0 ;  /* 0x000000000000781c */ /* 0x000fe20003f0e808 */
[----:B------:R-:W-:Y:S02]  /*1160*/  USHF.R.S32.HI UR37, URZ, 0x1f, UR58 ;  /* 0x0000001f3f257899 */ /* 0x000fe4000801143a */
[----:B------:R-:W-:Y:S01]  /*1170*/  ULEA.HI UR23, UR14, UR21, URZ, 0x6 ;  /* 0x000000150e177291 */ /* 0x000fe2000f8f303f */
[----:B------:R-:W-:-:S02]  /*1180*/  @!UP1 ULDC.64 UR10, c[0x0][0x418] ;  /* 0x00010600000a9ab9 */ /* 0x000fc40000000a00 */
[----:B------:R-:W-:Y:S01]  /*1190*/  @UP3 ULDC UR14, c[0x0][0x2e4] ;  /* 0x0000b900000e3ab9 */ /* 0x000fe20000000800 */
[----:B------:R-:W-:Y:S02]  /*11a0*/  @UP1 UIMAD.WIDE.U32 UR48, UR6, UR12, URZ ;  /* 0x0000000c063012a5 */ /* 0x000fe4000f8e003f */
[----:B------:R-:W-:Y:S02]  /*11b0*/  @!UP1 UIMAD UR12, UR57, UR10, URZ ;  /* 0x0000000a390c92a4 */ /* 0x000fe4000f8e023f */
[----:B------:R-:W-:Y:S01]  /*11c0*/  @UP3 UIMAD UR51, UR56, UR14, UR16 ;  /* 0x0000000e383332a4 */ /* 0x000fe2000f8e0210 */
[----:B-1----:R-:W-:Y:S01]  /*11d0*/  VIADD R4, R4, 0xffffffe ;  /* 0x0ffffffe04047836 */ /* 0x002fe20000000000 */
[----:B------:R-:W-:Y:S02]  /*11e0*/  USHF.R.S32.HI UR22, URZ, 0x1f, UR18 ;  /* 0x0000001f3f167899 */ /* 0x000fe40008011412 */
[----:B------:R-:W-:Y:S01]  /*11f0*/  UIMAD UR14, UR37, UR50, URZ ;  /* 0x00000032250e72a4 */ /* 0x000fe2000f8e023f */
[----:B------:R-:W1:Y:S01]  /*1200*/  F2I.FTZ.U32.TRUNC.NTZ R5, R4 ;  /* 0x0000000400057305 */ /* 0x000e62000021f000 */
[----:B------:R-:W-:Y:S01]  /*1210*/  ULDC UR61, c[0x0][0x2dc] ;  /* 0x0000b700003d7ab9 */ /* 0x000fe20000000800 */
[----:B------:R-:W-:Y:S01]  /*1220*/  ULDC UR60, c[0x0][0x270] ;  /* 0x00009c00003c7ab9 */ /* 0x000fe20000000800 */
[----:B------:R-:W-:-:S02]  /*1230*/  USHF.L.U64.HI UR19, UR50, 0x7, UR57 ;  /* 0x0000000732137899 */ /* 0x000fc40008010239 */
[----:B------:R-:W-:Y:S02]  /*1240*/  @UP1 UIMAD UR40, UR6, UR13, UR49 ;  /* 0x0000000d062812a4 */ /* 0x000fe4000f8e0231 */
[----:B------:R-:W-:Y:S02]  /*1250*/  @!UP1 UIMAD.WIDE.U32 UR46, UR50, UR10, URZ ;  /* 0x0000000a322e92a5 */ /* 0x000fe4000f8e003f */
[----:B------:R-:W-:Y:S02]  /*1260*/  @!UP1 UIMAD UR55, UR50, UR11, UR12 ;  /* 0x0000000b323792a4 */ /* 0x000fe4000f8e020c */
[----:B------:R-:W-:Y:S02]  /*1270*/  @UP0 UIADD3 UR20, UR24, UR31, URZ ;  /* 0x0000001f18140290 */ /* 0x000fe4000fffe03f */
[----:B------:R-:W-:Y:S01]  /*1280*/  UIMAD.WIDE UR10, UR61, UR60, URZ ;  /* 0x0000003c3d0a72a5 */ /* 0x000fe2000f8e023f */
[----:B-1----:R-:W-:Y:S01]  /*1290*/  IADD3 R0, RZ, -R5, RZ ;  /* 0x80000005ff007210 */ /* 0x002fe20007ffe0ff */
[----:B------:R-:W-:Y:S01]  /*12a0*/  IMAD.MOV.U32 R4, RZ, RZ, RZ ;  /* 0x000000ffff047224 */ /* 0x000fe200078e00ff */
[----:B------:R-:W-:-:S02]  /*12b0*/  UIMAD.WIDE.U32 UR12, UR50, UR58, URZ ;  /* 0x0000003a320c72a5 */ /* 0x000fc4000f8e003f */
[----:B------:R-:W-:Y:S01]  /*12c0*/  ULEA.HI UR36, UR22, UR18, URZ, 0x6 ;  /* 0x0000001216247291 */ /* 0x000fe2000f8f303f */
[----:B------:R-:W-:Y:S01]  /*12d0*/  IMAD R0, R0, R7, RZ ;  /* 0x0000000700007224 */ /* 0x000fe200078e02ff */
[----:B------:R-:W-:Y:S01]  /*12e0*/  UIMAD UR14, UR57, UR58, UR14 ;  /* 0x0000003a390e72a4 */ /* 0x000fe2000f8e020e */
[----:B------:R-:W-:Y:S01]  /*12f0*/  @UP0 ULDC.64 UR34, c[0x0][0x248] ;  /* 0x0000920000220ab9 */ /* 0x000fe20000000a00 */
[----:B------:R-:W-:Y:S01]  /*1300*/  USEL UR54, UR19, URZ, UP2 ;  /* 0x0000003f13367287 */ /* 0x000fe20009000000 */
[----:B------:R-:W-:Y:S01]  /*1310*/  IMAD.HI.U32 R0, R5, R0, R4 ;  /* 0x0000000005007227 */ /* 0x000fe200078e0004 */
[----:B------:R-:W-:Y:S01]  /*1320*/  @UP0 UIMAD.WIDE.U32 UR18, UR20, UR34, URZ ;  /* 0x00000022141202a5 */ /* 0x000fe2000f8e003f */
[----:B------:R-:W-:Y:S01]  /*1330*/  MOV R4, R6 ;  /* 0x0000000600047202 */ /* 0x000fe20000000f00 */
[----:B------:R-:W-:Y:S02]  /*1340*/  @!UP3 UIMAD UR15, UR50, UR60, UR56 ;  /* 0x0000003c320fb2a4 */ /* 0x000fe4000f8e0238 */
[----:B------:R-:W-:-:S02]  /*1350*/  @UP0 UIMAD UR27, UR20, UR35, URZ ;  /* 0x00000023141b02a4 */ /* 0x000fc4000f8e023f */
[----:B------:R-:W-:Y:S01]  /*1360*/  UIMAD UR22, UR11, UR12, URZ ;  /* 0x0000000c0b1672a4 */ /* 0x000fe2000f8e023f */
[----:B------:R-:W-:Y:S01]  /*1370*/  IMAD.HI.U32 R0, R0, R4, RZ ;  /* 0x0000000400007227 */ /* 0x000fe200078e00ff */
[----:B------:R-:W-:Y:S02]  /*1380*/  USHF.R.S32.HI UR21, URZ, 0x6, UR36 ;  /* 0x000000063f157899 */ /* 0x000fe40008011424 */
[----:B------:R-:W-:Y:S01]  /*1390*/  USHF.R.S32.HI UR20, URZ, 0x6, UR23 ;  /* 0x000000063f147899 */ /* 0x000fe20008011417 */
[----:B------:R-:W-:Y:S01]  /*13a0*/  IMAD.MOV R5, RZ, RZ, -R0 ;  /* 0x000000ffff057224 */ /* 0x000fe200078e0a00 */
[----:B------:R-:W-:Y:S02]  /*13b0*/  UIADD3 UR13, UR13, UR14, URZ ;  /* 0x0000000e0d0d7290 */ /* 0x000fe4000fffe03f */
[----:B------:R-:W-:Y:S01]  /*13c0*/  @UP0 UIADD3 UR26, UR24, UR31, URZ ;  /* 0x0000001f181a0290 */ /* 0x000fe2000fffe03f */
[----:B------:R-:W-:Y:S01]  /*13d0*/  IMAD R4, R7, R5, R4 ;  /* 0x0000000507047224 */ /* 0x000fe200078e0204 */
[----:B------:R-:W-:-:S02]  /*13e0*/  @!UP3 UIMAD UR51, UR15, UR38, URZ ;  /* 0x000000260f33b2a4 */ /* 0x000fc4000f8e023f */
[----:B------:R-:W-:Y:S02]  /*13f0*/  UIMAD.WIDE.U32 UR14, UR10, UR12, URZ ;  /* 0x0000000c0a0e72a5 */ /* 0x000fe4000f8e003f */
[----:B------:R-:W-:Y:S01]  /*1400*/  UISETP.LT.AND UP2, UPT, UR21, UR20, UPT ;  /* 0x000000141500728c */ /* 0x000fe2000bf41270 */
[----:B------:R-:W-:Y:S01]  /*1410*/  ISETP.GT.U32.AND P2, PT, R7, R4, PT ;  /* 0x000000040700720c */ /* 0x000fe20003f44070 */
[----:B------:R-:W-:Y:S01]  /*1420*/  UIMAD UR22, UR10, UR13, UR22 ;  /* 0x0000000d0a1672a4 */ /* 0x000fe2000f8e0216 */
[----:B------:R-:W-:Y:S01]  /*1430*/  @UP0 ULDC.64 UR32, c[0x0][0x250] ;  /* 0x0000940000200ab9 */ /* 0x000fe20000000a00 */
[----:B------:R-:W-:Y:S02]  /*1440*/  UIMAD.WIDE.U32 UR12, UR10, UR6, URZ ;  /* 0x000000060a0c72a5 */ /* 0x000fe4000f8e003f */
[----:B------:R-:W-:Y:S02]  /*1450*/  @UP0 UIMAD.WIDE.U32 UR16, UR26, UR32, URZ ;  /* 0x000000201a1002a5 */ /* 0x000fe4000f8e003f */
[----:B------:R-:W-:-:S02]  /*1460*/  USEL UR44, UR21, UR20, UP2 ;  /* 0x00000014152c7287 */ /* 0x000fc40009000000 */
[----:B------:R-:W-:Y:S02]  /*1470*/  @UP0 UIMAD UR20, UR26, UR33, URZ ;  /* 0x000000211a1402a4 */ /* 0x000fe4000f8e023f */
[----:B------:R-:W-:Y:S02]  /*1480*/  USEL UR36, UR14, UR12, !UP1 ;  /* 0x0000000c0e247287 */ /* 0x000fe4000c800000 */
[----:B------:R-:W-:Y:S02]  /*1490*/  UIMAD UR12, UR11, UR6, URZ ;  /* 0x000000060b0c72a4 */ /* 0x000fe4000f8e023f */
[----:B------:R-:W-:Y:S02]  /*14a0*/  UIADD3 UR26, UR15, UR22, URZ ;  /* 0x000000160f1a7290 */ /* 0x000fe4000fffe03f */
[----:B------:R-:W-:Y:S02]  /*14b0*/  @UP0 UIADD3 UR42, UR17, UR20, URZ ;  /* 0x00000014112a0290 */ /* 0x000fe4000fffe03f */
[----:B------:R-:W-:-:S02]  /*14c0*/  @UP1 UIADD3 UR26, UR13, UR12, URZ ;  /* 0x0000000c0d1a1290 */ /* 0x000fc4000fffe03f */
[----:B------:R-:W-:Y:S02]  /*14d0*/  ULEA UR20, UR44, 0xffffffc0, 0x6 ;  /* 0xffffffc02c147891 */ /* 0x000fe4000f8e303f */
[----:B------:R-:W-:Y:S01]  /*14e0*/  @UP0 UIADD3 UR43, UR19, UR27, URZ ;  /* 0x0000001b132b0290 */ /* 0x000fe2000fffe03f */
[----:B------:R-:W-:Y:S01]  /*14f0*/  @UP0 UMOV UR41, UR18 ;  /* 0x0000001200290c82 */ /* 0x000fe20008000000 */
[----:B------:R-:W-:Y:S01]  /*1500*/  ULDC.64 UR22, c[0x0][0x488] ;  /* 0x0001220000167ab9 */ /* 0x000fe20000000a00 */
[----:B------:R-:W-:Y:S01]  /*1510*/  @UP0 UMOV UR38, UR16 ;  /* 0x0000001000260c82 */ /* 0x000fe20008000000 */
[----:B------:R-:W-:Y:S08]  /*1520*/  @!P1 BRA `(.L_x_76) ;  /* 0x0000000000309947 */ /* 0x000ff00003800000 */
        /* <DEDUP_REMOVED lines=12> */
.L_x_76:
[----:B------:R-:W-:Y:S05]  /*15f0*/  @!P0 BRA `(.L_x_77) ;  /* 0x0000000000308947 */ /* 0x000fea0003800000 */
        /* <DEDUP_REMOVED lines=12> */
.L_x_77:
[----:B------:R-:W-:Y:S01]  /*16c0*/  @!P2 IMAD.IADD R4, R4, 0x1, -R7 ;  /* 0x000000010404a824 */ /* 0x000fe200078e0a07 */
[----:B------:R-:W1:Y:S01]  /*16d0*/  S2UR UR16, SR_CTAID.X ;  /* 0x00000000001079c3 */ /* 0x000e620000002500 */
[----:B------:R-:W-:Y:S01]  /*16e0*/  @!P2 VIADD R0, R0, 0x1 ;  /* 0x000000010000a836 */ /* 0x000fe20000000000 */
[----:B------:R-:W-:Y:S01]  /*16f0*/  ISETP.NE.AND P2, PT, R8, RZ, PT ;  /* 0x000000ff0800720c */ /* 0x000fe20003f45270 */
[----:B------:R-:W-:Y:S01]  /*1700*/  USHF.R.S32.HI UR18, URZ, 0x1f, UR20 ;  /* 0x0000001f3f127899 */ /* 0x000fe20008011414 */
[----:B------:R-:W-:Y:S01]  /*1710*/  ISETP.GE.U32.AND P1, PT, R4, R7, PT ;  /* 0x000000070400720c */ /* 0x000fe20003f26070 */
[----:B------:R-:W-:Y:S01]  /*1720*/  UIADD3 UR14, UP2, UR20, UR53, URZ ;  /* 0x00000035140e7290 */ /* 0x000fe2000ff5e03f */
[----:B------:R-:W-:Y:S01]  /*1730*/  LOP3.LUT R4, R8, UR56, RZ, 0x3c, !PT ;  /* 0x0000003808047c12 */ /* 0x000fe2000f8e3cff */
[----:B------:R-:W-:Y:S01]  /*1740*/  ULDC.U8 UR17, c[0x0][0x480] ;  /* 0x0001200000117ab9 */ /* 0x000fe20000000000 */
[----:B------:R-:W-:Y:S01]  /*1750*/  @UP1 UMOV UR19, UR48 ;  /* 0x0000003000131c82 */ /* 0x000fe20008000000 */
[----:B------:R-:W-:Y:S01]  /*1760*/  UIADD3.X UR15, UR18, UR54, URZ, UP2, !UPT ;  /* 0x00000036120f7290 */ /* 0x000fe200097fe43f */
[----:B------:R-:W-:Y:S01]  /*1770*/  ISETP.GE.AND P0, PT, R4, RZ, PT ;  /* 0x000000ff0400720c */ /* 0x000fe20003f06270 */
[----:B------:R-:W-:-:S02]  /*1780*/  UIMAD UR11, UR11, UR14, URZ ;  /* 0x0000000e0b0b72a4 */ /* 0x000fc4000f8e023f */
[----:B------:R-:W-:Y:S02]  /*1790*/  UISETP.NE.AND UP2, UPT, UR17, URZ, UPT ;  /* 0x0000003f1100728c */ /* 0x000fe4000bf45270 */
[----:B------:R-:W-:Y:S02]  /*17a0*/  UIMAD UR15, UR10, UR15, UR11 ;  /* 0x0000000f0a0f72a4 */ /* 0x000fe4000f8e020b */
[----:B------:R-:W-:Y:S01]  /*17b0*/  @P1 VIADD R0, R0, 0x1 ;  /* 0x0000000100001836 */ /* 0x000fe20000000000 */
[----:B------:R-:W-:Y:S02]  /*17c0*/  UIMAD.WIDE.U32 UR10, UR10, UR14, URZ ;  /* 0x0000000e0a0a72a5 */ /* 0x000fe4000f8e003f */
[----:B------:R-:W-:Y:S01]  /*17d0*/  @!UP1 UIADD3 UR40, UR47, UR55, URZ ;  /* 0x000000372f289290 */ /* 0x000fe2000fffe03f */
[----:B------:R-:W-:Y:S01]  /*17e0*/  IMAD.MOV.U32 R23, RZ, RZ, R0 ;  /* 0x000000ffff177224 */ /* 0x000fe200078e0000 */
[----:B------:R-:W-:Y:S02]  /*17f0*/  UIADD3 UR15, UR11, UR15, URZ ;  /* 0x0000000f0b0f7290 */ /* 0x000fe4000fffe03f */
[----:B-1----:R-:W-:Y:S01]  /*1800*/  UIMAD.WIDE.U32 UR12, UR16, UR22, URZ ;  /* 0x00000016100c72a5 */ /* 0x002fe2000f8e003f */
[----:B------:R-:W-:Y:S01]  /*1810*/  @!P0 IMAD.MOV R23, RZ, RZ, -R23 ;  /* 0x000000ffff178224 */ /* 0x000fe200078e0a17 */
[----:B------:R-:W-:Y:S01]  /*1820*/  PLOP3.LUT P0, PT, PT, PT, UP3, 0x80, 0x0 ;  /* 0x000000000000781c */ /* 0x000fe20003f0f038 */
[----:B------:R-:W-:Y:S01]  /*1830*/  @!UP1 UMOV UR19, UR46 ;  /* 0x0000002e00139c82 */ /* 0x000fe20008000000 */
[----:B------:R-:W-:Y:S01]  /*1840*/  UIMAD UR16, UR16, UR23, UR13 ;  /* 0x00000017101072a4 */ /* 0x000fe2000f8e020d */
[----:B------:R-:W-:Y:S01]  /*1850*/  @!P2 LOP3.LUT R23, RZ, R8, RZ, 0x33, !PT ;  /* 0x00000008ff17a212 */ /* 0x000fe200078e33ff */
[----:B------:R-:W-:-:S02]  /*1860*/  UIMAD UR13, UR56, UR61, URZ ;  /* 0x0000003d380d72a4 */ /* 0x000fc4000f8e023f */
[----:B------:R-:W-:Y:S01]  /*1870*/  USEL UR14, UR12, URZ, UP2 ;  /* 0x0000003f0c0e7287 */ /* 0x000fe20009000000 */
[----:B------:R-:W-:Y:S01]  /*1880*/  SHF.R.S32.HI R38, RZ, 0x1f, R23 ;  /* 0x0000001fff267819 */ /* 0x000fe20000011417 */
[----:B------:R-:W-:Y:S02]  /*1890*/  USHF.R.S32.HI UR21, URZ, 0x1f, UR13 ;  /* 0x0000001f3f157899 */ /* 0x000fe4000801140d */
[----:B------:R-:W-:-:S03]  /*18a0*/  USEL UR17, UR16, URZ, UP2 ;  /* 0x0000003f10117287 */ /* 0x000fc60009000000 */
[----:B------:R-:W-:Y:S09]  /*18b0*/  @!P0 BRA `(.L_x_78) ;  /* 0x00000000001c8947 */ /* 0x000ff20003800000 */
[----:B------:R-:W-:Y:S01]  /*18c0*/  @!UP1 UIMAD UR6, UR50, UR58, URZ ;  /* 0x0000003a320692a4 */ /* 0x000fe2000f8e023f */
[----:B------:R-:W-:Y:S01]  /*18d0*/  ULDC UR16, c[0x0][0x2c0] ;  /* 0x0000b00000107ab9 */ /* 0x000fe20000000800 */
[----:B------:R-:W-:Y:S02]  /*18e0*/  ULDC UR12, c[0x0][0x2e4] ;  /* 0x0000b900000c7ab9 */ /* 0x000fe40000000800 */
[----:B------:R-:W-:Y:S02]  /*18f0*/  ULEA UR6, UR50, UR6, 0x7 ;  /* 0x0000000632067291 */ /* 0x000fe4000f8e383f */
[----:B------:R-:W-:-:S04]  /*1900*/  ULEA UR12, UR16, UR12, 0x7 ;  /* 0x0000000c100c7291 */ /* 0x000fc8000f8e383f */
[----:B------:R-:W-:Y:S01]  /*1910*/  UIMAD UR6, UR12, UR56, UR6 ;  /* 0x000000380c0672a4 */ /* 0x000fe2000f8e0206 */
[----:B------:R-:W-:Y:S11]  /*1920*/  BRA `(.L_x_79) ;  /* 0x0000000000087947 */ /* 0x000ff60003800000 */
.L_x_78:
[----:B------:R-:W-:-:S04]  /*1930*/  UIMAD UR6, UR50, UR60, UR56 ;  /* 0x0000003c320672a4 */ /* 0x000fc8000f8e0238 */
[----:B------:R-:W-:-:S12]  /*1940*/  UIMAD UR6, UR6, UR58, URZ ;  /* 0x0000003a060672a4 */ /* 0x000fd8000f8e023f */
.L_x_79:
[----:B------:R-:W1:Y:S01]  /*1950*/  S2R R36, SR_TID.X ;  /* 0x0000000000247919 */ /* 0x000e620000002100 */
[----:B------:R-:W-:Y:S01]  /*1960*/  UIMAD UR12, UR61, UR60, URZ ;  /* 0x0000003c3d0c72a4 */ /* 0x000fe2000f8e023f */
[----:B------:R-:W2:Y:S01]  /*1970*/  LDC.64 R8, c[0x0][0x420] ;  /* 0x00010800ff087b82 */ /* 0x000ea20000000a00 */
[----:B------:R-:W-:Y:S01]  /*1980*/  UIADD3 UR16, -UR5, UR7, UR25 ;  /* 0x0000000705107290 */ /* 0x000fe2000fffe119 */
[----:B------:R-:W-:Y:S01]  /*1990*/  BSSY B1, `(.L_x_75) ;  /* 0x000063d000017945 */ /* 0x000fe20003800000 */
[----:B------:R-:W-:Y:S01]  /*19a0*/  USHF.L.U32 UR11, UR12, 0x6, URZ ;  /* 0x000000060c0b7899 */ /* 0x000fe2000800063f */
[----:B------:R-:W-:Y:S01]  /*19b0*/  ULDC UR47, c[0x0][0x398] ;  /* 0x0000e600002f7ab9 */ /* 0x000fe20000000800 */
[----:B------:R-:W-:Y:S02]  /*19c0*/  ULDC UR46, c[0x0][0x2d0] ;  /* 0x0000b400002e7ab9 */ /* 0x000fe40000000800 */
[----:B------:R-:W-:Y:S02]  /*19d0*/  UIADD3 UR13, UP3, UP1, UR10, UR11, UR13 ;  /* 0x0000000b0a0d7290 */ /* 0x000fe4000f97e00d */
[----:B------:R-:W-:-:S02]  /*19e0*/  USHF.R.S32.HI UR10, URZ, 0x1f, UR11 ;  /* 0x0000001f3f0a7899 */ /* 0x000fc4000801140b */
[----:B------:R-:W-:Y:S02]  /*19f0*/  UIADD3 UR37, UR20, UR6, URZ ;  /* 0x0000000614257290 */ /* 0x000fe4000fffe03f */
[----:B------:R-:W-:Y:S02]  /*1a00*/  UIADD3.X UR10, UR15, UR10, UR21, UP3, UP1 ;  /* 0x0000000a0f0a7290 */ /* 0x000fe40009fe2415 */
[----:B------:R-:W-:Y:S02]  /*1a10*/  UIADD3 UR11, UP3, UP1, UR14, UR13, UR36 ;  /* 0x0000000d0e0b7290 */ /* 0x000fe4000f97e024 */
[----:B------:R-:W-:Y:S02]  /*1a20*/  UIADD3 UR36, UR20, UR51, URZ ;  /* 0x0000003314247290 */ /* 0x000fe4000fffe03f */
[----:B------:R-:W-:Y:S02]  /*1a30*/  UIADD3.X UR10, UR17, UR10, UR26, UP3, UP1 ;  /* 0x0000000a110a7290 */ /* 0x000fe40009fe241a */
[----:B------:R-:W-:Y:S01]  /*1a40*/  USHF.R.S32.HI UR53, URZ, 0x1f, UR56 ;  /* 0x0000001f3f357899 */ /* 0x000fe20008011438 */
[----:B------:R-:W-:Y:S01]  /*1a50*/  ULDC.64 UR14, c[0x0][0x428] ;  /* 0x00010a00000e7ab9 */ /* 0x000fe20000000a00 */
[----:B------:R-:W-:Y:S01]  /*1a60*/  ULDC.64 UR26, c[0x0][0x258] ;  /* 0x00009600001a7ab9 */ /* 0x000fe20000000a00 */
[----:B------:R-:W-:Y:S01]  /*1a70*/  IMAD.U32 R29, RZ, RZ, UR14 ;  /* 0x0000000eff1d7e24 */ /* 0x000fe2000f8e00ff */
[----:B------:R-:W-:Y:S01]  /*1a80*/  ULDC.64 UR48, c[0x0][0x478] ;  /* 0x00011e0000307ab9 */ /* 0x000fe20000000a00 */
[----:B------:R-:W-:Y:S01]  /*1a90*/  IMAD.U32 R34, RZ, RZ, UR26 ;  /* 0x0000001aff227e24 */ /* 0x000fe2000f8e00ff */
[----:B------:R-:W-:Y:S01]  /*1aa0*/  ULDC.64 UR54, c[0x0][0x2b0] ;  /* 0x0000ac0000367ab9 */ /* 0x000fe20000000a00 */
[----:B------:R-:W-:Y:S01]  /*1ab0*/  ULDC.64 UR22, c[0x0][0x210] ;  /* 0x0000840000167ab9 */ /* 0x000fe20000000a00 */
[----:B-1----:R-:W-:Y:S01]  /*1ac0*/  SHF.R.S32.HI R10, RZ, 0x1f, R36 ;  /* 0x0000001fff0a7819 */ /* 0x002fe20000011424 */
[----:B------:R-:W-:-:S03]  /*1ad0*/  UIADD3 UR6, UR44, -0x1, URZ ;  /* 0xffffffff2c067890 */ /* 0x000fc6000fffe03f */
[CC--:B------:R-:W-:Y:S02]  /*1ae0*/  LEA.HI R4, R10.reuse, R36.reuse, RZ, 0x5 ;  /* 0x000000240a047211 */ /* 0x0c0fe400078f28ff */
[----:B------:R-:W-:Y:S02]  /*1af0*/  LEA.HI R10, R10, R36, RZ, 0x3 ;  /* 0x000000240a0a7211 */ /* 0x000fe400078f18ff */
[----:B------:R-:W-:Y:S02]  /*1b00*/  LOP3.LUT R0, R4, 0xffffffe0, RZ, 0xc0, !PT ;  /* 0xffffffe004007812 */ /* 0x000fe400078ec0ff */
[----:B------:R-:W-:Y:S02]  /*1b10*/  SHF.R.S32.HI R4, RZ, 0x5, R4 ;  /* 0x00000005ff047819 */ /* 0x000fe40000011404 */
[----:B------:R-:W-:Y:S01]  /*1b20*/  LOP3.LUT R5, R10, 0xfffffff8, RZ, 0xc0, !PT ;  /* 0xfffffff80a057812 */ /* 0x000fe200078ec0ff */
[----:B------:R-:W-:-:S04]  /*1b30*/  IMAD.IADD R0, R36, 0x1, -R0 ;  /* 0x0000000124007824 */ /* 0x000fc800078e0a00 */
[----:B------:R-:W-:Y:S01]  /*1b40*/  IMAD R0, R4, UR12, R0 ;  /* 0x0000000c04007c24 */ /* 0x000fe2000f8e0200 */
[----:B------:R-:W-:Y:S01]  /*1b50*/  ULDC.64 UR12, c[0x0][0x400] ;  /* 0x00010000000c7ab9 */ /* 0x000fe20000000a00 */
[----:B------:R-:W-:-:S03]  /*1b60*/  IMAD.IADD R36, R36, 0x1, -R5 ;  /* 0x0000000124247824 */ /* 0x000fc600078e0a05 */
[----:B------:R-:W-:-:S04]  /*1b70*/  IADD3 R4, P0, R0, UR11, RZ ;  /* 0x0000000b00047c10 */ /* 0x000fc8000ff1e0ff */
[----:B------:R-:W-:Y:S01]  /*1b80*/  LEA.HI.X.SX32 R0, R0, UR10, 0x1, P0 ;  /* 0x0000000a00007c11 */ /* 0x000fe200080f0eff */
[----:B------:R-:W-:Y:S01]  /*1b90*/  UIADD3 UR10, UR16, -UR47, URZ ;  /* 0x8000002f100a7290 */ /* 0x000fe2000fffe03f */
[C---:B------:R-:W-:Y:S01]  /*1ba0*/  LEA R234, P0, R4.reuse, UR12, 0x2 ;  /* 0x0000000c04ea7c11 */ /* 0x040fe2000f8010ff */
[----:B------:R-:W-:Y:S02]  /*1bb0*/  UIMAD.WIDE UR16, UR37, 0x4, UR48 ;  /* 0x00000004251078a5 */ /* 0x000fe4000f8e0230 */
[----:B------:R-:W-:Y:S01]  /*1bc0*/  USHF.R.S32.HI UR11, URZ, 0x1f, UR10 ;  /* 0x0000001f3f0b7899 */ /* 0x000fe2000801140a */
[----:B------:R-:W-:Y:S01]  /*1bd0*/  LEA.HI.X R235, R4, UR13, R0, 0x2, P0 ;  /* 0x0000000d04eb7c11 */ /* 0x000fe200080f1400 */
[----:B------:R-:W-:Y:S01]  /*1be0*/  IMAD.SHL.U32 R4, R36, 0x8, RZ ;  /* 0x0000000824047824 */ /* 0x000fe200078e00ff */
[----:B------:R-:W-:Y:S01]  /*1bf0*/  ULDC.64 UR12, c[0x0][0x3e0] ;  /* 0x0000f800000c7ab9 */ /* 0x000fe20000000a00 */
[----:B--2---:R-:W-:Y:S01]  /*1c00*/  IMAD R0, R8, UR18, RZ ;  /* 0x0000001208007c24 */ /* 0x004fe2000f8e02ff */
[----:B------:R-:W-:Y:S01]  /*1c10*/  ULEA.HI UR21, UR11, UR10, URZ, 0x6 ;  /* 0x0000000a0b157291 */ /* 0x000fe2000f8f303f */
[C---:B------:R-:W-:Y:S01]  /*1c20*/  VIADD R17, R4.reuse, 0x40 ;  /* 0x0000004004117836 */ /* 0x040fe20000000000 */
[----:B------:R-:W-:Y:S01]  /*1c30*/  SHF.R.S32.HI R5, RZ, 0x1f, R4 ;  /* 0x0000001fff057819 */ /* 0x000fe20000011404 */
[----:B------:R-:W-:Y:S01]  /*1c40*/  IMAD R12, R9, UR20, R0 ;  /* 0x00000014090c7c24 */ /* 0x000fe2000f8e0200 */
[C---:B------:R-:W-:Y:S01]  /*1c50*/  IADD3 R6, P0, R4.reuse, UR19, RZ ;  /* 0x0000001304067c10 */ /* 0x040fe2000ff1e0ff */
[C---:B------:R-:W-:Y:S01]  /*1c60*/  VIADD R15, R4.reuse, 0x80 ;  /* 0x00000080040f7836 */ /* 0x040fe20000000000 */
[----:B------:R-:W-:Y:S01]  /*1c70*/  ISETP.GE.AND P5, PT, R17, UR46, PT ;  /* 0x0000002e11007c0c */ /* 0x000fe2000bfa6270 */
[----:B------:R-:W-:Y:S01]  /*1c80*/  VIADD R16, R4, 0xc0 ;  /* 0x000000c004107836 */ /* 0x000fe20000000000 */
[----:B------:R-:W-:Y:S01]  /*1c90*/  IADD3.X R7, R5, UR40, RZ, P0, !PT ;  /* 0x0000002805077c10 */ /* 0x000fe200087fe4ff */
[----:B------:R-:W-:Y:S01]  /*1ca0*/  UIMAD UR11, UR53, UR14, URZ ;  /* 0x0000000e350b72a4 */ /* 0x000fe2000f8e023f */
[----:B------:R-:W-:Y:S01]  /*1cb0*/  SHF.R.S32.HI R0, RZ, 0x3, R10 ;  /* 0x00000003ff007819 */ /* 0x000fe2000001140a */
[----:B------:R-:W-:Y:S01]  /*1cc0*/  UIMAD UR10, UR53, UR26, URZ ;  /* 0x0000001a350a72a4 */ /* 0x000fe2000f8e023f */
[----:B------:R-:W-:Y:S01]  /*1cd0*/  SEL R10, RZ, 0xffffffff, P5 ;  /* 0xffffffffff0a7807 */ /* 0x000fe20002800000 */
[----:B------:R-:W-:Y:S01]  /*1ce0*/  IMAD.WIDE.U32 R6, R8, UR20, R6 ;  /* 0x0000001408067c25 */ /* 0x000fe2000f8e0006 */
[----:B------:R-:W-:Y:S01]  /*1cf0*/  IADD3 R22, P0, R0, UR20, RZ ;  /* 0x0000001400167c10 */ /* 0x000fe2000ff1e0ff */
[----:B------:R-:W-:Y:S01]  /*1d00*/  USHF.R.S32.HI UR20, URZ, 0x6, UR21 ;  /* 0x000000063f147899 */ /* 0x000fe20008011415 */
[----:B------:R-:W-:Y:S01]  /*1d10*/  ISETP.GE.AND P3, PT, R4, UR46, PT ;  /* 0x0000002e04007c0c */ /* 0x000fe2000bf66270 */
[----:B------:R-:W-:Y:S01]  /*1d20*/  IMAD.SHL.U32 R10, R10, 0x2, RZ ;  /* 0x000000020a0a7824 */ /* 0x000fe200078e00ff */
[----:B------:R-:W-:Y:S01]  /*1d30*/  SHF.R.S32.HI R39, RZ, 0x1f, R0 ;  /* 0x0000001fff277819 */ /* 0x000fe20000011400 */
[----:B------:R-:W-:Y:S01]  /*1d40*/  UISETP.LT.AND UP1, UPT, URZ, UR20, UPT ;  /* 0x000000143f00728c */ /* 0x000fe2000bf21270 */
[----:B------:R-:W-:Y:S01]  /*1d50*/  SEL R11, RZ, 0x1, P3 ;  /* 0x00000001ff0b7807 */ /* 0x000fe20001800000 */
[----:B------:R-:W-:Y:S01]  /*1d60*/  IMAD.IADD R7, R7, 0x1, R12 ;  /* 0x0000000107077824 */ /* 0x000fe200078e020c */
[----:B------:R-:W-:Y:S01]  /*1d70*/  IADD3.X R27, R39, UR18, RZ, P0, !PT ;  /* 0x00000012271b7c10 */ /* 0x000fe200087fe4ff */
[----:B------:R-:W-:Y:S01]  /*1d80*/  USEL UR20, URZ, UR20, !UP1 ;  /* 0x000000143f147287 */ /* 0x000fe2000c800000 */
[----:B------:R-:W-:Y:S01]  /*1d90*/  LOP3.LUT R18, R10, 0x2, R11, 0xe2, !PT ;  /* 0x000000020a127812 */ /* 0x000fe200078ee20b */
[----:B------:R-:W-:Y:S01]  /*1da0*/  IMAD.WIDE.U32 R12, R22, UR28, R4 ;  /* 0x0000001c160c7c25 */ /* 0x000fe2000f8e0004 */
[----:B------:R-:W-:Y:S01]  /*1db0*/  ISETP.GE.AND P4, PT, R15, UR46, PT ;  /* 0x0000002e0f007c0c */ /* 0x000fe2000bf86270 */
[----:B------:R-:W-:Y:S01]  /*1dc0*/  UISETP.GT.AND UP1, UPT, UR44, UR20, UPT ;  /* 0x000000142c00728c */ /* 0x000fe2000bf24270 */
[----:B------:R-:W-:Y:S01]  /*1dd0*/  ISETP.GE.AND P6, PT, R16, UR46, PT ;  /* 0x0000002e10007c0c */ /* 0x000fe2000bfc6270 */
[----:B------:R-:W-:Y:S01]  /*1de0*/  IMAD R10, R27, UR28, RZ ;  /* 0x0000001c1b0a7c24 */ /* 0x000fe2000f8e02ff */
[----:B------:R-:W-:Y:S01]  /*1df0*/  UIMAD UR11, UR56, UR15, UR11 ;  /* 0x0000000f380b72a4 */ /* 0x000fe2000f8e020b */
[----:B------:R-:W-:Y:S01]  /*1e00*/  SEL R14, RZ, 0x4, P4 ;  /* 0x00000004ff0e7807 */ /* 0x000fe20002000000 */
[----:B------:R-:W-:Y:S01]  /*1e10*/  IMAD.WIDE.U32 R6, R29, UR56, R6 ;  /* 0x000000381d067c25 */ /* 0x000fe2000f8e0006 */
[----:B------:R-:W-:Y:S01]  /*1e20*/  IADD3 R12, P0, R12, UR45, RZ ;  /* 0x0000002d0c0c7c10 */ /* 0x000fe2000ff1e0ff */
[----:B------:R-:W-:Y:S01]  /*1e30*/  UIMAD UR14, UR56, UR27, UR10 ;  /* 0x0000001b380e72a4 */ /* 0x000fe2000f8e020a */
[----:B------:R-:W-:Y:S01]  /*1e40*/  PLOP3.LUT P2, PT, PT, PT, UP1, 0x80, 0x0 ;  /* 0x000000000000781c */ /* 0x000fe20003f4f018 */
[----:B------:R-:W-:Y:S01]  /*1e50*/  IMAD R35, R22, UR29, R10 ;  /* 0x0000001d16237c24 */ /* 0x000fe2000f8e020a */
[----:B------:R-:W-:Y:S01]  /*1e60*/  SEL R10, RZ, 0x8, P6 ;  /* 0x00000008ff0a7807 */ /* 0x000fe20003000000 */
[----:B------:R-:W-:Y:S01]  /*1e70*/  VIADD R11, R7, UR11 ;  /* 0x0000000b070b7c36 */ /* 0x000fe20008000000 */
[----:B------:R-:W-:-:S02]  /*1e80*/  UIMAD.WIDE UR26, UR36, 0x4, UR54 ;  /* 0x00000004241a78a5 */ /* 0x000fc4000f8e0236 */
[----:B------:R-:W-:Y:S01]  /*1e90*/  LOP3.LUT R26, R10, R18, R14, 0xfe, !PT ;  /* 0x000000120a1a7212 */ /* 0x000fe200078efe0e */
[----:B------:R-:W-:Y:S01]  /*1ea0*/  IMAD.MOV.U32 R10, RZ, RZ, R6 ;  /* 0x000000ffff0a7224 */ /* 0x000fe200078e0006 */
[----:B------:R-:W-:Y:S01]  /*1eb0*/  IADD3.X R13, R13, UR39, R35, P0, !PT ;  /* 0x000000270d0d7c10 */ /* 0x000fe200087fe423 */
[-C--:B------:R-:W-:Y:S01]  /*1ec0*/  IMAD R6, R39, R8.reuse, RZ ;  /* 0x0000000827067224 */ /* 0x080fe200078e02ff */
[----:B------:R-:W-:Y:S01]  /*1ed0*/  UMOV UR18, UR16 ;  /* 0x0000001000127c82 */ /* 0x000fe20008000000 */
[----:B------:R-:W-:Y:S01]  /*1ee0*/  IMAD.WIDE.U32 R10, R0, R8, R10 ;  /* 0x00000008000a7225 */ /* 0x000fe200078e000a */
[----:B------:R-:W-:Y:S01]  /*1ef0*/  UMOV UR16, UR26 ;  /* 0x0000001a00107c82 */ /* 0x000fe20008000000 */
[----:B------:R-:W-:Y:S02]  /*1f00*/  UMOV UR15, UR27 ;  /* 0x0000001b000f7c82 */ /* 0x000fe40008000000 */
[----:B------:R-:W-:Y:S01]  /*1f10*/  IMAD.WIDE.U32 R20, R34, UR56, R12 ;  /* 0x0000003822147c25 */ /* 0x000fe2000f8e000c */
[----:B------:R-:W-:-:S03]  /*1f20*/  LEA R238, P0, R10, UR12, 0x1 ;  /* 0x0000000c0aee7c11 */ /* 0x000fc6000f8008ff */
[----:B------:R-:W-:Y:S01]  /*1f30*/  IMAD R6, R0, R9, R6 ;  /* 0x0000000900067224 */ /* 0x000fe200078e0206 */
[----:B------:R-:W-:Y:S01]  /*1f40*/  LEA R237, P1, R20, UR22, 0x1 ;  /* 0x0000001614ed7c11 */ /* 0x000fe2000f8208ff */
[----:B------:R-:W-:Y:S02]  /*1f50*/  VIADD R37, R21, UR14 ;  /* 0x0000000e15257c36 */ /* 0x000fe40008000000 */
[----:B------:R-:W-:-:S03]  /*1f60*/  IMAD.IADD R28, R11, 0x1, R6 ;  /* 0x000000010b1c7824 */ /* 0x000fc600078e0206 */
[----:B------:R-:W-:Y:S02]  /*1f70*/  LEA.HI.X R239, R20, UR23, R37, 0x1, P1 ;  /* 0x0000001714ef7c11 */ /* 0x000fe400088f0c25 */
[----:B------:R-:W-:Y:S01]  /*1f80*/  LEA.HI.X R240, R10, UR13, R28, 0x1, P0 ;  /* 0x0000000d0af07c11 */ /* 0x000fe200080f0c1c */
[----:B------:R-:W-:Y:S06]  /*1f90*/  @P2 BRA `(.L_x_80) ;  /* 0x0000000400882947 */ /* 0x000fec0003800000 */
[----:B------:R-:W-:Y:S01]  /*1fa0*/  PLOP3.LUT P0, PT, PT, PT, UP0, 0x40, 0x0 ;  /* 0x000000000000781c */ /* 0x000fe20003f0e808 */
[----:B------:R-:W-:Y:S01]  /*1fb0*/  @UP0 UIADD3 UR10, UR24, UR31, URZ ;  /* 0x0000001f180a0290 */ /* 0x000fe2000fffe03f */
[----:B------:R-:W-:-:S03]  /*1fc0*/  @UP0 ULDC.64 UR14, c[0x0][0x450] ;  /* 0x00011400000e0ab9 */ /* 0x000fc60000000a00 */
[----:B------:R-:W-:Y:S02]  /*1fd0*/  @UP0 UIMAD.WIDE.U32 UR6, UR10, UR14, URZ ;  /* 0x0000000e0a0602a5 */ /* 0x000fe4000f8e003f */
[----:B------:R-:W-:-:S04]  /*1fe0*/  @UP0 UIMAD UR10, UR10, UR15, URZ ;  /* 0x0000000f0a0a02a4 */ /* 0x000fc8000f8e023f */
[----:B------:R-:W-:Y:S01]  /*1ff0*/  @UP0 UIADD3 UR18, UR7, UR10, URZ ;  /* 0x0000000a07120290 */ /* 0x000fe2000fffe03f */
[----:B------:R-:W-:Y:S01]  /*2000*/  @UP0 UMOV UR17, UR6 ;  /* 0x0000000600110c82 */ /* 0x000fe20008000000 */
[----:B------:R-:W-:Y:S10]  /*2010*/  @!P0 BRA `(.L_x_81) ;  /* 0x0000000000308947 */ /* 0x000ff40003800000 */
[----:B------:R-:W-:Y:S01]  /*2020*/  USHF.R.S32.HI UR6, URZ, 0x1f, UR24 ;  /* 0x0000001f3f067899 */ /* 0x000fe20008011418 */
[----:B------:R-:W-:-:S03]  /*2030*/  ULDC.64 UR14, c[0x0][0x450] ;  /* 0x00011400000e7ab9 */ /* 0x000fc60000000a00 */
        /* <DEDUP_REMOVED lines=10> */
.L_x_81:
[----:B------:R-:W-:Y:S01]  /*20e0*/  PLOP3.LUT P0, PT, PT, PT, UP0, 0x40, 0x0 ;  /* 0x000000000000781c */ /* 0x000fe20003f0e808 */
[----:B------:R-:W-:Y:S01]  /*20f0*/  @UP0 UIADD3 UR12, UR24, UR31, URZ ;  /* 0x0000001f180c0290 */ /* 0x000fe2000fffe03f */
[----:B------:R-:W-:-:S03]  /*2100*/  @UP0 ULDC.64 UR10, c[0x0][0x458] ;  /* 0x00011600000a0ab9 */ /* 0x000fc60000000a00 */
[----:B------:R-:W-:Y:S02]  /*2110*/  @UP0 UIMAD.WIDE.U32 UR6, UR12, UR10, URZ ;  /* 0x0000000a0c0602a5 */ /* 0x000fe4000f8e003f */
[----:B------:R-:W-:-:S04]  /*2120*/  @UP0 UIMAD UR12, UR12, UR11, URZ ;  /* 0x0000000b0c0c02a4 */ /* 0x000fc8000f8e023f */
[----:B------:R-:W-:Y:S02]  /*2130*/  @UP0 UIADD3 UR7, UR7, UR12, URZ ;  /* 0x0000000c07070290 */ /* 0x000fe4000fffe03f */
        /* <DEDUP_REMOVED lines=11> */
[----:B------:R-:W-:Y:S02]  /*21f0*/  UIADD3 UR7, UR7, UR13, URZ ;  /* 0x0000000d07077290 */ /* 0x000fe4000fffe03f */
.L_x_82:
[----:B------:R-:W-:Y:S01]  /*2200*/  UIADD3 UR5, -UR25, UR5, URZ ;  /* 0x0000000519057290 */ /* 0x000fe2000fffe13f */
[----:B------:R-:W-:Y:S05]  /*2210*/  BSSY B0, `(.L_x_83) ;  /* 0x000001d000007945 */ /* 0x000fea0003800000 */
[----:B------:R-:W-:-:S13]  /*2220*/  ISETP.GE.AND P3, PT, R0, UR5, PT ;  /* 0x0000000500007c0c */ /* 0x000fda000bf66270 */
        /* <DEDUP_REMOVED lines=16> */
[----:B------:R-:W-:Y:S01]  /*2330*/  ISETP.GE.AND P1, PT, R16, UR46, PT ;  /* 0x0000002e10007c0c */ /* 0x000fe2000bf26270 */
[----:B------:R-:W-:Y:S01]  /*2340*/  ULDC.64 UR12, c[0x0][0x3f0] ;  /* 0x0000fc00000c7ab9 */ /* 0x000fe20000000a00 */
[----:B------:R-:W-:-:S03]  /*2350*/  IADD3.X R9, R7, UR18, R9, P0, !PT ;  /* 0x0000001207097c10 */ /* 0x000fc600087fe409 */
        /* <DEDUP_REMOVED lines=8> */
.L_x_84:
[----:B------:R-:W-:Y:S05]  /*23e0*/  BSYNC B0 ;  /* 0x0000000000007941 */ /* 0x000fea0003800000 */
.L_x_83:
        /* <DEDUP_REMOVED lines=11> */
[----:B------:R-:W-:Y:S01]  /*24a0*/  IADD3 R6, P0, R6, UR6, RZ ;  /* 0x0000000606067c10 */ /* 0x000fe2000ff1e0ff */
[----:B------:R-:W-:-:S02]  /*24b0*/  UIMAD UR5, UR56, UR13, UR5 ;  /* 0x0000000d380572a4 */ /* 0x000fc4000f8e0205 */
[----:B------:R-:W-:Y:S02]  /*24c0*/  IMAD R8, R0, UR11, R8 ;  /* 0x0000000b00087c24 */ /* 0x000fe4000f8e0208 */
        /* <DEDUP_REMOVED lines=10> */
[----:B------:R1:W-:Y:S01]  /*2570*/  @!P0 STG.E.128 desc[UR8][R4.64+0x100], RZ ;  /* 0x000100ff04008986 */ /* 0x0003e2000c101d08 */
[----:B------:R-:W-:-:S13]  /*2580*/  ISETP.GE.AND P0, PT, R16, UR46, PT ;  /* 0x0000002e10007c0c */ /* 0x000fda000bf06270 */
[----:B------:R-:W-:Y:S05]  /*2590*/  @P0 BRA `(.L_x_85) ;  /* 0x0000005400f00947 */ /* 0x000fea0003800000 */
[----:B------:R2:W-:Y:S01]  /*25a0*/  STG.E.128 desc[UR8][R4.64+0x180], RZ ;  /* 0x000180ff04007986 */ /* 0x0005e2000c101d08 */
[----:B------:R-:W-:Y:S05]  /*25b0*/  BRA `(.L_x_85) ;  /* 0x0000005400e87947 */ /* 0x000fea0003800000 */
.L_x_80:
[----:B------:R-:W-:Y:S01]  /*25c0*/  PLOP3.LUT P0, PT, PT, PT, UP2, 0x80, 0x0 ;  /* 0x000000000000781c */ /* 0x000fe20003f0f028 */
[----:B------:R-:W-:Y:S01]  /*25d0*/  UIADD3 UR10, -UR25, UR5, URZ ;  /* 0x00000005190a7290 */ /* 0x000fe2000fffe13f */
[----:B------:R-:W-:Y:S01]  /*25e0*/  BSSY B0, `(.L_x_86) ;  /* 0x0000044000007945 */ /* 0x000fe20003800000 */
[----:B------:R-:W-:Y:S01]  /*25f0*/  IMAD.SHL.U32 R30, R249, 0x4, RZ ;  /* 0x00000004f91e7824 */ /* 0x000fe200078e00ff */
[----:B------:R-:W-:-:S09]  /*2600*/  SHF.R.S32.HI R243, RZ, 0x1f, R249 ;  /* 0x0000001ffff37819 */ /* 0x000fd200000114f9 */
[----:B------:R-:W-:Y:S01]  /*2610*/  @P0 BAR.SYNC.DEFER_BLOCKING 0x0 ;  /* 0x0000000000000b1d */ /* 0x000fe20000010000 */
[----:B------:R-:W-:Y:S01]  /*2620*/  ISETP.GE.AND P2, PT, R0, UR10, PT ;  /* 0x0000000a00007c0c */ /* 0x000fe2000bf46270 */
[----:B------:R-:W-:-:S12]  /*2630*/  UIMAD UR10, UR6, -0x40, UR7 ;  /* 0xffffffc0060a78a4 */ /* 0x000fd8000f8e0207 */
[----:B------:R1:W-:Y:S04]  /*2640*/  @P2 STS.128 [R233+0x14000], RZ ;  /* 0x014000ffe9002388 */ /* 0x0003e80000000c00 */
[----:B------:R1:W-:Y:S04]  /*2650*/  @P2 STS.128 [R233+0x15000], RZ ;  /* 0x015000ffe9002388 */ /* 0x0003e80000000c00 */
[----:B------:R1:W-:Y:S04]  /*2660*/  @P2 STS.128 [R233+0x16000], RZ ;  /* 0x016000ffe9002388 */ /* 0x0003e80000000c00 */
[----:B------:R1:W-:Y:S01]  /*2670*/  @P2 STS.128 [R233+0x17000], RZ ;  /* 0x017000ffe9002388 */ /* 0x0003e20000000c00 */
[----:B------:R-:W-:Y:S05]  /*2680*/  @P2 BRA `(.L_x_87) ;  /* 0x0000000000e42947 */ /* 0x000fea0003800000 */
[----:B------:R-:W-:Y:S01]  /*2690*/  LOP3.LUT R6, R26, 0x1, RZ, 0xc0, !PT ;  /* 0x000000011a067812 */ /* 0x000fe200078ec0ff */
[----:B------:R-:W-:Y:S01]  /*26a0*/  ULDC.64 UR26, c[0x0][0x268] ;  /* 0x00009a00001a7ab9 */ /* 0x000fe20000000a00 */
[----:B------:R-:W-:Y:S02]  /*26b0*/  P2R R32, PR, RZ, 0x8 ;  /* 0x00000008ff207803 */ /* 0x000fe40000000000 */
[----:B------:R-:W-:Y:S01]  /*26c0*/  ISETP.NE.U32.AND P3, PT, R6, 0x1, PT ;  /* 0x000000010600780c */ /* 0x000fe20003f65070 */
[----:B------:R-:W-:Y:S01]  /*26d0*/  IMAD.U32 R6, RZ, RZ, UR25 ;  /* 0x00000019ff067e24 */ /* 0x000fe2000f8e00ff */
[----:B------:R-:W-:Y:S02]  /*26e0*/  IADD3 R12, P0, R0, UR25, RZ ;  /* 0x00000019000c7c10 */ /* 0x000fe4000ff1e0ff */
[----:B------:R-:W-:Y:S02]  /*26f0*/  P2R R31, PR, RZ, 0x4 ;  /* 0x00000004ff1f7803 */ /* 0x000fe40000000000 */
[----:B------:R-:W-:Y:S01]  /*2700*/  LEA.HI.X.SX32 R13, R6, R39, 0x1, P0 ;  /* 0x00000027060d7211 */ /* 0x000fe200000f0eff */
[----:B------:R-:W-:Y:S01]  /*2710*/  IMAD.WIDE.U32 R6, R12, UR32, R4 ;  /* 0x000000200c067c25 */ /* 0x000fe2000f8e0004 */
[----:B------:R-:W-:-:S03]  /*2720*/  P2R R33, PR, RZ, 0x10 ;  /* 0x00000010ff217803 */ /* 0x000fc60000000000 */
[----:B------:R-:W-:Y:S01]  /*2730*/  IMAD R13, R13, UR32, RZ ;  /* 0x000000200d0d7c24 */ /* 0x000fe2000f8e02ff */
[----:B------:R-:W-:Y:S01]  /*2740*/  IADD3 R6, P0, R6, UR38, RZ ;  /* 0x0000002606067c10 */ /* 0x000fe2000ff1e0ff */
[----:B------:R-:W2:Y:S02]  /*2750*/  @!P3 LDC.64 R18, c[0x0][0x220] ;  /* 0x00008800ff12bb82 */ /* 0x000ea40000000a00 */
        /* <DEDUP_REMOVED lines=9> */
[----:B--2---:R-:W-:-:S04]  /*27f0*/  @!P3 LEA R18, P0, R6, R18, 0x1 ;  /* 0x000000120612b211 */ /* 0x004fc800078008ff */
[----:B------:R-:W-:-:S05]  /*2800*/  @!P3 LEA.HI.X R19, R6, R19, R13, 0x1, P0 ;  /* 0x000000130613b211 */ /* 0x000fca00000f0c0d */
[----:B------:R-:W2:Y:S01]  /*2810*/  @P2 LDC.64 R16, c[0x0][0x220] ;  /* 0x00008800ff102b82 */ /* 0x000ea20000000a00 */
[----:B------:R-:W-:Y:S01]  /*2820*/  @!PT LDS RZ, [RZ] ;  /* 0x00000000fffff984 */ /* 0x000fe20000000800 */
[----:B------:R-:W-:Y:S01]  /*2830*/  @!PT LDS RZ, [RZ] ;  /* 0x00000000fffff984 */ /* 0x000fe20000000800 */
[----:B------:R-:W-:Y:S01]  /*2840*/  @!PT LDS RZ, [RZ] ;  /* 0x00000000fffff984 */ /* 0x000fe20000000800 */
[----:B------:R3:W-:Y:S04]  /*2850*/  @!P3 LDGSTS.E.BYPASS.LTC128B.128 [R233+0x14000], desc[UR8][R18.64] ;  /* 0x1400000012e9bfae */ /* 0x0007e8000b901d48 */
[----:B------:R3:W-:Y:S01]  /*2860*/  @P3 STS.128 [R233+0x14000], RZ ;  /* 0x014000ffe9003388 */ /* 0x0007e20000000c00 */
[----:B------:R-:W-:Y:S02]  /*2870*/  ISETP.NE.AND P3, PT, R32, RZ, PT ;  /* 0x000000ff2000720c */ /* 0x000fe40003f65270 */
[----:B------:R-:W4:Y:S01]  /*2880*/  @P1 LDC.64 R14, c[0x0][0x220] ;  /* 0x00008800ff0e1b82 */ /* 0x000f220000000a00 */
[----:B--2---:R-:W-:-:S04]  /*2890*/  @P2 LEA R16, P0, R6, R16, 0x1 ;  /* 0x0000001006102211 */ /* 0x004fc800078008ff */
[C---:B------:R-:W-:Y:S02]  /*28a0*/  @P2 LEA.HI.X R17, R6.reuse, R17, R13, 0x1, P0 ;  /* 0x0000001106112211 */ /* 0x040fe400000f0c0d */
[----:B----4-:R-:W-:-:S03]  /*28b0*/  @P1 LEA R14, P0, R6, R14, 0x1 ;  /* 0x0000000e060e1211 */ /* 0x010fc600078008ff */
[----:B------:R-:W-:Y:S01]  /*28c0*/  @!PT LDS RZ, [RZ] ;  /* 0x00000000fffff984 */ /* 0x000fe20000000800 */
[----:B------:R-:W-:Y:S01]  /*28d0*/  @!PT LDS RZ, [RZ] ;  /* 0x00000000fffff984 */ /* 0x000fe20000000800 */
[----:B------:R-:W-:Y:S01]  /*28e0*/  @!PT LDS RZ, [RZ] ;  /* 0x00000000fffff984 */ /* 0x000fe20000000800 */
[----:B------:R3:W-:Y:S01]  /*28f0*/  @P2 LDGSTS.E.BYPASS.LTC128B.128 [R233+0x15000], desc[UR8][R16.64+0x80] ;  /* 0x1500008010e92fae */ /* 0x0007e2000b901d48 */
[----:B------:R-:W-:-:S03]  /*2900*/  @P1 LEA.HI.X R15, R6, R15, R13, 0x1, P0 ;  /* 0x0000000f060f1211 */ /* 0x000fc600000f0c0d */
[----:B------:R3:W-:Y:S01]  /*2910*/  @!P2 STS.128 [R233+0x15000], RZ ;  /* 0x015000ffe900a388 */ /* 0x0007e20000000c00 */
[----:B------:R-:W-:Y:S02]  /*2920*/  LOP3.LUT P0, RZ, R7, 0x8, RZ, 0xc0, !PT ;  /* 0x0000000807ff7812 */ /* 0x000fe4000780c0ff */
[----:B------:R-:W-:Y:S01]  /*2930*/  ISETP.NE.AND P2, PT, R31, RZ, PT ;  /* 0x000000ff1f00720c */ /* 0x000fe20003f45270 */
        /* <DEDUP_REMOVED lines=14> */
.L_x_87:
[----:B------:R-:W-:Y:S05]  /*2a20*/  BSYNC B0 ;  /* 0x0000000000007941 */ /* 0x000fea0003800000 */
.L_x_86:
[----:B------:R-:W-:Y:S01]  /*2a30*/  IADD3 R6, P0, R30, UR16, RZ ;  /* 0x000000101e067c10 */ /* 0x000fe2000ff1e0ff */
[C---:B---3--:R-:W-:Y:S01]  /*2a40*/  VIADD R12, R249.reuse, 0x8 ;  /* 0x00000008f90c7836 */ /* 0x048fe20000000000 */
[C---:B------:R-:W-:Y:S01]  /*2a50*/  SHF.L.U64.HI R7, R249.reuse, 0x2, R243 ;  /* 0x00000002f9077819 */ /* 0x040fe200000102f3 */
[----:B------:R-:W-:Y:S01]  /*2a60*/  IMAD.MOV.U32 R242, RZ, RZ, 0x7f800000 ;  /* 0x7f800000fff27424 */ /* 0x000fe200078e00ff */
[----:B------:R-:W-:Y:S01]  /*2a70*/  ISETP.GE.AND P1, PT, R249, UR10, PT ;  /* 0x0000000af9007c0c */ /* 0x000fe2000bf26270 */
[----:B------:R-:W-:Y:S01]  /*2a80*/  IMAD.MOV.U32 R241, RZ, RZ, 0x7f800000 ;  /* 0x7f800000fff17424 */ /* 0x000fe200078e00ff */
[----:B------:R-:W-:Y:S01]  /*2a90*/  IADD3.X R7, R7, UR15, RZ, P0, !PT ;  /* 0x0000000f07077c10 */ /* 0x000fe200087fe4ff */
[----:B------:R-:W0:Y:S01]  /*2aa0*/  LDGDEPBAR ;  /* 0x00000000000079af */ /* 0x000e220000000000 */
[----:B------:R-:W-:-:S09]  /*2ab0*/  ISETP.GE.AND P0, PT, R12, UR10, PT ;  /* 0x0000000a0c007c0c */ /* 0x000fd2000bf06270 */
[----:B------:R2:W5:Y:S04]  /*2ac0*/  @!P1 LDG.E R241, desc[UR8][R6.64] ;  /* 0x0000000806f19981 */ /* 0x000568000c1e1900 */
[----:B------:R2:W5:Y:S01]  /*2ad0*/  @!P0 LDG.E R242, desc[UR8][R6.64+0x20] ;  /* 0x0000200806f28981 */ /* 0x000562000c1e1900 */
[C---:B------:R-:W-:Y:S01]  /*2ae0*/  ISETP.GE.AND P1, PT, R0.reuse, UR10, PT ;  /* 0x0000000a00007c0c */ /* 0x040fe2000bf26270 */
[----:B------:R-:W-:Y:S01]  /*2af0*/  BSSY B0, `(.L_x_88) ;  /* 0x000002a000007945 */ /* 0x000fe20003800000 */
[----:B------:R-:W-:-:S11]  /*2b00*/  VIADD R14, R0, 0x20 ;  /* 0x00000020000e7836 */ /* 0x000fd60000000000 */
[----:B------:R2:W-:Y:S04]  /*2b10*/  @P1 STS.128 [R233+0x8000], RZ ;  /* 0x008000ffe9001388 */ /* 0x0005e80000000c00 */
[----:B------:R2:W-:Y:S04]  /*2b20*/  @P1 STS.128 [R233+0xa000], RZ ;  /* 0x00a000ffe9001388 */ /* 0x0005e80000000c00 */
[----:B------:R2:W-:Y:S04]  /*2b30*/  @P1 STS.128 [R233+0xc000], RZ ;  /* 0x00c000ffe9001388 */ /* 0x0005e80000000c00 */
[----:B------:R2:W-:Y:S01]  /*2b40*/  @P1 STS.128 [R233+0xe000], RZ ;  /* 0x00e000ffe9001388 */ /* 0x0005e20000000c00 */
[----:B------:R-:W-:Y:S05]  /*2b50*/  @P1 BRA `(.L_x_89) ;  /* 0x00000000008c1947 */ /* 0x000fea0003800000 */
[----:B------:R-:W3:Y:S01]  /*2b60*/  LDC.64 R16, c[0x0][0x3e0] ;  /* 0x0000f800ff107b82 */ /* 0x000ee20000000a00 */
[----:B--2---:R-:W-:Y:S01]  /*2b70*/  IMAD R6, R27, R8, RZ ;  /* 0x000000081b067224 */ /* 0x004fe200078e02ff */
[----:B------:R-:W-:Y:S01]  /*2b80*/  UMOV UR26, UR19 ;  /* 0x00000013001a7c82 */ /* 0x000fe20008000000 */
[----:B------:R-:W-:Y:S01]  /*2b90*/  UMOV UR27, UR40 ;  /* 0x00000028001b7c82 */ /* 0x000fe20008000000 */
[----:B------:R4:W-:Y:S01]  /*2ba0*/  @P3 STS.128 [R233+0x8000], RZ ;  /* 0x008000ffe9003388 */ /* 0x0009e20000000c00 */
[-C--:B------:R-:W-:Y:S02]  /*2bb0*/  IMAD R12, R9, R22.reuse, R6 ;  /* 0x00000016090c7224 */ /* 0x080fe400078e0206 */
[----:B------:R-:W-:-:S05]  /*2bc0*/  IMAD.WIDE.U32 R6, R8, R22, UR26 ;  /* 0x0000001a08067e25 */ /* 0x000fca000f8e0016 */
[----:B------:R-:W-:-:S03]  /*2bd0*/  IADD3 R7, R7, R12, RZ ;  /* 0x0000000c07077210 */ /* 0x000fc60007ffe0ff */
[----:B------:R-:W-:-:S05]  /*2be0*/  IMAD.WIDE.U32 R12, R29, UR56, R6 ;  /* 0x000000381d0c7c25 */ /* 0x000fca000f8e0006 */
[----:B------:R-:W-:Y:S01]  /*2bf0*/  IADD3 R13, R13, UR11, RZ ;  /* 0x0000000b0d0d7c10 */ /* 0x000fe2000fffe0ff */
[----:B---3--:R-:W-:-:S03]  /*2c00*/  IMAD.WIDE R6, R4, 0x2, R16 ;  /* 0x0000000204067825 */ /* 0x008fc600078e0210 */
[----:B------:R-:W-:-:S04]  /*2c10*/  LEA R6, P0, R12, R6, 0x1 ;  /* 0x000000060c067211 */ /* 0x000fc800078008ff */
[----:B------:R-:W-:Y:S02]  /*2c20*/  LEA.HI.X R7, R12, R7, R13, 0x1, P0 ;  /* 0x000000070c077211 */ /* 0x000fe400000f0c0d */
[----:B------:R-:W-:Y:S02]  /*2c30*/  @!P3 MOV R12, R238 ;  /* 0x000000ee000cb202 */ /* 0x000fe40000000f00 */
        /* <DEDUP_REMOVED lines=21> */
.L_x_89:
[----:B------:R-:W-:Y:S05]  /*2d90*/  BSYNC B0 ;  /* 0x0000000000007941 */ /* 0x000fea0003800000 */
.L_x_88:
        /* <DEDUP_REMOVED lines=8> */
[C---:B--234-:R-:W-:Y:S01]  /*2e20*/  IMAD.WIDE.U32 R6, R8.reuse, 0x20, RZ ;  /* 0x0000002008067825 */ /* 0x05cfe200078e00ff */
[C---:B------:R-:W-:Y:S01]  /*2e30*/  @!P3 LEA R12, P0, R8.reuse, R238, 0x6 ;  /* 0x000000ee080cb211 */ /* 0x040fe200078030ff */
[----:B------:R2:W-:Y:S03]  /*2e40*/  @P3 STS.128 [R233+0x9000], RZ ;  /* 0x009000ffe9003388 */ /* 0x0005e60000000c00 */
        /* <DEDUP_REMOVED lines=25> */
[----:B--2---:R-:W-:Y:S02]  /*2fe0*/  P2R R10, PR, RZ, 0x1 ;  /* 0x00000001ff0a7803 */ /* 0x004fe40000000000 */
[----:B------:R-:W-:-:S04]  /*2ff0*/  LEA R8, P0, R6, UR12, 0x1 ;  /* 0x0000000c06087c11 */ /* 0x000fc8000f8008ff */
[----:B------:R-:W-:Y:S02]  /*3000*/  LEA.HI.X R9, R6, UR13, R7, 0x1, P0 ;  /* 0x0000000d06097c11 */ /* 0x000fe400080f0c07 */
[----:B------:R-:W-:-:S03]  /*3010*/  ISETP.NE.AND P0, PT, R10, RZ, PT ;  /* 0x000000ff0a00720c */ /* 0x000fc60003f05270 */
[----:B------:R-:W-:Y:S01]  /*3020*/  @!PT LDS RZ, [RZ] ;  /* 0x00000000fffff984 */ /* 0x000fe20000000800 */
[----:B------:R-:W-:Y:S01]  /*3030*/  @!PT LDS RZ, [RZ] ;  /* 0x00000000fffff984 */ /* 0x000fe20000000800 */
[----:B------:R-:W-:Y:S01]  /*3040*/  @!PT LDS RZ, [RZ] ;  /* 0x00000000fffff984 */ /* 0x000fe20000000800 */
[----:B------:R2:W-:Y:S10]  /*3050*/  LDGSTS.E.BYPASS.LTC128B.128 [R233+0xf000], desc[UR8][R8.64+0x180] ;  /* 0x0f00018008e97fae */ /* 0x0005f4000b901d48 */
.L_x_91:
[----:B------:R-:W-:Y:S05]  /*3060*/  BSYNC B0 ;  /* 0x0000000000007941 */ /* 0x000fea0003800000 */
.L_x_90:
[----:B------:R1:W-:Y:S01]  /*3070*/  @P1 STS.128 [R233], RZ ;  /* 0x000000ffe9001388 */ /* 0x0003e20000000c00 */
[----:B------:R-:W-:Y:S03]  /*3080*/  BSSY B0, `(.L_x_92) ;  /* 0x0000026000007945 */ /* 0x000fe60003800000 */
[----:B------:R1:W-:Y:S04]  /*3090*/  @P1 STS.128 [R233+0x2000], RZ ;  /* 0x002000ffe9001388 */ /* 0x0003e80000000c00 */
[----:B------:R1:W-:Y:S04]  /*30a0*/  @P1 STS.128 [R233+0x4000], RZ ;  /* 0x004000ffe9001388 */ /* 0x0003e80000000c00 */
[----:B------:R1:W-:Y:S01]  /*30b0*/  @P1 STS.128 [R233+0x6000], RZ ;  /* 0x006000ffe9001388 */ /* 0x0003e20000000c00 */
[----:B------:R-:W-:Y:S05]  /*30c0*/  @P1 BRA `(.L_x_93) ;  /* 0x0000000000841947 */ /* 0x000fea0003800000 */
[----:B--2---:R-:W2:Y:S01]  /*30d0*/  LDC.64 R10, c[0x0][0x210] ;  /* 0x00008400ff0a7b82 */ /* 0x004ea20000000a00 */
[----:B---34-:R-:W-:Y:S01]  /*30e0*/  MOV R6, UR45 ;  /* 0x0000002d00067c02 */ /* 0x018fe20008000f00 */
[----:B------:R3:W-:Y:S01]  /*30f0*/  @P3 STS.128 [R233], RZ ;  /* 0x000000ffe9003388 */ /* 0x0007e20000000c00 */
[----:B------:R-:W-:-:S03]  /*3100*/  MOV R7, UR39 ;  /* 0x0000002700077c02 */ /* 0x000fc60008000f00 */
[----:B------:R-:W-:-:S05]  /*3110*/  IMAD.WIDE.U32 R6, R22, UR28, R6 ;  /* 0x0000001c16067c25 */ /* 0x000fca000f8e0006 */
[----:B------:R-:W-:-:S03]  /*3120*/  IADD3 R7, R35, R7, RZ ;  /* 0x0000000723077210 */ /* 0x000fc60007ffe0ff */
[----:B------:R-:W-:-:S04]  /*3130*/  IMAD.WIDE.U32 R8, R34, UR56, R6 ;  /* 0x0000003822087c25 */ /* 0x000fc8000f8e0006 */
[----:B------:R-:W-:Y:S02]  /*3140*/  VIADD R9, R9, UR14 ;  /* 0x0000000e09097c36 */ /* 0x000fe40008000000 */
[----:B--2---:R-:W-:-:S03]  /*3150*/  IMAD.WIDE R6, R4, 0x2, R10 ;  /* 0x0000000204067825 */ /* 0x004fc600078e020a */
[----:B------:R-:W-:-:S04]  /*3160*/  LEA R6, P1, R8, R6, 0x1 ;  /* 0x0000000608067211 */ /* 0x000fc800078208ff */
[----:B------:R-:W-:Y:S01]  /*3170*/  LEA.HI.X R7, R8, R7, R9, 0x1, P1 ;  /* 0x0000000708077211 */ /* 0x000fe200008f0c09 */
[----:B------:R-:W-:Y:S01]  /*3180*/  @!P3 IMAD.MOV.U32 R9, RZ, RZ, R239 ;  /* 0x000000ffff09b224 */ /* 0x000fe200078e00ef */
        /* <DEDUP_REMOVED lines=21> */
.L_x_93:
[----:B------:R-:W-:Y:S05]  /*32e0*/  BSYNC B0 ;  /* 0x0000000000007941 */ /* 0x000fea0003800000 */
.L_x_92:
[----:B------:R1:W-:Y:S01]  /*32f0*/  @P0 STS.128 [R233+0x1000], RZ ;  /* 0x001000ffe9000388 */ /* 0x0003e20000000c00 */
[----:B------:R-:W-:Y:S03]  /*3300*/  BSSY B0, `(.L_x_94) ;  /* 0x0000029000007945 */ /* 0x000fe60003800000 */
[----:B------:R1:W-:Y:S04]  /*3310*/  @P0 STS.128 [R233+0x3000], RZ ;  /* 0x003000ffe9000388 */ /* 0x0003e80000000c00 */
[----:B------:R1:W-:Y:S04]  /*3320*/  @P0 STS.128 [R233+0x5000], RZ ;  /* 0x005000ffe9000388 */ /* 0x0003e80000000c00 */
[----:B------:R1:W-:Y:S01]  /*3330*/  @P0 STS.128 [R233+0x7000], RZ ;  /* 0x007000ffe9000388 */ /* 0x0003e20000000c00 */
[----:B------:R-:W-:Y:S05]  /*3340*/  @P0 BRA `(.L_x_95) ;  /* 0x0000000000900947 */ /* 0x000fea0003800000 */
[----:B------:R-:W-:Y:S01]  /*3350*/  USHF.L.U32 UR11, UR29, 0x5, URZ ;  /* 0x000000051d0b7899 */ /* 0x000fe2000800063f */
[----:B--23--:R-:W-:Y:S01]  /*3360*/  IMAD.U32 R9, RZ, RZ, UR28 ;  /* 0x0000001cff097e24 */ /* 0x00cfe2000f8e00ff */
[----:B------:R-:W-:Y:S01]  /*3370*/  UIMAD.WIDE.U32 UR12, UR28, 0x20, URZ ;  /* 0x000000201c0c78a5 */ /* 0x000fe2000f8e003f */
[----:B------:R-:W-:Y:S01]  /*3380*/  IMAD.U32 R8, RZ, RZ, UR29 ;  /* 0x0000001dff087e24 */ /* 0x000fe2000f8e00ff */
[----:B------:R2:W-:Y:S02]  /*3390*/  @P3 STS.128 [R233+0x1000], RZ ;  /* 0x001000ffe9003388 */ /* 0x0005e40000000c00 */
[----:B----4-:R-:W-:Y:S01]  /*33a0*/  IMAD.U32 R7, RZ, RZ, UR11 ;  /* 0x0000000bff077e24 */ /* 0x010fe2000f8e00ff */
[C---:B------:R-:W-:Y:S02]  /*33b0*/  @!P3 LEA R12, P0, R9.reuse, R237, 0x6 ;  /* 0x000000ed090cb211 */ /* 0x040fe400078030ff */
[----:B------:R-:W-:Y:S02]  /*33c0*/  IADD3 R6, P1, R20, UR12, RZ ;  /* 0x0000000c14067c10 */ /* 0x000fe4000ff3e0ff */
[----:B------:R-:W-:-:S02]  /*33d0*/  @!P3 LEA.HI.X R13, R9, R239, R8, 0x6, P0 ;  /* 0x000000ef090db211 */ /* 0x000fc400000f3408 */
[----:B------:R-:W-:Y:S02]  /*33e0*/  IADD3.X R7, R37, UR13, R7, P1, !PT ;  /* 0x0000000d25077c10 */ /* 0x000fe40008ffe407 */
[C---:B------:R-:W-:Y:S01]  /*33f0*/  @!P5 LEA R10, P1, R6.reuse, UR22, 0x1 ;  /* 0x00000016060adc11 */ /* 0x040fe2000f8208ff */
[----:B------:R-:W-:Y:S01]  /*3400*/  @!PT LDS RZ, [RZ] ;  /* 0x00000000fffff984 */ /* 0x000fe20000000800 */
[----:B------:R-:W-:Y:S01]  /*3410*/  @!PT LDS RZ, [RZ] ;  /* 0x00000000fffff984 */ /* 0x000fe20000000800 */
[----:B------:R-:W-:Y:S01]  /*3420*/  @!PT LDS RZ, [RZ] ;  /* 0x00000000fffff984 */ /* 0x000fe20000000800 */
[----:B------:R2:W-:Y:S01]  /*3430*/  @!P3 LDGSTS.E.BYPASS.LTC128B.128 [R233+0x1000], desc[UR8][R12.64] ;  /* 0x010000000ce9bfae */ /* 0x0005e2000b901d48 */
[C---:B------:R-:W-:Y:S02]  /*3440*/  @!P4 LEA R8, P0, R6.reuse, UR22, 0x1 ;  /* 0x000000160608cc11 */ /* 0x040fe4000f8008ff */
[C-C-:B------:R-:W-:Y:S01]  /*3450*/  @!P5 LEA.HI.X R11, R6.reuse, UR23, R7.reuse, 0x1, P1 ;  /* 0x00000017060bdc11 */ /* 0x140fe200088f0c07 */
[----:B------:R2:W-:Y:S01]  /*3460*/  @P5 STS.128 [R233+0x3000], RZ ;  /* 0x003000ffe9005388 */ /* 0x0005e20000000c00 */
[----:B------:R-:W-:-:S03]  /*3470*/  @!P4 LEA.HI.X R9, R6, UR23, R7, 0x1, P0 ;  /* 0x000000170609cc11 */ /* 0x000fc600080f0c07 */
        /* <DEDUP_REMOVED lines=11> */
[----:B--2---:R-:W-:-:S04]  /*3530*/  LEA R8, P0, R6, UR22, 0x1 ;  /* 0x0000001606087c11 */ /* 0x004fc8000f8008ff */
[----:B------:R-:W-:-:S05]  /*3540*/  LEA.HI.X R9, R6, UR23, R7, 0x1, P0 ;  /* 0x0000001706097c11 */ /* 0x000fca00080f0c07 */
[----:B------:R-:W-:Y:S01]  /*3550*/  @!PT LDS RZ, [RZ] ;  /* 0x00000000fffff984 */ /* 0x000fe20000000800 */
[----:B------:R-:W-:Y:S01]  /*3560*/  @!PT LDS RZ, [RZ] ;  /* 0x00000000fffff984 */ /* 0x000fe20000000800 */
[----:B------:R-:W-:Y:S01]  /*3570*/  @!PT LDS RZ, [RZ] ;  /* 0x00000000fffff984 */ /* 0x000fe20000000800 */
[----:B------:R2:W-:Y:S04]  /*3580*/  LDGSTS.E.BYPASS.LTC128B.128 [R233+0x7000], desc[UR8][R8.64+0x180] ;  /* 0x0700018008e97fae */ /* 0x0005e8000b901d48 */
.L_x_95:
[----:B------:R-:W-:Y:S05]  /*3590*/  BSYNC B0 ;  /* 0x0000000000007941 */ /* 0x000fea0003800000 */
.L_x_94:
[----:B------:R1:W-:Y:S01]  /*35a0*/  @P2 STS.128 [R233+0x10000], RZ ;  /* 0x010000ffe9002388 */ /* 0x0003e20000000c00 */
[----:B------:R-:W-:Y:S03]  /*35b0*/  BSSY B0, `(.L_x_96) ;  /* 0x000003c000007945 */ /* 0x000fe60003800000 */
[----:B------:R1:W-:Y:S04]  /*35c0*/  @P2 STS.128 [R233+0x11000], RZ ;  /* 0x011000ffe9002388 */ /* 0x0003e80000000c00 */
[----:B------:R1:W-:Y:S04]  /*35d0*/  @P2 STS.128 [R233+0x12000], RZ ;  /* 0x012000ffe9002388 */ /* 0x0003e80000000c00 */
[----:B------:R1:W-:Y:S01]  /*35e0*/  @P2 STS.128 [R233+0x13000], RZ ;  /* 0x013000ffe9002388 */ /* 0x0003e20000000c00 */
[----:B------:R-:W-:Y:S05]  /*35f0*/  @P2 BRA `(.L_x_97) ;  /* 0x0000000000dc2947 */ /* 0x000fea0003800000 */
[----:B--234-:R-:W-:Y:S01]  /*3600*/  LOP3.LUT R6, R26, 0x1, RZ, 0xc0, !PT ;  /* 0x000000011a067812 */ /* 0x01cfe200078ec0ff */
[----:B------:R-:W-:Y:S01]  /*3610*/  ULDC.64 UR10, c[0x0][0x260] ;  /* 0x00009800000a7ab9 */ /* 0x000fe20000000a00 */
[----:B------:R-:W-:Y:S02]  /*3620*/  P2R R14, PR, RZ, 0x8 ;  /* 0x00000008ff0e7803 */ /* 0x000fe40000000000 */
[----:B------:R-:W-:Y:S01]  /*3630*/  ISETP.NE.U32.AND P3, PT, R6, 0x1, PT ;  /* 0x000000010600780c */ /* 0x000fe20003f65070 */
[----:B------:R-:W-:Y:S01]  /*3640*/  IMAD.U32 R6, RZ, RZ, UR25 ;  /* 0x00000019ff067e24 */ /* 0x000fe2000f8e00ff */
[----:B------:R-:W-:Y:S02]  /*3650*/  LOP3.LUT R7, R26, 0xff, RZ, 0xc0, !PT ;  /* 0x000000ff1a077812 */ /* 0x000fe400078ec0ff */
[----:B------:R-:W-:Y:S02]  /*3660*/  IADD3 R0, P0, R0, UR25, RZ ;  /* 0x0000001900007c10 */ /* 0x000fe4000ff1e0ff */
[----:B------:R-:W-:-:S02]  /*3670*/  LOP3.LUT P2, RZ, R7, 0x2, RZ, 0xc0, !PT ;  /* 0x0000000207ff7812 */ /* 0x000fc4000784c0ff */
[----:B------:R-:W-:Y:S01]  /*3680*/  LOP3.LUT P1, RZ, R7, 0x4, RZ, 0xc0, !PT ;  /* 0x0000000407ff7812 */ /* 0x000fe2000782c0ff */
[----:B------:R-:W-:Y:S01]  /*3690*/  IMAD.WIDE.U32 R4, R0, UR34, R4 ;  /* 0x0000002200047c25 */ /* 0x000fe2000f8e0004 */
[----:B------:R-:W-:Y:S02]  /*36a0*/  LEA.HI.X.SX32 R6, R6, R39, 0x1, P0 ;  /* 0x0000002706067211 */ /* 0x000fe400000f0eff */
[----:B------:R-:W-:Y:S01]  /*36b0*/  P2R R15, PR, RZ, 0x10 ;  /* 0x00000010ff0f7803 */ /* 0x000fe20000000000 */
[----:B------:R-:W2:Y:S01]  /*36c0*/  @!P3 LDC.64 R12, c[0x0][0x218] ;  /* 0x00008600ff0cbb82 */ /* 0x000ea20000000a00 */
[----:B------:R-:W-:Y:S01]  /*36d0*/  IADD3 R4, P0, R4, UR41, RZ ;  /* 0x0000002904047c10 */ /* 0x000fe2000ff1e0ff */
[----:B------:R-:W-:-:S04]  /*36e0*/  IMAD R6, R6, UR34, RZ ;  /* 0x0000002206067c24 */ /* 0x000fc8000f8e02ff */
[----:B------:R-:W-:Y:S02]  /*36f0*/  IMAD R6, R0, UR35, R6 ;  /* 0x0000002300067c24 */ /* 0x000fe4000f8e0206 */
[----:B------:R-:W3:Y:S01]  /*3700*/  @P2 LDC.64 R10, c[0x0][0x218] ;  /* 0x00008600ff0a2b82 */ /* 0x000ee20000000a00 */
[----:B------:R-:W-:Y:S02]  /*3710*/  IMAD R0, R38, UR10, RZ ;  /* 0x0000000a26007c24 */ /* 0x000fe4000f8e02ff */
[----:B------:R-:W-:Y:S02]  /*3720*/  IADD3.X R5, R5, UR43, R6, P0, !PT ;  /* 0x0000002b05057c10 */ /* 0x000fe400087fe406 */
[----:B------:R-:W-:-:S03]  /*3730*/  IMAD R0, R23, UR11, R0 ;  /* 0x0000000b17007c24 */ /* 0x000fc6000f8e0200 */
[----:B------:R-:W4:Y:S01]  /*3740*/  @P1 LDC.64 R8, c[0x0][0x218] ;  /* 0x00008600ff081b82 */ /* 0x000f220000000a00 */
[----:B------:R-:W-:-:S04]  /*3750*/  IMAD.WIDE.U32 R4, R23, UR10, R4 ;  /* 0x0000000a17047c25 */ /* 0x000fc8000f8e0004 */
[----:B------:R-:W-:Y:S01]  /*3760*/  IMAD.IADD R0, R5, 0x1, R0 ;  /* 0x0000000105007824 */ /* 0x000fe200078e0200 */
[----:B--2---:R-:W-:-:S04]  /*3770*/  @!P3 LEA R12, P0, R4, R12, 0x1 ;  /* 0x0000000c040cb211 */ /* 0x004fc800078008ff */
[C---:B------:R-:W-:Y:S02]  /*3780*/  @!P3 LEA.HI.X R13, R4.reuse, R13, R0, 0x1, P0 ;  /* 0x0000000d040db211 */ /* 0x040fe400000f0c00 */
[----:B---3--:R-:W-:-:S03]  /*3790*/  @P2 LEA R10, P0, R4, R10, 0x1 ;  /* 0x0000000a040a2211 */ /* 0x008fc600078008ff */
[----:B------:R-:W-:Y:S01]  /*37a0*/  @!PT LDS RZ, [RZ] ;  /* 0x00000000fffff984 */ /* 0x000fe20000000800 */
[----:B------:R-:W-:Y:S01]  /*37b0*/  @!PT LDS RZ, [RZ] ;  /* 0x00000000fffff984 */ /* 0x000fe20000000800 */
[----:B------:R-:W-:Y:S01]  /*37c0*/  @!PT LDS RZ, [RZ] ;  /* 0x00000000fffff984 */ /* 0x000fe20000000800 */
[----:B------:R2:W-:Y:S01]  /*37d0*/  @!P3 LDGSTS.E.BYPASS.LTC128B.128 [R233+0x10000], desc[UR8][R12.64] ;  /* 0x100000000ce9bfae */ /* 0x0005e2000b901d48 */
[----:B------:R-:W-:-:S03]  /*37e0*/  @P2 LEA.HI.X R11, R4, R11, R0, 0x1, P0 ;  /* 0x0000000b040b2211 */ /* 0x000fc600000f0c00 */
[----:B------:R2:W-:Y:S01]  /*37f0*/  @P3 STS.128 [R233+0x10000], RZ ;  /* 0x010000ffe9003388 */ /* 0x0005e20000000c00 */
[----:B------:R-:W-:Y:S02]  /*3800*/  ISETP.NE.AND P3, PT, R14, RZ, PT ;  /* 0x000000ff0e00720c */ /* 0x000fe40003f65270 */
[C---:B----4-:R-:W-:Y:S01]  /*3810*/  @P1 LEA R8, P0, R4.reuse, R8, 0x1 ;  /* 0x0000000804081211 */ /* 0x050fe200078008ff */
[----:B------:R-:W-:Y:S01]  /*3820*/  @!PT LDS RZ, [RZ] ;  /* 0x00000000fffff984 */ /* 0x000fe20000000800 */
[----:B------:R-:W-:Y:S01]  /*3830*/  @!PT LDS RZ, [RZ] ;  /* 0x00000000fffff984 */ /* 0x000fe20000000800 */
[----:B------:R-:W-:Y:S01]  /*3840*/  @!PT LDS RZ, [RZ] ;  /* 0x00000000fffff984 */ /* 0x000fe20000000800 */
[----:B------:R2:W-:Y:S03]  /*3850*/  @P2 LDGSTS.E.BYPASS.LTC128B.128 [R233+0x11000], desc[UR8][R10.64+0x80] ;  /* 0x110000800ae92fae */ /* 0x0005e6000b901d48 */
[----:B------:R-:W-:Y:S01]  /*3860*/  @P1 LEA.HI.X R9, R4, R9, R0, 0x1, P0 ;  /* 0x0000000904091211 */ /* 0x000fe200000f0c00 */
[----:B------:R2:W-:Y:S01]  /*3870*/  @!P2 STS.128 [R233+0x11000], RZ ;  /* 0x011000ffe900a388 */ /* 0x0005e20000000c00 */
[----:B------:R-:W-:-:S03]  /*3880*/  LOP3.LUT P0, RZ, R7, 0x8, RZ, 0xc0, !PT ;  /* 0x0000000807ff7812 */ /* 0x000fc6000780c0ff */
[----:B------:R-:W-:Y:S01]  /*3890*/  @!PT LDS RZ, [RZ] ;  /* 0x00000000fffff984 */ /* 0x000fe20000000800 */
[----:B------:R-:W-:Y:S01]  /*38a0*/  @!PT LDS RZ, [RZ] ;  /* 0x00000000fffff984 */ /* 0x000fe20000000800 */
[----:B------:R-:W-:Y:S01]  /*38b0*/  @!PT LDS RZ, [RZ] ;  /* 0x00000000fffff984 */ /* 0x000fe20000000800 */
[----:B------:R2:W-:Y:S04]  /*38c0*/  @P1 LDGSTS.E.BYPASS.LTC128B.128 [R233+0x12000], desc[UR8][R8.64+0x100] ;  /* 0x1200010008e91fae */ /* 0x0005e8000b901d48 */
[----:B------:R2:W-:Y:S06]  /*38d0*/  @!P1 STS.128 [R233+0x12000], RZ ;  /* 0x012000ffe9009388 */ /* 0x0005ec0000000c00 */
[----:B------:R-:W3:Y:S02]  /*38e0*/  @P0 LDC.64 R6, c[0x0][0x218] ;  /* 0x00008600ff060b82 */ /* 0x000ee40000000a00 */
[----:B---3--:R-:W-:-:S04]  /*38f0*/  @P0 LEA R6, P4, R4, R6, 0x1 ;  /* 0x0000000604060211 */ /* 0x008fc800078808ff */
[----:B------:R-:W-:Y:S02]  /*3900*/  @P0 LEA.HI.X R7, R4, R7, R0, 0x1, P4 ;  /* 0x0000000704070211 */ /* 0x000fe400020f0c00 */
[----:B------:R-:W-:-:S03]  /*3910*/  ISETP.NE.AND P4, PT, R15, RZ, PT ;  /* 0x000000ff0f00720c */ /* 0x000fc60003f85270 */
[----:B------:R-:W-:Y:S01]  /*3920*/  @!PT LDS RZ, [RZ] ;  /* 0x00000000fffff984 */ /* 0x000fe20000000800 */
[----:B------:R-:W-:Y:S01]  /*3930*/  @!PT LDS RZ, [RZ] ;  /* 0x00000000fffff984 */ /* 0x000fe20000000800 */
[----:B------:R-:W-:Y:S01]  /*3940*/  @!PT LDS RZ, [RZ] ;  /* 0x00000000fffff984 */ /* 0x000fe20000000800 */
[----:B------:R2:W-:Y:S04]  /*3950*/  @P0 LDGSTS.E.BYPASS.LTC128B.128 [R233+0x13000], desc[UR8][R6.64+0x180] ;  /* 0x1300018006e90fae */ /* 0x0005e8000b901d48 */
[----:B------:R2:W-:Y:S04]  /*3960*/  @!P0 STS.128 [R233+0x13000], RZ ;  /* 0x013000ffe9008388 */ /* 0x0005e80000000c00 */
.L_x_97:
[----:B------:R-:W-:Y:S05]  /*3970*/  BSYNC B0 ;  /* 0x0000000000007941 */ /* 0x000fea0003800000 */
.L_x_96:
[----:B------:R-:W0:Y:S01]  /*3980*/  LDGDEPBAR ;  /* 0x00000000000079af */ /* 0x000e220000000000 */
[----:B------:R-:W-:Y:S01]  /*3990*/  UIADD3 UR10, UR4, 0x14000, URZ ;  /* 0x00014000040a7890 */ /* 0x000fe2000fffe03f */
[----:B------:R-:W-:Y:S01]  /*39a0*/  IMAD.MOV.U32 R0, RZ, RZ, 0x20 ;  /* 0x00000020ff007424 */ /* 0x000fe200078e00ff */
[C---:B------:R-:W-:Y:S01]  /*39b0*/  LOP3.LUT P1, RZ, R36.reuse, 0x4, RZ, 0xc0, !PT ;  /* 0x0000000424ff7812 */ /* 0x040fe2000782c0ff */
[----:B------:R-:W-:Y:S01]  /*39c0*/  IMAD.MOV.U32 R192, RZ, RZ, 0x40 ;  /* 0x00000040ffc07424 */ /* 0x000fe200078e00ff */
[----:B------:R-:W-:Y:S01]  /*39d0*/  LOP3.LUT P0, RZ, R36, 0x2, RZ, 0xc0, !PT ;  /* 0x0000000224ff7812 */ /* 0x000fe2000780c0ff */
[----:B------:R-:W-:Y:S01]  /*39e0*/  IMAD.SHL.U32 R244, R249, 0x4, RZ ;  /* 0x00000004f9f47824 */ /* 0x000fe200078e00ff */
[----:B------:R-:W-:Y:S02]  /*39f0*/  LEA R4, R230, UR10, 0x1 ;  /* 0x0000000ae6047c11 */ /* 0x000fe4000f8e08ff */
[----:B------:R-:W-:Y:S02]  /*3a00*/  CS2R R126, SRZ ;  /* 0x00000000007e7805 */ /* 0x000fe4000001ff00 */
[----:B------:R-:W-:-:S02]  /*3a10*/  SEL R0, R0, 0xffffffe0, !P0 ;  /* 0xffffffe000007807 */ /* 0x000fc40004000000 */
[----:B------:R-:W-:Y:S02]  /*3a20*/  CS2R R124, SRZ ;  /* 0x00000000007c7805 */ /* 0x000fe4000001ff00 */
[----:B------:R-:W-:Y:S02]  /*3a30*/  SEL R192, R192, 0xffffffc0, !P1 ;  /* 0xffffffc0c0c07807 */ /* 0x000fe40004800000 */
[----:B------:R-:W-:Y:S02]  /*3a40*/  CS2R R130, SRZ ;  /* 0x0000000000827805 */ /* 0x000fe4000001ff00 */
[----:B------:R-:W-:Y:S02]  /*3a50*/  LEA R180, R230, UR4, 0x1 ;  /* 0x00000004e6b47c11 */ /* 0x000fe4000f8e08ff */
[----:B------:R-:W-:Y:S02]  /*3a60*/  CS2R R128, SRZ ;  /* 0x0000000000807805 */ /* 0x000fe4000001ff00 */
[----:B------:R-:W-:-:S02]  /*3a70*/  IADD3 R192, R0, R4, R192 ;  /* 0x0000000400c07210 */ /* 0x000fc40007ffe0c0 */
[----:B------:R-:W-:Y:S02]  /*3a80*/  CS2R R122, SRZ ;  /* 0x00000000007a7805 */ /* 0x000fe4000001ff00 */
[----:B------:R-:W-:Y:S02]  /*3a90*/  CS2R R120, SRZ ;  /* 0x0000000000787805 */ /* 0x000fe4000001ff00 */
[----:B------:R-:W-:Y:S02]  /*3aa0*/  CS2R R118, SRZ ;  /* 0x0000000000767805 */ /* 0x000fe4000001ff00 */
[----:B------:R-:W-:Y:S02]  /*3ab0*/  CS2R R116, SRZ ;  /* 0x0000000000747805 */ /* 0x000fe4000001ff00 */
[----:B------:R-:W-:Y:S02]  /*3ac0*/  CS2R R110, SRZ ;  /* 0x00000000006e7805 */ /* 0x000fe4000001ff00 */
[----:B------:R-:W-:-:S02]  /*3ad0*/  CS2R R108, SRZ ;  /* 0x00000000006c7805 */ /* 0x000fc4000001ff00 */
[----:B------:R-:W-:Y:S02]  /*3ae0*/  CS2R R114, SRZ ;  /* 0x0000000000727805 */ /* 0x000fe4000001ff00 */
        /* <DEDUP_REMOVED lines=22> */
[----:B--2-4-:R-:W-:Y:S02]  /*3c50*/  CS2R R12, SRZ ;  /* 0x00000000000c7805 */ /* 0x014fe4000001ff00 */
[----:B------:R-:W-:Y:S01]  /*3c60*/  SHF.L.U64.HI R243, R249, 0x2, R243 ;  /* 0x00000002f9f37819 */ /* 0x000fe200000102f3 */
[----:B------:R-:W-:Y:S01]  /*3c70*/  ULDC UR10, c[0x0][0x394] ;  /* 0x0000e500000a7ab9 */ /* 0x000fe20000000800 */
[----:B------:R-:W-:Y:S01]  /*3c80*/  ULDC UR23, c[0x0][0x398] ;  /* 0x0000e60000177ab9 */ /* 0x000fe20000000800 */
[----:B------:R2:W4:Y:S01]  /*3c90*/  LDSM.16.M88.4 R132, [R180+0x14000] ;  /* 0x01400000b484783b */ /* 0x0005220000000200 */
[----:B------:R-:W-:Y:S01]  /*3ca0*/  UIADD3 UR22, UR52, -UR47, -UR5 ;  /* 0x8000002f34167290 */ /* 0x000fe2000fffe805 */
[----:B------:R-:W-:Y:S02]  /*3cb0*/  UMOV UR13, UR10 ;  /* 0x0000000a000d7c82 */ /* 0x000fe40008000000 */
[----:B------:R2:W1:Y:S01]  /*3cc0*/  LDSM.16.M88.4 R148, [R180+0x15000] ;  /* 0x01500000b494783b */ /* 0x0004620000000200 */
[----:B------:R-:W-:Y:S01]  /*3cd0*/  ULDC UR25, c[0x0][0x2dc] ;  /* 0x0000b70000197ab9 */ /* 0x000fe20000000800 */
[----:B------:R-:W-:-:S02]  /*3ce0*/  ULDC UR21, c[0x0][0x2ec] ;  /* 0x0000bb0000157ab9 */ /* 0x000fc40000000800 */
        /* <DEDUP_REMOVED lines=13> */
[----:B----4-:R2:W1:Y:S02]  /*3dc0*/  LDSM.16.M88.4 R188, [R226+0x3000] ;  /* 0x00300000e2bc783b */ /* 0x0104640000000200 */
.L_x_102:
[----:B------:R-:W0:Y:S01]  /*3dd0*/  LDGDEPBAR ;  /* 0x00000000000079af */ /* 0x000e220000000000 */
[----:B------:R-:W-:Y:S01]  /*3de0*/  LEA R0, R230, UR4, 0x1 ;  /* 0x00000004e6007c11 */ /* 0x000fe2000f8e08ff */
[----:B------:R-:W-:Y:S01]  /*3df0*/  USHF.L.U32 UR12, UR6, 0x6, URZ ;  /* 0x00000006060c7899 */ /* 0x000fe2000800063f */
[----:B------:R-:W-:Y:S01]  /*3e00*/  IADD3 R60, P0, R244, UR18, RZ ;  /* 0x00000012f43c7c10 */ /* 0x000fe2000ff1e0ff */
[----:B------:R-:W-:Y:S02]  /*3e10*/  USHF.L.U32 UR10, UR30, 0x5, URZ ;  /* 0x000000051e0a7899 */ /* 0x000fe4000800063f */
[----:B------:R-:W-:Y:S01]  /*3e20*/  UISETP.GE.AND UP0, UPT, UR12, UR22, UPT ;  /* 0x000000160c00728c */ /* 0x000fe2000bf06270 */
[----:B------:R-:W-:Y:S01]  /*3e30*/  IADD3.X R61, R243, UR17, RZ, P0, !PT ;  /* 0x00000011f33d7c10 */ /* 0x000fe200087fe4ff */
[----:B------:R-:W-:Y:S04]  /*3e40*/  UMOV UR11, UR59 ;  /* 0x0000003b000b7c82 */ /* 0x000fe80008000000 */
[----:B------:R-:W-:Y:S01]  /*3e50*/  PLOP3.LUT P0, PT, PT, PT, UP0, 0x80, 0x0 ;  /* 0x000000000000781c */ /* 0x000fe20003f0f008 */
[----:B------:R-:W-:Y:S04]  /*3e60*/  DEPBAR.LE SB0, 0x0 ;  /* 0x000080000000791a */ /* 0x000fe80000000000 */
[----:B------:R-:W-:Y:S06]  /*3e70*/  BAR.SYNC.DEFER_BLOCKING 0x0 ;  /* 0x0000000000007b1d */ /* 0x000fec0000010000 */
[----:B-1-3--:R-:W-:Y:S04]  /*3e80*/  LDSM.16.M88.4 R8, [R2] ;  /* 0x000000000208783b */ /* 0x00afe80000000200 */
[----:B------:R-:W3:Y:S04]  /*3e90*/  LDSM.16.M88.4 R44, [R0+0x10000] ;  /* 0x01000000002c783b */ /* 0x000ee80000000200 */
[----:B------:R-:W-:Y:S04]  /*3ea0*/  LDSM.16.M88.4 R48, [R220] ;  /* 0x00000000dc30783b */ /* 0x000fe80000000200 */
[----:B------:R-:W4:Y:S04]  /*3eb0*/  LDSM.16.M88.4 R52, [R225+-0x4000] ;  /* 0xffc00000e134783b */ /* 0x000f280000000200 */
[----:B------:R-:W-:Y:S04]  /*3ec0*/  LDSM.16.M88.4 R56, [R226+-0x4000] ;  /* 0xffc00000e238783b */ /* 0x000fe80000000200 */
[----:B-----5:R1:W5:Y:S01]  /*3ed0*/  LDG.E R62, desc[UR8][R60.64] ;  /* 0x000000083c3e7981 */ /* 0x020362000c1e1900 */
[C---:B---3--:R-:W-:Y:S03]  /*3ee0*/  HMMA.16816.F32 R4, R8.reuse, R44, RZ ;  /* 0x0000002c0804723c */ /* 0x048fe600000018ff */
[----:B------:R3:W5:Y:S03]  /*3ef0*/  LDG.E R60, desc[UR8][R60.64+0x20] ;  /* 0x000020083c3c7981 */ /* 0x000766000c1e1900 */
[----:B------:R-:W-:Y:S01]  /*3f00*/  HMMA.16816.F32 R8, R8, R46, RZ ;  /* 0x0000002e0808723c */ /* 0x000fe200000018ff */
[----:B------:R-:W2:Y:S11]  /*3f10*/  LDSM.16.M88.4 R44, [R224] ;  /* 0x00000000e02c783b */ /* 0x000eb60000000200 */
[----:B------:R-:W-:Y:S06]  /*3f20*/  @!UPT UIADD3 URZ, URZ, URZ, URZ ;  /* 0x0000003f3f3ff290 */ /* 0x000fec000fffe03f */
[C---:B----4-:R-:W-:Y:S06]  /*3f30*/  HMMA.16816.F32 R4, R48.reuse, R52, R4 ;  /* 0x000000343004723c */ /* 0x050fec0000001804 */
[----:B------:R-:W-:Y:S01]  /*3f40*/  HMMA.16816.F32 R8, R48, R54, R8 ;  /* 0x000000363008723c */ /* 0x000fe20000001808 */
[----:B------:R-:W-:Y:S04]  /*3f50*/  LDSM.16.M88.4 R48, [R223] ;  /* 0x00000000df30783b */ /* 0x000fe80000000200 */
[----:B------:R-:W4:Y:S11]  /*3f60*/  LDSM.16.M88.4 R52, [R227+-0x4000] ;  /* 0xffc00000e334783b */ /* 0x000f360000000200 */
        /* <DEDUP_REMOVED lines=62> */
[----:B------:R-:W-:Y:S11]  /*4350*/  HMMA.16816.F32 R8, R44, R58, R8 ;  /* 0x0000003a2c08723c */ /* 0x000ff60000001808 */
[----:B------:R-:W-:Y:S07]  /*4360*/  @!UPT UIADD3 URZ, URZ, URZ, URZ ;  /* 0x0000003f3f3ff290 */ /* 0x000fee000fffe03f */
[C---:B----4-:R-:W-:Y:S06]  /*4370*/  HMMA.16816.F32 R4, R48.reuse, R52, R4 ;  /* 0x000000343004723c */ /* 0x050fec0000001804 */
[----:B------:R-:W-:Y:S01]  /*4380*/  HMMA.16816.F32 R8, R48, R54, R8 ;  /* 0x000000363008723c */ /* 0x000fe20000001808 */
[----:B------:R-:W-:Y:S11]  /*4390*/  @!UPT UIADD3 URZ, URZ, URZ, URZ ;  /* 0x0000003f3f3ff290 */ /* 0x000ff6000fffe03f */
[----:B------:R-:W-:Y:S01]  /*43a0*/  @!UPT UIADD3 URZ, URZ, URZ, URZ ;  /* 0x0000003f3f3ff290 */ /* 0x000fe2000fffe03f */
[----:B-1-3--:R-:W-:Y:S11]  /*43b0*/  @!P0 BRA `(.L_x_98) ;  /* 0x00000000002c8947 */ /* 0x00aff60003800000 */
[----:B------:R-:W-:Y:S02]  /*43c0*/  UIADD3 UR11, -UR5, UR7, UR10 ;  /* 0x00000007050b7290 */ /* 0x000fe4000fffe10a */
[----:B------:R-:W-:Y:S02]  /*43d0*/  UIADD3 UR19, UR10, 0x20, URZ ;  /* 0x000000200a137890 */ /* 0x000fe4000fffe03f */
[----:B------:R-:W-:Y:S02]  /*43e0*/  UIADD3 UR14, UR12, 0x40, URZ ;  /* 0x000000400c0e7890 */ /* 0x000fe4000fffe03f */
[----:B------:R-:W-:Y:S02]  /*43f0*/  UIADD3 UR11, UR11, UR13, URZ ;  /* 0x0000000d0b0b7290 */ /* 0x000fe4000fffe03f */
[----:B------:R-:W-:Y:S02]  /*4400*/  IMAD.U32 R0, RZ, RZ, UR19 ;  /* 0x00000013ff007e24 */ /* 0x000fe4000f8e00ff */
[----:B------:R-:W-:Y:S03]  /*4410*/  UISETP.GE.AND UP0, UPT, UR14, UR11, UPT ;  /* 0x0000000b0e00728c */ /* 0x000fe6000bf06270 */
[----:B------:R-:W-:Y:S01]  /*4420*/  ISETP.LT.AND P0, PT, R0, UR5, PT ;  /* 0x0000000500007c0c */ /* 0x000fe2000bf01270 */
[----:B------:R-:W-:Y:S02]  /*4430*/  UMOV UR11, UR13 ;  /* 0x0000000d000b7c82 */ /* 0x000fe40008000000 */
[----:B------:R-:W-:Y:S11]  /*4440*/  PLOP3.LUT P1, PT, PT, PT, UP0, 0x80, 0x0 ;  /* 0x000000000000781c */ /* 0x000ff60003f2f008 */
[----:B------:R-:W-:Y:S02]  /*4450*/  @!UPT UIADD3 URZ, URZ, URZ, URZ ;  /* 0x0000003f3f3ff290 */ /* 0x000fe4000fffe03f */
[----:B------:R-:W-:Y:S05]  /*4460*/  @!P1 BRA P0, `(.L_x_99) ;  /* 0x0000000000a49947 */ /* 0x000fea0000000000 */
.L_x_98:
[----:B------:R-:W-:Y:S01]  /*4470*/  UIADD3 UR14, UR5, 0x1, -UR7 ;  /* 0x00000001050e7890 */ /* 0x000fe2000fffe807 */
[----:B------:R-:W-:Y:S01]  /*4480*/  VIADD R45, R249, UR12 ;  /* 0x0000000cf92d7c36 */ /* 0x000fe20008000000 */
[----:B------:R-:W-:Y:S01]  /*4490*/  UIADD3 UR13, -UR11, UR5, -UR7 ;  /* 0x000000050b0d7290 */ /* 0x000fe2000fffe907 */
[----:B------:R-:W-:Y:S01]  /*44a0*/  VIADD R0, R250, UR10 ;  /* 0x0000000afa007c36 */ /* 0x000fe20008000000 */
[----:B------:R-:W-:Y:S01]  /*44b0*/  UIADD3 UR19, UR14, UR23, URZ ;  /* 0x000000170e137290 */ /* 0x000fe2000fffe03f */
[----:B------:R-:W-:Y:S02]  /*44c0*/  IMAD.U32 R50, RZ, RZ, UR23 ;  /* 0x00000017ff327e24 */ /* 0x000fe4000f8e00ff */
[C---:B------:R-:W-:Y:S01]  /*44d0*/  VIADD R49, R0.reuse, 0x1 ;  /* 0x0000000100317836 */ /* 0x040fe20000000000 */
[----:B------:R-:W-:Y:S01]  /*44e0*/  VIADDMNMX R44, R45, UR13, RZ, !PT ;  /* 0x0000000d2d2c7c46 */ /* 0x000fe2000f8001ff */
[C---:B------:R-:W-:Y:S02]  /*44f0*/  VIADD R48, R0.reuse, 0x8 ;  /* 0x0000000800307836 */ /* 0x040fe40000000000 */
[----:B------:R-:W-:Y:S01]  /*4500*/  IMAD.U32 R46, RZ, RZ, UR19 ;  /* 0x00000013ff2e7e24 */ /* 0x000fe2000f8e00ff */
[CC--:B------:R-:W-:Y:S01]  /*4510*/  ISETP.GE.AND P1, PT, R0.reuse, R44.reuse, PT ;  /* 0x0000002c0000720c */ /* 0x0c0fe20003f26270 */
[----:B------:R-:W-:Y:S01]  /*4520*/  VIADD R47, R0, 0x9 ;  /* 0x00000009002f7836 */ /* 0x000fe20000000000 */
[----:B------:R-:W-:Y:S02]  /*4530*/  ISETP.GE.AND P0, PT, R49, R44, PT ;  /* 0x0000002c3100720c */ /* 0x000fe40003f06270 */
[C---:B------:R-:W-:Y:S01]  /*4540*/  VIADDMNMX R46, R45.reuse, R46, UR5, PT ;  /* 0x000000052d2e7e46 */ /* 0x040fe2000b80012e */
[----:B------:R-:W-:Y:S01]  /*4550*/  VIADD R45, R45, 0x8 ;  /* 0x000000082d2d7836 */ /* 0x000fe20000000000 */
[----:B------:R-:W-:Y:S02]  /*4560*/  ISETP.GE.AND P2, PT, R48, R44, PT ;  /* 0x0000002c3000720c */ /* 0x000fe40003f46270 */
[-C--:B------:R-:W-:Y:S02]  /*4570*/  ISETP.GE.OR P1, PT, R0, R46.reuse, !P1 ;  /* 0x0000002e0000720c */ /* 0x080fe40004f26670 */
[----:B------:R-:W-:Y:S02]  /*4580*/  IADD3 R50, R45, UR14, R50 ;  /* 0x0000000e2d327c10 */ /* 0x000fe4000fffe032 */
[----:B------:R-:W-:Y:S02]  /*4590*/  ISETP.GE.OR P0, PT, R49, R46, !P0 ;  /* 0x0000002e3100720c */ /* 0x000fe40004706670 */
[----:B------:R-:W-:Y:S01]  /*45a0*/  VIADDMNMX R45, R45, UR13, RZ, !PT ;  /* 0x0000000d2d2d7c46 */ /* 0x000fe2000f8001ff */
[----:B------:R-:W-:Y:S01]  /*45b0*/  UMOV UR13, UR11 ;  /* 0x0000000b000d7c82 */ /* 0x000fe20008000000 */
[----:B------:R-:W-:Y:S02]  /*45c0*/  FSEL R4, R4, -INF , !P1 ;  /* 0xff80000004047808 */ /* 0x000fe40004800000 */
[----:B------:R-:W-:Y:S02]  /*45d0*/  ISETP.GE.AND P1, PT, R47, R44, PT ;  /* 0x0000002c2f00720c */ /* 0x000fe40003f26270 */
[----:B------:R-:W-:Y:S02]  /*45e0*/  FSEL R5, R5, -INF , !P0 ;  /* 0xff80000005057808 */ /* 0x000fe40004000000 */
[----:B------:R-:W-:Y:S02]  /*45f0*/  VIMNMX R44, R50, UR5, PT ;  /* 0x00000005322c7c48 */ /* 0x000fe4000bfe0100 */
[-C--:B------:R-:W-:Y:S02]  /*4600*/  ISETP.GE.AND P0, PT, R0, R45.reuse, PT ;  /* 0x0000002d0000720c */ /* 0x080fe40003f06270 */
[-C--:B------:R-:W-:Y:S02]  /*4610*/  ISETP.GE.OR P2, PT, R48, R46.reuse, !P2 ;  /* 0x0000002e3000720c */ /* 0x080fe40005746670 */
[----:B------:R-:W-:Y:S02]  /*4620*/  ISETP.GE.OR P1, PT, R47, R46, !P1 ;  /* 0x0000002e2f00720c */ /* 0x000fe40004f26670 */
[-C--:B------:R-:W-:Y:S02]  /*4630*/  ISETP.GE.OR P0, PT, R0, R44.reuse, !P0 ;  /* 0x0000002c0000720c */ /* 0x080fe40004706670 */
[----:B------:R-:W-:Y:S02]  /*4640*/  FSEL R8, R8, -INF , !P2 ;  /* 0xff80000008087808 */ /* 0x000fe40005000000 */
[----:B------:R-:W-:Y:S02]  /*4650*/  FSEL R9, R9, -INF , !P1 ;  /* 0xff80000009097808 */ /* 0x000fe40004800000 */
[----:B------:R-:W-:Y:S02]  /*4660*/  FSEL R6, R6, -INF , !P0 ;  /* 0xff80000006067808 */ /* 0x000fe40004000000 */
[-C--:B------:R-:W-:Y:S02]  /*4670*/  ISETP.GE.AND P2, PT, R49, R45.reuse, PT ;  /* 0x0000002d3100720c */ /* 0x080fe40003f46270 */
[CC--:B------:R-:W-:Y:S02]  /*4680*/  ISETP.GE.AND P1, PT, R48.reuse, R45.reuse, PT ;  /* 0x0000002d3000720c */ /* 0x0c0fe40003f26270 */
[----:B------:R-:W-:Y:S02]  /*4690*/  ISETP.GE.AND P0, PT, R47, R45, PT ;  /* 0x0000002d2f00720c */ /* 0x000fe40003f06270 */
[-C--:B------:R-:W-:Y:S02]  /*46a0*/  ISETP.GE.OR P2, PT, R49, R44.reuse, !P2 ;  /* 0x0000002c3100720c */ /* 0x080fe40005746670 */
[-C--:B------:R-:W-:Y:S02]  /*46b0*/  ISETP.GE.OR P1, PT, R48, R44.reuse, !P1 ;  /* 0x0000002c3000720c */ /* 0x080fe40004f26670 */
[----:B------:R-:W-:Y:S02]  /*46c0*/  ISETP.GE.OR P0, PT, R47, R44, !P0 ;  /* 0x0000002c2f00720c */ /* 0x000fe40004706670 */
[----:B------:R-:W-:Y:S02]  /*46d0*/  FSEL R7, R7, -INF , !P2 ;  /* 0xff80000007077808 */ /* 0x000fe40005000000 */
[----:B------:R-:W-:Y:S02]  /*46e0*/  FSEL R10, R10, -INF , !P1 ;  /* 0xff8000000a0a7808 */ /* 0x000fe40004800000 */
[----:B------:R-:W-:Y:S07]  /*46f0*/  FSEL R11, R11, -INF , !P0 ;  /* 0xff8000000b0b7808 */ /* 0x000fee0004000000 */
.L_x_99:
[C---:B------:R-:W-:Y:S01]  /*4700*/  FMUL.FTZ R44, R241.reuse, 1.4426950216293334961 ;  /* 0x3fb8aa3bf12c7820 */ /* 0x040fe20000410000 */
[----:B------:R-:W-:Y:S01]  /*4710*/  FSETP.NEU.FTZ.AND P0, PT, R241, -INF , PT ;  /* 0xff800000f100780b */ /* 0x000fe20003f1d000 */
[----:B------:R-:W-:Y:S01]  /*4720*/  FMUL.FTZ R0, R242, 1.4426950216293334961 ;  /* 0x3fb8aa3bf2007820 */ /* 0x000fe20000410000 */
[----:B------:R-:W-:Y:S02]  /*4730*/  UISETP.GT.AND UP2, UPT, UR6, UR20, UPT ;  /* 0x000000140600728c */ /* 0x000fe4000bf44270 */
[----:B------:R-:W-:Y:S02]  /*4740*/  FSEL R44, R44, RZ, P0 ;  /* 0x000000ff2c2c7208 */ /* 0x000fe40000000000 */
[----:B------:R-:W-:Y:S02]  /*4750*/  FSETP.NEU.FTZ.AND P0, PT, R242, -INF , PT ;  /* 0xff800000f200780b */ /* 0x000fe40003f1d000 */
[----:B------:R-:W-:Y:S01]  /*4760*/  PLOP3.LUT P2, PT, PT, PT, UP2, 0x80, 0x0 ;  /* 0x000000000000781c */ /* 0x000fe20003f4f028 */
[--C-:B------:R-:W-:Y:S01]  /*4770*/  FFMA.FTZ R4, R4, UR21, -R44.reuse ;  /* 0x0000001504047c23 */ /* 0x100fe2000801082c */
[----:B------:R-:W-:Y:S01]  /*4780*/  FSEL R0, R0, RZ, P0 ;  /* 0x000000ff00007208 */ /* 0x000fe20000000000 */
[--C-:B------:R-:W-:Y:S01]  /*4790*/  FFMA.FTZ R5, R5, UR21, -R44.reuse ;  /* 0x0000001505057c23 */ /* 0x100fe2000801082c */
[--C-:B------:R-:W-:Y:S01]  /*47a0*/  FFMA.FTZ R8, R8, UR21, -R44.reuse ;  /* 0x0000001508087c23 */ /* 0x100fe2000801082c */
[----:B------:R-:W-:Y:S01]  /*47b0*/  MUFU.EX2 R59, R4 ;  /* 0x00000004003b7308 */ /* 0x000fe20000000800 */
[----:B------:R-:W-:Y:S01]  /*47c0*/  FFMA.FTZ R44, R9, UR21, -R44 ;  /* 0x00000015092c7c23 */ /* 0x000fe2000801082c */
[--C-:B------:R-:W-:Y:S01]  /*47d0*/  FFMA.FTZ R6, R6, UR21, -R0.reuse ;  /* 0x0000001506067c23 */ /* 0x100fe20008010800 */
[--C-:B------:R-:W-:Y:S01]  /*47e0*/  FFMA.FTZ R7, R7, UR21, -R0.reuse ;  /* 0x0000001507077c23 */ /* 0x100fe20008010800 */
[--C-:B------:R-:W-:Y:S01]  /*47f0*/  FFMA.FTZ R10, R10, UR21, -R0.reuse ;  /* 0x000000150a0a7c23 */ /* 0x100fe20008010800 */
[----:B------:R-:W-:Y:S01]  /*4800*/  FFMA.FTZ R0, R11, UR21, -R0 ;  /* 0x000000150b007c23 */ /* 0x000fe20008010800 */
[----:B------:R-:W-:Y:S04]  /*4810*/  P2R R236, PR, RZ, 0x4 ;  /* 0x00000004ffec7803 */ /* 0x000fe80000000000 */
[----:B------:R-:W-:Y:S10]  /*4820*/  MUFU.EX2 R58, R5 ;  /* 0x00000005003a7308 */ /* 0x000ff40000000800 */
[----:B------:R-:W-:Y:S10]  /*4830*/  MUFU.EX2 R57, R6 ;  /* 0x0000000600397308 */ /* 0x000ff40000000800 */
[----:B------:R-:W-:Y:S10]  /*4840*/  MUFU.EX2 R56, R7 ;  /* 0x0000000700387308 */ /* 0x000ff40000000800 */
[----:B------:R-:W-:Y:S10]  /*4850*/  MUFU.EX2 R55, R8 ;  /* 0x0000000800377308 */ /* 0x000ff40000000800 */
[----:B------:R-:W-:Y:S10]  /*4860*/  MUFU.EX2 R54, R44 ;  /* 0x0000002c00367308 */ /* 0x000ff40000000800 */
[----:B------:R-:W-:Y:S10]  /*4870*/  MUFU.EX2 R53, R10 ;  /* 0x0000000a00357308 */ /* 0x000ff40000000800 */
[----:B------:R-:W1:Y:S02]  /*4880*/  MUFU.EX2 R52, R0 ;  /* 0x0000000000347308 */ /* 0x000e640000000800 */
[----:B-1----:R-:W-:Y:S02]  /*4890*/  F2FP.F16.F32.PACK_AB R0, R52, R53 ;  /* 0x000000353400723e */ /* 0x002fe400000000ff */
[----:B------:R-:W-:Y:S02]  /*48a0*/  F2FP.F16.F32.PACK_AB R6, R58, R59 ;  /* 0x0000003b3a06723e */ /* 0x000fe400000000ff */
[----:B------:R-:W-:Y:S02]  /*48b0*/  F2FP.F16.F32.PACK_AB R5, R56, R57 ;  /* 0x000000393805723e */ /* 0x000fe400000000ff */
[----:B------:R-:W-:Y:S01]  /*48c0*/  F2FP.F16.F32.PACK_AB R4, R54, R55 ;  /* 0x000000373604723e */ /* 0x000fe200000000ff */
[----:B------:R-:W-:Y:S05]  /*48d0*/  STS [R245+0x15000], R6 ;  /* 0x01500006f5007388 */ /* 0x000fea0000000800 */
[----:B------:R-:W-:Y:S05]  /*48e0*/  STS [R248+0x15000], R5 ;  /* 0x01500005f8007388 */ /* 0x000fea0000000800 */
[----:B------:R-:W-:Y:S05]  /*48f0*/  STS [R246+0x15000], R4 ;  /* 0x01500004f6007388 */ /* 0x000fea0000000800 */
[----:B------:R-:W-:Y:S05]  /*4900*/  STS [R247+0x15000], R0 ;  /* 0x01500000f7007388 */ /* 0x000fea0000000800 */
[----:B------:R-:W1:Y:S05]  /*4910*/  LDSM.16.M88.4 R8, [R2+0x8000] ;  /* 0x008000000208783b */ /* 0x000e6a0000000200 */
[----:B------:R-:W2:Y:S05]  /*4920*/  LDSM.16.M88.4 R44, [R220+0x8000] ;  /* 0x00800000dc2c783b */ /* 0x000eaa0000000200 */
[----:B------:R-:W3:Y:S01]  /*4930*/  LDSM.16.M88.4 R48, [R224+0x8000] ;  /* 0x00800000e030783b */ /* 0x000ee20000000200 */
[C---:B-1----:R-:W-:Y:S06]  /*4940*/  HMMA.16816.F32 R4, R8.reuse, R132, RZ ;  /* 0x000000840804723c */ /* 0x042fec00000018ff */
[----:B------:R-:W-:Y:S11]  /*4950*/  HMMA.16816.F32 R8, R8, R134, RZ ;  /* 0x000000860808723c */ /* 0x000ff600000018ff */
[----:B------:R-:W-:Y:S07]  /*4960*/  @!UPT UIADD3 URZ, URZ, URZ, URZ ;  /* 0x0000003f3f3ff290 */ /* 0x000fee000fffe03f */
[C---:B--2---:R-:W-:Y:S06]  /*4970*/  HMMA.16816.F32 R4, R44.reuse, R136, R4 ;  /* 0x000000882c04723c */ /* 0x044fec0000001804 */
[----:B------:R-:W-:Y:S01]  /*4980*/  HMMA.16816.F32 R8, R44, R138, R8 ;  /* 0x0000008a2c08723c */ /* 0x000fe20000001808 */
[----:B------:R-:W1:Y:S11]  /*4990*/  LDSM.16.M88.4 R44, [R223+0x8000] ;  /* 0x00800000df2c783b */ /* 0x000e760000000200 */
[----:B------:R-:W-:Y:S06]  /*49a0*/  @!UPT UIADD3 URZ, URZ, URZ, URZ ;  /* 0x0000003f3f3ff290 */ /* 0x000fec000fffe03f */
[C---:B---3--:R-:W-:Y:S06]  /*49b0*/  HMMA.16816.F32 R4, R48.reuse, R140, R4 ;  /* 0x0000008c3004723c */ /* 0x048fec0000001804 */
[----:B------:R-:W-:Y:S01]  /*49c0*/  HMMA.16816.F32 R8, R48, R142, R8 ;  /* 0x0000008e3008723c */ /* 0x000fe20000001808 */
[----:B------:R-:W2:Y:S11]  /*49d0*/  LDSM.16.M88.4 R48, [R2+0xa000] ;  /* 0x00a000000230783b */ /* 0x000eb60000000200 */
[----:B------:R-:W-:Y:S06]  /*49e0*/  @!UPT UIADD3 URZ, URZ, URZ, URZ ;  /* 0x0000003f3f3ff290 */ /* 0x000fec000fffe03f */
[C---:B-1----:R-:W-:Y:S06]  /*49f0*/  HMMA.16816.F32 R4, R44.reuse, R144, R4 ;  /* 0x000000902c04723c */ /* 0x042fec0000001804 */
[----:B------:R-:W-:Y:S01]  /*4a00*/  HMMA.16816.F32 R8, R44, R146, R8 ;  /* 0x000000922c08723c */ /* 0x000fe20000001808 */
[----:B------:R-:W1:Y:S11]  /*4a10*/  LDSM.16.M88.4 R44, [R220+0xa000] ;  /* 0x00a00000dc2c783b */ /* 0x000e760000000200 */
[----:B------:R-:W-:Y:S06]  /*4a20*/  @!UPT UIADD3 URZ, URZ, URZ, URZ ;  /* 0x0000003f3f3ff290 */ /* 0x000fec000fffe03f */
[C---:B--2---:R-:W-:Y:S06]  /*4a30*/  HMMA.16816.F32 R4, R48.reuse, R148, R4 ;  /* 0x000000943004723c */ /* 0x044fec0000001804 */
        /* <DEDUP_REMOVED lines=40> */
[----:B------:R-:W-:Y:S11]  /*4cc0*/  HMMA.16816.F32 R8, R48, R190, R8 ;  /* 0x000000be3008723c */ /* 0x000ff60000001808 */
[----:B------:R-:W-:Y:S07]  /*4cd0*/  @!UPT UIADD3 URZ, URZ, URZ, URZ ;  /* 0x0000003f3f3ff290 */ /* 0x000fee000fffe03f */
[C---:B-1----:R-:W-:Y:S06]  /*4ce0*/  HMMA.16816.F32 R4, R44.reuse, R192, R4 ;  /* 0x000000c02c04723c */ /* 0x042fec0000001804 */
[----:B------:R-:W-:Y:S11]  /*4cf0*/  HMMA.16816.F32 R8, R44, R194, R8 ;  /* 0x000000c22c08723c */ /* 0x000ff60000001808 */
[----:B------:R-:W-:Y:S07]  /*4d00*/  @!UPT UIADD3 URZ, URZ, URZ, URZ ;  /* 0x0000003f3f3ff290 */ /* 0x000fee000fffe03f */
[C---:B-----5:R-:W-:Y:S01]  /*4d10*/  FADD.FTZ R4, -R62.reuse, R4 ;  /* 0x000000043e047221 */ /* 0x060fe20000010100 */
[----:B------:R-:W-:Y:S01]  /*4d20*/  FADD.FTZ R5, -R62, R5 ;  /* 0x000000053e057221 */ /* 0x000fe20000010100 */
[C---:B------:R-:W-:Y:S01]  /*4d30*/  FADD.FTZ R6, -R60.reuse, R6 ;  /* 0x000000063c067221 */ /* 0x040fe20000010100 */
[----:B------:R-:W-:Y:S01]  /*4d40*/  FADD.FTZ R7, -R60, R7 ;  /* 0x000000073c077221 */ /* 0x000fe20000010100 */
[----:B------:R-:W-:Y:S01]  /*4d50*/  FMUL.FTZ R45, R59, R4 ;  /* 0x000000043b2d7220 */ /* 0x000fe20000410000 */
[----:B------:R-:W-:Y:S01]  /*4d60*/  FMUL.FTZ R4, R58, R5 ;  /* 0x000000053a047220 */ /* 0x000fe20000410000 */
[C---:B------:R-:W-:Y:S01]  /*4d70*/  FADD.FTZ R8, -R62.reuse, R8 ;  /* 0x000000083e087221 */ /* 0x040fe20000010100 */
[----:B------:R-:W-:Y:S01]  /*4d80*/  FADD.FTZ R9, -R62, R9 ;  /* 0x000000093e097221 */ /* 0x000fe20000010100 */
[----:B------:R-:W-:Y:S01]  /*4d90*/  FMUL.FTZ R44, R57, R6 ;  /* 0x00000006392c7220 */ /* 0x000fe20000410000 */
[----:B------:R-:W-:Y:S01]  /*4da0*/  FMUL.FTZ R0, R56, R7 ;  /* 0x0000000738007220 */ /* 0x000fe20000410000 */
[----:B------:R-:W-:Y:S01]  /*4db0*/  F2FP.F16.F32.PACK_AB R4, R4, R45 ;  /* 0x0000002d0404723e */ /* 0x000fe200000000ff */
[C---:B------:R-:W-:Y:S01]  /*4dc0*/  FADD.FTZ R10, -R60.reuse, R10 ;  /* 0x0000000a3c0a7221 */ /* 0x040fe20000010100 */
[----:B------:R-:W-:Y:S01]  /*4dd0*/  FADD.FTZ R11, -R60, R11 ;  /* 0x0000000b3c0b7221 */ /* 0x000fe20000010100 */
[----:B------:R-:W-:Y:S01]  /*4de0*/  FMUL.FTZ R8, R55, R8 ;  /* 0x0000000837087220 */ /* 0x000fe20000410000 */
[----:B------:R-:W-:Y:S01]  /*4df0*/  FMUL.FTZ R6, R54, R9 ;  /* 0x0000000936067220 */ /* 0x000fe20000410000 */
[----:B------:R-:W-:Y:S01]  /*4e00*/  F2FP.F16.F32.PACK_AB R0, R0, R44 ;  /* 0x0000002c0000723e */ /* 0x000fe200000000ff */
[----:B------:R-:W-:Y:S01]  /*4e10*/  STS [R245+0x14000], R4 ;  /* 0x01400004f5007388 */ /* 0x000fe20000000800 */
[----:B------:R-:W-:Y:S01]  /*4e20*/  FMUL.FTZ R10, R53, R10 ;  /* 0x0000000a350a7220 */ /* 0x000fe20000410000 */
[----:B------:R-:W-:Y:S01]  /*4e30*/  FMUL.FTZ R5, R52, R11 ;  /* 0x0000000b34057220 */ /* 0x000fe20000410000 */
[----:B------:R-:W-:Y:S02]  /*4e40*/  F2FP.F16.F32.PACK_AB R6, R6, R8 ;  /* 0x000000080606723e */ /* 0x000fe400000000ff */
[----:B------:R1:W-:Y:S02]  /*4e50*/  STS [R248+0x14000], R0 ;  /* 0x01400000f8007388 */ /* 0x0003e40000000800 */
[----:B------:R-:W-:Y:S03]  /*4e60*/  F2FP.F16.F32.PACK_AB R5, R5, R10 ;  /* 0x0000000a0505723e */ /* 0x000fe600000000ff */
[----:B------:R-:W-:Y:S05]  /*4e70*/  STS [R246+0x14000], R6 ;  /* 0x01400006f6007388 */ /* 0x000fea0000000800 */
[----:B------:R-:W-:Y:S01]  /*4e80*/  STS [R247+0x14000], R5 ;  /* 0x01400005f7007388 */ /* 0x000fe20000000800 */
[----:B------:R-:W-:Y:S01]  /*4e90*/  BAR.SYNC.DEFER_BLOCKING 0x0 ;  /* 0x0000000000007b1d */ /* 0x000fe20000010000 */
[----:B-1----:R-:W-:Y:S05]  /*4ea0*/  LEA R0, R229, UR4, 0x1 ;  /* 0x00000004e5007c11 */ /* 0x002fea000f8e08ff */
[----:B------:R-:W-:Y:S05]  /*4eb0*/  LDSM.16.MT88.4 R4, [R3+0x15000] ;  /* 0x015000000304783b */ /* 0x000fea0000004200 */
[----:B------:R-:W1:Y:S05]  /*4ec0*/  LDSM.16.MT88.4 R8, [R0+0x8000] ;  /* 0x008000000008783b */ /* 0x000e6a0000004200 */
[----:B------:R-:W2:Y:S05]  /*4ed0*/  LDSM.16.MT88.4 R44, [R221+0x15000] ;  /* 0x01500000dd2c783b */ /* 0x000eaa0000004200 */
[----:B------:R-:W3:Y:S05]  /*4ee0*/  LDSM.16.MT88.4 R48, [R0+0xc000] ;  /* 0x00c000000030783b */ /* 0x000eea0000004200 */
[----:B------:R-:W-:Y:S05]  /*4ef0*/  LDSM.16.MT88.4 R52, [R3+0x15400] ;  /* 0x015400000334783b */ /* 0x000fea0000004200 */
[----:B------:R-:W4:Y:S05]  /*4f00*/  LDSM.16.MT88.4 R56, [R0+0x8800] ;  /* 0x008800000038783b */ /* 0x000f2a0000004200 */
[----:B------:R-:W4:Y:S05]  /*4f10*/  LDSM.16.MT88.4 R60, [R221+0x15400] ;  /* 0x01540000dd3c783b */ /* 0x000f2a0000004200 */
[----:B------:R-:W4:Y:S05]  /*4f20*/  LDSM.16.MT88.4 R64, [R0+0xc800] ;  /* 0x00c800000040783b */ /* 0x000f2a0000004200 */
[----:B------:R-:W-:Y:S01]  /*4f30*/  LDSM.16.MT88.4 R68, [R0+0x9000] ;  /* 0x009000000044783b */ /* 0x000fe20000004200 */
[-C--:B-1----:R-:W-:Y:S04]  /*4f40*/  HMMA.16816.F32 R12, R4, R8.reuse, R12 ;  /* 0x00000008040c723c */ /* 0x082fe8000000180c */
[----:B------:R-:W-:Y:S02]  /*4f50*/  LDSM.16.MT88.4 R72, [R221+0x15800] ;  /* 0x01580000dd48783b */ /* 0x000fe40000004200 */
        /* <DEDUP_REMOVED lines=9> */
[----:B------:R-:W-:Y:S05]  /*4ff0*/  LDSM.16.MT88.4 R4, [R3+0x15c00] ;  /* 0x015c00000304783b */ /* 0x000fea0000004200 */
[-C--:B----4-:R-:W-:Y:S01]  /*5000*/  HMMA.16816.F32 R12, R52, R56.reuse, R12 ;  /* 0x00000038340c723c */ /* 0x090fe2000000180c */
[----:B------:R-:W3:Y:S05]  /*5010*/  LDSM.16.MT88.4 R48, [R0+0x9800] ;  /* 0x009800000030783b */ /* 0x000eea0000004200 */
[C---:B------:R-:W-:Y:S06]  /*5020*/  HMMA.16816.F32 R16, R60.reuse, R56, R16 ;  /* 0x000000383c10723c */ /* 0x040fec0000001810 */
[-C--:B------:R-:W-:Y:S06]  /*5030*/  HMMA.16816.F32 R20, R60, R58.reuse, R20 ;  /* 0x0000003a3c14723c */ /* 0x080fec0000001814 */
[C---:B------:R-:W-:Y:S01]  /*5040*/  HMMA.16816.F32 R24, R52.reuse, R58, R24 ;  /* 0x0000003a3418723c */ /* 0x040fe20000001818 */
[----:B------:R-:W4:Y:S05]  /*5050*/  LDSM.16.MT88.4 R56, [R221+0x15c00] ;  /* 0x015c0000dd38783b */ /* 0x000f2a0000004200 */
[-C--:B------:R-:W-:Y:S06]  /*5060*/  HMMA.16816.F32 R28, R52, R64.reuse, R28 ;  /* 0x00000040341c723c */ /* 0x080fec000000181c */
[C---:B------:R-:W-:Y:S06]  /*5070*/  HMMA.16816.F32 R32, R60.reuse, R64, R32 ;  /* 0x000000403c20723c */ /* 0x040fec0000001820 */
[-C--:B------:R-:W-:Y:S01]  /*5080*/  HMMA.16816.F32 R36, R60, R66.reuse, R36 ;  /* 0x000000423c24723c */ /* 0x080fe20000001824 */
[----:B------:R-:W4:Y:S05]  /*5090*/  LDSM.16.MT88.4 R60, [R0+0xd800] ;  /* 0x00d80000003c783b */ /* 0x000f2a0000004200 */
[----:B------:R-:W-:Y:S01]  /*50a0*/  HMMA.16816.F32 R40, R52, R66, R40 ;  /* 0x000000423428723c */ /* 0x000fe20000001828 */
[----:B------:R-:W-:Y:S05]  /*50b0*/  BAR.SYNC.DEFER_BLOCKING 0x0 ;  /* 0x0000000000007b1d */ /* 0x000fea0000010000 */
        /* <DEDUP_REMOVED lines=21> */
[----:B------:R-:W-:Y:S02]  /*5210*/  IMAD.MOV.U32 R4, RZ, RZ, R238 ;  /* 0x000000ffff047224 */ /* 0x000fe400078e00ee */
        /* <DEDUP_REMOVED lines=13> */
[C---:B------:R-:W-:Y:S01]  /*52f0*/  @!P4 LEA R10, P1, R0.reuse, R238, 0x1 ;  /* 0x000000ee000ac211 */ /* 0x040fe200078208ff */
[----:B------:R1:W-:Y:S01]  /*5300*/  @P5 STS.128 [R233+0xa000], RZ ;  /* 0x00a000ffe9005388 */ /* 0x0003e20000000c00 */
[----:B------:R-:W-:Y:S02]  /*5310*/  LEA.HI.X R6, R7, R6, R8, 0x5, P0 ;  /* 0x0000000607067211 */ /* 0x000fe400000f2c08 */
[C---:B------:R-:W-:Y:S01]  /*5320*/  @!P5 LEA R44, P0, R0.reuse, R238, 0x1 ;  /* 0x000000ee002cd211 */ /* 0x040fe200078008ff */
[----:B------:R-:W-:Y:S01]  /*5330*/  @!PT LDS RZ, [RZ] ;  /* 0x00000000fffff984 */ /* 0x000fe20000000800 */
[----:B------:R-:W-:Y:S01]  /*5340*/  @!PT LDS RZ, [RZ] ;  /* 0x00000000fffff984 */ /* 0x000fe20000000800 */
[----:B------:R-:W-:Y:S01]  /*5350*/  @!PT LDS RZ, [RZ] ;  /* 0x00000000fffff984 */ /* 0x000fe20000000800 */
[----:B------:R1:W-:Y:S01]  /*5360*/  @!P5 LDGSTS.E.BYPASS.LTC128B.128 [R233+0xa000], desc[UR8][R4.64+0x80] ;  /* 0x0a00008004e9dfae */ /* 0x0003e2000b901d48 */
[CCC-:B------:R-:W-:Y:S02]  /*5370*/  @!P4 LEA.HI.X R11, R0.reuse, R240.reuse, R6.reuse, 0x1, P1 ;  /* 0x000000f0000bc211 */ /* 0x1c0fe400008f0c06 */
[C---:B------:R-:W-:Y:S01]  /*5380*/  @!P5 LEA.HI.X R45, R0.reuse, R240, R6, 0x1, P0 ;  /* 0x000000f0002dd211 */ /* 0x040fe200000f0c06 */
        /* <DEDUP_REMOVED lines=35> */
.L_x_100:
        /* <DEDUP_REMOVED lines=16> */
[-C--:B-1----:R-:W-:Y:S06]  /*56c0*/  HMMA.16816.F32 R4, R96, R48.reuse, RZ ;  /* 0x000000306004723c */ /* 0x082fec00000018ff */
        /* <DEDUP_REMOVED lines=14> */
[----:B------:R-:W-:Y:S01]  /*57b0*/  HMMA.16816.F32 R96, R96, R198, RZ ;  /* 0x000000c66060723c */ /* 0x000fe200000018ff */
[----:B------:R-:W1:Y:S05]  /*57c0*/  LDSM.16.MT88.4 R196, [R222+0x3800] ;  /* 0x00380000dec4783b */ /* 0x000e6a0000004200 */
[-C--:B------:R-:W-:Y:S06]  /*57d0*/  HMMA.16816.F32 R4, R200, R204.reuse, R4 ;  /* 0x000000ccc804723c */ /* 0x080fec0000001804 */
[C---:B------:R-:W-:Y:S06]  /*57e0*/  HMMA.16816.F32 R8, R208.reuse, R204, R8 ;  /* 0x000000ccd008723c */ /* 0x040fec0000001808 */
        /* <DEDUP_REMOVED lines=13> */
[----:B------:R-:W-:Y:S01]  /*58c0*/  IMAD.U32 R0, R212, -0x40, RZ ;  /* 0xffffffc0d4007824 */ /* 0x000fe200078e00ff */
[-C--:B------:R-:W-:Y:S05]  /*58d0*/  HMMA.16816.F32 R68, R200, R216.reuse, R68 ;  /* 0x000000d8c844723c */ /* 0x080fea0000001844 */
[C---:B------:R-:W-:Y:S01]  /*58e0*/  LEA R234, P0, R0.reuse, R234, 0x2 ;  /* 0x000000ea00ea7211 */ /* 0x040fe200078010ff */
[C---:B------:R-:W-:Y:S05]  /*58f0*/  HMMA.16816.F32 R72, R208.reuse, R216, R72 ;  /* 0x000000d8d048723c */ /* 0x040fea0000001848 */
[----:B------:R-:W-:Y:S01]  /*5900*/  LEA.HI.X.SX32 R235, R0, R235, 0x2, P0 ;  /* 0x000000eb00eb7211 */ /* 0x000fe200000f16ff */
[-C--:B------:R-:W-:Y:S04]  /*5910*/  HMMA.16816.F32 R76, R208, R218.reuse, R76 ;  /* 0x000000dad04c723c */ /* 0x080fe8000000184c */
[----:B------:R3:W-:Y:S01]  /*5920*/  REDG.E.ADD.F32.FTZ.RN.STRONG.GPU desc[UR8][R234.64], R4 ;  /* 0x00000004ea0079a6 */ /* 0x0007e2000c10f388 */
[----:B------:R-:W-:Y:S01]  /*5930*/  IMAD.SHL.U32 R0, R212, 0x8, RZ ;  /* 0x00000008d4007824 */ /* 0x000fe200078e00ff */
[C---:B------:R-:W-:Y:S05]  /*5940*/  HMMA.16816.F32 R80, R200.reuse, R218, R80 ;  /* 0x000000dac850723c */ /* 0x040fea0000001850 */
[CC--:B------:R-:W-:Y:S01]  /*5950*/  LEA R204, P1, R0.reuse, R234.reuse, 0x2 ;  /* 0x000000ea00cc7211 */ /* 0x0c0fe200078210ff */
[-C--:B-1----:R-:W-:Y:S05]  /*5960*/  HMMA.16816.F32 R84, R200, R196.reuse, R84 ;  /* 0x000000c4c854723c */ /* 0x082fea0000001854 */
[-C--:B------:R-:W-:Y:S01]  /*5970*/  LEA.HI.X.SX32 R205, R0, R235.reuse, 0x2, P1 ;  /* 0x000000eb00cd7211 */ /* 0x080fe200008f16ff */
[C---:B------:R-:W-:Y:S04]  /*5980*/  HMMA.16816.F32 R88, R208.reuse, R196, R88 ;  /* 0x000000c4d058723c */ /* 0x040fe80000001858 */
[----:B------:R1:W-:Y:S02]  /*5990*/  REDG.E.ADD.F32.FTZ.RN.STRONG.GPU desc[UR8][R204.64], R5 ;  /* 0x00000005cc0079a6 */ /* 0x0003e4000c10f388 */
[-C--:B------:R-:W-:Y:S05]  /*59a0*/  HMMA.16816.F32 R92, R208, R198.reuse, R92 ;  /* 0x000000c6d05c723c */ /* 0x080fea000000185c */
[----:B------:R-:W-:Y:S01]  /*59b0*/  IMAD.SHL.U32 R196, R212, 0x10, RZ ;  /* 0x00000010d4c47824 */ /* 0x000fe200078e00ff */
[----:B------:R-:W-:Y:S05]  /*59c0*/  HMMA.16816.F32 R96, R200, R198, R96 ;  /* 0x000000c6c860723c */ /* 0x000fea0000001860 */
[-C--:B--2---:R-:W-:Y:S01]  /*59d0*/  LEA R206, P0, R196, R234.reuse, 0x2 ;  /* 0x000000eac4ce7211 */ /* 0x084fe200078010ff */
[C---:B------:R-:W-:Y:S02]  /*59e0*/  IMAD R210, R212.reuse, 0x18, RZ ;  /* 0x00000018d4d27824 */ /* 0x040fe400078e02ff */
[----:B------:R-:W-:Y:S03]  /*59f0*/  IMAD.SHL.U32 R209, R212, 0x20, RZ ;  /* 0x00000020d4d17824 */ /* 0x000fe600078e00ff */
[-C--:B------:R-:W-:Y:S01]  /*5a00*/  LEA.HI.X.SX32 R207, R196, R235.reuse, 0x2, P0 ;  /* 0x000000ebc4cf7211 */ /* 0x080fe200000f16ff */
[----:B------:R-:W-:Y:S01]  /*5a10*/  IMAD R197, R212, 0x28, RZ ;  /* 0x00000028d4c57824 */ /* 0x000fe200078e02ff */
[-C--:B---3--:R-:W-:Y:S01]  /*5a20*/  LEA R4, P0, R210, R234.reuse, 0x2 ;  /* 0x000000ead2047211 */ /* 0x088fe200078010ff */
[----:B------:R-:W-:Y:S01]  /*5a30*/  IMAD R211, R212, 0x30, RZ ;  /* 0x00000030d4d37824 */ /* 0x000fe200078e02ff */
[CC--:B------:R-:W-:Y:S01]  /*5a40*/  LEA R208, P1, R209.reuse, R234.reuse, 0x2 ;  /* 0x000000ead1d07211 */ /* 0x0c0fe200078210ff */
[----:B------:R2:W-:Y:S01]  /*5a50*/  REDG.E.ADD.F32.FTZ.RN.STRONG.GPU desc[UR8][R206.64], R6 ;  /* 0x00000006ce0079a6 */ /* 0x0005e2000c10f388 */
[-C--:B-1----:R-:W-:Y:S01]  /*5a60*/  LEA.HI.X.SX32 R5, R210, R235.reuse, 0x2, P0 ;  /* 0x000000ebd2057211 */ /* 0x082fe200000f16ff */
[----:B------:R-:W-:Y:S01]  /*5a70*/  IMAD R210, R212, 0x38, RZ ;  /* 0x00000038d4d27824 */ /* 0x000fe200078e02ff */
[-C--:B------:R-:W-:Y:S03]  /*5a80*/  LEA.HI.X.SX32 R209, R209, R235.reuse, 0x2, P1 ;  /* 0x000000ebd1d17211 */ /* 0x080fe600008f16ff */
[----:B------:R1:W-:Y:S04]  /*5a90*/  REDG.E.ADD.F32.FTZ.RN.STRONG.GPU desc[UR8][R4.64], R7 ;  /* 0x00000007040079a6 */ /* 0x0003e8000c10f388 */
[----:B------:R3:W-:Y:S01]  /*5aa0*/  REDG.E.ADD.F32.FTZ.RN.STRONG.GPU desc[UR8][R208.64], R8 ;  /* 0x00000008d00079a6 */ /* 0x0007e2000c10f388 */
[-C--:B--2---:R-:W-:Y:S02]  /*5ab0*/  LEA R206, P0, R197, R234.reuse, 0x2 ;  /* 0x000000eac5ce7211 */ /* 0x084fe400078010ff */
[-C--:B------:R-:W-:Y:S02]  /*5ac0*/  LEA R6, P1, R211, R234.reuse, 0x2 ;  /* 0x000000ead3067211 */ /* 0x080fe400078210ff */
[-C--:B------:R-:W-:Y:S01]  /*5ad0*/  LEA.HI.X.SX32 R207, R197, R235.reuse, 0x2, P0 ;  /* 0x000000ebc5cf7211 */ /* 0x080fe200000f16ff */
[----:B------:R-:W-:Y:S01]  /*5ae0*/  VIADD R197, R196, 0x20 ;  /* 0x00000020c4c57836 */ /* 0x000fe20000000000 */
[-C--:B-1----:R-:W-:Y:S03]  /*5af0*/  LEA.HI.X.SX32 R7, R211, R235.reuse, 0x2, P1 ;  /* 0x000000ebd3077211 */ /* 0x082fe600008f16ff */
[----:B------:R1:W-:Y:S01]  /*5b00*/  REDG.E.ADD.F32.FTZ.RN.STRONG.GPU desc[UR8][R206.64], R9 ;  /* 0x00000009ce0079a6 */ /* 0x0003e2000c10f388 */
[CC--:B------:R-:W-:Y:S03]  /*5b10*/  LEA R4, P0, R210.reuse, R234.reuse, 0x2 ;  /* 0x000000ead2047211 */ /* 0x0c0fe600078010ff */
[----:B------:R2:W-:Y:S01]  /*5b20*/  REDG.E.ADD.F32.FTZ.RN.STRONG.GPU desc[UR8][R6.64], R10 ;  /* 0x0000000a060079a6 */ /* 0x0005e2000c10f388 */
[-C--:B------:R-:W-:Y:S02]  /*5b30*/  LEA.HI.X.SX32 R5, R210, R235.reuse, 0x2, P0 ;  /* 0x000000ebd2057211 */ /* 0x080fe400000f16ff */
[CC--:B---3--:R-:W-:Y:S03]  /*5b40*/  LEA R8, P0, R197.reuse, R234.reuse, 0x2 ;  /* 0x000000eac5087211 */ /* 0x0c8fe600078010ff */
[----:B------:R3:W-:Y:S04]  /*5b50*/  REDG.E.ADD.F32.FTZ.RN.STRONG.GPU desc[UR8][R4.64], R11 ;  /* 0x0000000b040079a6 */ /* 0x0007e8000c10f388 */
[----:B------:R4:W-:Y:S04]  /*5b60*/  REDG.E.ADD.F32.FTZ.RN.STRONG.GPU desc[UR8][R234.64+0x80], R48 ;  /* 0x00008030ea0079a6 */ /* 0x0009e8000c10f388 */
[----:B------:R4:W-:Y:S01]  /*5b70*/  REDG.E.ADD.F32.FTZ.RN.STRONG.GPU desc[UR8][R204.64+0x80], R49 ;  /* 0x00008031cc0079a6 */ /* 0x0009e2000c10f388 */
[-C--:B-1----:R-:W-:Y:S01]  /*5b80*/  LEA.HI.X.SX32 R9, R197, R235.reuse, 0x2, P0 ;  /* 0x000000ebc5097211 */ /* 0x082fe200000f16ff */
[C---:B--2---:R-:W-:Y:S04]  /*5b90*/  IMAD.IADD R7, R0.reuse, 0x1, R197 ;  /* 0x0000000100077824 */ /* 0x044fe800078e02c5 */
[----:B------:R1:W-:Y:S01]  /*5ba0*/  REDG.E.ADD.F32.FTZ.RN.STRONG.GPU desc[UR8][R8.64], R50 ;  /* 0x00000032080079a6 */ /* 0x0003e2000c10f388 */
[CC--:B------:R-:W-:Y:S01]  /*5bb0*/  LEA R6, P1, R7.reuse, R234.reuse, 0x2 ;  /* 0x000000ea07067211 */ /* 0x0c0fe200078210ff */
[C---:B---3--:R-:W-:Y:S03]  /*5bc0*/  IMAD.IADD R4, R0.reuse, 0x1, R7 ;  /* 0x0000000100047824 */ /* 0x048fe600078e0207 */
[-C--:B------:R-:W-:Y:S01]  /*5bd0*/  LEA.HI.X.SX32 R7, R7, R235.reuse, 0x2, P1 ;  /* 0x000000eb07077211 */ /* 0x080fe200008f16ff */
[----:B------:R-:W-:Y:S01]  /*5be0*/  IMAD.IADD R5, R0, 0x1, R4 ;  /* 0x0000000100057824 */ /* 0x000fe200078e0204 */
[CC--:B----4-:R-:W-:Y:S03]  /*5bf0*/  LEA R48, P0, R4.reuse, R234.reuse, 0x2 ;  /* 0x000000ea04307211 */ /* 0x0d0fe600078010ff */
[----:B------:R2:W-:Y:S01]  /*5c00*/  REDG.E.ADD.F32.FTZ.RN.STRONG.GPU desc[UR8][R6.64], R51 ;  /* 0x00000033060079a6 */ /* 0x0005e2000c10f388 */
[-C--:B------:R-:W-:Y:S01]  /*5c10*/  LEA.HI.X.SX32 R49, R4, R235.reuse, 0x2, P0 ;  /* 0x000000eb04317211 */ /* 0x080fe200000f16ff */
[----:B------:R-:W-:Y:S01]  /*5c20*/  IMAD.IADD R4, R0, 0x1, R5 ;  /* 0x0000000100047824 */ /* 0x000fe200078e0205 */
[CC--:B------:R-:W-:Y:S03]  /*5c30*/  LEA R10, P0, R5.reuse, R234.reuse, 0x2 ;  /* 0x000000ea050a7211 */ /* 0x0c0fe600078010ff */
[----:B------:R-:W-:Y:S01]  /*5c40*/  REDG.E.ADD.F32.FTZ.RN.STRONG.GPU desc[UR8][R48.64], R44 ;  /* 0x0000002c300079a6 */ /* 0x000fe2000c10f388 */
[-C--:B------:R-:W-:Y:S01]  /*5c50*/  LEA.HI.X.SX32 R11, R5, R235.reuse, 0x2, P0 ;  /* 0x000000eb050b7211 */ /* 0x080fe200000f16ff */
[----:B------:R-:W-:Y:S04]  /*5c60*/  VIADD R5, R196, 0x40 ;  /* 0x00000040c4057836 */ /* 0x000fe80000000000 */
[----:B------:R3:W-:Y:S01]  /*5c70*/  REDG.E.ADD.F32.FTZ.RN.STRONG.GPU desc[UR8][R10.64], R45 ;  /* 0x0000002d0a0079a6 */ /* 0x0007e2000c10f388 */
[CC--:B-1----:R-:W-:Y:S04]  /*5c80*/  LEA R8, P1, R4.reuse, R234.reuse, 0x2 ;  /* 0x000000ea04087211 */ /* 0x0c2fe800078210ff */
[-C--:B------:R-:W-:Y:S05]  /*5c90*/  LEA.HI.X.SX32 R9, R4, R235.reuse, 0x2, P1 ;  /* 0x000000eb04097211 */ /* 0x080fea00008f16ff */
[----:B------:R1:W-:Y:S01]  /*5ca0*/  REDG.E.ADD.F32.FTZ.RN.STRONG.GPU desc[UR8][R8.64], R46 ;  /* 0x0000002e080079a6 */ /* 0x0003e2000c10f388 */
[C---:B--2---:R-:W-:Y:S05]  /*5cb0*/  IMAD.IADD R7, R0.reuse, 0x1, R4 ;  /* 0x0000000100077824 */ /* 0x044fea00078e0204 */
[CC--:B------:R-:W-:Y:S04]  /*5cc0*/  LEA R6, P0, R7.reuse, R234.reuse, 0x2 ;  /* 0x000000ea07067211 */ /* 0x0c0fe800078010ff */
[-C--:B------:R-:W-:Y:S01]  /*5cd0*/  LEA.HI.X.SX32 R7, R7, R235.reuse, 0x2, P0 ;  /* 0x000000eb07077211 */ /* 0x080fe200000f16ff */
[C---:B---3--:R-:W-:Y:S04]  /*5ce0*/  IMAD.IADD R10, R0.reuse, 0x1, R5 ;  /* 0x00000001000a7824 */ /* 0x048fe800078e0205 */
[----:B------:R2:W-:Y:S01]  /*5cf0*/  REDG.E.ADD.F32.FTZ.RN.STRONG.GPU desc[UR8][R6.64], R47 ;  /* 0x0000002f060079a6 */ /* 0x0005e2000c10f388 */
[C---:B------:R-:W-:Y:S03]  /*5d00*/  IMAD.IADD R4, R0.reuse, 0x1, R10 ;  /* 0x0000000100047824 */ /* 0x040fe600078e020a */
[----:B------:R-:W-:Y:S04]  /*5d10*/  REDG.E.ADD.F32.FTZ.RN.STRONG.GPU desc[UR8][R234.64+0x100], R52 ;  /* 0x00010034ea0079a6 */ /* 0x000fe8000c10f388 */
[----:B------:R-:W-:Y:S01]  /*5d20*/  REDG.E.ADD.F32.FTZ.RN.STRONG.GPU desc[UR8][R204.64+0x100], R53 ;  /* 0x00010035cc0079a6 */ /* 0x000fe2000c10f388 */
[CC--:B-1----:R-:W-:Y:S04]  /*5d30*/  LEA R8, P0, R5.reuse, R234.reuse, 0x2 ;  /* 0x000000ea05087211 */ /* 0x0c2fe800078010ff */
[-C--:B------:R-:W-:Y:S01]  /*5d40*/  LEA.HI.X.SX32 R9, R5, R235.reuse, 0x2, P0 ;  /* 0x000000eb05097211 */ /* 0x080fe200000f16ff */
[----:B------:R-:W-:Y:S01]  /*5d50*/  IMAD.IADD R5, R0, 0x1, R4 ;  /* 0x0000000100057824 */ /* 0x000fe200078e0204 */
[CC--:B------:R-:W-:Y:S03]  /*5d60*/  LEA R44, P0, R4.reuse, R234.reuse, 0x2 ;  /* 0x000000ea042c7211 */ /* 0x0c0fe600078010ff */
[----:B------:R1:W-:Y:S01]  /*5d70*/  REDG.E.ADD.F32.FTZ.RN.STRONG.GPU desc[UR8][R8.64], R54 ;  /* 0x00000036080079a6 */ /* 0x0003e2000c10f388 */
[-C--:B------:R-:W-:Y:S01]  /*5d80*/  LEA.HI.X.SX32 R45, R4, R235.reuse, 0x2, P0 ;  /* 0x000000eb042d7211 */ /* 0x080fe200000f16ff */
[----:B------:R-:W-:Y:S01]  /*5d90*/  IMAD.IADD R4, R0, 0x1, R5 ;  /* 0x0000000100047824 */ /* 0x000fe200078e0205 */
[CC--:B--2---:R-:W-:Y:S04]  /*5da0*/  LEA R6, P1, R10.reuse, R234.reuse, 0x2 ;  /* 0x000000ea0a067211 */ /* 0x0c4fe800078210ff */
[-C--:B------:R-:W-:Y:S02]  /*5db0*/  LEA.HI.X.SX32 R7, R10, R235.reuse, 0x2, P1 ;  /* 0x000000eb0a077211 */ /* 0x080fe400008f16ff */
[CC--:B------:R-:W-:Y:S03]  /*5dc0*/  LEA R10, P0, R5.reuse, R234.reuse, 0x2 ;  /* 0x000000ea050a7211 */ /* 0x0c0fe600078010ff */
[----:B------:R2:W-:Y:S01]  /*5dd0*/  REDG.E.ADD.F32.FTZ.RN.STRONG.GPU desc[UR8][R6.64], R55 ;  /* 0x00000037060079a6 */ /* 0x0005e2000c10f388 */
[-C--:B------:R-:W-:Y:S01]  /*5de0*/  LEA.HI.X.SX32 R11, R5, R235.reuse, 0x2, P0 ;  /* 0x000000eb050b7211 */ /* 0x080fe200000f16ff */
[----:B------:R-:W-:Y:S02]  /*5df0*/  VIADD R5, R196, 0x60 ;  /* 0x00000060c4057836 */ /* 0x000fe40000000000 */
[----:B------:R-:W-:Y:S04]  /*5e00*/  LDSM.16.MT88.4 R52, [R3+0x14400] ;  /* 0x014400000334783b */ /* 0x000fe80000004200 */
[----:B------:R-:W-:Y:S01]  /*5e10*/  REDG.E.ADD.F32.FTZ.RN.STRONG.GPU desc[UR8][R44.64], R56 ;  /* 0x000000382c0079a6 */ /* 0x000fe2000c10f388 */
[CC--:B-1----:R-:W-:Y:S03]  /*5e20*/  LEA R8, P1, R4.reuse, R234.reuse, 0x2 ;  /* 0x000000ea04087211 */ /* 0x0c2fe600078210ff */
[----:B------:R1:W-:Y:S01]  /*5e30*/  REDG.E.ADD.F32.FTZ.RN.STRONG.GPU desc[UR8][R10.64], R57 ;  /* 0x000000390a0079a6 */ /* 0x0003e2000c10f388 */
[-C--:B------:R-:W-:Y:S05]  /*5e40*/  LEA.HI.X.SX32 R9, R4, R235.reuse, 0x2, P1 ;  /* 0x000000eb04097211 */ /* 0x080fea00008f16ff */
[----:B------:R3:W-:Y:S01]  /*5e50*/  REDG.E.ADD.F32.FTZ.RN.STRONG.GPU desc[UR8][R8.64], R58 ;  /* 0x0000003a080079a6 */ /* 0x0007e2000c10f388 */
[C---:B--2---:R-:W-:Y:S05]  /*5e60*/  IMAD.IADD R7, R0.reuse, 0x1, R4 ;  /* 0x0000000100077824 */ /* 0x044fea00078e0204 */
[CC--:B------:R-:W-:Y:S04]  /*5e70*/  LEA R6, P0, R7.reuse, R234.reuse, 0x2 ;  /* 0x000000ea07067211 */ /* 0x0c0fe800078010ff */
[-C--:B------:R-:W-:Y:S01]  /*5e80*/  LEA.HI.X.SX32 R7, R7, R235.reuse, 0x2, P0 ;  /* 0x000000eb07077211 */ /* 0x080fe200000f16ff */
[C---:B-1----:R-:W-:Y:S04]  /*5e90*/  IMAD.IADD R10, R0.reuse, 0x1, R5 ;  /* 0x00000001000a7824 */ /* 0x042fe800078e0205 */
[----:B------:R1:W-:Y:S01]  /*5ea0*/  REDG.E.ADD.F32.FTZ.RN.STRONG.GPU desc[UR8][R6.64], R59 ;  /* 0x0000003b060079a6 */ /* 0x0003e2000c10f388 */
[C---:B------:R-:W-:Y:S03]  /*5eb0*/  IMAD.IADD R4, R0.reuse, 0x1, R10 ;  /* 0x0000000100047824 */ /* 0x040fe600078e020a */
[----:B------:R-:W-:Y:S01]  /*5ec0*/  REDG.E.ADD.F32.FTZ.RN.STRONG.GPU desc[UR8][R234.64+0x180], R64 ;  /* 0x00018040ea0079a6 */ /* 0x000fe2000c10f388 */
[CC--:B---3--:R-:W-:Y:S03]  /*5ed0*/  LEA R8, P0, R5.reuse, R234.reuse, 0x2 ;  /* 0x000000ea05087211 */ /* 0x0c8fe600078010ff */
        /* <DEDUP_REMOVED lines=13> */
[----:B------:R-:W-:Y:S01]  /*5fb0*/  REDG.E.ADD.F32.FTZ.RN.STRONG.GPU desc[UR8][R44.64], R60 ;  /* 0x0000003c2c0079a6 */ /* 0x000fe2000c10f388 */
[CC--:B--2---:R-:W-:Y:S03]  /*5fc0*/  LEA R8, P1, R4.reuse, R234.reuse, 0x2 ;  /* 0x000000ea04087211 */ /* 0x0c4fe600078210ff */
[----:B------:R2:W-:Y:S01]  /*5fd0*/  REDG.E.ADD.F32.FTZ.RN.STRONG.GPU desc[UR8][R10.64], R61 ;  /* 0x0000003d0a0079a6 */ /* 0x0005e2000c10f388 */
[-C--:B------:R-:W-:Y:S05]  /*5fe0*/  LEA.HI.X.SX32 R9, R4, R235.reuse, 0x2, P1 ;  /* 0x000000eb04097211 */ /* 0x080fea00008f16ff */
[----:B------:R3:W-:Y:S01]  /*5ff0*/  REDG.E.ADD.F32.FTZ.RN.STRONG.GPU desc[UR8][R8.64], R62 ;  /* 0x0000003e080079a6 */ /* 0x0007e2000c10f388 */
[C---:B-1----:R-:W-:Y:S05]  /*6000*/  IMAD.IADD R7, R0.reuse, 0x1, R4 ;  /* 0x0000000100077824 */ /* 0x042fea00078e0204 */
[CC--:B------:R-:W-:Y:S01]  /*6010*/  LEA R6, P0, R7.reuse, R234.reuse, 0x2 ;  /* 0x000000ea07067211 */ /* 0x0c0fe200078010ff */
[C---:B--2---:R-:W-:Y:S03]  /*6020*/  IMAD.IADD R10, R0.reuse, 0x1, R5 ;  /* 0x00000001000a7824 */ /* 0x044fe600078e0205 */
[-C--:B------:R-:W-:Y:S01]  /*6030*/  LEA.HI.X.SX32 R7, R7, R235.reuse, 0x2, P0 ;  /* 0x000000eb07077211 */ /* 0x080fe200000f16ff */
[C---:B------:R-:W-:Y:S04]  /*6040*/  IMAD.IADD R4, R0.reuse, 0x1, R10 ;  /* 0x0000000100047824 */ /* 0x040fe800078e020a */
[----:B------:R1:W-:Y:S01]  /*6050*/  REDG.E.ADD.F32.FTZ.RN.STRONG.GPU desc[UR8][R6.64], R63 ;  /* 0x0000003f060079a6 */ /* 0x0003e2000c10f388 */
[CC--:B---3--:R-:W-:Y:S03]  /*6060*/  LEA R8, P0, R5.reuse, R234.reuse, 0x2 ;  /* 0x000000ea05087211 */ /* 0x0c8fe600078010ff */
[----:B------:R-:W-:Y:S01]  /*6070*/  REDG.E.ADD.F32.FTZ.RN.STRONG.GPU desc[UR8][R234.64+0x200], R68 ;  /* 0x00020044ea0079a6 */ /* 0x000fe2000c10f388 */
[-C--:B------:R-:W-:Y:S01]  /*6080*/  LEA.HI.X.SX32 R9, R5, R235.reuse, 0x2, P0 ;  /* 0x000000eb05097211 */ /* 0x080fe200000f16ff */
[----:B------:R-:W-:Y:S01]  /*6090*/  IMAD.IADD R5, R0, 0x1, R4 ;  /* 0x0000000100057824 */ /* 0x000fe200078e0204 */
[CC--:B------:R-:W-:Y:S01]  /*60a0*/  LEA R44, P0, R4.reuse, R234.reuse, 0x2 ;  /* 0x000000ea042c7211 */ /* 0x0c0fe200078010ff */
[----:B------:R-:W-:Y:S03]  /*60b0*/  REDG.E.ADD.F32.FTZ.RN.STRONG.GPU desc[UR8][R204.64+0x200], R69 ;  /* 0x00020045cc0079a6 */ /* 0x000fe6000c10f388 */
[-C--:B------:R-:W-:Y:S01]  /*60c0*/  LEA.HI.X.SX32 R45, R4, R235.reuse, 0x2, P0 ;  /* 0x000000eb042d7211 */ /* 0x080fe200000f16ff */
[----:B------:R2:W-:Y:S01]  /*60d0*/  REDG.E.ADD.F32.FTZ.RN.STRONG.GPU desc[UR8][R8.64], R70 ;  /* 0x00000046080079a6 */ /* 0x0005e2000c10f388 */
[----:B------:R-:W-:Y:S03]  /*60e0*/  IMAD.IADD R4, R0, 0x1, R5 ;  /* 0x0000000100047824 */ /* 0x000fe600078e0205 */
        /* <DEDUP_REMOVED lines=70> */
[-C--:B------:R-:W-:Y:S02]  /*6550*/  LEA.HI.X.SX32 R47, R4, R235.reuse, 0x2, P2 ;  /* 0x000000eb042f7211 */ /* 0x080fe400010f16ff */
[----:B------:R-:W-:Y:S01]  /*6560*/  ISETP.NE.AND P2, PT, R236, RZ, PT ;  /* 0x000000ffec00720c */ /* 0x000fe20003f45270 */
        /* <DEDUP_REMOVED lines=73> */
[----:B------:R-:W-:Y:S02]  /*6a00*/  IMAD.MOV.U32 R4, RZ, RZ, R237 ;  /* 0x000000ffff047224 */ /* 0x000fe400078e00ed */
        /* <DEDUP_REMOVED lines=15> */
[CC--:B------:R-:W-:Y:S01]  /*6b00*/  @!P5 LEA R44, P2, R0.reuse, R237.reuse, 0x1 ;  /* 0x000000ed002cd211 */ /* 0x0c0fe200078408ff */
        /* <DEDUP_REMOVED lines=44> */
.L_x_101:
[----:B------:R-:W-:Y:S02]  /*6dd0*/  UISETP.GT.AND UP0, UPT, UR6, UR20, UPT ;  /* 0x000000140600728c */ /* 0x000fe4000bf04270 */
[----:B------:R-:W-:Y:S04]  /*6de0*/  UIADD3 UR6, UR6, -0x1, URZ ;  /* 0xffffffff06067890 */ /* 0x000fe8000fffe03f */
[----:B------:R-:W-:Y:S11]  /*6df0*/  PLOP3.LUT P0, PT, PT, PT, UP0, 0x80, 0x0 ;  /* 0x000000000000781c */ /* 0x000ff60003f0f008 */
[----:B------:R-:W-:Y:S02]  /*6e00*/  @!UPT UIADD3 URZ, URZ, URZ, URZ ;  /* 0x0000003f3f3ff290 */ /* 0x000fe4000fffe03f */
[----:B------:R-:W-:Y:S05]  /*6e10*/  @P0 BRA `(.L_x_102) ;  /* 0xffffffcc00ec0947 */ /* 0x000fea000383ffff */
[----:B------:R-:W2:Y:S01]  /*6e20*/  S2R R48, SR_TID.X ;  /* 0x0000000000307919 */ /* 0x000ea20000002100 */
[----:B------:R-:W-:Y:S01]  /*6e30*/  F2FP.F16.F32.PACK_AB R20, R21, R20 ;  /* 0x000000141514723e */ /* 0x000fe200000000ff */
[----:B------:R-:W-:Y:S01]  /*6e40*/  ULDC UR6, c[0x0][0x390] ;  /* 0x0000e40000067ab9 */ /* 0x000fe20000000800 */
[----:B-1----:R-:W-:Y:S01]  /*6e50*/  F2FP.F16.F32.PACK_AB R47, R13, R12 ;  /* 0x0000000c0d2f723e */ /* 0x002fe200000000ff */
[----:B------:R-:W-:Y:S01]  /*6e60*/  UIADD3 UR7, UR4, 0x10000, URZ ;  /* 0x0001000004077890 */ /* 0x000fe2000fffe03f */
        /* <DEDUP_REMOVED lines=31> */
[-C--:B------:R-:W-:Y:S01]  /*7060*/  LEA.HI R6, R21, R48.reuse, RZ, 0x2 ;  /* 0x0000003015067211 */ /* 0x080fe200078f10ff */
        /* <DEDUP_REMOVED lines=8> */
[----:B------:R-:W-:Y:S01]  /*70f0*/  FMUL.FTZ R127, R127, UR6 ;  /* 0x000000067f7f7c20 */ /* 0x000fe20008410000 */
[----:B------:R-:W-:Y:S01]  /*7100*/  LEA.HI R0, R0, R5, RZ, 0x3 ;  /* 0x0000000500007211 */ /* 0x000fe200078f18ff */
[----:B------:R-:W-:Y:S01]  /*7110*/  UISETP.NE.AND UP0, UPT, UR31, -0x1, UPT ;  /* 0xffffffff1f00788c */ /* 0x000fe2000bf05270 */
[----:B------:R-:W-:-:S02]  /*7120*/  F2FP.F16.F32.PACK_AB R24, R25, R24 ;  /* 0x000000181918723e */ /* 0x000fc400000000ff */
        /* <DEDUP_REMOVED lines=16> */
[----:B------:R-:W-:-:S02]  /*7230*/  SHF.R.U32.HI R5, RZ, 0x3, R0 ;  /* 0x00000003ff057819 */ /* 0x000fc40000011600 */
[----:B------:R-:W-:Y:S02]  /*7240*/  F2FP.F16.F32.PACK_AB R34, R35, R34 ;  /* 0x000000222322723e */ /* 0x000fe400000000ff */
[----:B------:R-:W-:Y:S02]  /*7250*/  LOP3.LUT R5, R5, R0, R6, 0x1e, !PT ;  /* 0x0000000005057212 */ /* 0x000fe400078e1e06 */
[----:B------:R-:W-:Y:S02]  /*7260*/  F2FP.F16.F32.PACK_AB R40, R41, R40 ;  /* 0x000000282928723e */ /* 0x000fe400000000ff */
[----:B------:R-:W-:Y:S01]  /*7270*/  F2FP.F16.F32.PACK_AB R42, R43, R42 ;  /* 0x0000002a2b2a723e */ /* 0x000fe200000000ff */
[----:B------:R-:W-:Y:S01]  /*7280*/  IMAD.IADD R0, R4, 0x1, R5 ;  /* 0x0000000104007824 */ /* 0x000fe200078e0205 */
        /* <DEDUP_REMOVED lines=15> */
[----:B------:R-:W-:Y:S01]  /*7380*/  LEA R0, R0, UR7, 0x1 ;  /* 0x0000000700007c11 */ /* 0x000fe2000f8e08ff */
[----:B------:R-:W-:Y:S01]  /*7390*/  BAR.SYNC.DEFER_BLOCKING 0x0 ;  /* 0x0000000000007b1d */ /* 0x000fe20000010000 */
[----:B------:R-:W-:Y:S01]  /*73a0*/  F2FP.F16.F32.PACK_AB R6, R131, R130 ;  /* 0x000000828306723e */ /* 0x000fe200000000ff */
[----:B------:R-:W-:Y:S01]  /*73b0*/  @UP0 UIMAD.WIDE.U32 UR6, UR10, UR16, URZ ;  /* 0x000000100a0602a5 */ /* 0x000fe2000f8e003f */
[----:B------:R-:W-:Y:S01]  /*73c0*/  F2FP.F16.F32.PACK_AB R5, R125, R124 ;  /* 0x0000007c7d05723e */ /* 0x000fe200000000ff */
[----:B------:R-:W-:Y:S01]  /*73d0*/  @UP0 UIMAD UR10, UR10, UR17, URZ ;  /* 0x000000110a0a02a4 */ /* 0x000fe2000f8e023f */
[----:B------:R-:W-:Y:S02]  /*73e0*/  F2FP.F16.F32.PACK_AB R4, R127, R126 ;  /* 0x0000007e7f04723e */ /* 0x000fe400000000ff */
[----:B------:R-:W-:Y:S01]  /*73f0*/  PLOP3.LUT P0, PT, PT, PT, UP0, 0x80, 0x0 ;  /* 0x000000000000781c */ /* 0x000fe20003f0f008 */
[----:B------:R-:W-:Y:S01]  /*7400*/  @UP0 UIADD3 UR18, UR7, UR10, URZ ;  /* 0x0000000a07120290 */ /* 0x000fe2000fffe03f */
[----:B------:R-:W-:Y:S01]  /*7410*/  @UP0 UMOV UR13, UR6 ;  /* 0x00000006000d0c82 */ /* 0x000fe20008000000 */
        /* <DEDUP_REMOVED lines=46> */
.L_x_103:
        /* <DEDUP_REMOVED lines=18> */
[----:B------:R-:W-:-:S03]  /*7820*/  UIADD3 UR12, UR7, UR12, URZ ;  /* 0x0000000c070c7290 */ /* 0x000fc6000fffe03f */
[----:B------:R-:W-:-:S09]  /*7830*/  UMOV UR7, UR6 ;  /* 0x0000000600077c82 */ /* 0x000fd20008000000 */
.L_x_104:
[----:B------:R-:W-:Y:S01]  /*7840*/  BAR.SYNC.DEFER_BLOCKING 0x0 ;  /* 0x0000000000007b1d */ /* 0x000fe20000010000 */
[----:B------:R-:W-:Y:S01]  /*7850*/  USHF.L.U32 UR6, UR30, 0x5, URZ ;  /* 0x000000051e067899 */ /* 0x000fe2000800063f */
[----:B-1----:R-:W-:-:S03]  /*7860*/  LEA.HI R0, R21, R48, RZ, 0x3 ;  /* 0x0000003015007211 */ /* 0x002fc600078f18ff */
[----:B------:R-:W-:Y:S01]  /*7870*/  UIADD3 UR5, -UR6, UR5, URZ ;  /* 0x0000000506057290 */ /* 0x000fe2000fffe13f */
        /* <DEDUP_REMOVED lines=17> */
[----:B------:R-:W2:Y:S01]  /*7990*/  LDS.128 R24, [R233+0x11000] ;  /* 0x01100000e9187984 */ /* 0x000ea20000000c00 */
[----:B------:R-:W-:Y:S01]  /*79a0*/  ISETP.GE.AND P3, PT, R4, UR19, PT ;  /* 0x0000001304007c0c */ /* 0x000fe2000bf66270 */
[----:B------:R-:W-:Y:S01]  /*79b0*/  IMAD.U32 R6, RZ, RZ, UR6 ;  /* 0x00000006ff067e24 */ /* 0x000fe2000f8e00ff */
[----:B------:R-:W-:Y:S01]  /*79c0*/  IADD3 R8, P0, R0, UR6, RZ ;  /* 0x0000000600087c10 */ /* 0x000fe2000ff1e0ff */
[----:B------:R-:W3:Y:S01]  /*79d0*/  LDS.128 R20, [R233+0x12000] ;  /* 0x01200000e9147984 */ /* 0x000ee20000000c00 */
[----:B------:R-:W-:Y:S01]  /*79e0*/  USHF.R.S32.HI UR5, URZ, 0x1f, UR56 ;  /* 0x0000001f3f057899 */ /* 0x000fe20008011438 */
[----:B------:R-:W-:Y:S01]  /*79f0*/  ISETP.GE.AND P2, PT, R11, UR19, PT ;  /* 0x000000130b007c0c */ /* 0x000fe2000bf46270 */
[----:B------:R-:W-:Y:S01]  /*7a00*/  ULDC.64 UR10, c[0x0][0x468] ;  /* 0x00011a00000a7ab9 */ /* 0x000fe20000000a00 */
[----:B------:R-:W4:Y:S01]  /*7a10*/  LDS.128 R16, [R233+0x13000] ;  /* 0x01300000e9107984 */ /* 0x000f220000000c00 */
[----:B------:R-:W-:Y:S01]  /*7a20*/  LEA.HI.X.SX32 R9, R6, R29, 0x1, P0 ;  /* 0x0000001d06097211 */ /* 0x000fe200000f0eff */
[----:B------:R-:W-:Y:S01]  /*7a30*/  IMAD.WIDE.U32 R6, R8, UR16, R4 ;  /* 0x0000001008067c25 */ /* 0x000fe2000f8e0004 */
[----:B------:R-:W-:Y:S01]  /*7a40*/  UIMAD UR5, UR5, UR10, URZ ;  /* 0x0000000a050572a4 */ /* 0x000fe2000f8e023f */
[----:B------:R-:W-:-:S02]  /*7a50*/  ISETP.GE.AND P1, PT, R28, UR19, PT ;  /* 0x000000131c007c0c */ /* 0x000fc4000bf26270 */
[----:B------:R-:W1:Y:S01]  /*7a60*/  @!P3 LDS.128 R12, [R233+0x10000] ;  /* 0x01000000e90cb984 */ /* 0x000e620000000c00 */
[----:B------:R-:W-:Y:S01]  /*7a70*/  IMAD R9, R9, UR16, RZ ;  /* 0x0000001009097c24 */ /* 0x000fe2000f8e02ff */
[----:B------:R-:W-:Y:S01]  /*7a80*/  IADD3 R6, P0, R6, UR13, RZ ;  /* 0x0000000d06067c10 */ /* 0x000fe2000ff1e0ff */
[----:B------:R-:W-:Y:S02]  /*7a90*/  UIMAD UR5, UR56, UR11, UR5 ;  /* 0x0000000b380572a4 */ /* 0x000fe4000f8e0205 */
[----:B------:R-:W-:Y:S02]  /*7aa0*/  IMAD R9, R8, UR17, R9 ;  /* 0x0000001108097c24 */ /* 0x000fe4000f8e0209 */
[----:B------:R-:W-:Y:S01]  /*7ab0*/  IMAD.U32 R8, RZ, RZ, UR10 ;  /* 0x0000000aff087e24 */ /* 0x000fe2000f8e00ff */
[----:B------:R-:W-:Y:S02]  /*7ac0*/  ULDC.64 UR10, c[0x0][0x3f0] ;  /* 0x0000fc00000a7ab9 */ /* 0x000fe40000000a00 */
[----:B------:R-:W-:-:S02]  /*7ad0*/  IADD3.X R7, R7, UR18, R9, P0, !PT ;  /* 0x0000001207077c10 */ /* 0x000fc400087fe409 */
[----:B------:R-:W-:Y:S01]  /*7ae0*/  ISETP.GE.AND P0, PT, R10, UR19, PT ;  /* 0x000000130a007c0c */ /* 0x000fe2000bf06270 */
[----:B------:R-:W-:-:S04]  /*7af0*/  IMAD.WIDE.U32 R8, R8, UR56, R6 ;  /* 0x0000003808087c25 */ /* 0x000fc8000f8e0006 */
[----:B------:R-:W-:Y:S01]  /*7b00*/  VIADD R7, R9, UR5 ;  /* 0x0000000509077c36 */ /* 0x000fe20008000000 */
[----:B------:R-:W-:-:S04]  /*7b10*/  LEA R6, P5, R8, UR10, 0x1 ;  /* 0x0000000a08067c11 */ /* 0x000fc8000f8a08ff */
[----:B------:R-:W-:-:S05]  /*7b20*/  LEA.HI.X R7, R8, UR11, R7, 0x1, P5 ;  /* 0x0000000b08077c11 */ /* 0x000fca000a8f0c07 */
[----:B--2---:R2:W-:Y:S04]  /*7b30*/  @!P2 STG.E.128 desc[UR8][R6.64+0x80], R24 ;  /* 0x000080180600a986 */ /* 0x0045e8000c101d08 */
[----:B---3--:R2:W-:Y:S04]  /*7b40*/  @!P1 STG.E.128 desc[UR8][R6.64+0x100], R20 ;  /* 0x0001001406009986 */ /* 0x0085e8000c101d08 */
[----:B----4-:R2:W-:Y:S04]  /*7b50*/  @!P0 STG.E.128 desc[UR8][R6.64+0x180], R16 ;  /* 0x0001801006008986 */ /* 0x0105e8000c101d08 */
[----:B-1----:R2:W-:Y:S02]  /*7b60*/  @!P3 STG.E.128 desc[UR8][R6.64], R12 ;  /* 0x0000000c0600b986 */ /* 0x0025e4000c101d08 */
.L_x_106:
[----:B------:R-:W-:Y:S05]  /*7b70*/  BSYNC B0 ;  /* 0x0000000000007941 */ /* 0x000fea0003800000 */
.L_x_105:
[----:B------:R-:W-:Y:S05]  /*7b80*/  @P4 BRA `(.L_x_85) ;  /* 0x0000000000744947 */ /* 0x000fea0003800000 */
[----:B--2---:R-:W-:Y:S01]  /*7b90*/  IMAD.U32 R6, RZ, RZ, UR6 ;  /* 0x00000006ff067e24 */ /* 0x004fe2000f8e00ff */
[----:B------:R-:W-:Y:S01]  /*7ba0*/  IADD3 R0, P0, R0, UR6, RZ ;  /* 0x0000000600007c10 */ /* 0x000fe2000ff1e0ff */
[----:B------:R-:W-:Y:S01]  /*7bb0*/  IMAD.MOV.U32 R7, RZ, RZ, R5 ;  /* 0x000000ffff077224 */ /* 0x000fe200078e0005 */
[----:B------:R-:W-:Y:S02]  /*7bc0*/  USHF.R.S32.HI UR5, URZ, 0x1f, UR56 ;  /* 0x0000001f3f057899 */ /* 0x000fe40008011438 */
[----:B------:R-:W-:Y:S01]  /*7bd0*/  LEA.HI.X.SX32 R8, R6, R29, 0x1, P0 ;  /* 0x0000001d06087211 */ /* 0x000fe200000f0eff */
[----:B------:R-:W-:Y:S01]  /*7be0*/  IMAD.MOV.U32 R6, RZ, RZ, R4 ;  /* 0x000000ffff067224 */ /* 0x000fe200078e0004 */
[----:B------:R-:W-:Y:S01]  /*7bf0*/  ULDC.64 UR10, c[0x0][0x470] ;  /* 0x00011c00000a7ab9 */ /* 0x000fe20000000a00 */
[----:B------:R-:W-:Y:S01]  /*7c00*/  ULDC UR13, c[0x0][0x2d0] ;  /* 0x0000b400000d7ab9 */ /* 0x000fe20000000800 */
[----:B------:R-:W-:Y:S01]  /*7c10*/  UIMAD UR5, UR5, UR10, URZ ;  /* 0x0000000a050572a4 */ /* 0x000fe2000f8e023f */
[----:B------:R-:W-:Y:S01]  /*7c20*/  IMAD.WIDE.U32 R6, R0, UR14, R6 ;  /* 0x0000000e00067c25 */ /* 0x000fe2000f8e0006 */
[----:B------:R-:W-:-:S02]  /*7c30*/  ISETP.GE.AND P3, PT, R4, UR13, PT ;  /* 0x0000000d04007c0c */ /* 0x000fc4000bf66270 */
[----:B------:R-:W-:Y:S01]  /*7c40*/  UIMAD UR5, UR56, UR11, UR5 ;  /* 0x0000000b380572a4 */ /* 0x000fe2000f8e0205 */
[----:B------:R-:W-:Y:S01]  /*7c50*/  IMAD R5, R8, UR14, RZ ;  /* 0x0000000e08057c24 */ /* 0x000fe2000f8e02ff */
[----:B------:R-:W-:Y:S02]  /*7c60*/  IADD3 R6, P0, R6, UR7, RZ ;  /* 0x0000000706067c10 */ /* 0x000fe4000ff1e0ff */
[----:B------:R-:W-:Y:S01]  /*7c70*/  ISETP.GE.AND P2, PT, R11, UR13, PT ;  /* 0x0000000d0b007c0c */ /* 0x000fe2000bf46270 */
[----:B------:R-:W-:Y:S01]  /*7c80*/  IMAD R0, R0, UR15, R5 ;  /* 0x0000000f00007c24 */ /* 0x000fe2000f8e0205 */
[----:B------:R-:W-:-:S04]  /*7c90*/  ISETP.GE.AND P1, PT, R28, UR13, PT ;  /* 0x0000000d1c007c0c */ /* 0x000fc8000bf26270 */
[----:B------:R-:W-:Y:S01]  /*7ca0*/  IADD3.X R7, R7, UR12, R0, P0, !PT ;  /* 0x0000000c07077c10 */ /* 0x000fe200087fe400 */
[----:B------:R-:W-:Y:S01]  /*7cb0*/  IMAD.U32 R0, RZ, RZ, UR10 ;  /* 0x0000000aff007e24 */ /* 0x000fe2000f8e00ff */
[----:B------:R-:W-:Y:S01]  /*7cc0*/  ISETP.GE.AND P0, PT, R10, UR13, PT ;  /* 0x0000000d0a007c0c */ /* 0x000fe2000bf06270 */
[----:B------:R-:W-:Y:S02]  /*7cd0*/  ULDC.64 UR10, c[0x0][0x3f8] ;  /* 0x0000fe00000a7ab9 */ /* 0x000fe40000000a00 */
[----:B------:R-:W-:-:S04]  /*7ce0*/  IMAD.WIDE.U32 R6, R0, UR56, R6 ;  /* 0x0000003800067c25 */ /* 0x000fc8000f8e0006 */
[----:B------:R-:W-:Y:S01]  /*7cf0*/  VIADD R0, R7, UR5 ;  /* 0x0000000507007c36 */ /* 0x000fe20008000000 */
[----:B------:R-:W-:-:S04]  /*7d00*/  LEA R4, P4, R6, UR10, 0x1 ;  /* 0x0000000a06047c11 */ /* 0x000fc8000f8808ff */
[----:B------:R-:W-:-:S05]  /*7d10*/  LEA.HI.X R5, R6, UR11, R0, 0x1, P4 ;  /* 0x0000000b06057c11 */ /* 0x000fca000a0f0c00 */
[----:B------:R2:W-:Y:S04]  /*7d20*/  @!P3 STG.E.128 desc[UR8][R4.64], R44 ;  /* 0x0000002c0400b986 */ /* 0x0005e8000c101d08 */
[----:B---3--:R2:W-:Y:S04]  /*7d30*/  @!P2 STG.E.128 desc[UR8][R4.64+0x80], R40 ;  /* 0x000080280400a986 */ /* 0x0085e8000c101d08 */
[----:B----4-:R2:W-:Y:S04]  /*7d40*/  @!P1 STG.E.128 desc[UR8][R4.64+0x100], R36 ;  /* 0x0001002404009986 */ /* 0x0105e8000c101d08 */
[----:B-1----:R2:W-:Y:S02]  /*7d50*/  @!P0 STG.E.128 desc[UR8][R4.64+0x180], R32 ;  /* 0x0001802004008986 */ /* 0x0025e4000c101d08 */
.L_x_85:
[----:B------:R-:W-:Y:S05]  /*7d60*/  BSYNC B1 ;  /* 0x0000000000017941 */ /* 0x000fea0003800000 */
.L_x_75:
[----:B------:R-:W-:Y:S01]  /*7d70*/  R2UR UR6, R251 ;  /* 0x00000000fb0672ca */ /* 0x000fe200000e0000 */
[----:B------:R-:W-:Y:S02]  /*7d80*/  ULDC UR5, c[0x0][0xc] ;  /* 0x0000030000057ab9 */ /* 0x000fe40000000800 */
[----:B------:R-:W-:-:S10]  /*7d90*/  UIADD3 UR30, UR5, UR30, URZ ;  /* 0x0000001e051e7290 */ /* 0x000fd4000fffe03f */
[----:B------:R-:W-:-:S06]  /*7da0*/  UISETP.GE.AND UP0, UPT, UR30, UR6, UPT ;  /* 0x000000061e00728c */ /* 0x000fcc000bf06270 */
[----:B------:R-:W-:-:S13]  /*7db0*/  PLOP3.LUT P0, PT, PT, PT, UP0, 0x80, 0x0 ;  /* 0x000000000000781c */ /* 0x000fda0003f0f008 */
[----:B------:R-:W-:Y:S05]  /*7dc0*/  @P0 BRA `(.L_x_107) ;  /* 0x0000000000040947 */ /* 0x000fea0003800000 */
[----:B------:R-:W-:Y:S05]  /*7dd0*/  BRA `(.L_x_108) ;  /* 0xffffff8c00347947 */ /* 0x000fea000383ffff */
.L_x_107:
[----:B------:R-:W-:Y:S05]  /*7de0*/  EXIT ;  /* 0x000000000000794d */ /* 0x000fea0003800000 */
.L_x_109:
        /* <DEDUP_REMOVED lines=9> */
.L_x_2022:


//--------------------- .text._ZN5flash44flash_bwd_dq_dk_dv_loop_seqk_parallel_kernelI23Flash_bwd_kernel_traitsILi256ELi64ELi32ELi8ELi4ELi1ELi2ELb1ELb1EN7cutlass6half_tE19Flash_kernel_traitsILi256ELi64ELi32ELi8ES3_EELb0ELb0ELb1ELb0ELb0ELb0ELb1EEEvNS_16Flash_bwd_paramsE --------------------------
	.section	.text._ZN5flash44flash_bwd_dq_dk_dv_loop_seqk_parallel_kernelI23Flash_bwd_kernel_traitsILi256ELi64ELi32ELi8ELi4ELi1ELi2ELb1ELb1EN7cutlass6half_tE19Flash_kernel_traitsILi256ELi64ELi32ELi8ES3_EELb0ELb0ELb1ELb0ELb0ELb0ELb1EEEvNS_16Flash_bwd_paramsE,"ax",@progbits
	.align	128
        .global         _ZN5flash44flash_bwd_dq_dk_dv_loop_seqk_parallel_kernelI23Flash_bwd_kernel_traitsILi256ELi64ELi32ELi8ELi4ELi1ELi2ELb1ELb1EN7cutlass6half_tE19Flash_kernel_traitsILi256ELi64ELi32ELi8ES3_EELb0ELb0ELb1ELb0ELb0ELb0ELb1EEEvNS_16Flash_bwd_paramsE
        .type           _ZN5flash44flash_bwd_dq_dk_dv_loop_seqk_parallel_kernelI23Flash_bwd_kernel_traitsILi256ELi64ELi32ELi8ELi4ELi1ELi2ELb1ELb1EN7cutlass6half_tE19Flash_kernel_traitsILi256ELi64ELi32ELi8ES3_EELb0ELb0ELb1ELb0ELb0ELb0ELb1EEEvNS_16Flash_bwd_paramsE,@function
        .size           _ZN5flash44flash_bwd_dq_dk_dv_loop_seqk_parallel_kernelI23Flash_bwd_kernel_traitsILi256ELi64ELi32ELi8ELi4ELi1ELi2ELb1ELb1EN7cutlass6half_tE19Flash_kernel_traitsILi256ELi64ELi32ELi8ES3_EELb0ELb0ELb1ELb0ELb0ELb0ELb1EEEvNS_16Flash_bwd_paramsE,(.L_x_2023 - _ZN5flash44flash_bwd_dq_dk_dv_loop_seqk_parallel_kernelI23Flash_bwd_kernel_traitsILi256ELi64ELi32ELi8ELi4ELi1ELi2ELb1ELb1EN7cutlass6half_tE19Flash_kernel_traitsILi256ELi64ELi32ELi8ES3_EELb0ELb0ELb1ELb0ELb0ELb0ELb1EEEvNS_16Flash_bwd_paramsE)
        .other          _ZN5flash44flash_bwd_dq_dk_dv_loop_seqk_parallel_kernelI23Flash_bwd_kernel_traitsILi256ELi64ELi32ELi8ELi4ELi1ELi2ELb1ELb1EN7cutlass6half_tE19Flash_kernel_traitsILi256ELi64ELi32ELi8ES3_EELb0ELb0ELb1ELb0ELb0ELb0ELb1EEEvNS_16Flash_bwd_paramsE,@"STO_CUDA_ENTRY STV_DEFAULT"
_ZN5flash44flash_bwd_dq_dk_dv_loop_seqk_parallel_kernelI23Flash_bwd_kernel_traitsILi256ELi64ELi32ELi8ELi4ELi1ELi2ELb1ELb1EN7cutlass6half_tE19Flash_kernel_traitsILi256ELi64ELi32ELi8ES3_EELb0ELb0ELb1ELb0ELb0ELb0ELb1EEEvNS_16Flash_bwd_paramsE:
.text._ZN5flash44flash_bwd_dq_dk_dv_loop_seqk_parallel_kernelI23Flash_bwd_kernel_traitsILi256ELi64ELi32ELi8ELi4ELi1ELi2ELb1ELb1EN7cutlass6half_tE19Flash_kernel_traitsILi256ELi64ELi32ELi8ES3_EELb0ELb0ELb1ELb0ELb0ELb0ELb1EEEvNS_16Flash_bwd_paramsE:
        /* <DEDUP_REMOVED lines=171> */
.L_x_144:
        /* <DEDUP_REMOVED lines=67> */
.L_x_110:
        /* <DEDUP_REMOVED lines=113> */
.L_x_112:
        /* <DEDUP_REMOVED lines=13> */
.L_x_113:
        /* <DEDUP_REMOVED lines=39> */
.L_x_114:
[----:B------:R-:W-:-:S04]  /*1930*/  UIMAD UR6, UR50, UR60, UR56 ;  /* 0x0000003c320672a4 */ /* 0x000fc8000f8e0238 */
[----:B------:R-:W-:-:S12]  /*1940*/  UIMAD UR6, UR6, UR58, URZ ;  /* 0x0000003a060672a4 */ /* 0x000fd8000f8e023f */
.L_x_115:
        /* <DEDUP_REMOVED lines=10> */
[----:B------:R-:W-:Y:S02]  /*19f0*/  USHF.R.S32.HI UR53, URZ, 0x1f, UR56 ;  /* 0x0000001f3f357899 */ /* 0x000fe40008011438 */
[----:B------:R-:W-:Y:S02]  /*1a00*/  UIADD3.X UR10, UR15, UR10, UR21, UP3, UP1 ;  /* 0x0000000a0f0a7290 */ /* 0x000fe40009fe2415 */
[----:B------:R-:W-:Y:S02]  /*1a10*/  UIADD3 UR11, UP3, UP1, UR14, UR13, UR36 ;  /* 0x0000000d0e0b7290 */ /* 0x000fe4000f97e024 */
[----:B------:R-:W-:Y:S02]  /*1a20*/  UIADD3 UR37, UR20, UR6, URZ ;  /* 0x0000000614257290 */ /* 0x000fe4000fffe03f */
[----:B------:R-:W-:Y:S01]  /*1a30*/  UIADD3.X UR10, UR17, UR10, UR26, UP3, UP1 ;  /* 0x0000000a110a7290 */ /* 0x000fe20009fe241a */
[----:B------:R-:W-:Y:S02]  /*1a40*/  ULDC.64 UR14, c[0x0][0x428] ;  /* 0x00010a00000e7ab9 */ /* 0x000fe40000000a00 */
[----:B------:R-:W-:Y:S01]  /*1a50*/  ULDC.64 UR26, c[0x0][0x258] ;  /* 0x00009600001a7ab9 */ /* 0x000fe20000000a00 */
[----:B------:R-:W-:Y:S01]  /*1a60*/  IMAD.U32 R29, RZ, RZ, UR14 ;  /* 0x0000000eff1d7e24 */ /* 0x000fe2000f8e00ff */
[----:B------:R-:W-:Y:S01]  /*1a70*/  UIADD3 UR36, UR20, UR51, URZ ;  /* 0x0000003314247290 */ /* 0x000fe2000fffe03f */
[----:B------:R-:W-:Y:S01]  /*1a80*/  IMAD.U32 R34, RZ, RZ, UR26 ;  /* 0x0000001aff227e24 */ /* 0x000fe2000f8e00ff */
[----:B------:R-:W-:Y:S01]  /*1a90*/  ULDC.64 UR48, c[0x0][0x478] ;  /* 0x00011e0000307ab9 */ /* 0x000fe20000000a00 */
[----:B------:R-:W-:Y:S01]  /*1aa0*/  ULDC.64 UR54, c[0x0][0x2b0] ;  /* 0x0000ac0000367ab9 */ /* 0x000fe20000000a00 */
[----:B------:R-:W-:Y:S01]  /*1ab0*/  ULDC.64 UR22, c[0x0][0x210] ;  /* 0x0000840000167ab9 */ /* 0x000fe20000000a00 */
[----:B------:R-:W-:Y:S01]  /*1ac0*/  UIADD3 UR6, UR44, -0x1, URZ ;  /* 0xffffffff2c067890 */ /* 0x000fe2000fffe03f */
[----:B-1----:R-:W-:-:S04]  /*1ad0*/  SHF.R.S32.HI R10, RZ, 0x1f, R36 ;  /* 0x0000001fff0a7819 */ /* 0x002fc80000011424 */
        /* <DEDUP_REMOVED lines=24> */
[----:B------:R-:W-:Y:S01]  /*1c60*/  USHF.R.S32.HI UR21, URZ, 0x6, UR21 ;  /* 0x000000063f157899 */ /* 0x000fe20008011415 */
[----:B------:R-:W-:Y:S01]  /*1c70*/  ISETP.GE.AND P5, PT, R17, UR46, PT ;  /* 0x0000002e11007c0c */ /* 0x000fe2000bfa6270 */
[C---:B------:R-:W-:Y:S01]  /*1c80*/  VIADD R15, R4.reuse, 0x80 ;  /* 0x00000080040f7836 */ /* 0x040fe20000000000 */
[----:B------:R-:W-:Y:S01]  /*1c90*/  SHF.R.S32.HI R0, RZ, 0x3, R10 ;  /* 0x00000003ff007819 */ /* 0x000fe2000001140a */
[----:B------:R-:W-:Y:S01]  /*1ca0*/  UISETP.LT.AND UP1, UPT, URZ, UR21, UPT ;  /* 0x000000153f00728c */ /* 0x000fe2000bf21270 */
[----:B------:R-:W-:Y:S01]  /*1cb0*/  SEL R10, RZ, 0xffffffff, P5 ;  /* 0xffffffffff0a7807 */ /* 0x000fe20002800000 */
[C---:B------:R-:W-:Y:S01]  /*1cc0*/  VIADD R16, R4.reuse, 0xc0 ;  /* 0x000000c004107836 */ /* 0x040fe20000000000 */
[----:B------:R-:W-:Y:S01]  /*1cd0*/  IADD3.X R7, R5, UR40, RZ, P0, !PT ;  /* 0x0000002805077c10 */ /* 0x000fe200087fe4ff */
[----:B------:R-:W-:Y:S01]  /*1ce0*/  USEL UR21, URZ, UR21, !UP1 ;  /* 0x000000153f157287 */ /* 0x000fe2000c800000 */
[----:B------:R-:W-:Y:S01]  /*1cf0*/  ISETP.GE.AND P3, PT, R4, UR46, PT ;  /* 0x0000002e04007c0c */ /* 0x000fe2000bf66270 */
[----:B------:R-:W-:Y:S01]  /*1d00*/  IMAD.SHL.U32 R10, R10, 0x2, RZ ;  /* 0x000000020a0a7824 */ /* 0x000fe200078e00ff */
[----:B------:R-:W-:Y:S01]  /*1d10*/  SHF.R.S32.HI R39, RZ, 0x1f, R0 ;  /* 0x0000001fff277819 */ /* 0x000fe20000011400 */
[----:B------:R-:W-:Y:S01]  /*1d20*/  IMAD.WIDE.U32 R6, R8, UR20, R6 ;  /* 0x0000001408067c25 */ /* 0x000fe2000f8e0006 */
[----:B------:R-:W-:Y:S01]  /*1d30*/  IADD3 R22, P0, R0, UR20, RZ ;  /* 0x0000001400167c10 */ /* 0x000fe2000ff1e0ff */
[----:B------:R-:W-:Y:S01]  /*1d40*/  UIMAD UR11, UR53, UR14, URZ ;  /* 0x0000000e350b72a4 */ /* 0x000fe2000f8e023f */
[----:B------:R-:W-:Y:S01]  /*1d50*/  SEL R11, RZ, 0x1, P3 ;  /* 0x00000001ff0b7807 */ /* 0x000fe20001800000 */
[----:B------:R-:W-:Y:S01]  /*1d60*/  IMAD.IADD R7, R7, 0x1, R12 ;  /* 0x0000000107077824 */ /* 0x000fe200078e020c */
[----:B------:R-:W-:Y:S01]  /*1d70*/  IADD3.X R27, R39, UR18, RZ, P0, !PT ;  /* 0x00000012271b7c10 */ /* 0x000fe200087fe4ff */
[----:B------:R-:W-:Y:S01]  /*1d80*/  IMAD.WIDE.U32 R12, R22, UR28, R4 ;  /* 0x0000001c160c7c25 */ /* 0x000fe2000f8e0004 */
[----:B------:R-:W-:Y:S01]  /*1d90*/  LOP3.LUT R18, R10, 0x2, R11, 0xe2, !PT ;  /* 0x000000020a127812 */ /* 0x000fe200078ee20b */
[----:B------:R-:W-:Y:S01]  /*1da0*/  UISETP.GT.AND UP1, UPT, UR44, UR21, UPT ;  /* 0x000000152c00728c */ /* 0x000fe2000bf24270 */
[----:B------:R-:W-:Y:S01]  /*1db0*/  ISETP.GE.AND P4, PT, R15, UR46, PT ;  /* 0x0000002e0f007c0c */ /* 0x000fe2000bf86270 */
[----:B------:R-:W-:Y:S01]  /*1dc0*/  IMAD R10, R27, UR28, RZ ;  /* 0x0000001c1b0a7c24 */ /* 0x000fe2000f8e02ff */
[----:B------:R-:W-:Y:S01]  /*1dd0*/  ISETP.GE.AND P6, PT, R16, UR46, PT ;  /* 0x0000002e10007c0c */ /* 0x000fe2000bfc6270 */
[----:B------:R-:W-:Y:S01]  /*1de0*/  UIMAD UR11, UR56, UR15, UR11 ;  /* 0x0000000f380b72a4 */ /* 0x000fe2000f8e020b */
[----:B------:R-:W-:Y:S01]  /*1df0*/  SEL R14, RZ, 0x4, P4 ;  /* 0x00000004ff0e7807 */ /* 0x000fe20002000000 */
[----:B------:R-:W-:Y:S01]  /*1e00*/  IMAD R35, R22, UR29, R10 ;  /* 0x0000001d16237c24 */ /* 0x000fe2000f8e020a */
[----:B------:R-:W-:Y:S01]  /*1e10*/  SEL R10, RZ, 0x8, P6 ;  /* 0x00000008ff0a7807 */ /* 0x000fe20003000000 */
[----:B------:R-:W-:Y:S01]  /*1e20*/  IMAD.WIDE.U32 R6, R29, UR56, R6 ;  /* 0x000000381d067c25 */ /* 0x000fe2000f8e0006 */
[----:B------:R-:W-:Y:S01]  /*1e30*/  IADD3 R12, P0, R12, UR45, RZ ;  /* 0x0000002d0c0c7c10 */ /* 0x000fe2000ff1e0ff */
[----:B------:R-:W-:Y:S01]  /*1e40*/  UIMAD UR10, UR53, UR26, URZ ;  /* 0x0000001a350a72a4 */ /* 0x000fe2000f8e023f */
[----:B------:R-:W-:Y:S01]  /*1e50*/  LOP3.LUT R26, R10, R18, R14, 0xfe, !PT ;  /* 0x000000120a1a7212 */ /* 0x000fe200078efe0e */
[----:B------:R-:W-:Y:S01]  /*1e60*/  IMAD.MOV.U32 R10, RZ, RZ, R6 ;  /* 0x000000ffff0a7224 */ /* 0x000fe200078e0006 */
[----:B------:R-:W-:Y:S01]  /*1e70*/  PLOP3.LUT P2, PT, PT, PT, UP1, 0x80, 0x0 ;  /* 0x000000000000781c */ /* 0x000fe20003f4f018 */
[----:B------:R-:W-:Y:S01]  /*1e80*/  VIADD R11, R7, UR11 ;  /* 0x0000000b070b7c36 */ /* 0x000fe20008000000 */
[----:B------:R-:W-:Y:S01]  /*1e90*/  IADD3.X R13, R13, UR39, R35, P0, !PT ;  /* 0x000000270d0d7c10 */ /* 0x000fe200087fe423 */
[-C--:B------:R-:W-:Y:S01]  /*1ea0*/  IMAD R6, R39, R8.reuse, RZ ;  /* 0x0000000827067224 */ /* 0x080fe200078e02ff */
[----:B------:R-:W-:Y:S01]  /*1eb0*/  UIMAD UR14, UR56, UR27, UR10 ;  /* 0x0000001b380e72a4 */ /* 0x000fe2000f8e020a */
[----:B------:R-:W-:Y:S01]  /*1ec0*/  IMAD.WIDE.U32 R10, R0, R8, R10 ;  /* 0x00000008000a7225 */ /* 0x000fe200078e000a */
[----:B------:R-:W-:Y:S01]  /*1ed0*/  UIMAD.WIDE UR26, UR36, 0x4, UR54 ;  /* 0x00000004241a78a5 */ /* 0x000fe2000f8e0236 */
[----:B------:R-:W-:-:S02]  /*1ee0*/  UMOV UR18, UR16 ;  /* 0x0000001000127c82 */ /* 0x000fc40008000000 */
[----:B------:R-:W-:Y:S01]  /*1ef0*/  IMAD.WIDE.U32 R20, R34, UR56, R12 ;  /* 0x0000003822147c25 */ /* 0x000fe2000f8e000c */
[----:B------:R-:W-:-:S03]  /*1f00*/  LEA R238, P0, R10, UR12, 0x1 ;  /* 0x0000000c0aee7c11 */ /* 0x000fc6000f8008ff */
[----:B------:R-:W-:Y:S01]  /*1f10*/  IMAD R6, R0, R9, R6 ;  /* 0x0000000900067224 */ /* 0x000fe200078e0206 */
[C---:B------:R-:W-:Y:S01]  /*1f20*/  LEA R237, P1, R20.reuse, UR22, 0x1 ;  /* 0x0000001614ed7c11 */ /* 0x040fe2000f8208ff */
[----:B------:R-:W-:Y:S01]  /*1f30*/  VIADD R37, R21, UR14 ;  /* 0x0000000e15257c36 */ /* 0x000fe20008000000 */
[----:B------:R-:W-:Y:S01]  /*1f40*/  UMOV UR16, UR26 ;  /* 0x0000001a00107c82 */ /* 0x000fe20008000000 */
[----:B------:R-:W-:Y:S01]  /*1f50*/  IMAD.IADD R28, R11, 0x1, R6 ;  /* 0x000000010b1c7824 */ /* 0x000fe200078e0206 */
[----:B------:R-:W-:Y:S02]  /*1f60*/  UMOV UR15, UR27 ;  /* 0x0000001b000f7c82 */ /* 0x000fe40008000000 */
        /* <DEDUP_REMOVED lines=23> */
.L_x_117:
        /* <DEDUP_REMOVED lines=18> */
.L_x_118:
        /* <DEDUP_REMOVED lines=30> */
.L_x_120:
[----:B------:R-:W-:Y:S05]  /*23e0*/  BSYNC B0 ;  /* 0x0000000000007941 */ /* 0x000fea0003800000 */
.L_x_119:
        /* <DEDUP_REMOVED lines=29> */
.L_x_116:
        /* <DEDUP_REMOVED lines=70> */
.L_x_123:
[----:B------:R-:W-:Y:S05]  /*2a20*/  BSYNC B0 ;  /* 0x0000000000007941 */ /* 0x000fea0003800000 */
.L_x_122:
        /* <DEDUP_REMOVED lines=54> */
.L_x_125:
[----:B------:R-:W-:Y:S05]  /*2d90*/  BSYNC B0 ;  /* 0x0000000000007941 */ /* 0x000fea0003800000 */
.L_x_124:
        /* <DEDUP_REMOVED lines=44> */
.L_x_127:
[----:B------:R-:W-:Y:S05]  /*3060*/  BSYNC B0 ;  /* 0x0000000000007941 */ /* 0x000fea0003800000 */
.L_x_126:
        /* <DEDUP_REMOVED lines=39> */
.L_x_129:
[----:B------:R-:W-:Y:S05]  /*32e0*/  BSYNC B0 ;  /* 0x0000000000007941 */ /* 0x000fea0003800000 */
.L_x_128:
        /* <DEDUP_REMOVED lines=42> */
.L_x_131:
[----:B------:R-:W-:Y:S05]  /*3590*/  BSYNC B0 ;  /* 0x0000000000007941 */ /* 0x000fea0003800000 */
.L_x_130:
        /* <DEDUP_REMOVED lines=61> */
.L_x_133:
[----:B------:R-:W-:Y:S05]  /*3970*/  BSYNC B0 ;  /* 0x0000000000007941 */ /* 0x000fea0003800000 */
.L_x_132:
        /* <DEDUP_REMOVED lines=50> */
[----:B------:R-:W-:Y:S01]  /*3ca0*/  ULDC UR26, c[0x0][0x2dc] ;  /* 0x0000b700001a7ab9 */ /* 0x000fe20000000800 */
[----:B------:R-:W-:Y:S02]  /*3cb0*/  UIADD3 UR23, UR52, -UR47, -UR5 ;  /* 0x8000002f34177290 */ /* 0x000fe4000fffe805 */
[----:B------:R2:W1:Y:S01]  /*3cc0*/  LDSM.16.M88.4 R148, [R180+0x15000] ;  /* 0x01500000b494783b */ /* 0x0004620000000200 */
[----:B------:R-:W-:Y:S01]  /*3cd0*/  UMOV UR13, UR10 ;  /* 0x0000000a000d7c82 */ /* 0x000fe20008000000 */
[----:B------:R-:W-:Y:S01]  /*3ce0*/  ULDC UR20, c[0x0][0x39c] ;  /* 0x0000e70000147ab9 */ /* 0x000fe20000000800 */
[----:B------:R-:W-:Y:S01]  /*3cf0*/  ULDC UR22, c[0x0][0x2ec] ;  /* 0x0000bb0000167ab9 */ /* 0x000fe20000000800 */
        /* <DEDUP_REMOVED lines=14> */
.L_x_138:
[----:B------:R-:W0:Y:S01]  /*3de0*/  LDGDEPBAR ;  /* 0x00000000000079af */ /* 0x000e220000000000 */
[----:B------:R-:W-:Y:S01]  /*3df0*/  LEA R0, R230, UR4, 0x1 ;  /* 0x00000004e6007c11 */ /* 0x000fe2000f8e08ff */
[----:B------:R-:W-:Y:S02]  /*3e00*/  USHF.L.U32 UR12, UR6, 0x6, URZ ;  /* 0x00000006060c7899 */ /* 0x000fe4000800063f */
[----:B------:R-:W-:Y:S02]  /*3e10*/  USHF.L.U32 UR10, UR30, 0x5, URZ ;  /* 0x000000051e0a7899 */ /* 0x000fe4000800063f */
[----:B------:R-:W-:Y:S01]  /*3e20*/  UISETP.GE.AND UP0, UPT, UR12, UR23, UPT ;  /* 0x000000170c00728c */ /* 0x000fe2000bf06270 */
[----:B------:R-:W-:Y:S01]  /*3e30*/  UMOV UR11, UR59 ;  /* 0x0000003b000b7c82 */ /* 0x000fe20008000000 */
[----:B------:R-:W-:Y:S04]  /*3e40*/  DEPBAR.LE SB0, 0x0 ;  /* 0x000080000000791a */ /* 0x000fe80000000000 */
[----:B------:R-:W-:Y:S06]  /*3e50*/  BAR.SYNC.DEFER_BLOCKING 0x0 ;  /* 0x0000000000007b1d */ /* 0x000fec0000010000 */
[----:B-1-3--:R-:W-:Y:S04]  /*3e60*/  LDSM.16.M88.4 R8, [R2] ;  /* 0x000000000208783b */ /* 0x00afe80000000200 */
[----:B------:R-:W3:Y:S04]  /*3e70*/  LDSM.16.M88.4 R44, [R0+0x10000] ;  /* 0x01000000002c783b */ /* 0x000ee80000000200 */
[----:B------:R-:W-:Y:S04]  /*3e80*/  LDSM.16.M88.4 R48, [R220] ;  /* 0x00000000dc30783b */ /* 0x000fe80000000200 */
[----:B------:R-:W4:Y:S04]  /*3e90*/  LDSM.16.M88.4 R52, [R225+-0x4000] ;  /* 0xffc00000e134783b */ /* 0x000f280000000200 */
[----:B------:R-:W-:Y:S04]  /*3ea0*/  LDSM.16.M88.4 R56, [R224] ;  /* 0x00000000e038783b */ /* 0x000fe80000000200 */
[----:B------:R-:W2:Y:S04]  /*3eb0*/  LDSM.16.M88.4 R60, [R226+-0x4000] ;  /* 0xffc00000e23c783b */ /* 0x000ea80000000200 */
[----:B------:R-:W-:Y:S01]  /*3ec0*/  LDSM.16.M88.4 R64, [R227+-0x4000] ;  /* 0xffc00000e340783b */ /* 0x000fe20000000200 */
[C---:B---3--:R-:W-:Y:S06]  /*3ed0*/  HMMA.16816.F32 R4, R8.reuse, R44, RZ ;  /* 0x0000002c0804723c */ /* 0x048fec00000018ff */
[----:B------:R-:W-:Y:S01]  /*3ee0*/  HMMA.16816.F32 R8, R8, R46, RZ ;  /* 0x0000002e0808723c */ /* 0x000fe200000018ff */
[----:B------:R-:W3:Y:S11]  /*3ef0*/  LDSM.16.M88.4 R44, [R223] ;  /* 0x00000000df2c783b */ /* 0x000ef60000000200 */
[----:B------:R-:W-:Y:S06]  /*3f00*/  @!UPT UIADD3 URZ, URZ, URZ, URZ ;  /* 0x0000003f3f3ff290 */ /* 0x000fec000fffe03f */
[C---:B----4-:R-:W-:Y:S06]  /*3f10*/  HMMA.16816.F32 R4, R48.reuse, R52, R4 ;  /* 0x000000343004723c */ /* 0x050fec0000001804 */
[----:B------:R-:W-:Y:S01]  /*3f20*/  HMMA.16816.F32 R8, R48, R54, R8 ;  /* 0x000000363008723c */ /* 0x000fe20000001808 */
[----:B------:R-:W-:Y:S04]  /*3f30*/  LDSM.16.M88.4 R48, [R2+0x2000] ;  /* 0x002000000230783b */ /* 0x000fe80000000200 */
[----:B------:R-:W4:Y:S11]  /*3f40*/  LDSM.16.M88.4 R52, [R0+0x11000] ;  /* 0x011000000034783b */ /* 0x000f360000000200 */
[----:B------:R-:W-:Y:S02]  /*3f50*/  @!UPT UIADD3 URZ, URZ, URZ, URZ ;  /* 0x0000003f3f3ff290 */ /* 0x000fe4000fffe03f */
[C---:B--2---:R-:W-:Y:S06]  /*3f60*/  HMMA.16816.F32 R4, R56.reuse, R60, R4 ;  /* 0x0000003c3804723c */ /* 0x044fec0000001804 */
[----:B------:R-:W-:Y:S01]  /*3f70*/  HMMA.16816.F32 R8, R56, R62, R8 ;  /* 0x0000003e3808723c */ /* 0x000fe20000001808 */
[----:B------:R-:W-:Y:S04]  /*3f80*/  LDSM.16.M88.4 R56, [R220+0x2000] ;  /* 0x00200000dc38783b */ /* 0x000fe80000000200 */
[----:B------:R-:W2:Y:S11]  /*3f90*/  LDSM.16.M88.4 R60, [R225+-0x3000] ;  /* 0xffd00000e13c783b */ /* 0x000eb60000000200 */
[----:B------:R-:W-:Y:S02]  /*3fa0*/  @!UPT UIADD3 URZ, URZ, URZ, URZ ;  /* 0x0000003f3f3ff290 */ /* 0x000fe4000fffe03f */
[C---:B---3--:R-:W-:Y:S06]  /*3fb0*/  HMMA.16816.F32 R4, R44.reuse, R64, R4 ;  /* 0x000000402c04723c */ /* 0x048fec0000001804 */
[----:B------:R-:W-:Y:S01]  /*3fc0*/  HMMA.16816.F32 R8, R44, R66, R8 ;  /* 0x000000422c08723c */ /* 0x000fe20000001808 */
[----:B------:R-:W-:Y:S04]  /*3fd0*/  LDSM.16.M88.4 R44, [R224+0x2000] ;  /* 0x00200000e02c783b */ /* 0x000fe80000000200 */
[----:B------:R-:W3:Y:S11]  /*3fe0*/  LDSM.16.M88.4 R64, [R226+-0x3000] ;  /* 0xffd00000e240783b */ /* 0x000ef60000000200 */
        /* <DEDUP_REMOVED lines=9> */
[----:B------:R-:W-:Y:S06]  /*4080*/  IADD3 R60, P0, R244, UR18, RZ ;  /* 0x00000012f43c7c10 */ /* 0x000fec000ff1e0ff */
[----:B------:R-:W-:Y:S02]  /*4090*/  IADD3.X R61, R243, UR17, RZ, P0, !PT ;  /* 0x00000011f33d7c10 */ /* 0x000fe400087fe4ff */
[----:B------:R-:W-:Y:S03]  /*40a0*/  PLOP3.LUT P0, PT, PT, PT, UP0, 0x80, 0x0 ;  /* 0x000000000000781c */ /* 0x000fe60003f0f008 */
[----:B-----5:R-:W5:Y:S02]  /*40b0*/  LDG.E R69, desc[UR8][R60.64] ;  /* 0x000000083c457981 */ /* 0x020f64000c1e1900 */
[C---:B---3--:R-:W-:Y:S02]  /*40c0*/  HMMA.16816.F32 R4, R44.reuse, R64, R4 ;  /* 0x000000402c04723c */ /* 0x048fe40000001804 */
[----:B------:R2:W5:Y:S04]  /*40d0*/  LDG.E R68, desc[UR8][R60.64+0x20] ;  /* 0x000020083c447981 */ /* 0x000568000c1e1900 */
[----:B------:R-:W-:Y:S01]  /*40e0*/  HMMA.16816.F32 R8, R44, R66, R8 ;  /* 0x000000422c08723c */ /* 0x000fe20000001808 */
[----:B------:R-:W-:Y:S04]  /*40f0*/  LDSM.16.M88.4 R44, [R220+0x4000] ;  /* 0x00400000dc2c783b */ /* 0x000fe80000000200 */
[----:B------:R-:W-:Y:S11]  /*4100*/  LDSM.16.M88.4 R64, [R225+-0x2000] ;  /* 0xffe00000e140783b */ /* 0x000ff60000000200 */
[----:B------:R-:W-:Y:S02]  /*4110*/  @!UPT UIADD3 URZ, URZ, URZ, URZ ;  /* 0x0000003f3f3ff290 */ /* 0x000fe4000fffe03f */
[C---:B----4-:R-:W-:Y:S01]  /*4120*/  HMMA.16816.F32 R4, R48.reuse, R52, R4 ;  /* 0x000000343004723c */ /* 0x050fe20000001804 */
[----:B--2---:R-:W2:Y:S05]  /*4130*/  LDSM.16.M88.4 R60, [R0+0x12000] ;  /* 0x01200000003c783b */ /* 0x004eaa0000000200 */
        /* <DEDUP_REMOVED lines=9> */
[C---:B------:R-:W-:Y:S06]  /*41d0*/  HMMA.16816.F32 R4, R44.reuse, R64, R4 ;  /* 0x000000402c04723c */ /* 0x040fec0000001804 */
[----:B------:R-:W-:Y:S01]  /*41e0*/  HMMA.16816.F32 R8, R44, R66, R8 ;  /* 0x000000422c08723c */ /* 0x000fe20000001808 */
[----:B------:R-:W-:Y:S04]  /*41f0*/  LDSM.16.M88.4 R64, [R0+0x13000] ;  /* 0x013000000040783b */ /* 0x000fe80000000200 */
[----:B------:R-:W4:Y:S11]  /*4200*/  LDSM.16.M88.4 R44, [R2+0x6000] ;  /* 0x00600000022c783b */ /* 0x000f360000000200 */
        /* <DEDUP_REMOVED lines=16> */
[C---:B---3--:R-:W-:Y:S06]  /*4310*/  HMMA.16816.F32 R4, R48.reuse, R52, R4 ;  /* 0x000000343004723c */ /* 0x048fec0000001804 */
[----:B------:R-:W-:Y:S11]  /*4320*/  HMMA.16816.F32 R8, R48, R54, R8 ;  /* 0x000000363008723c */ /* 0x000ff60000001808 */
[----:B------:R-:W-:Y:S07]  /*4330*/  @!UPT UIADD3 URZ, URZ, URZ, URZ ;  /* 0x0000003f3f3ff290 */ /* 0x000fee000fffe03f */
[C---:B--2---:R-:W-:Y:S06]  /*4340*/  HMMA.16816.F32 R4, R56.reuse, R60, R4 ;  /* 0x0000003c3804723c */ /* 0x044fec0000001804 */
[----:B------:R-:W-:Y:S11]  /*4350*/  HMMA.16816.F32 R8, R56, R62, R8 ;  /* 0x0000003e3808723c */ /* 0x000ff60000001808 */
[----:B------:R-:W-:Y:S07]  /*4360*/  @!UPT UIADD3 URZ, URZ, URZ, URZ ;  /* 0x0000003f3f3ff290 */ /* 0x000fee000fffe03f */
[C---:B----4-:R-:W-:Y:S06]  /*4370*/  HMMA.16816.F32 R4, R44.reuse, R64, R4 ;  /* 0x000000402c04723c */ /* 0x050fec0000001804 */
[----:B------:R-:W-:Y:S11]  /*4380*/  HMMA.16816.F32 R8, R44, R66, R8 ;  /* 0x000000422c08723c */ /* 0x000ff60000001808 */
[----:B------:R-:W-:Y:S07]  /*4390*/  @!UPT UIADD3 URZ, URZ, URZ, URZ ;  /* 0x0000003f3f3ff290 */ /* 0x000fee000fffe03f */
[----:B------:R-:W-:Y:S01]  /*43a0*/  FMUL.FTZ R4, R4, UR20 ;  /* 0x0000001404047c20 */ /* 0x000fe20008410000 */
[----:B------:R-:W-:Y:S01]  /*43b0*/  FMUL.FTZ R5, R5, UR20 ;  /* 0x0000001405057c20 */ /* 0x000fe20008410000 */
[----:B------:R-:W-:Y:S01]  /*43c0*/  FMUL.FTZ R6, R6, UR20 ;  /* 0x0000001406067c20 */ /* 0x000fe20008410000 */
[----:B------:R-:W-:Y:S01]  /*43d0*/  FMUL.FTZ R7, R7, UR20 ;  /* 0x0000001407077c20 */ /* 0x000fe20008410000 */
[----:B------:R2:W3:Y:S02]  /*43e0*/  MUFU.TANH R59, R4 ;  /* 0x00000004003b7308 */ /* 0x0004e40000002400 */
[----:B------:R-:W-:Y:S01]  /*43f0*/  FMUL.FTZ R8, R8, UR20 ;  /* 0x0000001408087c20 */ /* 0x000fe20008410000 */
[----:B------:R-:W-:Y:S01]  /*4400*/  FMUL.FTZ R9, R9, UR20 ;  /* 0x0000001409097c20 */ /* 0x000fe20008410000 */
[----:B------:R-:W-:Y:S01]  /*4410*/  FMUL.FTZ R10, R10, UR20 ;  /* 0x000000140a0a7c20 */ /* 0x000fe20008410000 */
[----:B------:R-:W-:Y:S05]  /*4420*/  FMUL.FTZ R11, R11, UR20 ;  /* 0x000000140b0b7c20 */ /* 0x000fea0008410000 */
[----:B------:R2:W4:Y:S10]  /*4430*/  MUFU.TANH R58, R5 ;  /* 0x00000005003a7308 */ /* 0x0005340000002400 */
[----:B------:R2:W1:Y:S10]  /*4440*/  MUFU.TANH R57, R6 ;  /* 0x0000000600397308 */ /* 0x0004740000002400 */
[----:B------:R2:W1:Y:S10]  /*4450*/  MUFU.TANH R56, R7 ;  /* 0x0000000700387308 */ /* 0x0004740000002400 */
[----:B------:R2:W1:Y:S10]  /*4460*/  MUFU.TANH R55, R8 ;  /* 0x0000000800377308 */ /* 0x0004740000002400 */
[----:B------:R2:W1:Y:S10]  /*4470*/  MUFU.TANH R54, R9 ;  /* 0x0000000900367308 */ /* 0x0004740000002400 */
[----:B------:R2:W1:Y:S10]  /*4480*/  MUFU.TANH R53, R10 ;  /* 0x0000000a00357308 */ /* 0x0004740000002400 */
[----:B------:R2:W1:Y:S01]  /*4490*/  MUFU.TANH R52, R11 ;  /* 0x0000000b00347308 */ /* 0x0004620000002400 */
[----:B---34-:R-:W-:Y:S05]  /*44a0*/  @!P0 BRA `(.L_x_134) ;  /* 0x00000000004c8947 */ /* 0x018fea0003800000 */
[----:B-12---:R-:W-:Y:S01]  /*44b0*/  MOV R7, R52 ;  /* 0x0000003400077202 */ /* 0x006fe20000000f00 */
[----:B------:R-:W-:Y:S01]  /*44c0*/  UIADD3 UR11, -UR5, UR7, UR10 ;  /* 0x00000007050b7290 */ /* 0x000fe2000fffe10a */
[----:B------:R-:W-:Y:S01]  /*44d0*/  MOV R44, R54 ;  /* 0x00000036002c7202 */ /* 0x000fe20000000f00 */
[----:B------:R-:W-:Y:S01]  /*44e0*/  IMAD.MOV.U32 R6, RZ, RZ, R53 ;  /* 0x000000ffff067224 */ /* 0x000fe200078e0035 */
[----:B------:R-:W-:Y:S01]  /*44f0*/  UIADD3 UR19, UR10, 0x20, URZ ;  /* 0x000000200a137890 */ /* 0x000fe2000fffe03f */
[----:B------:R-:W-:Y:S01]  /*4500*/  MOV R5, R56 ;  /* 0x0000003800057202 */ /* 0x000fe20000000f00 */
[----:B------:R-:W-:Y:S01]  /*4510*/  IMAD.MOV.U32 R11, RZ, RZ, R55 ;  /* 0x000000ffff0b7224 */ /* 0x000fe200078e0037 */
[----:B------:R-:W-:Y:S01]  /*4520*/  UIADD3 UR14, UR12, 0x40, URZ ;  /* 0x000000400c0e7890 */ /* 0x000fe2000fffe03f */
[----:B------:R-:W-:Y:S01]  /*4530*/  MOV R46, R58 ;  /* 0x0000003a002e7202 */ /* 0x000fe20000000f00 */
[----:B------:R-:W-:Y:S01]  /*4540*/  IMAD.MOV.U32 R10, RZ, RZ, R57 ;  /* 0x000000ffff0a7224 */ /* 0x000fe200078e0039 */
[----:B------:R-:W-:Y:S01]  /*4550*/  UIADD3 UR11, UR11, UR13, URZ ;  /* 0x0000000d0b0b7290 */ /* 0x000fe2000fffe03f */
[----:B------:R-:W-:Y:S02]  /*4560*/  IMAD.U32 R0, RZ, RZ, UR19 ;  /* 0x00000013ff007e24 */ /* 0x000fe4000f8e00ff */
[----:B------:R-:W-:Y:S01]  /*4570*/  IMAD.MOV.U32 R45, RZ, RZ, R59 ;  /* 0x000000ffff2d7224 */ /* 0x000fe200078e003b */
[----:B------:R-:W-:Y:S02]  /*4580*/  UISETP.GE.AND UP0, UPT, UR14, UR11, UPT ;  /* 0x0000000b0e00728c */ /* 0x000fe4000bf06270 */
[----:B------:R-:W-:Y:S01]  /*4590*/  ISETP.LT.AND P0, PT, R0, UR5, PT ;  /* 0x0000000500007c0c */ /* 0x000fe2000bf01270 */
[----:B------:R-:W-:Y:S03]  /*45a0*/  UMOV UR11, UR13 ;  /* 0x0000000d000b7c82 */ /* 0x000fe60008000000 */
[----:B------:R-:W-:Y:S11]  /*45b0*/  PLOP3.LUT P1, PT, PT, PT, UP0, 0x80, 0x0 ;  /* 0x000000000000781c */ /* 0x000ff60003f2f008 */
[----:B------:R-:W-:Y:S02]  /*45c0*/  @!UPT UIADD3 URZ, URZ, URZ, URZ ;  /* 0x0000003f3f3ff290 */ /* 0x000fe4000fffe03f */
[----:B------:R-:W-:Y:S05]  /*45d0*/  @!P1 BRA P0, `(.L_x_135) ;  /* 0x0000000000a49947 */ /* 0x000fea0000000000 */
.L_x_134:
[----:B------:R-:W-:Y:S01]  /*45e0*/  UIADD3 UR14, UR5, 0x1, -UR7 ;  /* 0x00000001050e7890 */ /* 0x000fe2000fffe807 */
[----:B--2---:R-:W-:Y:S01]  /*45f0*/  VIADD R5, R249, UR12 ;  /* 0x0000000cf9057c36 */ /* 0x004fe20008000000 */
        /* <DEDUP_REMOVED lines=20> */
[C---:B------:R-:W-:Y:S02]  /*4740*/  ISETP.GE.AND P1, PT, R7.reuse, R4, PT ;  /* 0x000000040700720c */ /* 0x040fe40003f26270 */
[----:B------:R-:W-:Y:S02]  /*4750*/  FSEL R46, R58, -INF , !P0 ;  /* 0xff8000003a2e7808 */ /* 0x000fe40004000000 */
[----:B------:R-:W-:Y:S02]  /*4760*/  VIMNMX R4, R10, UR5, PT ;  /* 0x000000050a047c48 */ /* 0x000fe4000bfe0100 */
[-C--:B------:R-:W-:Y:S02]  /*4770*/  ISETP.GE.AND P0, PT, R0, R5.reuse, PT ;  /* 0x000000050000720c */ /* 0x080fe40003f06270 */
[-C--:B------:R-:W-:Y:S02]  /*4780*/  ISETP.GE.OR P2, PT, R8, R6.reuse, !P2 ;  /* 0x000000060800720c */ /* 0x080fe40005746670 */
[----:B------:R-:W-:Y:S02]  /*4790*/  ISETP.GE.OR P1, PT, R7, R6, !P1 ;  /* 0x000000060700720c */ /* 0x000fe40004f26670 */
[-C--:B------:R-:W-:Y:S02]  /*47a0*/  ISETP.GE.OR P0, PT, R0, R4.reuse, !P0 ;  /* 0x000000040000720c */ /* 0x080fe40004706670 */
[----:B-1----:R-:W-:Y:S02]  /*47b0*/  FSEL R11, R55, -INF , !P2 ;  /* 0xff800000370b7808 */ /* 0x002fe40005000000 */
        /* <DEDUP_REMOVED lines=11> */
.L_x_135:
[C---:B------:R-:W-:Y:S01]  /*4870*/  FMUL.FTZ R4, R241.reuse, 1.4426950216293334961 ;  /* 0x3fb8aa3bf1047820 */ /* 0x040fe20000410000 */
[----:B------:R-:W-:Y:S01]  /*4880*/  FSETP.NEU.FTZ.AND P0, PT, R241, -INF , PT ;  /* 0xff800000f100780b */ /* 0x000fe20003f1d000 */
[----:B------:R-:W-:Y:S01]  /*4890*/  FMUL.FTZ R8, R242, 1.4426950216293334961 ;  /* 0x3fb8aa3bf2087820 */ /* 0x000fe20000410000 */
[----:B------:R-:W-:Y:S02]  /*48a0*/  UISETP.GT.AND UP2, UPT, UR6, UR21, UPT ;  /* 0x000000150600728c */ /* 0x000fe4000bf44270 */
[----:B------:R-:W-:Y:S02]  /*48b0*/  FSEL R4, R4, RZ, P0 ;  /* 0x000000ff04047208 */ /* 0x000fe40000000000 */
[----:B------:R-:W-:Y:S02]  /*48c0*/  FSETP.NEU.FTZ.AND P0, PT, R242, -INF , PT ;  /* 0xff800000f200780b */ /* 0x000fe40003f1d000 */
[----:B------:R-:W-:Y:S01]  /*48d0*/  PLOP3.LUT P2, PT, PT, PT, UP2, 0x80, 0x0 ;  /* 0x000000000000781c */ /* 0x000fe20003f4f028 */
[--C-:B------:R-:W-:Y:S03]  /*48e0*/  FFMA.FTZ R0, R45, UR22, -R4.reuse ;  /* 0x000000162d007c23 */ /* 0x100fe60008010804 */
[----:B------:R-:W-:Y:S01]  /*48f0*/  P2R R236, PR, RZ, 0x4 ;  /* 0x00000004ffec7803 */ /* 0x000fe20000000000 */
[----:B------:R1:W-:Y:S02]  /*4900*/  MUFU.EX2 R67, R0 ;  /* 0x0000000000437308 */ /* 0x0003e40000000800 */
[----:B-1----:R-:W-:Y:S01]  /*4910*/  FSEL R0, R8, RZ, P0 ;  /* 0x000000ff08007208 */ /* 0x002fe20000000000 */
[----:B------:R-:W-:Y:S04]  /*4920*/  FFMA.FTZ R8, R46, UR22, -R4 ;  /* 0x000000162e087c23 */ /* 0x000fe80008010804 */
[--C-:B------:R-:W-:Y:S03]  /*4930*/  FFMA.FTZ R5, R5, UR22, -R0.reuse ;  /* 0x0000001605057c23 */ /* 0x100fe60008010800 */
[----:B------:R1:W2:Y:S10]  /*4940*/  MUFU.EX2 R66, R8 ;  /* 0x0000000800427308 */ /* 0x0002b40000000800 */
[----:B------:R3:W-:Y:S01]  /*4950*/  MUFU.EX2 R64, R5 ;  /* 0x0000000500407308 */ /* 0x0007e20000000800 */
[----:B-1----:R-:W-:Y:S09]  /*4960*/  FFMA.FTZ R8, R10, UR22, -R0 ;  /* 0x000000160a087c23 */ /* 0x002ff20008010800 */
[----:B------:R-:W1:Y:S01]  /*4970*/  MUFU.EX2 R65, R8 ;  /* 0x0000000800417308 */ /* 0x000e620000000800 */
[--C-:B---3--:R-:W-:Y:S01]  /*4980*/  FFMA.FTZ R5, R11, UR22, -R4.reuse ;  /* 0x000000160b057c23 */ /* 0x108fe20008010804 */
[----:B------:R-:W-:Y:S08]  /*4990*/  FFMA.FTZ R4, R44, UR22, -R4 ;  /* 0x000000162c047c23 */ /* 0x000ff00008010804 */
[----:B------:R-:W-:Y:S10]  /*49a0*/  MUFU.EX2 R63, R5 ;  /* 0x00000005003f7308 */ /* 0x000ff40000000800 */
[----:B------:R3:W4:Y:S02]  /*49b0*/  MUFU.EX2 R62, R4 ;  /* 0x00000004003e7308 */ /* 0x0007240000000800 */
[--C-:B---3--:R-:W-:Y:S01]  /*49c0*/  FFMA.FTZ R4, R6, UR22, -R0.reuse ;  /* 0x0000001606047c23 */ /* 0x108fe20008010800 */
[----:B------:R-:W-:Y:S01]  /*49d0*/  FFMA.FTZ R0, R7, UR22, -R0 ;  /* 0x0000001607007c23 */ /* 0x000fe20008010800 */
[----:B--2---:R-:W-:Y:S06]  /*49e0*/  F2FP.F16.F32.PACK_AB R6, R66, R67 ;  /* 0x000000434206723e */ /* 0x004fec00000000ff */
[----:B------:R4:W-:Y:S01]  /*49f0*/  MUFU.EX2 R61, R4 ;  /* 0x00000004003d7308 */ /* 0x0009e20000000800 */
[----:B-1----:R-:W-:Y:S01]  /*4a00*/  F2FP.F16.F32.PACK_AB R5, R64, R65 ;  /* 0x000000414005723e */ /* 0x002fe200000000ff */
[----:B------:R-:W-:Y:S05]  /*4a10*/  STS [R245+0x15000], R6 ;  /* 0x01500006f5007388 */ /* 0x000fea0000000800 */
[----:B------:R-:W-:Y:S03]  /*4a20*/  STS [R248+0x15000], R5 ;  /* 0x01500005f8007388 */ /* 0x000fe60000000800 */
[----:B------:R-:W1:Y:S01]  /*4a30*/  MUFU.EX2 R60, R0 ;  /* 0x00000000003c7308 */ /* 0x000e620000000800 */
[----:B----4-:R-:W-:Y:S05]  /*4a40*/  F2FP.F16.F32.PACK_AB R4, R62, R63 ;  /* 0x0000003f3e04723e */ /* 0x010fea00000000ff */
[----:B------:R-:W-:Y:S01]  /*4a50*/  STS [R246+0x15000], R4 ;  /* 0x01500004f6007388 */ /* 0x000fe20000000800 */
[----:B-1----:R-:W-:Y:S05]  /*4a60*/  F2FP.F16.F32.PACK_AB R0, R60, R61 ;  /* 0x0000003d3c00723e */ /* 0x002fea00000000ff */
[----:B------:R1:W-:Y:S05]  /*4a70*/  STS [R247+0x15000], R0 ;  /* 0x01500000f7007388 */ /* 0x0003ea0000000800 */
[----:B------:R-:W2:Y:S05]  /*4a80*/  LDSM.16.M88.4 R8, [R2+0x8000] ;  /* 0x008000000208783b */ /* 0x000eaa0000000200 */
[----:B------:R-:W3:Y:S05]  /*4a90*/  LDSM.16.M88.4 R44, [R220+0x8000] ;  /* 0x00800000dc2c783b */ /* 0x000eea0000000200 */
[----:B------:R-:W4:Y:S01]  /*4aa0*/  LDSM.16.M88.4 R48, [R224+0x8000] ;  /* 0x00800000e030783b */ /* 0x000f220000000200 */
[----:B-1----:R-:W-:Y:S04]  /*4ab0*/  FFMA.FTZ R0, -R56, R56, 1 ;  /* 0x3f80000038007423 */ /* 0x002fe80000010138 */
[----:B------:R-:W-:Y:S01]  /*4ac0*/  FMUL.FTZ R0, R0, UR20 ;  /* 0x0000001400007c20 */ /* 0x000fe20008410000 */
[C---:B--2---:R-:W-:Y:S06]  /*4ad0*/  HMMA.16816.F32 R4, R8.reuse, R132, RZ ;  /* 0x000000840804723c */ /* 0x044fec00000018ff */
[----:B------:R-:W-:Y:S11]  /*4ae0*/  HMMA.16816.F32 R8, R8, R134, RZ ;  /* 0x000000860808723c */ /* 0x000ff600000018ff */
[----:B------:R-:W-:Y:S07]  /*4af0*/  @!UPT UIADD3 URZ, URZ, URZ, URZ ;  /* 0x0000003f3f3ff290 */ /* 0x000fee000fffe03f */
[C---:B---3--:R-:W-:Y:S06]  /*4b00*/  HMMA.16816.F32 R4, R44.reuse, R136, R4 ;  /* 0x000000882c04723c */ /* 0x048fec0000001804 */
[----:B------:R-:W-:Y:S01]  /*4b10*/  HMMA.16816.F32 R8, R44, R138, R8 ;  /* 0x0000008a2c08723c */ /* 0x000fe20000001808 */
[----:B------:R-:W1:Y:S11]  /*4b20*/  LDSM.16.M88.4 R44, [R223+0x8000] ;  /* 0x00800000df2c783b */ /* 0x000e760000000200 */
[----:B------:R-:W-:Y:S06]  /*4b30*/  @!UPT UIADD3 URZ, URZ, URZ, URZ ;  /* 0x0000003f3f3ff290 */ /* 0x000fec000fffe03f */
[C---:B----4-:R-:W-:Y:S06]  /*4b40*/  HMMA.16816.F32 R4, R48.reuse, R140, R4 ;  /* 0x0000008c3004723c */ /* 0x050fec0000001804 */
        /* <DEDUP_REMOVED lines=54> */
[C---:B------:R-:W-:Y:S01]  /*4eb0*/  FADD.FTZ R6, -R68.reuse, R6 ;  /* 0x0000000644067221 */ /* 0x040fe20000010100 */
[----:B------:R-:W-:Y:S01]  /*4ec0*/  FADD.FTZ R5, -R69, R5 ;  /* 0x0000000545057221 */ /* 0x000fe20000010100 */
[----:B------:R-:W-:Y:S01]  /*4ed0*/  FADD.FTZ R7, -R68, R7 ;  /* 0x0000000744077221 */ /* 0x000fe20000010100 */
[----:B------:R-:W-:Y:S01]  /*4ee0*/  FMUL.FTZ R46, R67, R4 ;  /* 0x00000004432e7220 */ /* 0x000fe20000410000 */
[----:B------:R-:W-:Y:S01]  /*4ef0*/  FFMA.FTZ R4, -R57, R57, 1 ;  /* 0x3f80000039047423 */ /* 0x000fe20000010139 */
[----:B------:R-:W-:Y:S01]  /*4f00*/  FMUL.FTZ R44, R65, R6 ;  /* 0x00000006412c7220 */ /* 0x000fe20000410000 */
[----:B------:R-:W-:Y:S01]  /*4f10*/  FMUL.FTZ R45, R66, R5 ;  /* 0x00000005422d7220 */ /* 0x000fe20000410000 */
[----:B------:R-:W-:Y:S01]  /*4f20*/  FFMA.FTZ R6, -R59, R59, 1 ;  /* 0x3f8000003b067423 */ /* 0x000fe2000001013b */
[----:B------:R-:W-:Y:S01]  /*4f30*/  FFMA.FTZ R5, -R58, R58, 1 ;  /* 0x3f8000003a057423 */ /* 0x000fe2000001013a */
[----:B------:R-:W-:Y:S01]  /*4f40*/  FMUL.FTZ R4, R4, UR20 ;  /* 0x0000001404047c20 */ /* 0x000fe20008410000 */
[C---:B------:R-:W-:Y:S01]  /*4f50*/  FADD.FTZ R8, -R69.reuse, R8 ;  /* 0x0000000845087221 */ /* 0x040fe20000010100 */
[C---:B------:R-:W-:Y:S01]  /*4f60*/  FADD.FTZ R10, -R68.reuse, R10 ;  /* 0x0000000a440a7221 */ /* 0x040fe20000010100 */
[----:B------:R-:W-:Y:S01]  /*4f70*/  FADD.FTZ R9, -R69, R9 ;  /* 0x0000000945097221 */ /* 0x000fe20000010100 */
[----:B------:R-:W-:Y:S01]  /*4f80*/  FADD.FTZ R11, -R68, R11 ;  /* 0x0000000b440b7221 */ /* 0x000fe20000010100 */
[----:B------:R-:W-:Y:S01]  /*4f90*/  FMUL.FTZ R6, R6, UR20 ;  /* 0x0000001406067c20 */ /* 0x000fe20008410000 */
[----:B------:R-:W-:Y:S01]  /*4fa0*/  FMUL.FTZ R7, R64, R7 ;  /* 0x0000000740077220 */ /* 0x000fe20000410000 */
[----:B------:R-:W-:Y:S01]  /*4fb0*/  FMUL.FTZ R44, R44, R4 ;  /* 0x000000042c2c7220 */ /* 0x000fe20000410000 */
[----:B------:R-:W-:Y:S01]  /*4fc0*/  FMUL.FTZ R5, R5, UR20 ;  /* 0x0000001405057c20 */ /* 0x000fe20008410000 */
[----:B------:R-:W-:Y:S01]  /*4fd0*/  FMUL.FTZ R49, R63, R8 ;  /* 0x000000083f317220 */ /* 0x000fe20000410000 */
[----:B------:R-:W-:Y:S01]  /*4fe0*/  FFMA.FTZ R4, -R53, R53, 1 ;  /* 0x3f80000035047423 */ /* 0x000fe20000010135 */
[----:B------:R-:W-:Y:S01]  /*4ff0*/  FMUL.FTZ R8, R61, R10 ;  /* 0x0000000a3d087220 */ /* 0x000fe20000410000 */
[----:B------:R-:W-:Y:S01]  /*5000*/  FMUL.FTZ R48, R62, R9 ;  /* 0x000000093e307220 */ /* 0x000fe20000410000 */
[----:B------:R-:W-:Y:S01]  /*5010*/  FMUL.FTZ R47, R60, R11 ;  /* 0x0000000b3c2f7220 */ /* 0x000fe20000410000 */
[----:B------:R-:W-:Y:S01]  /*5020*/  FMUL.FTZ R10, R46, R6 ;  /* 0x000000062e0a7220 */ /* 0x000fe20000410000 */
[----:B------:R-:W-:Y:S01]  /*5030*/  FMUL.FTZ R9, R45, R5 ;  /* 0x000000052d097220 */ /* 0x000fe20000410000 */
[----:B------:R-:W-:Y:S01]  /*5040*/  FMUL.FTZ R11, R7, R0 ;  /* 0x00000000070b7220 */ /* 0x000fe20000410000 */
[----:B------:R-:W-:Y:S01]  /*5050*/  FFMA.FTZ R6, -R55, R55, 1 ;  /* 0x3f80000037067423 */ /* 0x000fe20000010137 */
[----:B------:R-:W-:Y:S01]  /*5060*/  FFMA.FTZ R5, -R54, R54, 1 ;  /* 0x3f80000036057423 */ /* 0x000fe20000010136 */
[----:B------:R-:W-:Y:S01]  /*5070*/  FFMA.FTZ R0, -R52, R52, 1 ;  /* 0x3f80000034007423 */ /* 0x000fe20000010134 */
[----:B------:R-:W-:Y:S01]  /*5080*/  FMUL.FTZ R4, R4, UR20 ;  /* 0x0000001404047c20 */ /* 0x000fe20008410000 */
[----:B------:R-:W-:Y:S01]  /*5090*/  FMUL.FTZ R7, R6, UR20 ;  /* 0x0000001406077c20 */ /* 0x000fe20008410000 */
[----:B------:R-:W-:Y:S01]  /*50a0*/  FMUL.FTZ R6, R5, UR20 ;  /* 0x0000001405067c20 */ /* 0x000fe20008410000 */
[----:B------:R-:W-:Y:S01]  /*50b0*/  FMUL.FTZ R0, R0, UR20 ;  /* 0x0000001400007c20 */ /* 0x000fe20008410000 */
[----:B------:R-:W-:Y:S01]  /*50c0*/  FMUL.FTZ R8, R8, R4 ;  /* 0x0000000408087220 */ /* 0x000fe20000410000 */
[----:B------:R-:W-:Y:S01]  /*50d0*/  F2FP.F16.F32.PACK_AB R4, R9, R10 ;  /* 0x0000000a0904723e */ /* 0x000fe200000000ff */
[----:B------:R-:W-:Y:S01]  /*50e0*/  FMUL.FTZ R5, R49, R7 ;  /* 0x0000000731057220 */ /* 0x000fe20000410000 */
[----:B------:R-:W-:Y:S01]  /*50f0*/  FMUL.FTZ R6, R48, R6 ;  /* 0x0000000630067220 */ /* 0x000fe20000410000 */
[----:B------:R-:W-:Y:S01]  /*5100*/  FMUL.FTZ R7, R47, R0 ;  /* 0x000000002f077220 */ /* 0x000fe20000410000 */
[----:B------:R-:W-:Y:S01]  /*5110*/  F2FP.F16.F32.PACK_AB R0, R11, R44 ;  /* 0x0000002c0b00723e */ /* 0x000fe200000000ff */
[----:B------:R-:W-:Y:S02]  /*5120*/  STS [R245+0x14000], R4 ;  /* 0x01400004f5007388 */ /* 0x000fe40000000800 */
[----:B------:R-:W-:Y:S03]  /*5130*/  F2FP.F16.F32.PACK_AB R6, R6, R5 ;  /* 0x000000050606723e */ /* 0x000fe600000000ff */
[----:B------:R1:W-:Y:S01]  /*5140*/  STS [R248+0x14000], R0 ;  /* 0x01400000f8007388 */ /* 0x0003e20000000800 */
[----:B------:R-:W-:Y:S04]  /*5150*/  F2FP.F16.F32.PACK_AB R5, R7, R8 ;  /* 0x000000080705723e */ /* 0x000fe800000000ff */
        /* <DEDUP_REMOVED lines=117> */
.L_x_136:
        /* <DEDUP_REMOVED lines=385> */
.L_x_137:
        /* <DEDUP_REMOVED lines=147> */
.L_x_139:
        /* <DEDUP_REMOVED lines=20> */
.L_x_140:
        /* <DEDUP_REMOVED lines=51> */
.L_x_142:
[----:B------:R-:W-:Y:S05]  /*7e60*/  BSYNC B0 ;  /* 0x0000000000007941 */ /* 0x000fea0003800000 */
.L_x_141:
        /* <DEDUP_REMOVED lines=30> */
.L_x_121:
[----:B------:R-:W-:Y:S05]  /*8050*/  BSYNC B1 ;  /* 0x0000000000017941 */ /* 0x000fea0003800000 */
.L_x_111:
[----:B------:R-:W-:Y:S01]  /*8060*/  R2UR UR6, R251 ;  /* 0x00000000fb0672ca */ /* 0x000fe200000e0000 */
[----:B------:R-:W-:Y:S02]  /*8070*/  ULDC UR5, c[0x0][0xc] ;  /* 0x0000030000057ab9 */ /* 0x000fe40000000800 */
[----:B------:R-:W-:-:S10]  /*8080*/  UIADD3 UR30, UR5, UR30, URZ ;  /* 0x0000001e051e7290 */ /* 0x000fd4000fffe03f */
[----:B------:R-:W-:-:S06]  /*8090*/  UISETP.GE.AND UP0, UPT, UR30, UR6, UPT ;  /* 0x000000061e00728c */ /* 0x000fcc000bf06270 */
[----:B------:R-:W-:-:S13]  /*80a0*/  PLOP3.LUT P0, PT, PT, PT, UP0, 0x80, 0x0 ;  /* 0x000000000000781c */ /* 0x000fda0003f0f008 */
[----:B------:R-:W-:Y:S05]  /*80b0*/  @P0 BRA `(.L_x_143) ;  /* 0x0000000000040947 */ /* 0x000fea0003800000 */
[----:B------:R-:W-:Y:S05]  /*80c0*/  BRA `(.L_x_144) ;  /* 0xffffff8800787947 */ /* 0x000fea000383ffff */
.L_x_143:
[----:B------:R-:W-:Y:S05]  /*80d0*/  EXIT ;  /* 0x000000000000794d */ /* 0x000fea0003800000 */
.L_x_145:
        /* <DEDUP_REMOVED lines=10> */
.L_x_2023:


//--------------------- .text._ZN5flash44flash_bwd_dq_dk_dv_loop_seqk_parallel_kernelI23Flash_bwd_kernel_traitsILi256ELi64ELi32ELi8ELi4ELi1ELi2ELb1ELb1EN7cutlass6half_tE19Flash_kernel_traitsILi256ELi64ELi32ELi8ES3_EELb0ELb0ELb0ELb0ELb0ELb1ELb0EEEvNS_16Flash_bwd_paramsE --------------------------
	.section	.text._ZN5flash44flash_bwd_dq_dk_dv_loop_seqk_parallel_kernelI23Flash_bwd_kernel_traitsILi256ELi64ELi32ELi8ELi4ELi1ELi2ELb1ELb1EN7cutlass6half_tE19Flash_kernel_traitsILi256ELi64ELi32ELi8ES3_EELb0ELb0ELb0ELb0ELb0ELb1ELb0EEEvNS_16Flash_bwd_paramsE,"ax",@progbits
	.align	128
        .global         _ZN5flash44flash_bwd_dq_dk_dv_loop_seqk_parallel_kernelI23Flash_bwd_kernel_traitsILi256ELi64ELi32ELi8ELi4ELi1ELi2ELb1ELb1EN7cutlass6half_tE19Flash_kernel_traitsILi256ELi64ELi32ELi8ES3_EELb0ELb0ELb0ELb0ELb0ELb1ELb0EEEvNS_16Flash_bwd_paramsE
        .type           _ZN5flash44flash_bwd_dq_dk_dv_loop_seqk_parallel_kernelI23Flash_bwd_kernel_traitsILi256ELi64ELi32ELi8ELi4ELi1ELi2ELb1ELb1EN7cutlass6half_tE19Flash_kernel_traitsILi256ELi64ELi32ELi8ES3_EELb0ELb0ELb0ELb0ELb0ELb1ELb0EEEvNS_16Flash_bwd_paramsE,@function
        .size           _ZN5flash44flash_bwd_dq_dk_dv_loop_seqk_parallel_kernelI23Flash_bwd_kernel_traitsILi256ELi64ELi32ELi8ELi4ELi1ELi2ELb1ELb1EN7cutlass6half_tE19Flash_kernel_traitsILi256ELi64ELi32ELi8ES3_EELb0ELb0ELb0ELb0ELb0ELb1ELb0EEEvNS_16Flash_bwd_paramsE,(.L_x_2024 - _ZN5flash44flash_bwd_dq_dk_dv_loop_seqk_parallel_kernelI23Flash_bwd_kernel_traitsILi256ELi64ELi32ELi8ELi4ELi1ELi2ELb1ELb1EN7cutlass6half_tE19Flash_kernel_traitsILi256ELi64ELi32ELi8ES3_EELb0ELb0ELb0ELb0ELb0ELb1ELb0EEEvNS_16Flash_bwd_paramsE)
        .other          _ZN5flash44flash_bwd_dq_dk_dv_loop_seqk_parallel_kernelI23Flash_bwd_kernel_traitsILi256ELi64ELi32ELi8ELi4ELi1ELi2ELb1ELb1EN7cutlass6half_tE19Flash_kernel_traitsILi256ELi64ELi32ELi8ES3_EELb0ELb0ELb0ELb0ELb0ELb1ELb0EEEvNS_16Flash_bwd_paramsE,@"STO_CUDA_ENTRY STV_DEFAULT"
_ZN5flash44flash_bwd_dq_dk_dv_loop_seqk_parallel_kernelI23Flash_bwd_kernel_traitsILi256ELi64ELi32ELi8ELi4ELi1ELi2ELb1ELb1EN7cutlass6half_tE19Flash_kernel_traitsILi256ELi64ELi32ELi8ES3_EELb0ELb0ELb0ELb0ELb0ELb1ELb0EEEvNS_16Flash_bwd_paramsE:
.text._ZN5flash44flash_bwd_dq_dk_dv_loop_seqk_parallel_kernelI23Flash_bwd_kernel_traitsILi256ELi64ELi32ELi8ELi4ELi1ELi2ELb1ELb1EN7cutlass6half_tE19Flash_kernel_traitsILi256ELi64ELi32ELi8ES3_EELb0ELb0ELb0ELb0ELb0ELb1ELb0EEEvNS_16Flash_bwd_paramsE:
        /* <DEDUP_REMOVED lines=17> */
[----:B------:R-:W3:Y:S08]  /*0110*/  S2UR UR52, SR_CTAID.Z ;  /* 0x00000000003479c3 */ /* 0x000ef00000002700 */
[----:B------:R-:W4:Y:S01]  /*0120*/  S2UR UR44, SR_CTAID.Y ;  /* 0x00000000002c79c3 */ /* 0x000f220000002600 */
[----:B--2---:R-:W-:-:S04]  /*0130*/  ULEA UR4, UR4, UR5, 0x18 ;  /* 0x0000000504047291 */ /* 0x004fc8000f8ec03f */
[----:B------:R-:W-:Y:S01]  /*0140*/  UIADD3 UR60, UR4, 0x14000, URZ ;  /* 0x00014000043c7890 */ /* 0x000fe2000fffe03f */
[----:B-1----:R-:W-:Y:S01]  /*0150*/  SHF.R.S32.HI R8, RZ, 0x1f, R13 ;  /* 0x0000001fff087819 */ /* 0x002fe2000001140d */
[----:B---3--:R-:W-:Y:S02]  /*0160*/  USHF.R.S32.HI UR5, URZ, 0x1f, UR52 ;  /* 0x0000001f3f057899 */ /* 0x008fe40008011434 */
[----:B------:R-:W-:Y:S01]  /*0170*/  USHF.R.S32.HI UR61, URZ, 0x1f, UR52 ;  /* 0x0000001f3f3d7899 */ /* 0x000fe20008011434 */
[CC--:B------:R-:W-:Y:S02]  /*0180*/  LEA.HI R15, R8.reuse, R13.reuse, RZ, 0x4 ;  /* 0x0000000d080f7211 */ /* 0x0c0fe400078f20ff */
[CC--:B------:R-:W-:Y:S02]  /*0190*/  LEA.HI R18, R8.reuse, R13.reuse, RZ, 0x3 ;  /* 0x0000000d08127211 */ /* 0x0c0fe400078f18ff */
[----:B------:R-:W-:Y:S01]  /*01a0*/  SHF.R.S32.HI R2, RZ, 0x4, R15 ;  /* 0x00000004ff027819 */ /* 0x000fe2000001140f */
[----:B----4-:R-:W-:Y:S01]  /*01b0*/  USHF.L.U32 UR6, UR44, 0x7, URZ ;  /* 0x000000072c067899 */ /* 0x010fe2000800063f */
[----:B------:R-:W-:-:S02]  /*01c0*/  LEA.HI R16, R8, R13, RZ, 0x2 ;  /* 0x0000000d08107211 */ /* 0x000fc400078f10ff */
[----:B------:R-:W-:Y:S02]  /*01d0*/  LEA.HI R0, R15, R2, RZ, 0x1 ;  /* 0x000000020f007211 */ /* 0x000fe400078f08ff */
[----:B------:R-:W-:Y:S02]  /*01e0*/  SHF.R.S32.HI R4, RZ, 0x3, R18 ;  /* 0x00000003ff047819 */ /* 0x000fe40000011412 */
[----:B------:R-:W-:Y:S02]  /*01f0*/  LOP3.LUT R0, R0, 0xfffffffe, RZ, 0xc0, !PT ;  /* 0xfffffffe00007812 */ /* 0x000fe400078ec0ff */
[--C-:B------:R-:W-:Y:S02]  /*0200*/  SHF.R.S32.HI R9, RZ, 0x2, R16.reuse ;  /* 0x00000002ff097819 */ /* 0x100fe40000011410 */
[----:B------:R-:W-:Y:S01]  /*0210*/  SHF.R.S32.HI R3, RZ, 0x1f, R16 ;  /* 0x0000001fff037819 */ /* 0x000fe20000011410 */
[----:B------:R-:W-:Y:S01]  /*0220*/  IMAD.IADD R12, R2, 0x1, -R0 ;  /* 0x00000001020c7824 */ /* 0x000fe200078e0a00 */
[----:B------:R-:W-:Y:S01]  /*0230*/  LOP3.LUT R0, R18, 0xfffffff8, RZ, 0xc0, !PT ;  /* 0xfffffff812007812 */ /* 0x000fe200078ec0ff */
[----:B------:R-:W-:Y:S01]  /*0240*/  IMAD.SHL.U32 R2, R4, 0x40, RZ ;  /* 0x0000004004027824 */ /* 0x000fe200078e00ff */
[----:B------:R-:W-:-:S02]  /*0250*/  LEA.HI R3, R3, R9, RZ, 0x3 ;  /* 0x0000000903037211 */ /* 0x000fc400078f18ff */
[----:B------:R-:W-:Y:S01]  /*0260*/  LEA.HI R11, R8, R13, RZ, 0x5 ;  /* 0x0000000d080b7211 */ /* 0x000fe200078f28ff */
[----:B------:R-:W-:Y:S01]  /*0270*/  IMAD.IADD R0, R13, 0x1, -R0 ;  /* 0x000000010d007824 */ /* 0x000fe200078e0a00 */
[----:B------:R-:W-:Y:S02]  /*0280*/  LOP3.LUT R3, R3, 0xfffffff8, RZ, 0xc0, !PT ;  /* 0xfffffff803037812 */ /* 0x000fe400078ec0ff */
[----:B------:R-:W-:Y:S01]  /*0290*/  LOP3.LUT R2, R2, 0x1c0, RZ, 0xc0, !PT ;  /* 0x000001c002027812 */ /* 0x000fe200078ec0ff */
[C---:B------:R-:W-:Y:S01]  /*02a0*/  IMAD.SHL.U32 R5, R0.reuse, 0x8, RZ ;  /* 0x0000000800057824 */ /* 0x040fe200078e00ff */
[----:B------:R-:W-:Y:S01]  /*02b0*/  LOP3.LUT R7, R11, 0xffffffe0, RZ, 0xc0, !PT ;  /* 0xffffffe00b077812 */ /* 0x000fe200078ec0ff */
[----:B------:R-:W-:Y:S01]  /*02c0*/  IMAD.SHL.U32 R6, R0, 0x40, RZ ;  /* 0x0000004000067824 */ /* 0x000fe200078e00ff */
[----:B------:R-:W-:Y:S01]  /*02d0*/  SHF.R.U32.HI R4, RZ, 0x3, R2 ;  /* 0x00000003ff047819 */ /* 0x000fe20000011602 */
[----:B------:R-:W-:Y:S01]  /*02e0*/  IMAD.IADD R9, R9, 0x1, -R3 ;  /* 0x0000000109097824 */ /* 0x000fe200078e0a03 */
[----:B------:R-:W-:Y:S01]  /*02f0*/  LOP3.LUT R5, R2, 0x38, R5, 0xf8, !PT ;  /* 0x0000003802057812 */ /* 0x000fe200078ef805 */
[----:B------:R-:W-:Y:S01]  /*0300*/  IMAD.IADD R2, R13, 0x1, -R7 ;  /* 0x000000010d027824 */ /* 0x000fe200078e0a07 */
[----:B------:R-:W-:-:S02]  /*0310*/  LOP3.LUT R3, R6, 0x1c0, RZ, 0xc0, !PT ;  /* 0x000001c006037812 */ /* 0x000fc400078ec0ff */
[CC--:B------:R-:W-:Y:S02]  /*0320*/  LEA.HI R7, R8.reuse, R13.reuse, RZ, 0x6 ;  /* 0x0000000d08077211 */ /* 0x0c0fe400078f30ff */
[----:B------:R-:W-:Y:S02]  /*0330*/  LOP3.LUT R6, R5, R4, RZ, 0x3c, !PT ;  /* 0x0000000405067212 */ /* 0x000fe400078e3cff */
[----:B------:R-:W-:Y:S02]  /*0340*/  LEA.HI R8, R8, R13, RZ, 0x7 ;  /* 0x0000000d08087211 */ /* 0x000fe400078f38ff */
[----:B------:R-:W-:Y:S02]  /*0350*/  LOP3.LUT R5, R3, 0x8, R18, 0xf8, !PT ;  /* 0x0000000803057812 */ /* 0x000fe400078ef812 */
[----:B------:R-:W-:Y:S02]  /*0360*/  SHF.R.U32.HI R4, RZ, 0x3, R3 ;  /* 0x00000003ff047819 */ /* 0x000fe40000011603 */
[----:B------:R-:W-:-:S02]  /*0370*/  SHF.R.S32.HI R10, RZ, 0x1f, R2 ;  /* 0x0000001fff0a7819 */ /* 0x000fc40000011402 */
[----:B------:R-:W-:Y:S02]  /*0380*/  SHF.R.S32.HI R3, RZ, 0x6, R7 ;  /* 0x00000006ff037819 */ /* 0x000fe40000011407 */
[----:B------:R-:W-:Y:S02]  /*0390*/  SHF.R.S32.HI R8, RZ, 0x7, R8 ;  /* 0x00000007ff087819 */ /* 0x000fe40000011408 */
[----:B------:R-:W-:Y:S01]  /*03a0*/  LEA.HI R19, R10, R2, RZ, 0x2 ;  /* 0x000000020a137211 */ /* 0x000fe200078f10ff */
[----:B------:R-:W-:Y:S01]  /*03b0*/  IMAD R237, R3, 0x200, R6 ;  /* 0x0000020003ed7824 */ /* 0x000fe200078e0206 */
[----:B------:R-:W-:Y:S01]  /*03c0*/  LOP3.LUT R2, R5, R4, RZ, 0x3c, !PT ;  /* 0x0000000405027212 */ /* 0x000fe200078e3cff */
[----:B------:R-:W-:Y:S01]  /*03d0*/  IMAD.SHL.U32 R7, R3, 0x8, RZ ;  /* 0x0000000803077824 */ /* 0x000fe200078e00ff */
[C---:B------:R-:W-:Y:S01]  /*03e0*/  LOP3.LUT P4, RZ, R0.reuse, 0x2, RZ, 0xc0, !PT ;  /* 0x0000000200ff7812 */ /* 0x040fe2000788c0ff */
[C---:B------:R-:W-:Y:S01]  /*03f0*/  IMAD.SHL.U32 R5, R0.reuse, 0x20, RZ ;  /* 0x0000002000057824 */ /* 0x040fe200078e00ff */
[----:B------:R-:W-:Y:S01]  /*0400*/  LOP3.LUT P3, RZ, R0, 0x4, RZ, 0xc0, !PT ;  /* 0x0000000400ff7812 */ /* 0x000fe2000786c0ff */
[----:B------:R-:W-:Y:S01]  /*0410*/  IMAD.SHL.U32 R3, R12, 0x20, RZ ;  /* 0x000000200c037824 */ /* 0x000fe200078e00ff */
[C---:B------:R-:W-:Y:S01]  /*0420*/  LOP3.LUT R6, R9.reuse, 0x1, RZ, 0xc0, !PT ;  /* 0x0000000109067812 */ /* 0x040fe200078ec0ff */
[----:B------:R-:W-:Y:S01]  /*0430*/  IMAD R0, R8, 0x2, R12 ;  /* 0x0000000208007824 */ /* 0x000fe200078e020c */
[----:B------:R-:W-:Y:S01]  /*0440*/  LOP3.LUT P2, RZ, R9, 0x2, RZ, 0xc0, !PT ;  /* 0x0000000209ff7812 */ /* 0x000fe2000784c0ff */
[----:B------:R-:W-:Y:S01]  /*0450*/  IMAD.SHL.U32 R4, R12, 0x100, RZ ;  /* 0x000001000c047824 */ /* 0x000fe200078e00ff */
[----:B------:R-:W-:Y:S01]  /*0460*/  LOP3.LUT R3, R3, 0x20, RZ, 0xc0, !PT ;  /* 0x0000002003037812 */ /* 0x000fe200078ec0ff */
[----:B------:R-:W-:Y:S01]  /*0470*/  IMAD.U32 R234, R0, 0x200, R2 ;  /* 0x0000020000ea7824 */ /* 0x000fe200078e0002 */
[----:B------:R-:W-:-:S02]  /*0480*/  LOP3.LUT R0, R15, 0xfffffff0, RZ, 0xc0, !PT ;  /* 0xfffffff00f007812 */ /* 0x000fc400078ec0ff */
[----:B------:R-:W-:Y:S02]  /*0490*/  LOP3.LUT R4, R4, 0x100, RZ, 0xc0, !PT ;  /* 0x0000010004047812 */ /* 0x000fe400078ec0ff */
[----:B------:R-:W-:Y:S01]  /*04a0*/  LOP3.LUT R17, R3, 0x18, R7, 0xf8, !PT ;  /* 0x0000001803117812 */ /* 0x000fe200078ef807 */
[----:B------:R-:W-:Y:S01]  /*04b0*/  IMAD.IADD R0, R13, 0x1, -R0 ;  /* 0x000000010d007824 */ /* 0x000fe200078e0a00 */
[----:B------:R-:W-:Y:S02]  /*04c0*/  LOP3.LUT R3, R16, 0x7ffffffc, RZ, 0xc0, !PT ;  /* 0x7ffffffc10037812 */ /* 0x000fe400078ec0ff */
[----:B------:R-:W-:Y:S01]  /*04d0*/  LOP3.LUT R14, R4, 0xe0, R5, 0xf8, !PT ;  /* 0x000000e0040e7812 */ /* 0x000fe200078ef805 */
[----:B------:R-:W-:Y:S01]  /*04e0*/  IMAD.SHL.U32 R4, R9, 0x20, RZ ;  /* 0x0000002009047824 */ /* 0x000fe200078e00ff */
[----:B------:R-:W-:Y:S01]  /*04f0*/  SHF.R.S32.HI R2, RZ, 0x5, R11 ;  /* 0x00000005ff027819 */ /* 0x000fe2000001140b */
[C---:B------:R-:W-:Y:S01]  /*0500*/  IMAD.IADD R16, R13.reuse, 0x1, -R3 ;  /* 0x000000010d107824 */ /* 0x040fe200078e0a03 */
[----:B------:R-:W-:Y:S01]  /*0510*/  SHF.R.S32.HI R7, RZ, 0x1f, R0 ;  /* 0x0000001fff077819 */ /* 0x000fe20000011400 */
[----:B------:R-:W-:Y:S01]  /*0520*/  IMAD.SHL.U32 R13, R13, 0x2, RZ ;  /* 0x000000020d0d7824 */ /* 0x000fe200078e00ff */
[----:B------:R-:W-:Y:S01]  /*0530*/  ISETP.NE.U32.AND P1, PT, R6, 0x1, PT ;  /* 0x000000010600780c */ /* 0x000fe20003f25070 */
[----:B------:R-:W-:Y:S01]  /*0540*/  IMAD.SHL.U32 R3, R8, 0x10, RZ ;  /* 0x0000001008037824 */ /* 0x000fe200078e00ff */
[----:B------:R-:W-:-:S02]  /*0550*/  LOP3.LUT R5, R4, 0xe0, RZ, 0xc0, !PT ;  /* 0x000000e004057812 */ /* 0x000fc400078ec0ff */
[----:B------:R-:W-:Y:S02]  /*0560*/  SHF.R.S32.HI R6, RZ, 0x1f, R11 ;  /* 0x0000001fff067819 */ /* 0x000fe4000001140b */
[----:B------:R-:W-:Y:S02]  /*0570*/  LEA.HI R4, R11, R2, RZ, 0x1 ;  /* 0x000000020b047211 */ /* 0x000fe400078f08ff */
[----:B------:R-:W-:Y:S02]  /*0580*/  LEA.HI R226, R7, R0, RZ, 0x3 ;  /* 0x0000000007e27211 */ /* 0x000fe400078f18ff */
[----:B------:R-:W-:Y:S02]  /*0590*/  LOP3.LUT R8, R3, 0x6, R13, 0xf8, !PT ;  /* 0x0000000603087812 */ /* 0x000fe400078ef80d */
[----:B------:R-:W-:Y:S02]  /*05a0*/  LEA.HI R6, R6, R2, RZ, 0x2 ;  /* 0x0000000206067211 */ /* 0x000fe400078f10ff */
[----:B------:R-:W-:Y:S01]  /*05b0*/  LOP3.LUT R7, R4, 0x3ffffe, RZ, 0xc0, !PT ;  /* 0x003ffffe04077812 */ /* 0x000fe200078ec0ff */
[----:B------:R1:W-:Y:S01]  /*05c0*/  STL [R1], R8 ;  /* 0x0000000801007387 */ /* 0x0003e20000100800 */
[C---:B------:R-:W-:Y:S01]  /*05d0*/  LOP3.LUT R4, R226.reuse, 0xfffffff8, RZ, 0xc0, !PT ;  /* 0xfffffff8e2047812 */ /* 0x040fe200078ec0ff */
[----:B------:R-:W-:Y:S01]  /*05e0*/  IMAD.SHL.U32 R226, R226, 0x40, RZ ;  /* 0x00000040e2e27824 */ /* 0x000fe200078e00ff */
[----:B------:R-:W-:Y:S01]  /*05f0*/  LOP3.LUT R15, R5, 0x10, R3, 0xf8, !PT ;  /* 0x00000010050f7812 */ /* 0x000fe200078ef803 */
[C---:B------:R-:W-:Y:S01]  /*0600*/  IMAD.SHL.U32 R5, R0.reuse, 0x20, RZ ;  /* 0x0000002000057824 */ /* 0x040fe200078e00ff */
[C---:B------:R-:W-:Y:S01]  /*0610*/  LOP3.LUT P0, RZ, R0.reuse, 0x4, RZ, 0xc0, !PT ;  /* 0x0000000400ff7812 */ /* 0x040fe2000780c0ff */
[----:B------:R-:W-:Y:S01]  /*0620*/  IMAD.IADD R4, R0, 0x1, -R4 ;  /* 0x0000000100047824 */ /* 0x000fe200078e0a04 */
[----:B------:R-:W-:Y:S01]  /*0630*/  LOP3.LUT R226, R226, 0xfffffe00, RZ, 0xc0, !PT ;  /* 0xfffffe00e2e27812 */ /* 0x000fe200078ec0ff */
[----:B------:R-:W-:Y:S01]  /*0640*/  IMAD.SHL.U32 R3, R12, 0x8, RZ ;  /* 0x000000080c037824 */ /* 0x000fe200078e00ff */
[----:B------:R-:W-:Y:S01]  /*0650*/  SEL R225, R224, 0xffffffe0, !P3 ;  /* 0xffffffe0e0e17807 */ /* 0x000fe20005800000 */
[----:B------:R-:W-:Y:S01]  /*0660*/  IMAD.IADD R13, R2, 0x1, -R7 ;  /* 0x00000001020d7824 */ /* 0x000fe200078e0a07 */
[----:B------:R-:W-:-:S02]  /*0670*/  LOP3.LUT P6, RZ, R4, 0x2, RZ, 0xc0, !PT ;  /* 0x0000000204ff7812 */ /* 0x000fc400078cc0ff */
[----:B------:R-:W-:Y:S02]  /*0680*/  LOP3.LUT R11, R3, 0x8, RZ, 0xc0, !PT ;  /* 0x00000008030b7812 */ /* 0x000fe400078ec0ff */
[----:B------:R-:W-:Y:S02]  /*0690*/  LOP3.LUT P5, RZ, R4, 0x4, RZ, 0xc0, !PT ;  /* 0x0000000404ff7812 */ /* 0x000fe400078ac0ff */
[----:B------:R-:W-:Y:S01]  /*06a0*/  LOP3.LUT R3, R11, 0x1e0, R5, 0xf8, !PT ;  /* 0x000001e00b037812 */ /* 0x000fe200078ef805 */
[----:B------:R-:W-:Y:S01]  /*06b0*/  IMAD.SHL.U32 R5, R16, 0x2, RZ ;  /* 0x0000000210057824 */ /* 0x000fe200078e00ff */
[C---:B------:R-:W-:Y:S02]  /*06c0*/  SEL R231, R227.reuse, 0xffffffc0, !P3 ;  /* 0xffffffc0e3e77807 */ /* 0x040fe40005800000 */
[----:B------:R-:W-:Y:S02]  /*06d0*/  SEL R250, R250, 0x240, !P1 ;  /* 0x00000240fafa7807 */ /* 0x000fe40004800000 */
[----:B------:R-:W-:-:S02]  /*06e0*/  SEL R227, R227, 0xffffffc0, !P5 ;  /* 0xffffffc0e3e37807 */ /* 0x000fc40006800000 */
[----:B-1----:R-:W-:Y:S01]  /*06f0*/  LOP3.LUT R8, R6, 0xfffffffc, RZ, 0xc0, !PT ;  /* 0xfffffffc06087812 */ /* 0x002fe200078ec0ff */
[----:B------:R-:W-:Y:S01]  /*0700*/  IMAD.SHL.U32 R6, R0, 0x4, RZ ;  /* 0x0000000400067824 */ /* 0x000fe200078e00ff */
[----:B------:R-:W-:Y:S01]  /*0710*/  LEA R237, R237, UR4, 0x1 ;  /* 0x00000004eded7c11 */ /* 0x000fe2000f8e08ff */
[----:B------:R-:W-:Y:S02]  /*0720*/  IMAD.SHL.U32 R0, R9, 0x40, RZ ;  /* 0x0000004009007824 */ /* 0x000fe400078e00ff */
[C---:B------:R-:W-:Y:S01]  /*0730*/  IMAD.IADD R10, R2.reuse, 0x1, -R8 ;  /* 0x00000001020a7824 */ /* 0x040fe200078e0a08 */
[----:B------:R-:W-:Y:S01]  /*0740*/  LOP3.LUT R232, R3, 0x38, R6, 0x78, !PT ;  /* 0x0000003803e87812 */ /* 0x000fe200078e7806 */
[----:B------:R-:W-:Y:S01]  /*0750*/  IMAD.SHL.U32 R2, R2, 0x8, RZ ;  /* 0x0000000802027824 */ /* 0x000fe200078e00ff */
[----:B------:R-:W-:Y:S01]  /*0760*/  LOP3.LUT R0, R0, 0x1c0, RZ, 0xc0, !PT ;  /* 0x000001c000007812 */ /* 0x000fe200078ec0ff */
[----:B------:R-:W-:Y:S02]  /*0770*/  IMAD.SHL.U32 R3, R9, 0x4, RZ ;  /* 0x0000000409037824 */ /* 0x000fe400078e00ff */
[----:B------:R-:W-:Y:S01]  /*0780*/  IMAD R6, R10, 0x200, R5 ;  /* 0x000002000a067824 */ /* 0x000fe200078e0205 */
[----:B------:R-:W-:Y:S01]  /*0790*/  LOP3.LUT R8, R2, 0x38, RZ, 0xc0, !PT ;  /* 0x0000003802087812 */ /* 0x000fe200078ec0ff */
[----:B------:R-:W-:Y:S01]  /*07a0*/  IMAD R232, R13, 0x200, R232 ;  /* 0x000002000de87824 */ /* 0x000fe200078e02e8 */
[----:B------:R-:W-:-:S02]  /*07b0*/  SHF.R.U32.HI R2, RZ, 0x3, R0 ;  /* 0x00000003ff027819 */ /* 0x000fc40000011600 */
[----:B------:R-:W-:Y:S02]  /*07c0*/  LOP3.LUT R9, R15, 0x18, R3, 0x78, !PT ;  /* 0x000000180f097812 */ /* 0x000fe400078e7803 */
[----:B------:R-:W-:Y:S01]  /*07d0*/  LOP3.LUT R7, R2, R0, R8, 0x1e, !PT ;  /* 0x0000000002077212 */ /* 0x000fe200078e1e08 */
[----:B------:R-:W-:Y:S01]  /*07e0*/  IMAD.SHL.U32 R2, R4, 0x40, RZ ;  /* 0x0000004004027824 */ /* 0x000fe200078e00ff */
[----:B------:R-:W-:Y:S01]  /*07f0*/  LOP3.LUT R0, R14, 0x8, R18, 0xf8, !PT ;  /* 0x000000080e007812 */ /* 0x000fe200078ef812 */
[----:B------:R-:W-:Y:S01]  /*0800*/  IMAD.IADD R9, R6, 0x1, R9 ;  /* 0x0000000106097824 */ /* 0x000fe200078e0209 */
[----:B------:R-:W-:Y:S01]  /*0810*/  SHF.R.U32.HI R3, RZ, 0x3, R14 ;  /* 0x00000003ff037819 */ /* 0x000fe2000001160e */
[----:B------:R-:W-:Y:S01]  /*0820*/  IMAD.IADD R252, R5, 0x1, R7 ;  /* 0x0000000105fc7824 */ /* 0x000fe200078e0207 */
[----:B------:R-:W-:Y:S02]  /*0830*/  LOP3.LUT R2, R2, 0x1c0, RZ, 0xc0, !PT ;  /* 0x000001c002027812 */ /* 0x000fe400078ec0ff */
[----:B------:R-:W-:-:S02]  /*0840*/  LOP3.LUT R3, R0, 0x38, R3, 0x78, !PT ;  /* 0x0000003800037812 */ /* 0x000fc400078e7803 */
[----:B------:R-:W-:Y:S02]  /*0850*/  SHF.R.U32.HI R4, RZ, 0x3, R2 ;  /* 0x00000003ff047819 */ /* 0x000fe40000011602 */
[----:B------:R-:W-:Y:S02]  /*0860*/  SHF.R.S32.HI R5, RZ, 0x2, R19 ;  /* 0x00000002ff057819 */ /* 0x000fe40000011413 */
[CC--:B------:R-:W-:Y:S02]  /*0870*/  LOP3.LUT R0, R4.reuse, R2.reuse, R8, 0x1e, !PT ;  /* 0x0000000204007212 */ /* 0x0c0fe400078e1e08 */
[----:B------:R-:W-:Y:S01]  /*0880*/  LOP3.LUT R7, R4, R2, R11, 0x1e, !PT ;  /* 0x0000000204077212 */ /* 0x000fe200078e1e0b */
[----:B------:R-:W-:Y:S01]  /*0890*/  IMAD R8, R10, 0x10, R5 ;  /* 0x000000100a087824 */ /* 0x000fe200078e0205 */
[----:B------:R-:W-:Y:S01]  /*08a0*/  LOP3.LUT R6, R4, R17, R2, 0x1e, !PT ;  /* 0x0000001104067212 */ /* 0x000fe200078e1e02 */
[----:B------:R-:W-:Y:S01]  /*08b0*/  IMAD R2, R12, 0x1000, R226 ;  /* 0x000010000c027824 */ /* 0x000fe200078e02e2 */
[----:B------:R-:W-:Y:S01]  /*08c0*/  LEA R248, R9, UR4, 0x1 ;  /* 0x0000000409f87c11 */ /* 0x000fe2000f8e08ff */
[----:B------:R-:W-:Y:S01]  /*08d0*/  IMAD.U32 R5, RZ, RZ, UR5 ;  /* 0x00000005ff057e24 */ /* 0x000fe2000f8e00ff */
[----:B------:R-:W-:Y:S01]  /*08e0*/  USHF.R.S32.HI UR5, URZ, 0x1f, UR44 ;  /* 0x0000001f3f057899 */ /* 0x000fe2000801142c */
[----:B------:R-:W-:Y:S01]  /*08f0*/  IMAD.IADD R233, R2, 0x1, R0 ;  /* 0x0000000102e97824 */ /* 0x000fe200078e0200 */
[----:B------:R1:W-:Y:S01]  /*0900*/  STL [R1+0x4], R8 ;  /* 0x0000040801007387 */ /* 0x0003e20000100800 */
[----:B------:R-:W-:Y:S01]  /*0910*/  IMAD.U32 R0, RZ, RZ, UR6 ;  /* 0x00000006ff007e24 */ /* 0x000fe2000f8e00ff */
[----:B------:R-:W-:Y:S01]  /*0920*/  USHF.R.S32.HI UR6, URZ, 0x1f, UR52 ;  /* 0x0000001f3f067899 */ /* 0x000fe20008011434 */
[----:B------:R-:W-:Y:S01]  /*0930*/  IMAD R4, R10, 0x400, R226 ;  /* 0x000004000a047824 */ /* 0x000fe200078e02e2 */
[----:B------:R-:W-:Y:S01]  /*0940*/  LEA R3, R3, UR4, 0x1 ;  /* 0x0000000403037c11 */ /* 0x000fe2000f8e08ff */
[----:B------:R-:W-:Y:S01]  /*0950*/  IMAD.U32 R0, RZ, RZ, UR5 ;  /* 0x00000005ff007e24 */ /* 0x000fe2000f8e00ff */
[----:B------:R-:W-:Y:S01]  /*0960*/  LOP3.LUT R226, R6, R226, RZ, 0xfc, !PT ;  /* 0x000000e206e27212 */ /* 0x000fe200078efcff */
[----:B------:R-:W-:-:S02]  /*0970*/  IMAD.IADD R2, R4, 0x1, R7 ;  /* 0x0000000104027824 */ /* 0x000fc400078e0207 */
[----:B------:R-:W-:Y:S01]  /*0980*/  IMAD.U32 R0, RZ, RZ, UR6 ;  /* 0x00000006ff007e24 */ /* 0x000fe2000f8e00ff */
[----:B------:R-:W-:Y:S01]  /*0990*/  UIADD3 UR6, UR4, 0x14000, URZ ;  /* 0x0001400004067890 */ /* 0x000fe2000fffe03f */
[----:B------:R-:W-:Y:S01]  /*09a0*/  IMAD.U32 R0, RZ, RZ, UR5 ;  /* 0x00000005ff007e24 */ /* 0x000fe2000f8e00ff */
[C---:B------:R-:W-:Y:S01]  /*09b0*/  SEL R0, R224.reuse, 0xffffffe0, !P4 ;  /* 0xffffffe0e0007807 */ /* 0x040fe20006000000 */
[----:B------:R-:W-:Y:S01]  /*09c0*/  UIADD3 UR5, UR4, 0x10000, URZ ;  /* 0x0001000004057890 */ /* 0x000fe2000fffe03f */
[----:B------:R-:W-:Y:S01]  /*09d0*/  SEL R224, R224, 0xffffffe0, !P6 ;  /* 0xffffffe0e0e07807 */ /* 0x000fe20007000000 */
[----:B------:R-:W-:Y:S01]  /*09e0*/  VIADD R249, R248, 0x10 ;  /* 0x00000010f8f97836 */ /* 0x000fe20000000000 */
[----:B------:R-:W-:Y:S01]  /*09f0*/  LEA R232, R232, UR6, 0x1 ;  /* 0x00000006e8e87c11 */ /* 0x000fe2000f8e08ff */
[----:B------:R-:W-:Y:S01]  /*0a00*/  @P2 VIADD R249, R248, 0xfffffff0 ;  /* 0xfffffff0f8f92836 */ /* 0x000fe20000000000 */
[----:B------:R-:W-:Y:S01]  /*0a10*/  LEA R230, R234, UR6, 0x1 ;  /* 0x00000006eae67c11 */ /* 0x000fe2000f8e08ff */
[----:B------:R-:W-:Y:S01]  /*0a20*/  IMAD.IADD R251, R248, 0x1, R250 ;  /* 0x00000001f8fb7824 */ /* 0x000fe200078e02fa */
[----:B------:R-:W-:Y:S01]  /*0a30*/  LEA R2, R2, UR4, 0x1 ;  /* 0x0000000402027c11 */ /* 0x000fe2000f8e08ff */
[----:B------:R-:W-:Y:S01]  /*0a40*/  VIADD R235, R232, 0x20 ;  /* 0x00000020e8eb7836 */ /* 0x000fe20000000000 */
[----:B------:R-:W-:Y:S01]  /*0a50*/  LEA R252, R252, UR5, 0x1 ;  /* 0x00000005fcfc7c11 */ /* 0x000fe2000f8e08ff */
[----:B------:R-:W-:Y:S01]  /*0a60*/  IMAD.IADD R229, R230, 0x1, R0 ;  /* 0x00000001e6e57824 */ /* 0x000fe200078e0200 */
[----:B------:R-:W-:Y:S01]  /*0a70*/  LEA R226, R226, UR5, 0x1 ;  /* 0x00000005e2e27c11 */ /* 0x000fe2000f8e08ff */
[----:B------:R-:W-:Y:S01]  /*0a80*/  @P0 VIADD R235, R232, 0xffffffe0 ;  /* 0xffffffe0e8eb0836 */ /* 0x000fe20000000000 */
[----:B------:R-:W-:Y:S01]  /*0a90*/  ULDC.64 UR6, c[0x0][0x208] ;  /* 0x0000820000067ab9 */ /* 0x000fe20000000a00 */
[----:B------:R-:W-:-:S02]  /*0aa0*/  IMAD.IADD R224, R2, 0x1, R224 ;  /* 0x0000000102e07824 */ /* 0x000fc400078e02e0 */
[----:B------:R-:W-:Y:S02]  /*0ab0*/  IMAD.IADD R230, R230, 0x1, R231 ;  /* 0x00000001e6e67824 */ /* 0x000fe400078e02e7 */
[----:B------:R-:W-:Y:S02]  /*0ac0*/  IMAD.IADD R228, R2, 0x1, R227 ;  /* 0x0000000102e47824 */ /* 0x000fe400078e02e3 */
[----:B------:R-:W-:Y:S02]  /*0ad0*/  IMAD.IADD R231, R229, 0x1, R231 ;  /* 0x00000001e5e77824 */ /* 0x000fe400078e02e7 */
[----:B------:R-:W-:Y:S02]  /*0ae0*/  IMAD.IADD R225, R225, 0x1, R3 ;  /* 0x00000001e1e17824 */ /* 0x000fe400078e0203 */
[----:B------:R-:W-:Y:S02]  /*0af0*/  IMAD.IADD R250, R250, 0x1, R249 ;  /* 0x00000001fafa7824 */ /* 0x000fe400078e02f9 */
[----:B------:R-:W-:-:S02]  /*0b00*/  VIADD R236, R235, 0x800 ;  /* 0x00000800ebec7836 */ /* 0x000fc40000000000 */
[----:B-1----:R-:W-:-:S07]  /*0b10*/  IMAD.IADD R227, R224, 0x1, R227 ;  /* 0x00000001e0e37824 */ /* 0x002fce00078e02e3 */
.L_x_166:
        /* <DEDUP_REMOVED lines=13> */
[----:B------:R-:W-:Y:S02]  /*0bf0*/  @UP4 UIADD3 UR10, UP1, UR16, UR10, URZ ;  /* 0x0000000a100a4290 */ /* 0x000fe4000ff3e03f */
[----:B------:R-:W-:Y:S02]  /*0c00*/  UIADD3 UR15, UP2, UR16, UR12, URZ ;  /* 0x0000000c100f7290 */ /* 0x000fe4000ff5e03f */
[----:B------:R-:W-:Y:S01]  /*0c10*/  @UP3 UIADD3.X UR9, UR5, UR9, URZ, UP0, !UPT ;  /* 0x0000000905093290 */ /* 0x000fe200087fe43f */
[----:B-12---:R-:W-:Y:S01]  /*0c20*/  IMAD.U32 R4, RZ, RZ, UR8 ;  /* 0x00000008ff047e24 */ /* 0x006fe2000f8e00ff */
[----:B------:R-:W-:Y:S01]  /*0c30*/  UISETP.NE.U32.AND UP0, UPT, UR12, URZ, UPT ;  /* 0x0000003f0c00728c */ /* 0x000fe2000bf05070 */
[----:B------:R-:W-:Y:S01]  /*0c40*/  IMAD.U32 R6, RZ, RZ, UR10 ;  /* 0x0000000aff067e24 */ /* 0x000fe2000f8e00ff */
[----:B------:R-:W-:-:S02]  /*0c50*/  @UP4 UIADD3.X UR11, UR5, UR11, URZ, UP1, !UPT ;  /* 0x0000000b050b4290 */ /* 0x000fc40008ffe43f */
[----:B------:R-:W-:Y:S01]  /*0c60*/  UIADD3.X UR14, UR5, UR13, URZ, UP2, !UPT ;  /* 0x0000000d050e7290 */ /* 0x000fe200097fe43f */
[----:B------:R-:W-:Y:S01]  /*0c70*/  IMAD.U32 R5, RZ, RZ, UR9 ;  /* 0x00000009ff057e24 */ /* 0x000fe2000f8e00ff */
[----:B------:R-:W-:Y:S01]  /*0c80*/  UISETP.NE.AND.EX UP2, UPT, UR13, URZ, UPT, UP0 ;  /* 0x0000003f0d00728c */ /* 0x000fe2000bf45300 */
[----:B------:R-:W-:Y:S02]  /*0c90*/  ULDC.U8 UR17, c[0x0][0x3c2] ;  /* 0x0000f08000117ab9 */ /* 0x000fe40000000000 */
[----:B------:R-:W-:Y:S01]  /*0ca0*/  ULDC.64 UR12, c[0x0][0x2f8] ;  /* 0x0000be00000c7ab9 */ /* 0x000fe20000000a00 */
[----:B------:R-:W-:Y:S01]  /*0cb0*/  UISETP.NE.AND UP1, UPT, UR17, URZ, UPT ;  /* 0x0000003f1100728c */ /* 0x000fe2000bf25270 */
[----:B------:R-:W-:Y:S01]  /*0cc0*/  IMAD.U32 R7, RZ, RZ, UR11 ;  /* 0x0000000bff077e24 */ /* 0x000fe2000f8e00ff */
[----:B------:R-:W-:Y:S01]  /*0cd0*/  UISETP.EQ.U32.AND UP4, UPT, UR12, URZ, UPT ;  /* 0x0000003f0c00728c */ /* 0x000fe2000bf82070 */
[----:B------:R-:W-:-:S03]  /*0ce0*/  PLOP3.LUT P3, PT, PT, PT, UP2, 0x80, 0x0 ;  /* 0x000000000000781c */ /* 0x000fc60003f6f028 */
[----:B------:R-:W-:Y:S01]  /*0cf0*/  UISETP.EQ.OR.EX UP4, UPT, UR13, URZ, !UP1, UP4 ;  /* 0x0000003f0d00728c */ /* 0x000fe2000cf82740 */
[----:B------:R-:W2:Y:S01]  /*0d00*/  @P1 LDG.E R9, desc[UR6][R6.64] ;  /* 0x0000000606091981 */ /* 0x000ea2000c1e1900 */
[----:B------:R-:W-:-:S04]  /*0d10*/  UIADD3 UR8, UP0, UR16, UR12, URZ ;  /* 0x0000000c10087290 */ /* 0x000fc8000ff1e03f */
[----:B------:R-:W-:Y:S01]  /*0d20*/  PLOP3.LUT P2, PT, PT, PT, UP4, 0x80, 0x0 ;  /* 0x000000000000781c */ /* 0x000fe20003f4f048 */
[----:B------:R-:W-:Y:S01]  /*0d30*/  UIADD3.X UR5, UR5, UR13, URZ, UP0, !UPT ;  /* 0x0000000d05057290 */ /* 0x000fe200087fe43f */
[----:B------:R1:W3:Y:S02]  /*0d40*/  @P0 LDG.E R7, desc[UR6][R4.64] ;  /* 0x0000000604070981 */ /* 0x0002e4000c1e1900 */
[----:B-1----:R-:W-:Y:S02]  /*0d50*/  IMAD.U32 R4, RZ, RZ, UR15 ;  /* 0x0000000fff047e24 */ /* 0x002fe4000f8e00ff */
[----:B------:R-:W-:-:S05]  /*0d60*/  IMAD.U32 R5, RZ, RZ, UR14 ;  /* 0x0000000eff057e24 */ /* 0x000fca000f8e00ff */
[----:B------:R-:W4:Y:S04]  /*0d70*/  @P3 LDG.E R8, desc[UR6][R4.64] ;  /* 0x0000000604083981 */ /* 0x000f28000c1e1900 */
[----:B-----5:R1:W5:Y:S02]  /*0d80*/  @P3 LDG.E R0, desc[UR6][R4.64+0x4] ;  /* 0x0000040604003981 */ /* 0x020364000c1e1900 */
[----:B-1----:R-:W-:Y:S01]  /*0d90*/  IMAD.U32 R4, RZ, RZ, UR8 ;  /* 0x00000008ff047e24 */ /* 0x002fe2000f8e00ff */
[----:B------:R-:W-:Y:S01]  /*0da0*/  UMOV UR17, URZ ;  /* 0x0000003f00117c82 */ /* 0x000fe20008000000 */
[----:B------:R-:W-:Y:S01]  /*0db0*/  IMAD.U32 R5, RZ, RZ, UR5 ;  /* 0x00000005ff057e24 */ /* 0x000fe2000f8e00ff */
[----:B------:R-:W-:Y:S01]  /*0dc0*/  @!UP3 ULDC.64 UR8, c[0x0][0x318] ;  /* 0x0000c6000008bab9 */ /* 0x000fe20000000a00 */
[----:B------:R-:W-:-:S03]  /*0dd0*/  @!UP3 ULDC UR5, c[0x0][0x2cc] ;  /* 0x0000b3000005bab9 */ /* 0x000fc60000000800 */
[----:B------:R-:W5:Y:S01]  /*0de0*/  @!P2 LDG.E R6, desc[UR6][R4.64] ;  /* 0x000000060406a981 */ /* 0x000f62000c1e1900 */
[----:B------:R-:W-:Y:S01]  /*0df0*/  @!UP3 UISETP.NE.U32.AND UP0, UPT, UR8, URZ, UPT ;  /* 0x0000003f0800b28c */ /* 0x000fe2000bf05070 */
[----:B------:R-:W-:Y:S01]  /*0e00*/  UMOV UR16, 0xffffffff ;  /* 0xffffffff00107882 */ /* 0x000fe20000000000 */
[----:B------:R-:W-:Y:S02]  /*0e10*/  UMOV UR22, 0xffffffff ;  /* 0xffffffff00167882 */ /* 0x000fe40000000000 */
[----:B------:R-:W-:Y:S02]  /*0e20*/  @!UP3 UISETP.NE.AND.EX UP0, UPT, UR9, URZ, UPT, UP0 ;  /* 0x0000003f0900b28c */ /* 0x000fe4000bf05300 */
[----:B------:R-:W-:Y:S02]  /*0e30*/  USHF.L.U32 UR29, UR20, 0x5, URZ ;  /* 0x00000005141d7899 */ /* 0x000fe4000800063f */
[----:B------:R-:W-:Y:S01]  /*0e40*/  @!UP3 USEL UR9, UR5, URZ, UP0 ;  /* 0x0000003f0509b287 */ /* 0x000fe20008000000 */
[----:B------:R-:W-:Y:S01]  /*0e50*/  ULDC UR8, c[0x0][0x2c8] ;  /* 0x0000b20000087ab9 */ /* 0x000fe20000000800 */
[----:B--2---:R-:W-:-:S02]  /*0e60*/  @P1 R2UR UR17, R9 ;  /* 0x00000000091112ca */ /* 0x004fc400000e0000 */
[----:B---3--:R-:W-:Y:S02]  /*0e70*/  @P0 R2UR UR10, R7 ;  /* 0x00000000070a02ca */ /* 0x008fe400000e0000 */
[----:B------:R-:W-:-:S04]  /*0e80*/  ISETP.NE.U32.AND P0, PT, RZ, UR12, PT ;  /* 0x0000000cff007c0c */ /* 0x000fc8000bf05070 */
[----:B------:R-:W-:-:S07]  /*0e90*/  ISETP.NE.AND.EX P0, PT, RZ, UR13, PT, P0 ;  /* 0x0000000dff007c0c */ /* 0x000fce000bf05300 */
[----:B------:R-:W-:Y:S01]  /*0ea0*/  @UP3 UIADD3 UR5, UR10, -UR17, URZ ;  /* 0x800000110a053290 */ /* 0x000fe2000fffe03f */
[----:B----4-:R-:W-:Y:S02]  /*0eb0*/  @P3 R2UR UR16, R8 ;  /* 0x00000000081032ca */ /* 0x010fe400000e0000 */
[----:B-----5:R-:W-:Y:S02]  /*0ec0*/  @P3 R2UR UR11, R0 ;  /* 0x00000000000b32ca */ /* 0x020fe400000e0000 */
[----:B------:R-:W-:Y:S01]  /*0ed0*/  @!P2 R2UR UR22, R6 ;  /* 0x000000000616a2ca */ /* 0x000fe200000e0000 */
[----:B------:R-:W-:-:S14]  /*0ee0*/  @!P0 BRA `(.L_x_146) ;  /* 0x0000000000188947 */ /* 0x000fdc0003800000 */
[----:B------:R-:W-:-:S13]  /*0ef0*/  PLOP3.LUT P0, PT, PT, PT, UP1, 0x80, 0x0 ;  /* 0x000000000000781c */ /* 0x000fda0003f0f018 */
[----:B------:R-:W2:Y:S04]  /*0f00*/  @P0 LDG.E R0, desc[UR6][R4.64+0x4] ;  /* 0x0000040604000981 */ /* 0x000ea8000c1e1900 */
[----:B------:R-:W3:Y:S01]  /*0f10*/  @!P0 LDG.E R4, desc[UR6][R4.64] ;  /* 0x0000000604048981 */ /* 0x000ee2000c1e1900 */
[----:B--2---:R-:W-:-:S13]  /*0f20*/  @P0 R2UR UR8, R0 ;  /* 0x00000000000802ca */ /* 0x004fda00000e0000 */
[----:B------:R-:W-:-:S07]  /*0f30*/  @UP1 UIADD3 UR8, UR8, -UR22, URZ ;  /* 0x8000001608081290 */ /* 0x000fce000fffe03f */
[----:B---3--:R-:W-:-:S15]  /*0f40*/  @!P0 R2UR UR8, R4 ;  /* 0x00000000040882ca */ /* 0x008fde00000e0000 */
.L_x_146:
[----:B------:R-:W-:Y:S02]  /*0f50*/  @!UP3 UIADD3 UR5, UR9, UR8, -UR17 ;  /* 0x000000080905b290 */ /* 0x000fe4000fffe811 */
[----:B------:R-:W-:Y:S02]  /*0f60*/  @UP2 UIADD3 UR36, UR11, -UR16, URZ ;  /* 0x800000100b242290 */ /* 0x000fe4000fffe03f */
[----:B------:R-:W-:-:S05]  /*0f70*/  UISETP.GT.AND UP0, UPT, UR5, UR29, UPT ;  /* 0x0000001d0500728c */ /* 0x000fca000bf04270 */
[----:B------:R-:W-:Y:S01]  /*0f80*/  @!UP2 ULDC UR36, c[0x0][0x2c4] ;  /* 0x0000b1000024aab9 */ /* 0x000fe20000000800 */
[----:B------:R-:W-:-:S13]  /*0f90*/  PLOP3.LUT P0, PT, PT, PT, UP0, 0x80, 0x0 ;  /* 0x000000000000781c */ /* 0x000fda0003f0f008 */
[----:B------:R-:W-:Y:S05]  /*0fa0*/  @!P0 BRA `(.L_x_147) ;  /* 0x0000005400888947 */ /* 0x000fea0003800000 */
[----:B------:R-:W1:Y:S01]  /*0fb0*/  LDC R8, c[0x0][0x278] ;  /* 0x00009e00ff087b82 */ /* 0x000e620000000800 */
[----:B------:R-:W-:Y:S01]  /*0fc0*/  ULDC.64 UR10, c[0x0][0x488] ;  /* 0x00012200000a7ab9 */ /* 0x000fe20000000a00 */
[----:B------:R-:W-:Y:S01]  /*0fd0*/  UISETP.NE.AND UP1, UPT, UR16, -0x1, UPT ;  /* 0xffffffff1000788c */ /* 0x000fe2000bf25270 */
[----:B------:R-:W-:Y:S01]  /*0fe0*/  IABS R6, UR52 ;  /* 0x0000003400067c13 */ /* 0x000fe20008000000 */
[----:B------:R-:W-:Y:S01]  /*0ff0*/  ULDC.64 UR8, c[0x0][0x228] ;  /* 0x00008a0000087ab9 */ /* 0x000fe20000000a00 */
[----:B------:R-:W-:Y:S01]  /*1000*/  ULDC.64 UR34, c[0x0][0x240] ;  /* 0x0000900000227ab9 */ /* 0x000fe20000000a00 */
[----:B------:R-:W-:Y:S02]  /*1010*/  UIMAD UR14, UR55, UR8, URZ ;  /* 0x00000008370e72a4 */ /* 0x000fe4000f8e023f */
[----:B------:R-:W2:Y:S01]  /*1020*/  S2UR UR15, SR_CTAID.X ;  /* 0x00000000000f79c3 */ /* 0x000ea20000002500 */
[----:B------:R-:W-:Y:S01]  /*1030*/  ULDC UR56, c[0x0][0x2d4] ;  /* 0x0000b50000387ab9 */ /* 0x000fe20000000800 */
[----:B------:R-:W-:-:S02]  /*1040*/  UIMAD UR25, UR44, UR9, UR14 ;  /* 0x000000092c1972a4 */ /* 0x000fc4000f8e020e */
[----:B------:R-:W-:Y:S02]  /*1050*/  UIMAD.WIDE.U32 UR12, UR44, UR8, URZ ;  /* 0x000000082c0c72a5 */ /* 0x000fe4000f8e003f */
[----:B------:R-:W-:Y:S01]  /*1060*/  USHF.R.S32.HI UR26, URZ, 0x1f, UR56 ;  /* 0x0000001f3f1a7899 */ /* 0x000fe20008011438 */
[----:B------:R-:W-:Y:S01]  /*1070*/  @!UP1 ULDC.64 UR8, c[0x0][0x418] ;  /* 0x0001060000089ab9 */ /* 0x000fe20000000a00 */
[----:B------:R-:W-:Y:S01]  /*1080*/  UIADD3 UR18, UR36, 0x3f, URZ ;  /* 0x0000003f24127890 */ /* 0x000fe2000fffe03f */
[----:B------:R-:W-:Y:S01]  /*1090*/  ULDC UR58, c[0x0][0x2dc] ;  /* 0x0000b700003a7ab9 */ /* 0x000fe20000000800 */
[----:B------:R-:W-:Y:S01]  /*10a0*/  ULDC UR57, c[0x0][0x270] ;  /* 0x00009c0000397ab9 */ /* 0x000fe20000000800 */
[----:B------:R-:W-:Y:S02]  /*10b0*/  @!UP1 UIMAD.WIDE.U32 UR40, UR44, UR8, URZ ;  /* 0x000000082c2892a5 */ /* 0x000fe4000f8e003f */
[----:B------:R-:W-:Y:S01]  /*10c0*/  USHF.R.S32.HI UR21, URZ, 0x1f, UR18 ;  /* 0x0000001f3f157899 */ /* 0x000fe20008011412 */
[----:B-1----:R-:W-:Y:S01]  /*10d0*/  IABS R7, R8 ;  /* 0x0000000800077213 */ /* 0x002fe20000000000 */
[----:B------:R-:W-:Y:S01]  /*10e0*/  ULDC.U8 UR27, c[0x0][0x3d8] ;  /* 0x0000f600001b7ab9 */ /* 0x000fe20000000000 */
[----:B------:R-:W-:Y:S01]  /*10f0*/  UIMAD UR23, UR16, UR35, URZ ;  /* 0x00000023101772a4 */ /* 0x000fe2000f8e023f */
[----:B------:R-:W-:Y:S01]  /*1100*/  ISETP.NE.AND P3, PT, R8, RZ, PT ;  /* 0x000000ff0800720c */ /* 0x000fe20003f65270 */
[----:B------:R-:W1:Y:S01]  /*1110*/  I2F.RP R4, R7 ;  /* 0x0000000700047306 */ /* 0x000e620000209400 */
[----:B------:R-:W-:-:S02]  /*1120*/  UISETP.NE.AND UP3, UPT, UR27, URZ, UPT ;  /* 0x0000003f1b00728c */ /* 0x000fc4000bf65270 */
[----:B------:R-:W-:Y:S02]  /*1130*/  ULEA.HI UR46, UR21, UR18, URZ, 0x6 ;  /* 0x00000012152e7291 */ /* 0x000fe4000f8f303f */
[----:B--2---:R-:W-:Y:S02]  /*1140*/  UIMAD.WIDE.U32 UR32, UR15, UR10, URZ ;  /* 0x0000000a0f2072a5 */ /* 0x004fe4000f8e003f */
[----:B------:R-:W-:Y:S02]  /*1150*/  UIADD3 UR47, UR13, UR25, URZ ;  /* 0x000000190d2f7290 */ /* 0x000fe4000fffe03f */
[----:B------:R-:W-:Y:S02]  /*1160*/  UIMAD UR50, UR15, UR11, UR33 ;  /* 0x0000000b0f3272a4 */ /* 0x000fe4000f8e0221 */
[----:B------:R-:W-:Y:S01]  /*1170*/  USHF.L.U32 UR15, UR44, 0x7, URZ ;  /* 0x000000072c0f7899 */ /* 0x000fe2000800063f */
[----:B------:R-:W-:Y:S01]  /*1180*/  @UP1 ULDC.64 UR10, c[0x0][0x420] ;  /* 0x00010800000a1ab9 */ /* 0x000fe20000000a00 */
[----:B------:R-:W-:Y:S01]  /*1190*/  ULDC UR39, c[0x0][0x2c4] ;  /* 0x0000b10000277ab9 */ /* 0x000fe20000000800 */
[----:B-1----:R-:W1:Y:S01]  /*11a0*/  MUFU.RCP R4, R4 ;  /* 0x0000000400047308 */ /* 0x002e620000001000 */
[----:B------:R-:W-:-:S02]  /*11b0*/  USEL UR37, UR15, URZ, UP2 ;  /* 0x0000003f0f257287 */ /* 0x000fc40009000000 */
[----:B------:R-:W-:Y:S02]  /*11c0*/  UIMAD.WIDE.U32 UR14, UR16, UR34, URZ ;  /* 0x00000022100e72a5 */ /* 0x000fe4000f8e003f */
[----:B------:R-:W-:Y:S02]  /*11d0*/  @UP1 UIMAD.WIDE.U32 UR42, UR16, UR10, URZ ;  /* 0x0000000a102a12a5 */ /* 0x000fe4000f8e003f */
[----:B------:R-:W-:Y:S02]  /*11e0*/  @!UP1 UIMAD UR10, UR55, UR8, URZ ;  /* 0x00000008370a92a4 */ /* 0x000fe4000f8e023f */
[----:B------:R-:W-:Y:S02]  /*11f0*/  USEL UR54, UR12, UR14, !UP1 ;  /* 0x0000000e0c367287 */ /* 0x000fe4000c800000 */
[----:B------:R-:W-:Y:S02]  /*1200*/  UIMAD UR12, UR26, UR44, URZ ;  /* 0x0000002c1a0c72a4 */ /* 0x000fe4000f8e023f */
[----:B------:R-:W-:-:S02]  /*1210*/  @UP1 UIMAD UR48, UR16, UR11, UR43 ;  /* 0x0000000b103012a4 */ /* 0x000fc4000f8e022b */
[----:B------:R-:W-:Y:S01]  /*1220*/  @!UP1 UIMAD UR33, UR44, UR9, UR10 ;  /* 0x000000092c2192a4 */ /* 0x000fe2000f8e020a */
[----:B-1----:R-:W-:Y:S01]  /*1230*/  VIADD R4, R4, 0xffffffe ;  /* 0x0ffffffe04047836 */ /* 0x002fe20000000000 */
[----:B------:R-:W-:Y:S02]  /*1240*/  UIMAD.WIDE UR8, UR58, UR57, URZ ;  /* 0x000000393a0872a5 */ /* 0x000fe4000f8e023f */
[----:B------:R-:W-:Y:S01]  /*1250*/  UIMAD.WIDE.U32 UR10, UR44, UR56, URZ ;  /* 0x000000382c0a72a5 */ /* 0x000fe2000f8e003f */
[----:B------:R-:W1:Y:S01]  /*1260*/  F2I.FTZ.U32.TRUNC.NTZ R5, R4 ;  /* 0x0000000400057305 */ /* 0x000e62000021f000 */
[----:B------:R-:W-:Y:S02]  /*1270*/  UIMAD UR12, UR55, UR56, UR12 ;  /* 0x00000038370c72a4 */ /* 0x000fe4000f8e020c */
[----:B------:R-:W-:Y:S02]  /*1280*/  UIMAD UR18, UR9, UR10, URZ ;  /* 0x0000000a091272a4 */ /* 0x000fe4000f8e023f */
[----:B------:R-:W-:-:S02]  /*1290*/  UIADD3 UR14, UR11, UR12, URZ ;  /* 0x0000000c0b0e7290 */ /* 0x000fc4000fffe03f */
[----:B------:R-:W-:Y:S02]  /*12a0*/  UIMAD.WIDE.U32 UR12, UR8, UR10, URZ ;  /* 0x0000000a080c72a5 */ /* 0x000fe4000f8e003f */
[----:B------:R-:W-:Y:S02]  /*12b0*/  @UP1 UIADD3 UR47, UR15, UR23, URZ ;  /* 0x000000170f2f1290 */ /* 0x000fe4000fffe03f */
[----:B------:R-:W-:Y:S02]  /*12c0*/  UIMAD.WIDE.U32 UR10, UR8, UR16, URZ ;  /* 0x00000010080a72a5 */ /* 0x000fe4000f8e003f */
[----:B------:R-:W-:Y:S01]  /*12d0*/  UIMAD UR14, UR8, UR14, UR18 ;  /* 0x0000000e080e72a4 */ /* 0x000fe2000f8e0212 */
[----:B-1----:R-:W-:Y:S01]  /*12e0*/  IMAD.MOV R0, RZ, RZ, -R5 ;  /* 0x000000ffff007224 */ /* 0x002fe200078e0a05 */
[----:B------:R-:W-:Y:S01]  /*12f0*/  UIMAD UR15, UR9, UR16, URZ ;  /* 0x00000010090f72a4 */ /* 0x000fe2000f8e023f */
[----:B------:R-:W-:Y:S01]  /*1300*/  IMAD.MOV.U32 R4, RZ, RZ, RZ ;  /* 0x000000ffff047224 */ /* 0x000fe200078e00ff */
[----:B------:R-:W-:Y:S01]  /*1310*/  USEL UR53, UR12, UR10, !UP1 ;  /* 0x0000000a0c357287 */ /* 0x000fe2000c800000 */
[----:B------:R-:W-:Y:S01]  /*1320*/  IMAD R0, R0, R7, RZ ;  /* 0x0000000700007224 */ /* 0x000fe200078e02ff */
[----:B------:R-:W-:-:S02]  /*1330*/  UIADD3 UR45, UR13, UR14, URZ ;  /* 0x0000000e0d2d7290 */ /* 0x000fc4000fffe03f */
[----:B------:R-:W-:Y:S01]  /*1340*/  @UP1 UIADD3 UR45, UR11, UR15, URZ ;  /* 0x0000000f0b2d1290 */ /* 0x000fe2000fffe03f */
[----:B------:R-:W-:Y:S01]  /*1350*/  IMAD.HI.U32 R0, R5, R0, R4 ;  /* 0x0000000005007227 */ /* 0x000fe200078e0004 */
[----:B------:R-:W-:Y:S01]  /*1360*/  MOV R4, R6 ;  /* 0x0000000600047202 */ /* 0x000fe20000000f00 */
[----:B------:R-:W-:Y:S02]  /*1370*/  @UP3 UIMAD UR10, UR44, UR39, URZ ;  /* 0x000000272c0a32a4 */ /* 0x000fe4000f8e023f */
[----:B------:R-:W-:Y:S02]  /*1380*/  ULOP3.LUT UR11, UR46, 0xffffffc0, URZ, 0xc0, !UPT ;  /* 0xffffffc02e0b7892 */ /* 0x000fe4000f8ec03f */
[----:B------:R-:W-:Y:S01]  /*1390*/  IMAD.HI.U32 R0, R0, R4, RZ ;  /* 0x0000000400007227 */ /* 0x000fe200078e00ff */
[----:B------:R-:W-:Y:S02]  /*13a0*/  UISETP.NE.AND UP0, UPT, UR22, -0x1, UPT ;  /* 0xffffffff1600788c */ /* 0x000fe4000bf05270 */
[----:B------:R-:W-:Y:S01]  /*13b0*/  USHF.L.U64.HI UR19, UR44, 0x7, UR55 ;  /* 0x000000072c137899 */ /* 0x000fe20008010237 */
[----:B------:R-:W-:Y:S01]  /*13c0*/  IMAD.MOV R5, RZ, RZ, -R0 ;  /* 0x000000ffff057224 */ /* 0x000fe200078e0a00 */
[----:B------:R-:W-:-:S02]  /*13d0*/  @UP3 USEL UR10, UR10, UR16, !UP1 ;  /* 0x000000100a0a3287 */ /* 0x000fc4000c800000 */
[----:B------:R-:W-:Y:S01]  /*13e0*/  UIADD3 UR18, UR11, -0x40, URZ ;  /* 0xffffffc00b127890 */ /* 0x000fe2000fffe03f */
[C---:B------:R-:W-:Y:S01]  /*13f0*/  IMAD R4, R7.reuse, R5, R4 ;  /* 0x0000000507047224 */ /* 0x040fe200078e0204 */
[----:B------:R-:W-:Y:S01]  /*1400*/  @UP3 ULDC UR14, c[0x0][0x2e4] ;  /* 0x0000b900000e3ab9 */ /* 0x000fe20000000800 */
[----:B------:R-:W-:Y:S02]  /*1410*/  USEL UR38, UR19, URZ, UP2 ;  /* 0x0000003f13267287 */ /* 0x000fe40009000000 */
[----:B------:R-:W-:Y:S01]  /*1420*/  @!UP3 UIMAD UR11, UR44, UR57, UR52 ;  /* 0x000000392c0bb2a4 */ /* 0x000fe2000f8e0234 */
[----:B------:R-:W-:Y:S01]  /*1430*/  ISETP.GT.U32.AND P1, PT, R7, R4, PT ;  /* 0x000000040700720c */ /* 0x000fe20003f24070 */
[----:B------:R-:W-:Y:S02]  /*1440*/  @UP3 UIMAD UR15, UR52, UR14, UR10 ;  /* 0x0000000e340f32a4 */ /* 0x000fe4000f8e020a */
[----:B------:R-:W-:Y:S02]  /*1450*/  USHF.R.S32.HI UR19, URZ, 0x1f, UR18 ;  /* 0x0000001f3f137899 */ /* 0x000fe40008011412 */
[----:B------:R-:W-:-:S02]  /*1460*/  UIADD3 UR10, UP2, UR18, UR37, URZ ;  /* 0x00000025120a7290 */ /* 0x000fc4000ff5e03f */
[----:B------:R-:W-:Y:S01]  /*1470*/  @!UP3 UIMAD UR15, UR11, UR39, URZ ;  /* 0x000000270b0fb2a4 */ /* 0x000fe2000f8e023f */
[----:B------:R-:W-:Y:S01]  /*1480*/  ULDC.U8 UR30, c[0x0][0x480] ;  /* 0x00012000001e7ab9 */ /* 0x000fe20000000000 */
[----:B------:R-:W-:Y:S02]  /*1490*/  UIADD3.X UR11, UR19, UR38, URZ, UP2, !UPT ;  /* 0x00000026130b7290 */ /* 0x000fe400097fe43f */
[----:B------:R-:W-:Y:S02]  /*14a0*/  UIMAD UR9, UR9, UR10, URZ ;  /* 0x0000000a090972a4 */ /* 0x000fe4000f8e023f */
[----:B------:R-:W-:Y:S01]  /*14b0*/  @!P1 IMAD.IADD R4, R4, 0x1, -R7 ;  /* 0x0000000104049824 */ /* 0x000fe200078e0a07 */
[----:B------:R-:W-:Y:S01]  /*14c0*/  @!P1 IADD3 R0, R0, 0x1, RZ ;  /* 0x0000000100009810 */ /* 0x000fe20007ffe0ff */
[----:B------:R-:W-:Y:S01]  /*14d0*/  @UP0 UIADD3 UR24, UR17, UR22, URZ ;  /* 0x0000001611180290 */ /* 0x000fe2000fffe03f */
[----:B------:R-:W-:Y:S01]  /*14e0*/  PLOP3.LUT P1, PT, PT, PT, UP0, 0x80, 0x0 ;  /* 0x000000000000781c */ /* 0x000fe20003f2f008 */
[----:B------:R-:W-:Y:S01]  /*14f0*/  @UP0 UIADD3 UR28, UR17, UR22, URZ ;  /* 0x00000016111c0290 */ /* 0x000fe2000fffe03f */
[----:B------:R-:W-:Y:S01]  /*1500*/  ISETP.GE.U32.AND P0, PT, R4, R7, PT ;  /* 0x000000070400720c */ /* 0x000fe20003f06070 */
[----:B------:R-:W-:Y:S01]  /*1510*/  UISETP.NE.AND UP4, UPT, UR30, URZ, UPT ;  /* 0x0000003f1e00728c */ /* 0x000fe2000bf85270 */
[----:B------:R-:W-:Y:S01]  /*1520*/  LOP3.LUT R4, R8, UR52, RZ, 0x3c, !PT ;  /* 0x0000003408047c12 */ /* 0x000fe2000f8e3cff */
[----:B------:R-:W-:Y:S01]  /*1530*/  @UP0 ULDC.64 UR26, c[0x0][0x250] ;  /* 0x00009400001a0ab9 */ /* 0x000fe20000000a00 */
[----:B------:R-:W-:Y:S01]  /*1540*/  @UP0 ULDC.64 UR30, c[0x0][0x248] ;  /* 0x00009200001e0ab9 */ /* 0x000fe20000000a00 */
[----:B------:R-:W-:Y:S01]  /*1550*/  UIMAD.WIDE.U32 UR38, UR8, UR10, URZ ;  /* 0x0000000a082672a5 */ /* 0x000fe2000f8e003f */
[----:B------:R-:W-:Y:S01]  /*1560*/  ISETP.GE.AND P2, PT, R4, RZ, PT ;  /* 0x000000ff0400720c */ /* 0x000fe20003f46270 */
[----:B------:R-:W-:-:S02]  /*1570*/  UIMAD UR10, UR8, UR11, UR9 ;  /* 0x0000000b080a72a4 */ /* 0x000fc4000f8e0209 */
[----:B------:R-:W-:Y:S02]  /*1580*/  @UP0 UIMAD.WIDE.U32 UR12, UR24, UR30, URZ ;  /* 0x0000001e180c02a5 */ /* 0x000fe4000f8e003f */
[----:B------:R-:W-:Y:S02]  /*1590*/  @UP0 UIMAD.WIDE.U32 UR8, UR28, UR26, URZ ;  /* 0x0000001a1c0802a5 */ /* 0x000fe4000f8e003f */
[----:B------:R-:W-:Y:S01]  /*15a0*/  UIMAD UR49, UR52, UR58, URZ ;  /* 0x0000003a343172a4 */ /* 0x000fe2000f8e023f */
[----:B------:R-:W-:Y:S01]  /*15b0*/  @P0 VIADD R0, R0, 0x1 ;  /* 0x0000000100000836 */ /* 0x000fe20000000000 */
[----:B------:R-:W-:Y:S01]  /*15c0*/  @UP0 UIMAD UR14, UR24, UR31, URZ ;  /* 0x0000001f180e02a4 */ /* 0x000fe2000f8e023f */
[----:B------:R-:W-:Y:S01]  /*15d0*/  PLOP3.LUT P0, PT, PT, PT, UP3, 0x80, 0x0 ;  /* 0x000000000000781c */ /* 0x000fe20003f0f038 */
[----:B------:R-:W-:Y:S02]  /*15e0*/  @UP0 UIMAD UR11, UR28, UR27, URZ ;  /* 0x0000001b1c0b02a4 */ /* 0x000fe4000f8e023f */
[----:B------:R-:W-:Y:S01]  /*15f0*/  @!UP1 UIADD3 UR48, UR41, UR33, URZ ;  /* 0x0000002129309290 */ /* 0x000fe2000fffe03f */
[----:B------:R-:W-:Y:S01]  /*1600*/  @!P2 IADD3 R0, -R0, RZ, RZ ;  /* 0x000000ff0000a210 */ /* 0x000fe20007ffe1ff */
[----:B------:R-:W-:Y:S01]  /*1610*/  USHF.R.S32.HI UR51, URZ, 0x1f, UR49 ;  /* 0x0000001f3f337899 */ /* 0x000fe20008011431 */
[----:B------:R-:W-:Y:S01]  /*1620*/  @!P3 LOP3.LUT R0, RZ, R8, RZ, 0x33, !PT ;  /* 0x00000008ff00b212 */ /* 0x000fe200078e33ff */
[----:B------:R-:W-:-:S02]  /*1630*/  USEL UR37, UR32, URZ, UP4 ;  /* 0x0000003f20257287 */ /* 0x000fc4000a000000 */
[----:B------:R-:W-:Y:S02]  /*1640*/  @UP0 UIADD3 UR23, UR9, UR11, URZ ;  /* 0x0000000b09170290 */ /* 0x000fe4000fffe03f */
[----:B------:R-:W-:Y:S02]  /*1650*/  USEL UR50, UR50, URZ, UP4 ;  /* 0x0000003f32327287 */ /* 0x000fe4000a000000 */
[----:B------:R-:W-:Y:S02]  /*1660*/  UIADD3 UR33, UR39, UR10, URZ ;  /* 0x0000000a27217290 */ /* 0x000fe4000fffe03f */
[----:B------:R-:W-:Y:S01]  /*1670*/  @UP0 UIADD3 UR25, UR13, UR14, URZ ;  /* 0x0000000e0d190290 */ /* 0x000fe2000fffe03f */
[----:B------:R-:W-:Y:S01]  /*1680*/  @UP0 UMOV UR24, UR12 ;  /* 0x0000000c00180c82 */ /* 0x000fe20008000000 */
[----:B------:R-:W-:Y:S01]  /*1690*/  @UP0 UMOV UR21, UR8 ;  /* 0x0000000800150c82 */ /* 0x000fe20008000000 */
[----:B------:R-:W-:Y:S09]  /*16a0*/  @P1 BRA `(.L_x_148) ;  /* 0x0000000000301947 */ /* 0x000ff20003800000 */
        /* <DEDUP_REMOVED lines=11> */
[----:B------:R-:W-:-:S11]  /*1760*/  UMOV UR24, UR8 ;  /* 0x0000000800187c82 */ /* 0x000fd60008000000 */
.L_x_148:
[----:B------:R-:W-:Y:S05]  /*1770*/  @P1 BRA `(.L_x_149) ;  /* 0x0000000000301947 */ /* 0x000fea0003800000 */
        /* <DEDUP_REMOVED lines=12> */
.L_x_149:
        /* <DEDUP_REMOVED lines=11> */
.L_x_150:
[----:B------:R-:W-:-:S04]  /*18f0*/  UIMAD UR8, UR44, UR57, UR52 ;  /* 0x000000392c0872a4 */ /* 0x000fc8000f8e0234 */
[----:B------:R-:W-:-:S12]  /*1900*/  UIMAD UR8, UR8, UR56, URZ ;  /* 0x00000038080872a4 */ /* 0x000fd8000f8e023f */
.L_x_151:
[----:B------:R-:W1:Y:S01]  /*1910*/  S2R R5, SR_TID.X ;  /* 0x0000000000057919 */ /* 0x000e620000002100 */
[----:B------:R-:W2:Y:S01]  /*1920*/  LDC.64 R12, c[0x0][0x420] ;  /* 0x00010800ff0c7b82 */ /* 0x000ea20000000a00 */
[----:B------:R-:W-:Y:S01]  /*1930*/  UIMAD UR9, UR58, UR57, URZ ;  /* 0x000000393a0972a4 */ /* 0x000fe2000f8e023f */
[----:B------:R-:W-:Y:S01]  /*1940*/  BSSY B1, `(.L_x_147) ;  /* 0x00004c8000017945 */ /* 0x000fe20003800000 */
[----:B------:R-:W3:Y:S01]  /*1950*/  S2R R19, SR_TID.X ;  /* 0x0000000000137919 */ /* 0x000ee20000002100 */
[----:B------:R-:W-:Y:S02]  /*1960*/  USHF.R.S32.HI UR13, URZ, 0x1f, UR52 ;  /* 0x0000001f3f0d7899 */ /* 0x000fe40008011434 */
[----:B------:R-:W-:Y:S01]  /*1970*/  UIADD3 UR32, UR18, UR8, URZ ;  /* 0x0000000812207290 */ /* 0x000fe2000fffe03f */
[----:B------:R-:W4:Y:S01]  /*1980*/  S2R R20, SR_TID.X ;  /* 0x0000000000147919 */ /* 0x000f220000002100 */
[----:B------:R-:W-:Y:S02]  /*1990*/  USHF.L.U32 UR8, UR9, 0x6, URZ ;  /* 0x0000000609087899 */ /* 0x000fe4000800063f */
[----:B------:R-:W-:Y:S01]  /*19a0*/  UIADD3 UR28, UR18, UR15, URZ ;  /* 0x0000000f121c7290 */ /* 0x000fe2000fffe03f */
[----:B------:R-:W-:-:S02]  /*19b0*/  ULDC.64 UR40, c[0x0][0x2b0] ;  /* 0x0000ac0000287ab9 */ /* 0x000fc40000000a00 */
[----:B------:R-:W-:Y:S01]  /*19c0*/  ULDC.64 UR14, c[0x0][0x258] ;  /* 0x00009600000e7ab9 */ /* 0x000fe20000000a00 */
[----:B------:R-:W-:Y:S01]  /*19d0*/  ULDC.64 UR42, c[0x0][0x478] ;  /* 0x00011e00002a7ab9 */ /* 0x000fe20000000a00 */
[----:B------:R-:W-:Y:S01]  /*19e0*/  ULEA.HI.SX32 UR16, UR46, 0xffffffff, 0x1a ;  /* 0xffffffff2e107891 */ /* 0x000fe2000f8fd23f */
[----:B--2---:R-:W-:-:S04]  /*19f0*/  IMAD R14, R12, UR19, RZ ;  /* 0x000000130c0e7c24 */ /* 0x004fc8000f8e02ff */
[----:B------:R-:W-:Y:S01]  /*1a00*/  IMAD R14, R13, UR18, R14 ;  /* 0x000000120d0e7c24 */ /* 0x000fe2000f8e020e */
[----:B-1----:R-:W-:-:S04]  /*1a10*/  SHF.R.S32.HI R9, RZ, 0x1f, R5 ;  /* 0x0000001fff097819 */ /* 0x002fc80000011405 */
[-C--:B------:R-:W-:Y:S02]  /*1a20*/  LEA.HI R4, R9, R5.reuse, RZ, 0x3 ;  /* 0x0000000509047211 */ /* 0x080fe400078f18ff */
[----:B---3--:R-:W-:Y:S02]  /*1a30*/  SHF.R.S32.HI R19, RZ, 0x1f, R19 ;  /* 0x0000001fff137819 */ /* 0x008fe40000011413 */
[----:B------:R-:W-:Y:S02]  /*1a40*/  LOP3.LUT R4, R4, 0xfffffff8, RZ, 0xc0, !PT ;  /* 0xfffffff804047812 */ /* 0x000fe400078ec0ff */
[----:B----4-:R-:W-:Y:S02]  /*1a50*/  LEA.HI R19, R19, R20, RZ, 0x3 ;  /* 0x0000001413137211 */ /* 0x010fe400078f18ff */
[----:B------:R-:W-:Y:S01]  /*1a60*/  LEA.HI R9, R9, R5, RZ, 0x5 ;  /* 0x0000000509097211 */ /* 0x000fe200078f28ff */
[----:B------:R-:W-:Y:S01]  /*1a70*/  IMAD.IADD R16, R5, 0x1, -R4 ;  /* 0x0000000105107824 */ /* 0x000fe200078e0a04 */
[----:B------:R-:W-:-:S02]  /*1a80*/  SHF.R.S32.HI R19, RZ, 0x3, R19 ;  /* 0x00000003ff137819 */ /* 0x000fc40000011413 */
[----:B------:R-:W-:Y:S01]  /*1a90*/  LOP3.LUT R15, R9, 0xffffffe0, RZ, 0xc0, !PT ;  /* 0xffffffe0090f7812 */ /* 0x000fe200078ec0ff */
[----:B------:R-:W-:Y:S01]  /*1aa0*/  IMAD.SHL.U32 R4, R16, 0x8, RZ ;  /* 0x0000000810047824 */ /* 0x000fe200078e00ff */
[----:B------:R-:W-:Y:S02]  /*1ab0*/  SHF.R.S32.HI R18, RZ, 0x1f, R19 ;  /* 0x0000001fff127819 */ /* 0x000fe40000011413 */
[----:B------:R-:W-:Y:S01]  /*1ac0*/  IADD3 R8, P1, R19, UR18, RZ ;  /* 0x0000001213087c10 */ /* 0x000fe2000ff3e0ff */
[----:B------:R-:W-:Y:S01]  /*1ad0*/  IMAD.IADD R15, R5, 0x1, -R15 ;  /* 0x00000001050f7824 */ /* 0x000fe200078e0a0f */
[----:B------:R-:W-:Y:S02]  /*1ae0*/  SHF.R.S32.HI R5, RZ, 0x1f, R4 ;  /* 0x0000001fff057819 */ /* 0x000fe40000011404 */
[----:B------:R-:W-:Y:S02]  /*1af0*/  IADD3.X R10, R18, UR19, RZ, P1, !PT ;  /* 0x00000013120a7c10 */ /* 0x000fe40008ffe4ff */
[----:B------:R-:W-:Y:S01]  /*1b00*/  IADD3 R6, P0, R4, UR10, RZ ;  /* 0x0000000a04067c10 */ /* 0x000fe2000ff1e0ff */
[----:B------:R-:W-:Y:S01]  /*1b10*/  ULDC.64 UR10, c[0x0][0x428] ;  /* 0x00010a00000a7ab9 */ /* 0x000fe20000000a00 */
[----:B------:R-:W-:Y:S01]  /*1b20*/  SHF.R.S32.HI R11, RZ, 0x5, R9 ;  /* 0x00000005ff0b7819 */ /* 0x000fe20000011409 */
[----:B------:R-:W-:Y:S01]  /*1b30*/  IMAD R10, R10, UR34, RZ ;  /* 0x000000220a0a7c24 */ /* 0x000fe2000f8e02ff */
[----:B------:R-:W-:Y:S01]  /*1b40*/  IADD3.X R7, R5, UR48, RZ, P0, !PT ;  /* 0x0000003005077c10 */ /* 0x000fe200087fe4ff */
[----:B------:R-:W-:-:S02]  /*1b50*/  UIMAD UR12, UR13, UR10, URZ ;  /* 0x0000000a0d0c72a4 */ /* 0x000fc4000f8e023f */
[----:B------:R-:W-:Y:S01]  /*1b60*/  IMAD R11, R11, UR9, R15 ;  /* 0x000000090b0b7c24 */ /* 0x000fe2000f8e020f */
[----:B------:R-:W-:Y:S01]  /*1b70*/  UIMAD UR9, UR13, UR14, URZ ;  /* 0x0000000e0d0972a4 */ /* 0x000fe2000f8e023f */
[C---:B------:R-:W-:Y:S01]  /*1b80*/  IMAD R15, R8.reuse, UR35, R10 ;  /* 0x00000023080f7c24 */ /* 0x040fe2000f8e020a */
[----:B------:R-:W-:Y:S01]  /*1b90*/  UIMAD UR12, UR52, UR11, UR12 ;  /* 0x0000000b340c72a4 */ /* 0x000fe2000f8e020c */
[----:B------:R-:W-:Y:S01]  /*1ba0*/  IMAD.WIDE.U32 R8, R8, UR34, R4 ;  /* 0x0000002208087c25 */ /* 0x000fe2000f8e0004 */
[----:B------:R-:W-:Y:S02]  /*1bb0*/  USHF.R.S32.HI UR11, URZ, 0x1f, UR8 ;  /* 0x0000001f3f0b7899 */ /* 0x000fe40008011408 */
[----:B------:R-:W-:Y:S01]  /*1bc0*/  UIMAD UR13, UR52, UR15, UR9 ;  /* 0x0000000f340d72a4 */ /* 0x000fe2000f8e0209 */
[----:B------:R-:W-:Y:S01]  /*1bd0*/  IMAD.WIDE.U32 R6, R12, UR18, R6 ;  /* 0x000000120c067c25 */ /* 0x000fe2000f8e0006 */
[----:B------:R-:W-:-:S03]  /*1be0*/  IADD3 R8, P0, R8, UR54, RZ ;  /* 0x0000003608087c10 */ /* 0x000fc6000ff1e0ff */
[----:B------:R-:W-:Y:S01]  /*1bf0*/  IMAD.U32 R10, RZ, RZ, UR10 ;  /* 0x0000000aff0a7e24 */ /* 0x000fe2000f8e00ff */
[----:B------:R-:W-:Y:S01]  /*1c00*/  UIADD3 UR10, UP1, UP0, UR38, UR8, UR49 ;  /* 0x00000008260a7290 */ /* 0x000fe2000f83e031 */
[----:B------:R-:W-:Y:S01]  /*1c10*/  IMAD.IADD R7, R7, 0x1, R14 ;  /* 0x0000000107077824 */ /* 0x000fe200078e020e */
[----:B------:R-:W-:Y:S01]  /*1c20*/  IADD3.X R9, R9, UR47, R15, P0, !PT ;  /* 0x0000002f09097c10 */ /* 0x000fe200087fe40f */
[----:B------:R-:W-:Y:S01]  /*1c30*/  IMAD R14, R18, R12, RZ ;  /* 0x0000000c120e7224 */ /* 0x000fe200078e02ff */
[----:B------:R-:W-:Y:S01]  /*1c40*/  UIADD3.X UR8, UR33, UR11, UR51, UP1, UP0 ;  /* 0x0000000b21087290 */ /* 0x000fe20008fe0433 */
[----:B------:R-:W-:Y:S01]  /*1c50*/  IMAD.WIDE.U32 R6, R10, UR52, R6 ;  /* 0x000000340a067c25 */ /* 0x000fe2000f8e0006 */
[----:B------:R-:W-:-:S03]  /*1c60*/  UIADD3 UR9, UP1, UP0, UR37, UR10, UR53 ;  /* 0x0000000a25097290 */ /* 0x000fc6000f83e035 */
[----:B------:R-:W-:Y:S01]  /*1c70*/  IMAD.U32 R10, RZ, RZ, UR14 ;  /* 0x0000000eff0a7e24 */ /* 0x000fe2000f8e00ff */
[----:B------:R-:W-:Y:S01]  /*1c80*/  UIADD3.X UR10, UR50, UR8, UR45, UP1, UP0 ;  /* 0x00000008320a7290 */ /* 0x000fe20008fe042d */
[----:B------:R-:W-:Y:S01]  /*1c90*/  VIADD R7, R7, UR12 ;  /* 0x0000000c07077c36 */ /* 0x000fe20008000000 */
[----:B------:R-:W-:Y:S01]  /*1ca0*/  UISETP.GE.AND UP0, UPT, UR36, 0x1, UPT ;  /* 0x000000012400788c */ /* 0x000fe2000bf06270 */
[----:B------:R-:W-:Y:S01]  /*1cb0*/  IMAD.WIDE.U32 R8, R10, UR52, R8 ;  /* 0x000000340a087c25 */ /* 0x000fe2000f8e0008 */
[----:B------:R-:W-:Y:S01]  /*1cc0*/  IADD3 R10, P0, R11, UR9, RZ ;  /* 0x000000090b0a7c10 */ /* 0x000fe2000ff1e0ff */
[----:B------:R-:W-:Y:S01]  /*1cd0*/  ULDC.64 UR8, c[0x0][0x400] ;  /* 0x0001000000087ab9 */ /* 0x000fe20000000a00 */
[----:B------:R-:W-:Y:S01]  /*1ce0*/  ULDC.64 UR14, c[0x0][0x210] ;  /* 0x00008400000e7ab9 */ /* 0x000fe20000000a00 */
[----:B------:R-:W-:Y:S01]  /*1cf0*/  IMAD R14, R19, R13, R14 ;  /* 0x0000000d130e7224 */ /* 0x000fe200078e020e */
[----:B------:R-:W-:Y:S01]  /*1d00*/  LEA.HI.X.SX32 R11, R11, UR10, 0x1, P0 ;  /* 0x0000000a0b0b7c11 */ /* 0x000fe200080f0eff */
[----:B------:R-:W-:Y:S01]  /*1d10*/  IMAD.WIDE.U32 R6, R19, R12, R6 ;  /* 0x0000000c13067225 */ /* 0x000fe200078e0006 */
[----:B------:R-:W-:Y:S01]  /*1d20*/  LEA R238, P0, R10, UR8, 0x2 ;  /* 0x000000080aee7c11 */ /* 0x000fe2000f8010ff */
[----:B------:R-:W-:Y:S01]  /*1d30*/  ULDC.64 UR10, c[0x0][0x3e0] ;  /* 0x0000f800000a7ab9 */ /* 0x000fe20000000a00 */
[----:B------:R-:W-:Y:S01]  /*1d40*/  LEA R242, P2, R8, UR14, 0x1 ;  /* 0x0000000e08f27c11 */ /* 0x000fe2000f8408ff */
[----:B------:R-:W-:Y:S01]  /*1d50*/  VIADD R9, R9, UR13 ;  /* 0x0000000d09097c36 */ /* 0x000fe20008000000 */
[----:B------:R-:W-:Y:S01]  /*1d60*/  LEA.HI.X R239, R10, UR9, R11, 0x2, P0 ;  /* 0x000000090aef7c11 */ /* 0x000fe200080f140b */
[----:B------:R-:W-:Y:S01]  /*1d70*/  IMAD.IADD R7, R7, 0x1, R14 ;  /* 0x0000000107077824 */ /* 0x000fe200078e020e */
[----:B------:R-:W-:Y:S01]  /*1d80*/  PLOP3.LUT P0, PT, PT, PT, UP0, 0x80, 0x0 ;  /* 0x000000000000781c */ /* 0x000fe20003f0f008 */
[----:B------:R-:W-:Y:S01]  /*1d90*/  UIMAD.WIDE UR8, UR28, 0x4, UR40 ;  /* 0x000000041c0878a5 */ /* 0x000fe2000f8e0228 */
[----:B------:R-:W-:Y:S01]  /*1da0*/  LEA R240, P1, R6, UR10, 0x1 ;  /* 0x0000000a06f07c11 */ /* 0x000fe2000f8208ff */
[----:B------:R-:W-:Y:S01]  /*1db0*/  UIMAD.WIDE UR12, UR32, 0x4, UR42 ;  /* 0x00000004200c78a5 */ /* 0x000fe2000f8e022a */
[----:B------:R-:W-:-:S02]  /*1dc0*/  LEA.HI.X R243, R8, UR15, R9, 0x1, P2 ;  /* 0x0000000f08f37c11 */ /* 0x000fc400090f0c09 */
[----:B------:R-:W-:-:S07]  /*1dd0*/  LEA.HI.X R241, R6, UR11, R7, 0x1, P1 ;  /* 0x0000000b06f17c11 */ /* 0x000fce00088f0c07 */
[----:B------:R-:W-:Y:S05]  /*1de0*/  @!P0 BRA `(.L_x_152) ;  /* 0x00000040008c8947 */ /* 0x000fea0003800000 */
[----:B------:R-:W-:Y:S01]  /*1df0*/  PLOP3.LUT P0, PT, PT, PT, UP4, 0x80, 0x0 ;  /* 0x000000000000781c */ /* 0x000fe20003f0f048 */
[----:B------:R-:W-:Y:S01]  /*1e00*/  UIMAD UR10, UR20, -0x20, UR5 ;  /* 0xffffffe0140a78a4 */ /* 0x000fe2000f8e0205 */
[----:B------:R-:W-:Y:S01]  /*1e10*/  BSSY B0, `(.L_x_153) ;  /* 0x0000022000007945 */ /* 0x000fe20003800000 */
[----:B------:R-:W-:-:S10]  /*1e20*/  UMOV UR11, UR13 ;  /* 0x0000000d000b7c82 */ /* 0x000fd40008000000 */
[----:B------:R-:W-:Y:S01]  /*1e30*/  @P0 BAR.SYNC.DEFER_BLOCKING 0x0 ;  /* 0x0000000000000b1d */ /* 0x000fe20000010000 */
[----:B------:R-:W-:-:S05]  /*1e40*/  ISETP.GE.AND P2, PT, R19, UR10, PT ;  /* 0x0000000a13007c0c */ /* 0x000fca000bf46270 */
[----:B------:R-:W-:Y:S01]  /*1e50*/  UMOV UR10, UR8 ;  /* 0x00000008000a7c82 */ /* 0x000fe20008000000 */
[----:B------:R-:W-:-:S07]  /*1e60*/  UMOV UR8, UR16 ;  /* 0x0000001000087c82 */ /* 0x000fce0008000000 */
[----:B------:R1:W-:Y:S04]  /*1e70*/  @P2 STS.128 [R237+0x14000], RZ ;  /* 0x014000ffed002388 */ /* 0x0003e80000000c00 */
[----:B------:R1:W-:Y:S04]  /*1e80*/  @P2 STS.128 [R237+0x15000], RZ ;  /* 0x015000ffed002388 */ /* 0x0003e80000000c00 */
[----:B------:R1:W-:Y:S04]  /*1e90*/  @P2 STS.128 [R237+0x16000], RZ ;  /* 0x016000ffed002388 */ /* 0x0003e80000000c00 */
[----:B------:R1:W-:Y:S01]  /*1ea0*/  @P2 STS.128 [R237+0x17000], RZ ;  /* 0x017000ffed002388 */ /* 0x0003e20000000c00 */
[----:B------:R-:W-:Y:S05]  /*1eb0*/  @P2 BRA `(.L_x_154) ;  /* 0x00000000005c2947 */ /* 0x000fea0003800000 */
[----:B------:R-:W-:Y:S01]  /*1ec0*/  IADD3 R8, P0, R19, UR29, RZ ;  /* 0x0000001d13087c10 */ /* 0x000fe2000ff1e0ff */
[----:B------:R-:W-:Y:S01]  /*1ed0*/  ULDC.64 UR14, c[0x0][0x268] ;  /* 0x00009a00000e7ab9 */ /* 0x000fe20000000a00 */
[----:B------:R-:W-:-:S04]  /*1ee0*/  MOV R6, UR29 ;  /* 0x0000001d00067c02 */ /* 0x000fc80008000f00 */
[----:B------:R-:W-:Y:S01]  /*1ef0*/  LEA.HI.X.SX32 R9, R6, R18, 0x1, P0 ;  /* 0x0000001206097211 */ /* 0x000fe200000f0eff */
[----:B------:R-:W-:-:S04]  /*1f00*/  IMAD.WIDE.U32 R6, R8, UR26, R4 ;  /* 0x0000001a08067c25 */ /* 0x000fc8000f8e0004 */
[----:B------:R-:W-:-:S04]  /*1f10*/  IMAD R9, R9, UR26, RZ ;  /* 0x0000001a09097c24 */ /* 0x000fc8000f8e02ff */
[----:B------:R-:W-:Y:S01]  /*1f20*/  IMAD R9, R8, UR27, R9 ;  /* 0x0000001b08097c24 */ /* 0x000fe2000f8e0209 */
[----:B------:R-:W-:Y:S01]  /*1f30*/  IADD3 R8, P0, R6, UR21, RZ ;  /* 0x0000001506087c10 */ /* 0x000fe2000ff1e0ff */
[----:B------:R-:W-:-:S03]  /*1f40*/  IMAD R6, R17, UR14, RZ ;  /* 0x0000000e11067c24 */ /* 0x000fc6000f8e02ff */
[----:B------:R-:W-:Y:S01]  /*1f50*/  IADD3.X R9, R7, UR23, R9, P0, !PT ;  /* 0x0000001707097c10 */ /* 0x000fe200087fe409 */
[C---:B------:R-:W-:Y:S02]  /*1f60*/  IMAD R6, R0.reuse, UR15, R6 ;  /* 0x0000000f00067c24 */ /* 0x040fe4000f8e0206 */
[----:B------:R-:W-:Y:S01]  /*1f70*/  IMAD.WIDE.U32 R8, R0, UR14, R8 ;  /* 0x0000000e00087c25 */ /* 0x000fe2000f8e0008 */
[----:B------:R-:W-:-:S04]  /*1f80*/  ULDC.64 UR14, c[0x0][0x220] ;  /* 0x00008800000e7ab9 */ /* 0x000fc80000000a00 */
[----:B------:R-:W-:Y:S02]  /*1f90*/  IADD3 R7, R9, R6, RZ ;  /* 0x0000000609077210 */ /* 0x000fe40007ffe0ff */
[----:B------:R-:W-:-:S04]  /*1fa0*/  LEA R6, P0, R8, UR14, 0x1 ;  /* 0x0000000e08067c11 */ /* 0x000fc8000f8008ff */
[----:B------:R-:W-:-:S05]  /*1fb0*/  LEA.HI.X R7, R8, UR15, R7, 0x1, P0 ;  /* 0x0000000f08077c11 */ /* 0x000fca00080f0c07 */
[----:B------:R-:W-:Y:S01]  /*1fc0*/  @!PT LDS RZ, [RZ] ;  /* 0x00000000fffff984 */ /* 0x000fe20000000800 */
[----:B------:R-:W-:Y:S01]  /*1fd0*/  @!PT LDS RZ, [RZ] ;  /* 0x00000000fffff984 */ /* 0x000fe20000000800 */
[----:B------:R-:W-:Y:S01]  /*1fe0*/  @!PT LDS RZ, [RZ] ;  /* 0x00000000fffff984 */ /* 0x000fe20000000800 */
[----:B------:R2:W-:Y:S04]  /*1ff0*/  LDGSTS.E.BYPASS.LTC128B.128 [R237+0x14000], desc[UR6][R6.64] ;  /* 0x1400000006ed7fae */ /* 0x0005e8000b901d46 */
[----:B------:R2:W-:Y:S04]  /*2000*/  LDGSTS.E.BYPASS.LTC128B.128 [R237+0x15000], desc[UR6][R6.64+0x80] ;  /* 0x1500008006ed7fae */ /* 0x0005e8000b901d46 */
[----:B------:R2:W-:Y:S04]  /*2010*/  LDGSTS.E.BYPASS.LTC128B.128 [R237+0x16000], desc[UR6][R6.64+0x100] ;  /* 0x1600010006ed7fae */ /* 0x0005e8000b901d46 */
[----:B------:R2:W-:Y:S02]  /*2020*/  LDGSTS.E.BYPASS.LTC128B.128 [R237+0x17000], desc[UR6][R6.64+0x180] ;  /* 0x1700018006ed7fae */ /* 0x0005e4000b901d46 */
.L_x_154:
[----:B------:R-:W-:Y:S05]  /*2030*/  BSYNC B0 ;  /* 0x0000000000007941 */ /* 0x000fea0003800000 */
.L_x_153:
[----:B------:R-:W3:Y:S01]  /*2040*/  LDL R11, [R1+0x4] ;  /* 0x00000400010b7983 */ /* 0x000ee20000100800 */
[----:B------:R-:W-:Y:S01]  /*2050*/  UIMAD UR13, UR8, -0x40, UR36 ;  /* 0xffffffc0080d78a4 */ /* 0x000fe2000f8e0224 */
[----:B--2---:R-:W-:Y:S01]  /*2060*/  VIADD R6, R19, 0x20 ;  /* 0x0000002013067836 */ /* 0x004fe20000000000 */
[----:B------:R-:W-:Y:S01]  /*2070*/  USHF.L.U32 UR16, UR35, 0x6, URZ ;  /* 0x0000000623107899 */ /* 0x000fe2000800063f */
[----:B------:R-:W-:Y:S01]  /*2080*/  IMAD.WIDE.U32 R8, R12, 0x40, RZ ;  /* 0x000000400c087825 */ /* 0x000fe200078e00ff */
[----:B------:R-:W0:Y:S01]  /*2090*/  LDGDEPBAR ;  /* 0x00000000000079af */ /* 0x000e220000000000 */
[----:B------:R-:W-:Y:S01]  /*20a0*/  UIMAD.WIDE.U32 UR14, UR34, 0x40, URZ ;  /* 0x00000040220e78a5 */ /* 0x000fe2000f8e003f */
[----:B------:R-:W-:Y:S01]  /*20b0*/  ISETP.GE.AND P0, PT, R6, UR13, PT ;  /* 0x0000000d06007c0c */ /* 0x000fe2000bf06270 */
[----:B------:R-:W-:Y:S01]  /*20c0*/  IMAD.SHL.U32 R13, R13, 0x40, RZ ;  /* 0x000000400d0d7824 */ /* 0x000fe200078e00ff */
[----:B------:R-:W-:Y:S01]  /*20d0*/  ISETP.GE.AND P1, PT, R19, UR13, PT ;  /* 0x0000000d13007c0c */ /* 0x000fe2000bf26270 */
[----:B------:R-:W-:Y:S01]  /*20e0*/  IMAD.U32 R7, RZ, RZ, UR16 ;  /* 0x00000010ff077e24 */ /* 0x000fe2000f8e00ff */
[----:B------:R-:W-:Y:S01]  /*20f0*/  BSSY B0, `(.L_x_155) ;  /* 0x0000057000007945 */ /* 0x000fe20003800000 */
[----:B------:R-:W-:-:S02]  /*2100*/  IMAD.MOV.U32 R244, RZ, RZ, 0x7f800000 ;  /* 0x7f800000fff47424 */ /* 0x000fc400078e00ff */
[----:B------:R-:W-:-:S06]  /*2110*/  IMAD.MOV.U32 R245, RZ, RZ, 0x7f800000 ;  /* 0x7f800000fff57424 */ /* 0x000fcc00078e00ff */
[----:B------:R-:W-:Y:S02]  /*2120*/  @!P0 IADD3 R8, P3, R240, R8, RZ ;  /* 0x00000008f0088210 */ /* 0x000fe40007f7e0ff */
[----:B------:R2:W-:Y:S02]  /*2130*/  @P1 STS.128 [R237+0x8000], RZ ;  /* 0x008000ffed001388 */ /* 0x0005e40000000c00 */
[----:B------:R-:W-:Y:S02]  /*2140*/  @!P0 IADD3.X R9, R241, R9, R13, P3, !PT ;  /* 0x00000009f1098210 */ /* 0x000fe40001ffe40d */
[----:B------:R2:W-:Y:S04]  /*2150*/  @P1 STS.128 [R237+0xa000], RZ ;  /* 0x00a000ffed001388 */ /* 0x0005e80000000c00 */
[----:B------:R2:W-:Y:S04]  /*2160*/  @P1 STS.128 [R237+0xc000], RZ ;  /* 0x00c000ffed001388 */ /* 0x0005e80000000c00 */
[----:B------:R2:W-:Y:S04]  /*2170*/  @P1 STS.128 [R237+0xe000], RZ ;  /* 0x00e000ffed001388 */ /* 0x0005e80000000c00 */
[----:B------:R-:W-:Y:S01]  /*2180*/  @!PT LDS RZ, [RZ] ;  /* 0x00000000fffff984 */ /* 0x000fe20000000800 */
[----:B------:R-:W-:Y:S01]  /*2190*/  @!PT LDS RZ, [RZ] ;  /* 0x00000000fffff984 */ /* 0x000fe20000000800 */
[----:B------:R-:W-:Y:S01]  /*21a0*/  @!PT LDS RZ, [RZ] ;  /* 0x00000000fffff984 */ /* 0x000fe20000000800 */
[----:B------:R-:W-:Y:S04]  /*21b0*/  @!P1 LDGSTS.E.BYPASS.LTC128B.128 [R237+0x8000], desc[UR6][R240.64] ;  /* 0x08000000f0ed9fae */ /* 0x000fe8000b901d46 */
[----:B------:R-:W-:Y:S04]  /*21c0*/  @!P1 LDGSTS.E.BYPASS.LTC128B.128 [R237+0xa000], desc[UR6][R240.64+0x80] ;  /* 0x0a000080f0ed9fae */ /* 0x000fe8000b901d46 */
[----:B------:R-:W-:Y:S04]  /*21d0*/  @!P1 LDGSTS.E.BYPASS.LTC128B.128 [R237+0xc000], desc[UR6][R240.64+0x100] ;  /* 0x0c000100f0ed9fae */ /* 0x000fe8000b901d46 */
[----:B------:R-:W-:Y:S04]  /*21e0*/  @!P1 LDGSTS.E.BYPASS.LTC128B.128 [R237+0xe000], desc[UR6][R240.64+0x180] ;  /* 0x0e000180f0ed9fae */ /* 0x000fe8000b901d46 */
[----:B------:R2:W-:Y:S04]  /*21f0*/  @P0 STS.128 [R237+0x9000], RZ ;  /* 0x009000ffed000388 */ /* 0x0005e80000000c00 */
        /* <DEDUP_REMOVED lines=9> */
[----:B------:R4:W-:Y:S04]  /*2290*/  @!P0 LDGSTS.E.BYPASS.LTC128B.128 [R237+0xf000], desc[UR6][R8.64+0x180] ;  /* 0x0f00018008ed8fae */ /* 0x0009e8000b901d46 */
[----:B------:R2:W-:Y:S04]  /*22a0*/  @P1 STS.128 [R237], RZ ;  /* 0x000000ffed001388 */ /* 0x0005e80000000c00 */
[----:B------:R2:W-:Y:S04]  /*22b0*/  @P1 STS.128 [R237+0x2000], RZ ;  /* 0x002000ffed001388 */ /* 0x0005e80000000c00 */
[----:B------:R2:W-:Y:S04]  /*22c0*/  @P1 STS.128 [R237+0x4000], RZ ;  /* 0x004000ffed001388 */ /* 0x0005e80000000c00 */
[----:B------:R2:W-:Y:S04]  /*22d0*/  @P1 STS.128 [R237+0x6000], RZ ;  /* 0x006000ffed001388 */ /* 0x0005e80000000c00 */
[----:B------:R-:W-:Y:S01]  /*22e0*/  @!PT LDS RZ, [RZ] ;  /* 0x00000000fffff984 */ /* 0x000fe20000000800 */
[----:B------:R-:W-:Y:S01]  /*22f0*/  @!PT LDS RZ, [RZ] ;  /* 0x00000000fffff984 */ /* 0x000fe20000000800 */
[----:B------:R-:W-:Y:S01]  /*2300*/  @!PT LDS RZ, [RZ] ;  /* 0x00000000fffff984 */ /* 0x000fe20000000800 */
[----:B------:R2:W-:Y:S04]  /*2310*/  @!P1 LDGSTS.E.BYPASS.LTC128B.128 [R237], desc[UR6][R242.64] ;  /* 0x00000000f2ed9fae */ /* 0x0005e8000b901d46 */
[----:B------:R2:W-:Y:S04]  /*2320*/  @!P1 LDGSTS.E.BYPASS.LTC128B.128 [R237+0x2000], desc[UR6][R242.64+0x80] ;  /* 0x02000080f2ed9fae */ /* 0x0005e8000b901d46 */
[----:B------:R2:W-:Y:S04]  /*2330*/  @!P1 LDGSTS.E.BYPASS.LTC128B.128 [R237+0x4000], desc[UR6][R242.64+0x100] ;  /* 0x04000100f2ed9fae */ /* 0x0005e8000b901d46 */
[----:B------:R2:W-:Y:S04]  /*2340*/  @!P1 LDGSTS.E.BYPASS.LTC128B.128 [R237+0x6000], desc[UR6][R242.64+0x180] ;  /* 0x06000180f2ed9fae */ /* 0x0005e8000b901d46 */
[----:B------:R2:W-:Y:S04]  /*2350*/  @P0 STS.128 [R237+0x1000], RZ ;  /* 0x001000ffed000388 */ /* 0x0005e80000000c00 */
[----:B------:R2:W-:Y:S04]  /*2360*/  @P0 STS.128 [R237+0x3000], RZ ;  /* 0x003000ffed000388 */ /* 0x0005e80000000c00 */
[----:B------:R2:W-:Y:S04]  /*2370*/  @P0 STS.128 [R237+0x5000], RZ ;  /* 0x005000ffed000388 */ /* 0x0005e80000000c00 */
[----:B------:R2:W-:Y:S01]  /*2380*/  @P0 STS.128 [R237+0x7000], RZ ;  /* 0x007000ffed000388 */ /* 0x0005e20000000c00 */
[C---:B---3--:R-:W-:Y:S01]  /*2390*/  VIADD R6, R11.reuse, 0x8 ;  /* 0x000000080b067836 */ /* 0x048fe20000000000 */
[----:B------:R-:W-:Y:S01]  /*23a0*/  SHF.R.S32.HI R246, RZ, 0x1f, R11 ;  /* 0x0000001ffff67819 */ /* 0x000fe2000001140b */
[----:B------:R-:W-:-:S03]  /*23b0*/  IMAD.SHL.U32 R10, R11, 0x4, RZ ;  /* 0x000000040b0a7824 */ /* 0x000fc600078e00ff */
[----:B------:R-:W-:Y:S02]  /*23c0*/  ISETP.GE.AND P4, PT, R6, UR13, PT ;  /* 0x0000000d06007c0c */ /* 0x000fe4000bf86270 */
[----:B------:R-:W-:Y:S02]  /*23d0*/  @!P0 IADD3 R6, P3, R242, UR14, RZ ;  /* 0x0000000ef2068c10 */ /* 0x000fe4000ff7e0ff */
[----:B----4-:R-:W-:Y:S02]  /*23e0*/  SHF.L.U64.HI R9, R11, 0x2, R246 ;  /* 0x000000020b097819 */ /* 0x010fe400000102f6 */
[----:B------:R-:W-:Y:S02]  /*23f0*/  @!P0 IADD3.X R7, R243, UR15, R7, P3, !PT ;  /* 0x0000000ff3078c10 */ /* 0x000fe40009ffe407 */
[----:B------:R-:W-:-:S03]  /*2400*/  IADD3 R8, P3, R10, UR10, RZ ;  /* 0x0000000a0a087c10 */ /* 0x000fc6000ff7e0ff */
[----:B------:R-:W-:Y:S01]  /*2410*/  @!PT LDS RZ, [RZ] ;  /* 0x00000000fffff984 */ /* 0x000fe20000000800 */
[----:B------:R-:W-:Y:S01]  /*2420*/  @!PT LDS RZ, [RZ] ;  /* 0x00000000fffff984 */ /* 0x000fe20000000800 */
[----:B------:R-:W-:Y:S01]  /*2430*/  @!PT LDS RZ, [RZ] ;  /* 0x00000000fffff984 */ /* 0x000fe20000000800 */
[----:B------:R2:W-:Y:S01]  /*2440*/  @!P0 LDGSTS.E.BYPASS.LTC128B.128 [R237+0x1000], desc[UR6][R6.64] ;  /* 0x0100000006ed8fae */ /* 0x0005e2000b901d46 */
[----:B------:R-:W-:-:S03]  /*2450*/  IADD3.X R9, R9, UR9, RZ, P3, !PT ;  /* 0x0000000909097c10 */ /* 0x000fc60009ffe4ff */
[----:B------:R2:W-:Y:S04]  /*2460*/  @!P0 LDGSTS.E.BYPASS.LTC128B.128 [R237+0x3000], desc[UR6][R6.64+0x80] ;  /* 0x0300008006ed8fae */ /* 0x0005e8000b901d46 */
[----:B------:R2:W-:Y:S04]  /*2470*/  @!P0 LDGSTS.E.BYPASS.LTC128B.128 [R237+0x5000], desc[UR6][R6.64+0x100] ;  /* 0x0500010006ed8fae */ /* 0x0005e8000b901d46 */
[----:B------:R2:W-:Y:S01]  /*2480*/  @!P0 LDGSTS.E.BYPASS.LTC128B.128 [R237+0x7000], desc[UR6][R6.64+0x180] ;  /* 0x0700018006ed8fae */ /* 0x0005e2000b901d46 */
[----:B------:R-:W-:-:S03]  /*2490*/  ISETP.GE.AND P0, PT, R11, UR13, PT ;  /* 0x0000000d0b007c0c */ /* 0x000fc6000bf06270 */
[----:B------:R2:W-:Y:S04]  /*24a0*/  @P2 STS.128 [R237+0x10000], RZ ;  /* 0x010000ffed002388 */ /* 0x0005e80000000c00 */
[----:B------:R2:W-:Y:S04]  /*24b0*/  @P2 STS.128 [R237+0x11000], RZ ;  /* 0x011000ffed002388 */ /* 0x0005e80000000c00 */
[----:B------:R2:W-:Y:S04]  /*24c0*/  @P2 STS.128 [R237+0x12000], RZ ;  /* 0x012000ffed002388 */ /* 0x0005e80000000c00 */
[----:B------:R2:W-:Y:S01]  /*24d0*/  @P2 STS.128 [R237+0x13000], RZ ;  /* 0x013000ffed002388 */ /* 0x0005e20000000c00 */
[----:B------:R-:W-:Y:S05]  /*24e0*/  @P2 BRA `(.L_x_156) ;  /* 0x00000000005c2947 */ /* 0x000fea0003800000 */
[----:B--2---:R-:W-:Y:S01]  /*24f0*/  IADD3 R6, P1, R19, UR29, RZ ;  /* 0x0000001d13067c10 */ /* 0x004fe2000ff3e0ff */
[----:B------:R-:W-:Y:S01]  /*2500*/  ULDC.64 UR14, c[0x0][0x260] ;  /* 0x00009800000e7ab9 */ /* 0x000fe20000000a00 */
[----:B------:R-:W-:-:S03]  /*2510*/  MOV R7, UR29 ;  /* 0x0000001d00077c02 */ /* 0x000fc60008000f00 */
[----:B------:R-:W-:Y:S01]  /*2520*/  IMAD.WIDE.U32 R4, R6, UR30, R4 ;  /* 0x0000001e06047c25 */ /* 0x000fe2000f8e0004 */
[----:B------:R-:W-:-:S05]  /*2530*/  LEA.HI.X.SX32 R7, R7, R18, 0x1, P1 ;  /* 0x0000001207077211 */ /* 0x000fca00008f0eff */
        /* <DEDUP_REMOVED lines=18> */
.L_x_156:
[----:B------:R-:W-:Y:S05]  /*2660*/  BSYNC B0 ;  /* 0x0000000000007941 */ /* 0x000fea0003800000 */
.L_x_155:
[----:B------:R-:W-:Y:S01]  /*2670*/  IMAD.MOV.U32 R0, RZ, RZ, 0x20 ;  /* 0x00000020ff007424 */ /* 0x000fe200078e00ff */
[----:B------:R-:W-:Y:S01]  /*2680*/  LOP3.LUT P1, RZ, R16, 0x2, RZ, 0xc0, !PT ;  /* 0x0000000210ff7812 */ /* 0x000fe2000782c0ff */
[----:B------:R-:W-:Y:S01]  /*2690*/  IMAD.MOV.U32 R192, RZ, RZ, 0x40 ;  /* 0x00000040ffc07424 */ /* 0x000fe200078e00ff */
[----:B---3--:R-:W-:Y:S01]  /*26a0*/  LEA R4, R234, UR60, 0x1 ;  /* 0x0000003cea047c11 */ /* 0x008fe2000f8e08ff */
[----:B------:R-:W0:Y:S04]  /*26b0*/  LDGDEPBAR ;  /* 0x00000000000079af */ /* 0x000e280000000000 */
[----:B------:R3:W5:Y:S04]  /*26c0*/  @!P0 LDG.E R244, desc[UR6][R8.64] ;  /* 0x0000000608f48981 */ /* 0x000768000c1e1900 */
[----:B------:R3:W5:Y:S01]  /*26d0*/  @!P4 LDG.E R245, desc[UR6][R8.64+0x20] ;  /* 0x0000200608f5c981 */ /* 0x000762000c1e1900 */
[----:B------:R-:W-:Y:S01]  /*26e0*/  LOP3.LUT P0, RZ, R16, 0x4, RZ, 0xc0, !PT ;  /* 0x0000000410ff7812 */ /* 0x000fe2000780c0ff */
[----:B------:R-:W-:Y:S01]  /*26f0*/  ULEA UR13, UR20, 0x20, 0x5 ;  /* 0x00000020140d7891 */ /* 0x000fe2000f8e283f */
[----:B------:R-:W-:Y:S01]  /*2700*/  SEL R0, R0, 0xffffffe0, !P1 ;  /* 0xffffffe000007807 */ /* 0x000fe20004800000 */
[----:B------:R-:W-:Y:S01]  /*2710*/  IMAD.SHL.U32 R247, R11, 0x4, RZ ;  /* 0x000000040bf77824 */ /* 0x000fe200078e00ff */
[----:B------:R-:W-:-:S02]  /*2720*/  SEL R192, R192, 0xffffffc0, !P0 ;  /* 0xffffffc0c0c07807 */ /* 0x000fc40004000000 */
[----:B------:R-:W-:Y:S02]  /*2730*/  CS2R R126, SRZ ;  /* 0x00000000007e7805 */ /* 0x000fe4000001ff00 */
[----:B------:R-:W-:Y:S02]  /*2740*/  LEA R180, R234, UR4, 0x1 ;  /* 0x00000004eab47c11 */ /* 0x000fe4000f8e08ff */
[----:B------:R-:W-:Y:S02]  /*2750*/  CS2R R124, SRZ ;  /* 0x00000000007c7805 */ /* 0x000fe4000001ff00 */
[----:B------:R-:W-:Y:S02]  /*2760*/  IADD3 R192, R0, R4, R192 ;  /* 0x0000000400c07210 */ /* 0x000fe40007ffe0c0 */
[----:B------:R-:W-:Y:S02]  /*2770*/  CS2R R130, SRZ ;  /* 0x0000000000827805 */ /* 0x000fe4000001ff00 */
[----:B------:R-:W-:-:S02]  /*2780*/  CS2R R128, SRZ ;  /* 0x0000000000807805 */ /* 0x000fc4000001ff00 */
[----:B------:R-:W-:Y:S02]  /*2790*/  CS2R R122, SRZ ;  /* 0x00000000007a7805 */ /* 0x000fe4000001ff00 */
[----:B------:R-:W-:Y:S02]  /*27a0*/  CS2R R120, SRZ ;  /* 0x0000000000787805 */ /* 0x000fe4000001ff00 */
        /* <DEDUP_REMOVED lines=26> */
[----:B------:R-:W-:Y:S01]  /*2950*/  CS2R R14, SRZ ;  /* 0x00000000000e7805 */ /* 0x000fe2000001ff00 */
[----:B------:R3:W4:Y:S01]  /*2960*/  LDSM.16.M88.4 R132, [R180+0x14000] ;  /* 0x01400000b484783b */ /* 0x0007220000000200 */
[----:B------:R-:W-:-:S02]  /*2970*/  CS2R R12, SRZ ;  /* 0x00000000000c7805 */ /* 0x000fc4000001ff00 */
[----:B------:R-:W-:Y:S01]  /*2980*/  SHF.L.U64.HI R246, R11, 0x2, R246 ;  /* 0x000000020bf67819 */ /* 0x000fe200000102f6 */
[----:B------:R-:W-:Y:S01]  /*2990*/  UISETP.GE.AND UP0, UPT, UR13, UR5, UPT ;  /* 0x000000050d00728c */ /* 0x000fe2000bf06270 */
[----:B------:R3:W1:Y:S01]  /*29a0*/  LDSM.16.M88.4 R148, [R180+0x15000] ;  /* 0x01500000b494783b */ /* 0x0006620000000200 */
[----:B------:R-:W-:Y:S01]  /*29b0*/  ULDC UR16, c[0x0][0x2dc] ;  /* 0x0000b70000107ab9 */ /* 0x000fe20000000800 */
[----:B------:R-:W-:Y:S02]  /*29c0*/  ULDC UR15, c[0x0][0x2ec] ;  /* 0x0000bb00000f7ab9 */ /* 0x000fe40000000800 */
        /* <DEDUP_REMOVED lines=14> */
.L_x_159:
[----:B------:R-:W0:Y:S01]  /*2ab0*/  LDGDEPBAR ;  /* 0x00000000000079af */ /* 0x000e220000000000 */
[----:B------:R-:W-:Y:S01]  /*2ac0*/  LEA R0, R234, UR4, 0x1 ;  /* 0x00000004ea007c11 */ /* 0x000fe2000f8e08ff */
[----:B------:R-:W-:Y:S01]  /*2ad0*/  UISETP.GE.AND UP3, UPT, UR8, 0x1, UPT ;  /* 0x000000010800788c */ /* 0x000fe2000bf66270 */
[----:B------:R-:W-:Y:S01]  /*2ae0*/  PLOP3.LUT P0, PT, PT, PT, UP0, 0x80, 0x0 ;  /* 0x000000000000781c */ /* 0x000fe20003f0f008 */
[----:B------:R-:W4:Y:S01]  /*2af0*/  LDL R68, [R1] ;  /* 0x0000000001447983 */ /* 0x000f220000100800 */
[C---:B-----5:R-:W-:Y:S01]  /*2b00*/  FSETP.NEU.FTZ.AND P1, PT, R244.reuse, -INF , PT ;  /* 0xff800000f400780b */ /* 0x060fe20003f3d000 */
[----:B------:R-:W-:Y:S04]  /*2b10*/  DEPBAR.LE SB0, 0x0 ;  /* 0x000080000000791a */ /* 0x000fe80000000000 */
[----:B------:R-:W-:Y:S06]  /*2b20*/  BAR.SYNC.DEFER_BLOCKING 0x0 ;  /* 0x0000000000007b1d */ /* 0x000fec0000010000 */
[----:B---3--:R-:W-:Y:S04]  /*2b30*/  LDSM.16.M88.4 R8, [R2] ;  /* 0x000000000208783b */ /* 0x008fe80000000200 */
[----:B------:R-:W2:Y:S04]  /*2b40*/  LDSM.16.M88.4 R44, [R0+0x10000] ;  /* 0x01000000002c783b */ /* 0x000ea80000000200 */
[----:B------:R-:W-:Y:S04]  /*2b50*/  LDSM.16.M88.4 R48, [R224] ;  /* 0x00000000e030783b */ /* 0x000fe80000000200 */
[----:B------:R-:W3:Y:S04]  /*2b60*/  LDSM.16.M88.4 R52, [R229+-0x4000] ;  /* 0xffc00000e534783b */ /* 0x000ee80000000200 */
[----:B------:R-:W-:Y:S04]  /*2b70*/  LDSM.16.M88.4 R56, [R228] ;  /* 0x00000000e438783b */ /* 0x000fe80000000200 */
[----:B-1----:R-:W1:Y:S04]  /*2b80*/  LDSM.16.M88.4 R60, [R230+-0x4000] ;  /* 0xffc00000e63c783b */ /* 0x002e680000000200 */
[----:B------:R-:W-:Y:S01]  /*2b90*/  LDSM.16.M88.4 R64, [R231+-0x4000] ;  /* 0xffc00000e740783b */ /* 0x000fe20000000200 */
[C---:B--2---:R-:W-:Y:S06]  /*2ba0*/  HMMA.16816.F32 R4, R8.reuse, R44, RZ ;  /* 0x0000002c0804723c */ /* 0x044fec00000018ff */
[----:B------:R-:W-:Y:S01]  /*2bb0*/  HMMA.16816.F32 R8, R8, R46, RZ ;  /* 0x0000002e0808723c */ /* 0x000fe200000018ff */
[----:B------:R-:W2:Y:S11]  /*2bc0*/  LDSM.16.M88.4 R44, [R227] ;  /* 0x00000000e32c783b */ /* 0x000eb60000000200 */
[----:B------:R-:W-:Y:S06]  /*2bd0*/  @!UPT UIADD3 URZ, URZ, URZ, URZ ;  /* 0x0000003f3f3ff290 */ /* 0x000fec000fffe03f */
[C---:B---3--:R-:W-:Y:S06]  /*2be0*/  HMMA.16816.F32 R4, R48.reuse, R52, R4 ;  /* 0x000000343004723c */ /* 0x048fec0000001804 */
[----:B------:R-:W-:Y:S01]  /*2bf0*/  HMMA.16816.F32 R8, R48, R54, R8 ;  /* 0x000000363008723c */ /* 0x000fe20000001808 */
[----:B------:R-:W-:Y:S04]  /*2c00*/  LDSM.16.M88.4 R48, [R2+0x2000] ;  /* 0x002000000230783b */ /* 0x000fe80000000200 */
[----:B------:R-:W3:Y:S11]  /*2c10*/  LDSM.16.M88.4 R52, [R0+0x11000] ;  /* 0x011000000034783b */ /* 0x000ef60000000200 */
        /* <DEDUP_REMOVED lines=57> */
[----:B------:R-:W-:Y:S07]  /*2fb0*/  HMMA.16816.F32 R8, R48, R54, R8 ;  /* 0x000000363008723c */ /* 0x000fee0000001808 */
[----:B------:R-:W-:Y:S04]  /*2fc0*/  IMAD.U32 R49, RZ, RZ, UR20 ;  /* 0x00000014ff317e24 */ /* 0x000fe8000f8e00ff */
[----:B------:R-:W-:Y:S01]  /*2fd0*/  FMUL.FTZ R48, R244, 1.4426950216293334961 ;  /* 0x3fb8aa3bf4307820 */ /* 0x000fe20000410000 */
[----:B----4-:R-:W-:Y:S04]  /*2fe0*/  @P0 IMAD R49, R49, 0x20, R68 ;  /* 0x0000002031310824 */ /* 0x010fe800078e0244 */
[----:B------:R-:W-:Y:S02]  /*2ff0*/  FSEL R48, R48, RZ, P1 ;  /* 0x000000ff30307208 */ /* 0x000fe40000800000 */
[----:B------:R-:W-:Y:S02]  /*3000*/  FSETP.NEU.FTZ.AND P1, PT, R245, -INF , PT ;  /* 0xff800000f500780b */ /* 0x000fe40003f3d000 */
[C---:B------:R-:W-:Y:S01]  /*3010*/  @P0 ISETP.GE.AND P2, PT, R49.reuse, UR5, PT ;  /* 0x0000000531000c0c */ /* 0x040fe2000bf46270 */
[C---:B-1----:R-:W-:Y:S05]  /*3020*/  HMMA.16816.F32 R4, R56.reuse, R60, R4 ;  /* 0x0000003c3804723c */ /* 0x042fea0000001804 */
[----:B------:R-:W-:Y:S01]  /*3030*/  @P0 IADD3 R0, R49, 0x1, RZ ;  /* 0x0000000131000810 */ /* 0x000fe20007ffe0ff */
[----:B------:R-:W-:Y:S03]  /*3040*/  HMMA.16816.F32 R8, R56, R62, R8 ;  /* 0x0000003e3808723c */ /* 0x000fe60000001808 */
[----:B------:R-:W-:Y:S02]  /*3050*/  @P0 ISETP.GE.AND P3, PT, R0, UR5, PT ;  /* 0x0000000500000c0c */ /* 0x000fe4000bf66270 */
[----:B------:R-:W-:Y:S06]  /*3060*/  FMUL.FTZ R0, R245, 1.4426950216293334961 ;  /* 0x3fb8aa3bf5007820 */ /* 0x000fec0000410000 */
[----:B------:R-:W-:Y:S07]  /*3070*/  FSEL R0, R0, RZ, P1 ;  /* 0x000000ff00007208 */ /* 0x000fee0000800000 */
[C---:B--2---:R-:W-:Y:S06]  /*3080*/  HMMA.16816.F32 R4, R44.reuse, R64, R4 ;  /* 0x000000402c04723c */ /* 0x044fec0000001804 */
[----:B------:R-:W-:Y:S11]  /*3090*/  HMMA.16816.F32 R8, R44, R66, R8 ;  /* 0x000000422c08723c */ /* 0x000ff60000001808 */
[----:B------:R-:W-:Y:S07]  /*30a0*/  @!UPT UIADD3 URZ, URZ, URZ, URZ ;  /* 0x0000003f3f3ff290 */ /* 0x000fee000fffe03f */
[----:B------:R-:W-:Y:S02]  /*30b0*/  @P0 FSEL R4, R4, -INF , !P2 ;  /* 0xff80000004040808 */ /* 0x000fe40005000000 */
[----:B------:R-:W-:Y:S02]  /*30c0*/  @P0 FSEL R5, R5, -INF , !P3 ;  /* 0xff80000005050808 */ /* 0x000fe40005800000 */
[----:B------:R-:W-:Y:S01]  /*30d0*/  @P0 FSEL R6, R6, -INF , !P2 ;  /* 0xff80000006060808 */ /* 0x000fe20005000000 */
[--C-:B------:R-:W-:Y:S01]  /*30e0*/  FFMA.FTZ R4, R4, UR15, -R48.reuse ;  /* 0x0000000f04047c23 */ /* 0x100fe20008010830 */
[----:B------:R-:W-:Y:S01]  /*30f0*/  @P0 FSEL R7, R7, -INF , !P3 ;  /* 0xff80000007070808 */ /* 0x000fe20005800000 */
[----:B------:R-:W-:Y:S01]  /*3100*/  FFMA.FTZ R5, R5, UR15, -R48 ;  /* 0x0000000f05057c23 */ /* 0x000fe20008010830 */
[----:B------:R-:W-:Y:S01]  /*3110*/  PLOP3.LUT P3, PT, PT, PT, UP3, 0x80, 0x0 ;  /* 0x000000000000781c */ /* 0x000fe20003f6f038 */
[----:B------:R1:W-:Y:S01]  /*3120*/  MUFU.EX2 R60, R4 ;  /* 0x00000004003c7308 */ /* 0x0003e20000000800 */
[--C-:B------:R-:W-:Y:S01]  /*3130*/  FFMA.FTZ R6, R6, UR15, -R0.reuse ;  /* 0x0000000f06067c23 */ /* 0x100fe20008010800 */
[----:B------:R-:W-:Y:S08]  /*3140*/  FFMA.FTZ R7, R7, UR15, -R0 ;  /* 0x0000000f07077c23 */ /* 0x000ff00008010800 */
[----:B------:R-:W2:Y:S10]  /*3150*/  MUFU.EX2 R59, R5 ;  /* 0x00000005003b7308 */ /* 0x000eb40000000800 */
[----:B------:R2:W-:Y:S01]  /*3160*/  MUFU.EX2 R61, R6 ;  /* 0x00000006003d7308 */ /* 0x0005e20000000800 */
[C---:B-1----:R-:W-:Y:S01]  /*3170*/  @P0 VIADD R4, R49.reuse, 0x8 ;  /* 0x0000000831040836 */ /* 0x042fe20000000000 */
[----:B------:R-:W-:Y:S04]  /*3180*/  @P0 IADD3 R49, R49, 0x9, RZ ;  /* 0x0000000931310810 */ /* 0x000fe80007ffe0ff */
[----:B------:R-:W-:Y:S02]  /*3190*/  @P0 ISETP.GE.AND P1, PT, R4, UR5, PT ;  /* 0x0000000504000c0c */ /* 0x000fe4000bf26270 */
[----:B------:R-:W-:Y:S02]  /*31a0*/  @P0 ISETP.GE.AND P2, PT, R49, UR5, PT ;  /* 0x0000000531000c0c */ /* 0x000fe4000bf46270 */
[----:B------:R-:W1:Y:S01]  /*31b0*/  MUFU.EX2 R58, R7 ;  /* 0x00000007003a7308 */ /* 0x000e620000000800 */
[----:B------:R-:W-:Y:S02]  /*31c0*/  @P0 FSEL R8, R8, -INF , !P1 ;  /* 0xff80000008080808 */ /* 0x000fe40004800000 */
[----:B------:R-:W-:Y:S02]  /*31d0*/  @P0 FSEL R9, R9, -INF , !P2 ;  /* 0xff80000009090808 */ /* 0x000fe40005000000 */
[----:B------:R-:W-:Y:S01]  /*31e0*/  @P0 FSEL R10, R10, -INF , !P1 ;  /* 0xff8000000a0a0808 */ /* 0x000fe20004800000 */
[--C-:B------:R-:W-:Y:S01]  /*31f0*/  FFMA.FTZ R8, R8, UR15, -R48.reuse ;  /* 0x0000000f08087c23 */ /* 0x100fe20008010830 */
[----:B------:R-:W-:Y:S01]  /*3200*/  @P0 FSEL R11, R11, -INF , !P2 ;  /* 0xff8000000b0b0808 */ /* 0x000fe20005000000 */
[----:B------:R-:W-:Y:S01]  /*3210*/  FFMA.FTZ R48, R9, UR15, -R48 ;  /* 0x0000000f09307c23 */ /* 0x000fe20008010830 */
[----:B--2---:R-:W-:Y:S01]  /*3220*/  F2FP.F16.F32.PACK_AB R6, R59, R60 ;  /* 0x0000003c3b06723e */ /* 0x004fe200000000ff */
[--C-:B------:R-:W-:Y:S01]  /*3230*/  FFMA.FTZ R10, R10, UR15, -R0.reuse ;  /* 0x0000000f0a0a7c23 */ /* 0x100fe20008010800 */
[----:B------:R-:W-:Y:S01]  /*3240*/  MUFU.EX2 R54, R8 ;  /* 0x0000000800367308 */ /* 0x000fe20000000800 */
[----:B------:R-:W-:Y:S01]  /*3250*/  FFMA.FTZ R0, R11, UR15, -R0 ;  /* 0x0000000f0b007c23 */ /* 0x000fe20008010800 */
[----:B------:R-:W-:Y:S01]  /*3260*/  IADD3 R52, P0, R247, UR12, RZ ;  /* 0x0000000cf7347c10 */ /* 0x000fe2000ff1e0ff */
[----:B------:R-:W-:Y:S01]  /*3270*/  STS [R248+0x15000], R6 ;  /* 0x01500006f8007388 */ /* 0x000fe20000000800 */
[----:B-1----:R-:W-:Y:S06]  /*3280*/  F2FP.F16.F32.PACK_AB R5, R58, R61 ;  /* 0x0000003d3a05723e */ /* 0x002fec00000000ff */
[----:B------:R-:W1:Y:S01]  /*3290*/  MUFU.EX2 R57, R48 ;  /* 0x0000003000397308 */ /* 0x000e620000000800 */
[----:B------:R-:W-:Y:S01]  /*32a0*/  IADD3.X R53, R246, UR11, RZ, P0, !PT ;  /* 0x0000000bf6357c10 */ /* 0x000fe200087fe4ff */
[----:B------:R-:W-:Y:S08]  /*32b0*/  STS [R251+0x15000], R5 ;  /* 0x01500005fb007388 */ /* 0x000ff00000000800 */
        /* <DEDUP_REMOVED lines=150> */
[----:B------:R-:W1:Y:S08]  /*3c20*/  LDC R5, c[0x0][0x420] ;  /* 0x00010800ff057b82 */ /* 0x000e700000000800 */
[----:B------:R-:W2:Y:S01]  /*3c30*/  LDC R6, c[0x0][0x424] ;  /* 0x00010900ff067b82 */ /* 0x000ea20000000800 */
[C---:B-1----:R-:W-:Y:S05]  /*3c40*/  IMAD.U32 R0, R5.reuse, -0x40, RZ ;  /* 0xffffffc005007824 */ /* 0x042fea00078e00ff */
[C---:B------:R-:W-:Y:S04]  /*3c50*/  LEA R4, P0, R0.reuse, R240, 0x1 ;  /* 0x000000f000047211 */ /* 0x040fe800078008ff */
[----:B------:R-:W-:Y:S01]  /*3c60*/  LEA.HI.X.SX32 R0, R0, R241, 0x1, P0 ;  /* 0x000000f100007211 */ /* 0x000fe200000f0eff */
[----:B------:R-:W-:Y:S04]  /*3c70*/  IMAD.MOV.U32 R240, RZ, RZ, R4 ;  /* 0x000000fffff07224 */ /* 0x000fe800078e0004 */
[----:B------:R-:W-:Y:S01]  /*3c80*/  IMAD.MOV.U32 R241, RZ, RZ, R0 ;  /* 0x000000fffff17224 */ /* 0x000fe200078e0000 */
[C---:B------:R-:W-:Y:S04]  /*3c90*/  LEA R4, P0, R5.reuse, R240, 0x6 ;  /* 0x000000f005047211 */ /* 0x040fe800078030ff */
[----:B------:R-:W-:Y:S01]  /*3ca0*/  @!PT LDS RZ, [RZ] ;  /* 0x00000000fffff984 */ /* 0x000fe20000000800 */
[----:B------:R-:W-:Y:S01]  /*3cb0*/  @!PT LDS RZ, [RZ] ;  /* 0x00000000fffff984 */ /* 0x000fe20000000800 */
[----:B------:R-:W-:Y:S01]  /*3cc0*/  @!PT LDS RZ, [RZ] ;  /* 0x00000000fffff984 */ /* 0x000fe20000000800 */
[----:B------:R1:W-:Y:S01]  /*3cd0*/  LDGSTS.E.BYPASS.LTC128B.128 [R237+0x8000], desc[UR6][R240.64] ;  /* 0x08000000f0ed7fae */ /* 0x0003e2000b901d46 */
[----:B--2---:R-:W-:Y:S03]  /*3ce0*/  LEA.HI.X R5, R5, R241, R6, 0x6, P0 ;  /* 0x000000f105057211 */ /* 0x004fe600000f3406 */
[----:B------:R1:W-:Y:S04]  /*3cf0*/  LDGSTS.E.BYPASS.LTC128B.128 [R237+0xa000], desc[UR6][R240.64+0x80] ;  /* 0x0a000080f0ed7fae */ /* 0x0003e8000b901d46 */
[----:B------:R1:W-:Y:S04]  /*3d00*/  LDGSTS.E.BYPASS.LTC128B.128 [R237+0xc000], desc[UR6][R240.64+0x100] ;  /* 0x0c000100f0ed7fae */ /* 0x0003e8000b901d46 */
[----:B------:R1:W-:Y:S04]  /*3d10*/  LDGSTS.E.BYPASS.LTC128B.128 [R237+0xe000], desc[UR6][R240.64+0x180] ;  /* 0x0e000180f0ed7fae */ /* 0x0003e8000b901d46 */
[----:B------:R1:W-:Y:S04]  /*3d20*/  LDGSTS.E.BYPASS.LTC128B.128 [R237+0x9000], desc[UR6][R4.64] ;  /* 0x0900000004ed7fae */ /* 0x0003e8000b901d46 */
[----:B------:R1:W-:Y:S04]  /*3d30*/  LDGSTS.E.BYPASS.LTC128B.128 [R237+0xb000], desc[UR6][R4.64+0x80] ;  /* 0x0b00008004ed7fae */ /* 0x0003e8000b901d46 */
[----:B------:R1:W-:Y:S04]  /*3d40*/  LDGSTS.E.BYPASS.LTC128B.128 [R237+0xd000], desc[UR6][R4.64+0x100] ;  /* 0x0d00010004ed7fae */ /* 0x0003e8000b901d46 */
[----:B------:R1:W-:Y:S04]  /*3d50*/  LDGSTS.E.BYPASS.LTC128B.128 [R237+0xf000], desc[UR6][R4.64+0x180] ;  /* 0x0f00018004ed7fae */ /* 0x0003e8000b901d46 */
[----:B------:R-:W0:Y:S02]  /*3d60*/  LDGDEPBAR ;  /* 0x00000000000079af */ /* 0x000e240000000000 */
.L_x_157:
        /* <DEDUP_REMOVED lines=31> */
[-C--:B------:R-:W-:Y:S01]  /*3f60*/  HMMA.16816.F32 R92, R92, R198.reuse, RZ ;  /* 0x000000c65c5c723c */ /* 0x080fe200000018ff */
[----:B------:R-:W-:Y:S04]  /*3f70*/  IMAD R197, R0, UR16, RZ ;  /* 0x0000001000c57c24 */ /* 0x000fe8000f8e02ff */
[C---:B------:R-:W-:Y:S01]  /*3f80*/  IMAD.U32 R0, R197.reuse, -0x40, RZ ;  /* 0xffffffc0c5007824 */ /* 0x040fe200078e00ff */
[----:B------:R-:W-:Y:S02]  /*3f90*/  HMMA.16816.F32 R96, R96, R198, RZ ;  /* 0x000000c66060723c */ /* 0x000fe400000018ff */
[C---:B------:R-:W-:Y:S03]  /*3fa0*/  IMAD.SHL.U32 R196, R197.reuse, 0x10, RZ ;  /* 0x00000010c5c47824 */ /* 0x040fe600078e00ff */
[C---:B------:R-:W-:Y:S01]  /*3fb0*/  LEA R238, P0, R0.reuse, R238, 0x2 ;  /* 0x000000ee00ee7211 */ /* 0x040fe200078010ff */
[-C--:B------:R-:W-:Y:S05]  /*3fc0*/  HMMA.16816.F32 R4, R200, R204.reuse, R4 ;  /* 0x000000ccc804723c */ /* 0x080fea0000001804 */
[----:B------:R-:W-:Y:S01]  /*3fd0*/  LEA.HI.X.SX32 R239, R0, R239, 0x2, P0 ;  /* 0x000000ef00ef7211 */ /* 0x000fe200000f16ff */
[C---:B------:R-:W-:Y:S05]  /*3fe0*/  HMMA.16816.F32 R8, R208.reuse, R204, R8 ;  /* 0x000000ccd008723c */ /* 0x040fea0000001808 */
[----:B------:R-:W-:Y:S01]  /*3ff0*/  IMAD.SHL.U32 R0, R197, 0x8, RZ ;  /* 0x00000008c5007824 */ /* 0x000fe200078e00ff */
        /* <DEDUP_REMOVED lines=8> */
[CC--:B------:R-:W-:Y:S01]  /*4080*/  LEA R198, P1, R0.reuse, R238.reuse, 0x2 ;  /* 0x000000ee00c67211 */ /* 0x0c0fe200078210ff */
[C---:B------:R-:W-:Y:S02]  /*4090*/  HMMA.16816.F32 R56, R208.reuse, R212, R56 ;  /* 0x000000d4d038723c */ /* 0x040fe40000001838 */
[----:B------:R2:W5:Y:S03]  /*40a0*/  @P3 LDG.E R245, desc[UR6][R204.64+-0xe0] ;  /* 0xffff2006ccf53981 */ /* 0x000566000c1e1900 */
[-C--:B------:R-:W-:Y:S01]  /*40b0*/  LEA.HI.X.SX32 R199, R0, R239.reuse, 0x2, P1 ;  /* 0x000000ef00c77211 */ /* 0x080fe200008f16ff */
[----:B------:R-:W-:Y:S01]  /*40c0*/  REDG.E.ADD.F32.FTZ.RN.STRONG.GPU desc[UR6][R238.64], R4 ;  /* 0x00000004ee0079a6 */ /* 0x000fe2000c10f386 */
[-C--:B------:R-:W-:Y:S03]  /*40d0*/  HMMA.16816.F32 R60, R208, R214.reuse, R60 ;  /* 0x000000d6d03c723c */ /* 0x080fe6000000183c */
[----:B------:R-:W-:Y:S01]  /*40e0*/  REDG.E.ADD.F32.FTZ.RN.STRONG.GPU desc[UR6][R198.64], R5 ;  /* 0x00000005c60079a6 */ /* 0x000fe2000c10f386 */
[----:B------:R-:W-:Y:S02]  /*40f0*/  IMAD.SHL.U32 R207, R197, 0x20, RZ ;  /* 0x00000020c5cf7824 */ /* 0x000fe400078e00ff */
[C---:B------:R-:W-:Y:S06]  /*4100*/  HMMA.16816.F32 R64, R200.reuse, R214, R64 ;  /* 0x000000d6c840723c */ /* 0x040fec0000001840 */
[-C--:B------:R-:W-:Y:S06]  /*4110*/  HMMA.16816.F32 R68, R200, R216.reuse, R68 ;  /* 0x000000d8c844723c */ /* 0x080fec0000001844 */
[C---:B------:R-:W-:Y:S05]  /*4120*/  HMMA.16816.F32 R72, R208.reuse, R216, R72 ;  /* 0x000000d8d048723c */ /* 0x040fea0000001848 */
[CC--:B--2---:R-:W-:Y:S01]  /*4130*/  LEA R204, P0, R196.reuse, R238.reuse, 0x2 ;  /* 0x000000eec4cc7211 */ /* 0x0c4fe200078010ff */
[-C--:B------:R-:W-:Y:S05]  /*4140*/  HMMA.16816.F32 R76, R208, R218.reuse, R76 ;  /* 0x000000dad04c723c */ /* 0x080fea000000184c */
[-C--:B------:R-:W-:Y:S01]  /*4150*/  LEA.HI.X.SX32 R205, R196, R239.reuse, 0x2, P0 ;  /* 0x000000efc4cd7211 */ /* 0x080fe200000f16ff */
[C---:B------:R-:W-:Y:S04]  /*4160*/  HMMA.16816.F32 R80, R200.reuse, R218, R80 ;  /* 0x000000dac850723c */ /* 0x040fe80000001850 */
[----:B------:R2:W-:Y:S01]  /*4170*/  REDG.E.ADD.F32.FTZ.RN.STRONG.GPU desc[UR6][R204.64], R6 ;  /* 0x00000006cc0079a6 */ /* 0x0005e2000c10f386 */
[CC--:B------:R-:W-:Y:S01]  /*4180*/  LEA R206, P0, R207.reuse, R238.reuse, 0x2 ;  /* 0x000000eecfce7211 */ /* 0x0c0fe200078010ff */
[-C--:B-1----:R-:W-:Y:S05]  /*4190*/  HMMA.16816.F32 R84, R200, R220.reuse, R84 ;  /* 0x000000dcc854723c */ /* 0x082fea0000001854 */
[-C--:B------:R-:W-:Y:S01]  /*41a0*/  LEA.HI.X.SX32 R207, R207, R239.reuse, 0x2, P0 ;  /* 0x000000efcfcf7211 */ /* 0x080fe200000f16ff */
[C---:B------:R-:W-:Y:S06]  /*41b0*/  HMMA.16816.F32 R88, R208.reuse, R220, R88 ;  /* 0x000000dcd058723c */ /* 0x040fec0000001858 */
[-C--:B------:R-:W-:Y:S06]  /*41c0*/  HMMA.16816.F32 R92, R208, R222.reuse, R92 ;  /* 0x000000ded05c723c */ /* 0x080fec000000185c */
[----:B------:R-:W-:Y:S05]  /*41d0*/  HMMA.16816.F32 R96, R200, R222, R96 ;  /* 0x000000dec860723c */ /* 0x000fea0000001860 */
[C---:B------:R-:W-:Y:S02]  /*41e0*/  IMAD R208, R197.reuse, 0x18, RZ ;  /* 0x00000018c5d07824 */ /* 0x040fe400078e02ff */
[----:B--2---:R-:W-:Y:S04]  /*41f0*/  IMAD R205, R197, 0x28, RZ ;  /* 0x00000028c5cd7824 */ /* 0x004fe800078e02ff */
[CC--:B------:R-:W-:Y:S02]  /*4200*/  LEA R4, P1, R208.reuse, R238.reuse, 0x2 ;  /* 0x000000eed0047211 */ /* 0x0c0fe400078210ff */
[-C--:B------:R-:W-:Y:S02]  /*4210*/  LEA R204, P2, R205, R238.reuse, 0x2 ;  /* 0x000000eecdcc7211 */ /* 0x080fe400078410ff */
[-C--:B------:R-:W-:Y:S01]  /*4220*/  LEA.HI.X.SX32 R5, R208, R239.reuse, 0x2, P1 ;  /* 0x000000efd0057211 */ /* 0x080fe200008f16ff */
[----:B------:R-:W-:Y:S01]  /*4230*/  IMAD R208, R197, 0x30, RZ ;  /* 0x00000030c5d07824 */ /* 0x000fe200078e02ff */
[-C--:B------:R-:W-:Y:S01]  /*4240*/  LEA.HI.X.SX32 R205, R205, R239.reuse, 0x2, P2 ;  /* 0x000000efcdcd7211 */ /* 0x080fe200010f16ff */
[----:B------:R-:W-:Y:S02]  /*4250*/  IMAD R197, R197, 0x38, RZ ;  /* 0x00000038c5c57824 */ /* 0x000fe400078e02ff */
[----:B------:R1:W-:Y:S01]  /*4260*/  REDG.E.ADD.F32.FTZ.RN.STRONG.GPU desc[UR6][R4.64], R7 ;  /* 0x00000007040079a6 */ /* 0x0003e2000c10f386 */
[CC--:B------:R-:W-:Y:S03]  /*4270*/  LEA R6, P1, R208.reuse, R238.reuse, 0x2 ;  /* 0x000000eed0067211 */ /* 0x0c0fe600078210ff */
[----:B------:R2:W-:Y:S04]  /*4280*/  REDG.E.ADD.F32.FTZ.RN.STRONG.GPU desc[UR6][R206.64], R8 ;  /* 0x00000008ce0079a6 */ /* 0x0005e8000c10f386 */
[----:B------:R3:W-:Y:S01]  /*4290*/  REDG.E.ADD.F32.FTZ.RN.STRONG.GPU desc[UR6][R204.64], R9 ;  /* 0x00000009cc0079a6 */ /* 0x0007e2000c10f386 */
[-C--:B-1----:R-:W-:Y:S02]  /*42a0*/  LEA.HI.X.SX32 R7, R208, R239.reuse, 0x2, P1 ;  /* 0x000000efd0077211 */ /* 0x082fe400008f16ff */
[CC--:B------:R-:W-:Y:S01]  /*42b0*/  LEA R4, P0, R197.reuse, R238.reuse, 0x2 ;  /* 0x000000eec5047211 */ /* 0x0c0fe200078010ff */
[----:B--2---:R-:W-:Y:S02]  /*42c0*/  VIADD R206, R196, 0x20 ;  /* 0x00000020c4ce7836 */ /* 0x004fe40000000000 */
[----:B------:R1:W-:Y:S01]  /*42d0*/  REDG.E.ADD.F32.FTZ.RN.STRONG.GPU desc[UR6][R6.64], R10 ;  /* 0x0000000a060079a6 */ /* 0x0003e2000c10f386 */
[-C--:B------:R-:W-:Y:S02]  /*42e0*/  LEA.HI.X.SX32 R5, R197, R239.reuse, 0x2, P0 ;  /* 0x000000efc5057211 */ /* 0x080fe400000f16ff */
[CC--:B------:R-:W-:Y:S03]  /*42f0*/  LEA R8, P0, R206.reuse, R238.reuse, 0x2 ;  /* 0x000000eece087211 */ /* 0x0c0fe600078010ff */
[----:B------:R2:W-:Y:S01]  /*4300*/  REDG.E.ADD.F32.FTZ.RN.STRONG.GPU desc[UR6][R4.64], R11 ;  /* 0x0000000b040079a6 */ /* 0x0005e2000c10f386 */
[-C--:B---3--:R-:W-:Y:S03]  /*4310*/  LEA.HI.X.SX32 R9, R206, R239.reuse, 0x2, P0 ;  /* 0x000000efce097211 */ /* 0x088fe600000f16ff */
[----:B------:R3:W-:Y:S04]  /*4320*/  REDG.E.ADD.F32.FTZ.RN.STRONG.GPU desc[UR6][R238.64+0x80], R48 ;  /* 0x00008030ee0079a6 */ /* 0x0007e8000c10f386 */
[----:B------:R4:W-:Y:S04]  /*4330*/  REDG.E.ADD.F32.FTZ.RN.STRONG.GPU desc[UR6][R198.64+0x80], R49 ;  /* 0x00008031c60079a6 */ /* 0x0009e8000c10f386 */
[----:B------:R4:W-:Y:S01]  /*4340*/  REDG.E.ADD.F32.FTZ.RN.STRONG.GPU desc[UR6][R8.64], R50 ;  /* 0x00000032080079a6 */ /* 0x0009e2000c10f386 */
[C---:B-1----:R-:W-:Y:S05]  /*4350*/  IMAD.IADD R7, R0.reuse, 0x1, R206 ;  /* 0x0000000100077824 */ /* 0x042fea00078e02ce */
[CC--:B------:R-:W-:Y:S01]  /*4360*/  LEA R6, P1, R7.reuse, R238.reuse, 0x2 ;  /* 0x000000ee07067211 */ /* 0x0c0fe200078210ff */
[C---:B--2---:R-:W-:Y:S03]  /*4370*/  IMAD.IADD R4, R0.reuse, 0x1, R7 ;  /* 0x0000000100047824 */ /* 0x044fe600078e0207 */
[-C--:B------:R-:W-:Y:S01]  /*4380*/  LEA.HI.X.SX32 R7, R7, R239.reuse, 0x2, P1 ;  /* 0x000000ef07077211 */ /* 0x080fe200008f16ff */
[----:B------:R-:W-:Y:S01]  /*4390*/  IMAD.IADD R5, R0, 0x1, R4 ;  /* 0x0000000100057824 */ /* 0x000fe200078e0204 */
[CC--:B---3--:R-:W-:Y:S03]  /*43a0*/  LEA R48, P0, R4.reuse, R238.reuse, 0x2 ;  /* 0x000000ee04307211 */ /* 0x0c8fe600078010ff */
        /* <DEDUP_REMOVED lines=155> */
[-C--:B------:R-:W-:Y:S03]  /*4d60*/  LEA.HI.X.SX32 R9, R196, R239.reuse, 0x2, P0 ;  /* 0x000000efc4097211 */ /* 0x080fe600000f16ff */
[----:B------:R-:W-:Y:S01]  /*4d70*/  IMAD.IADD R4, R0, 0x1, R5 ;  /* 0x0000000100047824 */ /* 0x000fe200078e0205 */
[CC--:B------:R-:W-:Y:S02]  /*4d80*/  LEA R44, P0, R6.reuse, R238.reuse, 0x2 ;  /* 0x000000ee062c7211 */ /* 0x0c0fe400078010ff */
[CC--:B------:R-:W-:Y:S01]  /*4d90*/  LEA R10, P2, R5.reuse, R238.reuse, 0x2 ;  /* 0x000000ee050a7211 */ /* 0x0c0fe200078410ff */
[----:B------:R1:W-:Y:S01]  /*4da0*/  REDG.E.ADD.F32.FTZ.RN.STRONG.GPU desc[UR6][R8.64], R98 ;  /* 0x00000062080079a6 */ /* 0x0003e2000c10f386 */
[-C--:B------:R-:W-:Y:S01]  /*4db0*/  LEA.HI.X.SX32 R45, R6, R239.reuse, 0x2, P0 ;  /* 0x000000ef062d7211 */ /* 0x080fe200000f16ff */
[----:B------:R-:W-:Y:S01]  /*4dc0*/  IMAD.IADD R0, R0, 0x1, R4 ;  /* 0x0000000100007824 */ /* 0x000fe200078e0204 */
[-C--:B------:R-:W-:Y:S01]  /*4dd0*/  LEA.HI.X.SX32 R11, R5, R239.reuse, 0x2, P2 ;  /* 0x000000ef050b7211 */ /* 0x080fe200010f16ff */
[----:B------:R-:W-:Y:S03]  /*4de0*/  REDG.E.ADD.F32.FTZ.RN.STRONG.GPU desc[UR6][R46.64], R99 ;  /* 0x000000632e0079a6 */ /* 0x000fe6000c10f386 */
[CC--:B------:R-:W-:Y:S01]  /*4df0*/  LEA R6, P0, R0.reuse, R238.reuse, 0x2 ;  /* 0x000000ee00067211 */ /* 0x0c0fe200078010ff */
[----:B------:R-:W-:Y:S03]  /*4e00*/  REDG.E.ADD.F32.FTZ.RN.STRONG.GPU desc[UR6][R44.64], R92 ;  /* 0x0000005c2c0079a6 */ /* 0x000fe6000c10f386 */
[-C--:B------:R-:W-:Y:S01]  /*4e10*/  LEA.HI.X.SX32 R7, R0, R239.reuse, 0x2, P0 ;  /* 0x000000ef00077211 */ /* 0x080fe200000f16ff */
        /* <DEDUP_REMOVED lines=55> */
[----:B------:R-:W-:Y:S08]  /*5190*/  BAR.SYNC.DEFER_BLOCKING 0x0 ;  /* 0x0000000000007b1d */ /* 0x000ff00000010000 */
        /* <DEDUP_REMOVED lines=11> */
[----:B------:R1:W-:Y:S01]  /*5250*/  LDGSTS.E.BYPASS.LTC128B.128 [R237], desc[UR6][R242.64] ;  /* 0x00000000f2ed7fae */ /* 0x0003e2000b901d46 */
        /* <DEDUP_REMOVED lines=9> */
.L_x_158:
[----:B------:R-:W-:Y:S01]  /*52f0*/  ISETP.LT.AND P0, PT, RZ, UR8, PT ;  /* 0x00000008ff007c0c */ /* 0x000fe2000bf01270 */
[----:B------:R-:W-:Y:S11]  /*5300*/  UIADD3 UR8, UR8, -0x1, URZ ;  /* 0xffffffff08087890 */ /* 0x000ff6000fffe03f */
[----:B------:R-:W-:Y:S01]  /*5310*/  @!UPT UIADD3 URZ, URZ, URZ, URZ ;  /* 0x0000003f3f3ff290 */ /* 0x000fe2000fffe03f */
[----:B------:R-:W-:Y:S05]  /*5320*/  @P0 BRA `(.L_x_159) ;  /* 0xffffffd400e00947 */ /* 0x000fea000383ffff */
[----:B------:R-:W-:Y:S01]  /*5330*/  BAR.SYNC.DEFER_BLOCKING 0x0 ;  /* 0x0000000000007b1d */ /* 0x000fe20000010000 */
[----:B------:R-:W-:Y:S01]  /*5340*/  F2FP.F16.F32.PACK_AB R12, R13, R12 ;  /* 0x0000000c0d0c723e */ /* 0x000fe200000000ff */
[----:B------:R-:W-:Y:S01]  /*5350*/  UISETP.NE.AND UP0, UPT, UR22, -0x1, UPT ;  /* 0xffffffff1600788c */ /* 0x000fe2000bf05270 */
[----:B------:R-:W-:Y:S02]  /*5360*/  F2FP.F16.F32.PACK_AB R14, R15, R14 ;  /* 0x0000000e0f0e723e */ /* 0x000fe400000000ff */
[----:B------:R-:W-:Y:S01]  /*5370*/  F2FP.F16.F32.PACK_AB R16, R17, R16 ;  /* 0x000000101110723e */ /* 0x000fe200000000ff */
[----:B------:R-:W-:Y:S01]  /*5380*/  ULDC UR8, c[0x0][0x390] ;  /* 0x0000e40000087ab9 */ /* 0x000fe20000000800 */
        /* <DEDUP_REMOVED lines=17> */
[----:B------:R2:W-:Y:S01]  /*54a0*/  STS [R252+0x4000], R12 ;  /* 0x0040000cfc007388 */ /* 0x0005e20000000800 */
        /* <DEDUP_REMOVED lines=9> */
[----:B-1----:R-:W-:Y:S01]  /*5540*/  FMUL.FTZ R5, R131, UR8 ;  /* 0x0000000883057c20 */ /* 0x002fe20008410000 */
[----:B------:R-:W-:Y:S01]  /*5550*/  FMUL.FTZ R124, R124, UR8 ;  /* 0x000000087c7c7c20 */ /* 0x000fe20008410000 */
[----:B------:R1:W-:Y:S01]  /*5560*/  STS [R252+0x4c00], R18 ;  /* 0x004c0012fc007388 */ /* 0x0003e20000000800 */
[----:B------:R-:W-:Y:S01]  /*5570*/  FMUL.FTZ R4, R125, UR8 ;  /* 0x000000087d047c20 */ /* 0x000fe20008410000 */
[----:B------:R-:W-:Y:S01]  /*5580*/  FMUL.FTZ R126, R126, UR8 ;  /* 0x000000087e7e7c20 */ /* 0x000fe20008410000 */
[----:B------:R-:W-:Y:S01]  /*5590*/  FMUL.FTZ R0, R127, UR8 ;  /* 0x000000087f007c20 */ /* 0x000fe20008410000 */
[----:B------:R-:W-:Y:S01]  /*55a0*/  F2FP.F16.F32.PACK_AB R24, R25, R24 ;  /* 0x000000181918723e */ /* 0x000fe200000000ff */
[----:B------:R-:W-:Y:S01]  /*55b0*/  @UP0 UIADD3 UR10, UR17, UR22, URZ ;  /* 0x00000016110a0290 */ /* 0x000fe2000fffe03f */
[----:B------:R-:W-:Y:S01]  /*55c0*/  F2FP.F16.F32.PACK_AB R26, R27, R26 ;  /* 0x0000001a1b1a723e */ /* 0x000fe200000000ff */
[----:B------:R-:W-:Y:S01]  /*55d0*/  @UP0 UIADD3 UR12, UR17, UR22, URZ ;  /* 0x00000016110c0290 */ /* 0x000fe2000fffe03f */
[----:B------:R-:W-:Y:S01]  /*55e0*/  F2FP.F16.F32.PACK_AB R20, R21, R20 ;  /* 0x000000141514723e */ /* 0x000fe200000000ff */
[----:B------:R1:W-:Y:S01]  /*55f0*/  STS [R252+0x5000], R24 ;  /* 0x00500018fc007388 */ /* 0x0003e20000000800 */
[----:B------:R-:W-:Y:S01]  /*5600*/  F2FP.F16.F32.PACK_AB R22, R23, R22 ;  /* 0x000000161716723e */ /* 0x000fe200000000ff */
[----:B------:R-:W-:Y:S01]  /*5610*/  @UP0 ULDC.64 UR18, c[0x0][0x458] ;  /* 0x0001160000120ab9 */ /* 0x000fe20000000a00 */
[----:B------:R-:W-:Y:S01]  /*5620*/  F2FP.F16.F32.PACK_AB R28, R29, R28 ;  /* 0x0000001c1d1c723e */ /* 0x000fe200000000ff */
[----:B--2---:R-:W-:Y:S01]  /*5630*/  FMUL.FTZ R12, R109, UR8 ;  /* 0x000000086d0c7c20 */ /* 0x004fe20008410000 */
[----:B------:R-:W-:Y:S01]  /*5640*/  F2FP.F16.F32.PACK_AB R30, R31, R30 ;  /* 0x0000001e1f1e723e */ /* 0x000fe200000000ff */
[----:B------:R2:W-:Y:S01]  /*5650*/  STS [R252+0x5400], R26 ;  /* 0x0054001afc007388 */ /* 0x0005e20000000800 */
[----:B------:R-:W-:Y:S01]  /*5660*/  F2FP.F16.F32.PACK_AB R32, R33, R32 ;  /* 0x000000202120723e */ /* 0x000fe200000000ff */
[----:B---3--:R-:W-:Y:S01]  /*5670*/  FMUL.FTZ R14, R113, UR8 ;  /* 0x00000008710e7c20 */ /* 0x008fe20008410000 */
[----:B------:R-:W-:Y:S01]  /*5680*/  F2FP.F16.F32.PACK_AB R34, R35, R34 ;  /* 0x000000222322723e */ /* 0x000fe200000000ff */
[----:B------:R2:W-:Y:S01]  /*5690*/  STS [R252+0x5800], R20 ;  /* 0x00580014fc007388 */ /* 0x0005e20000000800 */
[----:B------:R-:W-:Y:S01]  /*56a0*/  F2FP.F16.F32.PACK_AB R40, R41, R40 ;  /* 0x000000282928723e */ /* 0x000fe200000000ff */
[----:B----4-:R-:W-:Y:S01]  /*56b0*/  FMUL.FTZ R16, R105, UR8 ;  /* 0x0000000869107c20 */ /* 0x010fe20008410000 */
[----:B------:R-:W-:Y:S01]  /*56c0*/  F2FP.F16.F32.PACK_AB R42, R43, R42 ;  /* 0x0000002a2b2a723e */ /* 0x000fe200000000ff */
[----:B------:R2:W-:Y:S01]  /*56d0*/  STS [R252+0x5c00], R22 ;  /* 0x005c0016fc007388 */ /* 0x0005e20000000800 */
[----:B------:R-:W-:Y:S01]  /*56e0*/  F2FP.F16.F32.PACK_AB R36, R37, R36 ;  /* 0x000000242524723e */ /* 0x000fe200000000ff */
[----:B-1----:R-:W-:Y:S01]  /*56f0*/  FMUL.FTZ R18, R101, UR8 ;  /* 0x0000000865127c20 */ /* 0x002fe20008410000 */
[----:B------:R-:W-:Y:S01]  /*5700*/  F2FP.F16.F32.PACK_AB R38, R39, R38 ;  /* 0x000000262726723e */ /* 0x000fe200000000ff */
[----:B------:R2:W-:Y:S01]  /*5710*/  STS [R252+0x6000], R28 ;  /* 0x0060001cfc007388 */ /* 0x0005e20000000800 */
[----:B------:R-:W-:Y:S01]  /*5720*/  F2FP.F16.F32.PACK_AB R17, R17, R102 ;  /* 0x000000661111723e */ /* 0x000fe200000000ff */
[----:B------:R-:W-:Y:S01]  /*5730*/  @UP0 ULDC.64 UR14, c[0x0][0x450] ;  /* 0x00011400000e0ab9 */ /* 0x000fe20000000a00 */
[----:B------:R-:W-:Y:S01]  /*5740*/  F2FP.F16.F32.PACK_AB R18, R18, R100 ;  /* 0x000000641212723e */ /* 0x000fe200000000ff */
[----:B------:R2:W-:Y:S01]  /*5750*/  STS [R252+0x6400], R30 ;  /* 0x0064001efc007388 */ /* 0x0005e20000000800 */
[----:B------:R-:W-:Y:S01]  /*5760*/  F2FP.F16.F32.PACK_AB R16, R16, R104 ;  /* 0x000000681010723e */ /* 0x000fe200000000ff */
[----:B------:R-:W-:Y:S01]  /*5770*/  @UP0 UIMAD.WIDE.U32 UR8, UR10, UR18, URZ ;  /* 0x000000120a0802a5 */ /* 0x000fe2000f8e003f */
[----:B------:R-:W-:Y:S01]  /*5780*/  F2FP.F16.F32.PACK_AB R15, R15, R106 ;  /* 0x0000006a0f0f723e */ /* 0x000fe200000000ff */
[----:B------:R2:W-:Y:S01]  /*5790*/  STS [R252+0x7000], R40 ;  /* 0x00700028fc007388 */ /* 0x0005e20000000800 */
[----:B------:R-:W-:Y:S01]  /*57a0*/  F2FP.F16.F32.PACK_AB R14, R14, R112 ;  /* 0x000000700e0e723e */ /* 0x000fe200000000ff */
[----:B------:R-:W-:Y:S01]  /*57b0*/  @UP0 UIMAD UR13, UR10, UR19, URZ ;  /* 0x000000130a0d02a4 */ /* 0x000fe2000f8e023f */
        /* <DEDUP_REMOVED lines=11> */
[----:B------:R-:W-:Y:S01]  /*5870*/  @UP0 UIADD3 UR22, UR9, UR13, URZ ;  /* 0x0000000d09160290 */ /* 0x000fe2000fffe03f */
[----:B------:R-:W-:Y:S01]  /*5880*/  F2FP.F16.F32.PACK_AB R7, R7, R122 ;  /* 0x0000007a0707723e */ /* 0x000fe200000000ff */
[----:B------:R2:W-:Y:S01]  /*5890*/  STS [R252+0x7800], R36 ;  /* 0x00780024fc007388 */ /* 0x0005e20000000800 */
[----:B------:R-:W-:Y:S01]  /*58a0*/  F2FP.F16.F32.PACK_AB R6, R6, R128 ;  /* 0x000000800606723e */ /* 0x000fe200000000ff */
[----:B------:R-:W-:Y:S01]  /*58b0*/  @UP0 UIADD3 UR21, UR11, UR12, URZ ;  /* 0x0000000c0b150290 */ /* 0x000fe2000fffe03f */
[----:B------:R-:W-:Y:S01]  /*58c0*/  F2FP.F16.F32.PACK_AB R5, R5, R130 ;  /* 0x000000820505723e */ /* 0x000fe200000000ff */
[----:B------:R2:W-:Y:S01]  /*58d0*/  STS [R252+0x7c00], R38 ;  /* 0x007c0026fc007388 */ /* 0x0005e20000000800 */
[----:B------:R-:W-:Y:S01]  /*58e0*/  F2FP.F16.F32.PACK_AB R4, R4, R124 ;  /* 0x0000007c0404723e */ /* 0x000fe200000000ff */
[----:B------:R-:W-:Y:S01]  /*58f0*/  @UP0 UMOV UR16, UR10 ;  /* 0x0000000a00100c82 */ /* 0x000fe20008000000 */
[----:B------:R-:W-:Y:S01]  /*5900*/  F2FP.F16.F32.PACK_AB R0, R0, R126 ;  /* 0x0000007e0000723e */ /* 0x000fe200000000ff */
[----:B------:R2:W-:Y:S01]  /*5910*/  STS [R252], R18 ;  /* 0x00000012fc007388 */ /* 0x0005e20000000800 */
[----:B------:R-:W-:Y:S01]  /*5920*/  PLOP3.LUT P0, PT, PT, PT, UP0, 0x80, 0x0 ;  /* 0x000000000000781c */ /* 0x000fe20003f0f008 */
[----:B------:R-:W-:-:S02]  /*5930*/  @UP0 UMOV UR13, UR8 ;  /* 0x00000008000d0c82 */ /* 0x000fc40008000000 */
        /* <DEDUP_REMOVED lines=29> */
.L_x_160:
        /* <DEDUP_REMOVED lines=14> */
.L_x_161:
[----:B--2---:R-:W1:Y:S01]  /*5bf0*/  S2R R0, SR_TID.X ;  /* 0x0000000000007919 */ /* 0x004e620000002100 */
[----:B------:R-:W-:Y:S01]  /*5c00*/  UIMAD UR5, UR20, -0x20, UR5 ;  /* 0xffffffe0140578a4 */ /* 0x000fe2000f8e0205 */
[----:B------:R-:W2:Y:S01]  /*5c10*/  S2R R4, SR_TID.X ;  /* 0x0000000000047919 */ /* 0x000ea20000002100 */
[----:B------:R-:W-:Y:S01]  /*5c20*/  BAR.SYNC.DEFER_BLOCKING 0x0 ;  /* 0x0000000000007b1d */ /* 0x000fe20000010000 */
[----:B-1----:R-:W-:-:S04]  /*5c30*/  SHF.R.S32.HI R0, RZ, 0x1f, R0 ;  /* 0x0000001fff007819 */ /* 0x002fc80000011400 */
[----:B--2---:R-:W-:-:S04]  /*5c40*/  LEA.HI R0, R0, R4, RZ, 0x3 ;  /* 0x0000000400007211 */ /* 0x004fc800078f18ff */
[----:B------:R-:W-:-:S04]  /*5c50*/  SHF.R.S32.HI R0, RZ, 0x3, R0 ;  /* 0x00000003ff007819 */ /* 0x000fc80000011400 */
[----:B------:R-:W-:-:S13]  /*5c60*/  ISETP.GE.AND P0, PT, R0, UR5, PT ;  /* 0x0000000500007c0c */ /* 0x000fda000bf06270 */
[----:B------:R-:W-:Y:S05]  /*5c70*/  @P0 BRA `(.L_x_162) ;  /* 0x0000000800500947 */ /* 0x000fea0003800000 */
[----:B------:R-:W1:Y:S01]  /*5c80*/  S2R R6, SR_TID.X ;  /* 0x0000000000067919 */ /* 0x000e620000002100 */
[----:B------:R-:W-:Y:S01]  /*5c90*/  USHF.L.U32 UR5, UR20, 0x5, URZ ;  /* 0x0000000514057899 */ /* 0x000fe2000800063f */
[----:B------:R-:W-:Y:S01]  /*5ca0*/  SHF.R.S32.HI R8, RZ, 0x1f, R0 ;  /* 0x0000001fff087819 */ /* 0x000fe20000011400 */
[----:B------:R-:W-:Y:S01]  /*5cb0*/  USHF.R.S32.HI UR11, URZ, 0x1f, UR52 ;  /* 0x0000001f3f0b7899 */ /* 0x000fe20008011434 */
[----:B------:R-:W2:Y:S01]  /*5cc0*/  LDS.128 R40, [R237+0x12000] ;  /* 0x01200000ed287984 */ /* 0x000ea20000000c00 */
[----:B------:R-:W-:Y:S02]  /*5cd0*/  ULDC.64 UR8, c[0x0][0x468] ;  /* 0x00011a0000087ab9 */ /* 0x000fe40000000a00 */
[----:B------:R-:W-:Y:S01]  /*5ce0*/  IMAD.U32 R4, RZ, RZ, UR5 ;  /* 0x00000005ff047e24 */ /* 0x000fe2000f8e00ff */
[----:B------:R-:W-:Y:S01]  /*5cf0*/  IADD3 R0, P0, R0, UR5, RZ ;  /* 0x0000000500007c10 */ /* 0x000fe2000ff1e0ff */
[----:B------:R-:W3:Y:S01]  /*5d00*/  LDS.128 R16, [R237+0x11000] ;  /* 0x01100000ed107984 */ /* 0x000ee20000000c00 */
[----:B------:R-:W-:-:S02]  /*5d10*/  UIMAD UR5, UR11, UR8, URZ ;  /* 0x000000080b0572a4 */ /* 0x000fc4000f8e023f */
[----:B------:R-:W-:Y:S01]  /*5d20*/  LEA.HI.X.SX32 R8, R4, R8, 0x1, P0 ;  /* 0x0000000804087211 */ /* 0x000fe200000f0eff */
[----:B------:R-:W4:Y:S01]  /*5d30*/  LDS.128 R12, [R237+0x10000] ;  /* 0x01000000ed0c7984 */ /* 0x000f220000000c00 */
[----:B------:R-:W-:-:S03]  /*5d40*/  UIMAD UR10, UR52, UR9, UR5 ;  /* 0x00000009340a72a4 */ /* 0x000fc6000f8e0205 */
[----:B------:R-:W4:Y:S01]  /*5d50*/  LDS.128 R20, [R237+0x13000] ;  /* 0x01300000ed147984 */ /* 0x000f220000000c00 */
[C---:B------:R-:W-:Y:S02]  /*5d60*/  IMAD R9, R8.reuse, UR14, RZ ;  /* 0x0000000e08097c24 */ /* 0x040fe4000f8e02ff */
[----:B------:R-:W-:Y:S01]  /*5d70*/  IMAD R8, R8, UR18, RZ ;  /* 0x0000001208087c24 */ /* 0x000fe2000f8e02ff */
[----:B------:R-:W4:Y:S01]  /*5d80*/  LDS.128 R32, [R237+0x16000] ;  /* 0x01600000ed207984 */ /* 0x000f220000000c00 */
[----:B------:R-:W-:-:S03]  /*5d90*/  IMAD R9, R0, UR15, R9 ;  /* 0x0000000f00097c24 */ /* 0x000fc6000f8e0209 */
[----:B------:R-:W4:Y:S04]  /*5da0*/  LDS.128 R28, [R237+0x15000] ;  /* 0x01500000ed1c7984 */ /* 0x000f280000000c00 */
[----:B------:R-:W4:Y:S01]  /*5db0*/  LDS.128 R24, [R237+0x14000] ;  /* 0x01400000ed187984 */ /* 0x000f220000000c00 */
[----:B-1----:R-:W-:-:S03]  /*5dc0*/  SHF.R.S32.HI R5, RZ, 0x1f, R6 ;  /* 0x0000001fff057819 */ /* 0x002fc60000011406 */
[----:B------:R-:W1:Y:S01]  /*5dd0*/  LDS.128 R36, [R237+0x17000] ;  /* 0x01700000ed247984 */ /* 0x000e620000000c00 */
[----:B------:R-:W-:-:S04]  /*5de0*/  LEA.HI R5, R5, R6, RZ, 0x3 ;  /* 0x0000000605057211 */ /* 0x000fc800078f18ff */
[----:B------:R-:W-:-:S05]  /*5df0*/  LOP3.LUT R5, R5, 0xfffffff8, RZ, 0xc0, !PT ;  /* 0xfffffff805057812 */ /* 0x000fca00078ec0ff */
[----:B------:R-:W-:-:S04]  /*5e00*/  IMAD.IADD R5, R6, 0x1, -R5 ;  /* 0x0000000106057824 */ /* 0x000fc800078e0a05 */
[----:B------:R-:W-:-:S05]  /*5e10*/  IMAD.SHL.U32 R4, R5, 0x8, RZ ;  /* 0x0000000805047824 */ /* 0x000fca00078e00ff */
[----:B------:R-:W-:-:S03]  /*5e20*/  SHF.R.S32.HI R5, RZ, 0x1f, R4 ;  /* 0x0000001fff057819 */ /* 0x000fc60000011404 */
[----:B------:R-:W-:-:S04]  /*5e30*/  IMAD.WIDE.U32 R6, R0, UR14, R4 ;  /* 0x0000000e00067c25 */ /* 0x000fc8000f8e0004 */
[----:B------:R-:W-:Y:S01]  /*5e40*/  IMAD.WIDE.U32 R4, R0, UR18, R4 ;  /* 0x0000001200047c25 */ /* 0x000fe2000f8e0004 */
[----:B------:R-:W-:-:S03]  /*5e50*/  IADD3 R6, P0, R6, UR16, RZ ;  /* 0x0000001006067c10 */ /* 0x000fc6000ff1e0ff */
[----:B------:R-:W-:Y:S01]  /*5e60*/  IMAD R0, R0, UR19, R8 ;  /* 0x0000001300007c24 */ /* 0x000fe2000f8e0208 */
[----:B------:R-:W-:Y:S02]  /*5e70*/  IADD3.X R7, R7, UR21, R9, P0, !PT ;  /* 0x0000001507077c10 */ /* 0x000fe400087fe409 */
[----:B------:R-:W-:Y:S01]  /*5e80*/  IADD3 R8, P0, R4, UR13, RZ ;  /* 0x0000000d04087c10 */ /* 0x000fe2000ff1e0ff */
[----:B------:R-:W-:Y:S01]  /*5e90*/  IMAD.U32 R4, RZ, RZ, UR8 ;  /* 0x00000008ff047e24 */ /* 0x000fe2000f8e00ff */
[----:B------:R-:W-:Y:S02]  /*5ea0*/  ULDC.64 UR8, c[0x0][0x470] ;  /* 0x00011c0000087ab9 */ /* 0x000fe40000000a00 */
[----:B------:R-:W-:Y:S01]  /*5eb0*/  UIMAD UR5, UR11, UR8, URZ ;  /* 0x000000080b0572a4 */ /* 0x000fe2000f8e023f */
[----:B------:R-:W-:Y:S01]  /*5ec0*/  IADD3.X R9, R5, UR22, R0, P0, !PT ;  /* 0x0000001605097c10 */ /* 0x000fe200087fe400 */
[----:B------:R-:W-:Y:S02]  /*5ed0*/  IMAD.WIDE.U32 R4, R4, UR52, R6 ;  /* 0x0000003404047c25 */ /* 0x000fe4000f8e0006 */
[----:B------:R-:W-:-:S02]  /*5ee0*/  UIMAD UR5, UR52, UR9, UR5 ;  /* 0x00000009340572a4 */ /* 0x000fc4000f8e0205 */
[----:B------:R-:W-:Y:S01]  /*5ef0*/  IMAD.U32 R0, RZ, RZ, UR8 ;  /* 0x00000008ff007e24 */ /* 0x000fe2000f8e00ff */
[----:B------:R-:W-:Y:S01]  /*5f00*/  ULDC.64 UR8, c[0x0][0x3f0] ;  /* 0x0000fc0000087ab9 */ /* 0x000fe20000000a00 */
[----:B------:R-:W-:Y:S01]  /*5f10*/  VIADD R5, R5, UR10 ;  /* 0x0000000a05057c36 */ /* 0x000fe20008000000 */
[----:B------:R-:W-:Y:S01]  /*5f20*/  LEA R6, P0, R4, UR8, 0x1 ;  /* 0x0000000804067c11 */ /* 0x000fe2000f8008ff */
[----:B------:R-:W-:-:S03]  /*5f30*/  IMAD.WIDE.U32 R8, R0, UR52, R8 ;  /* 0x0000003400087c25 */ /* 0x000fc6000f8e0008 */
[----:B------:R-:W-:Y:S01]  /*5f40*/  LEA.HI.X R7, R4, UR9, R5, 0x1, P0 ;  /* 0x0000000904077c11 */ /* 0x000fe200080f0c05 */
[----:B------:R-:W-:Y:S01]  /*5f50*/  ULDC.64 UR8, c[0x0][0x3f8] ;  /* 0x0000fe0000087ab9 */ /* 0x000fe20000000a00 */
[----:B------:R-:W-:Y:S01]  /*5f60*/  VIADD R0, R9, UR5 ;  /* 0x0000000509007c36 */ /* 0x000fe20008000000 */
[C---:B------:R-:W-:Y:S02]  /*5f70*/  LEA R4, P0, R8.reuse, UR8, 0x1 ;  /* 0x0000000808047c11 */ /* 0x040fe4000f8008ff */
[----:B--2---:R2:W-:Y:S02]  /*5f80*/  STG.E.128 desc[UR6][R6.64+0x100], R40 ;  /* 0x0001002806007986 */ /* 0x0045e4000c101d06 */
[----:B------:R-:W-:Y:S02]  /*5f90*/  LEA.HI.X R5, R8, UR9, R0, 0x1, P0 ;  /* 0x0000000908057c11 */ /* 0x000fe400080f0c00 */
[----:B---3--:R2:W-:Y:S04]  /*5fa0*/  STG.E.128 desc[UR6][R6.64+0x80], R16 ;  /* 0x0000801006007986 */ /* 0x0085e8000c101d06 */
[----:B----4-:R2:W-:Y:S04]  /*5fb0*/  STG.E.128 desc[UR6][R6.64], R12 ;  /* 0x0000000c06007986 */ /* 0x0105e8000c101d06 */
[----:B------:R2:W-:Y:S04]  /*5fc0*/  STG.E.128 desc[UR6][R6.64+0x180], R20 ;  /* 0x0001801406007986 */ /* 0x0005e8000c101d06 */
[----:B------:R2:W-:Y:S04]  /*5fd0*/  STG.E.128 desc[UR6][R4.64+0x100], R32 ;  /* 0x0001002004007986 */ /* 0x0005e8000c101d06 */
[----:B------:R2:W-:Y:S04]  /*5fe0*/  STG.E.128 desc[UR6][R4.64+0x80], R28 ;  /* 0x0000801c04007986 */ /* 0x0005e8000c101d06 */
[----:B------:R2:W-:Y:S04]  /*5ff0*/  STG.E.128 desc[UR6][R4.64], R24 ;  /* 0x0000001804007986 */ /* 0x0005e8000c101d06 */
[----:B-1----:R2:W-:Y:S01]  /*6000*/  STG.E.128 desc[UR6][R4.64+0x180], R36 ;  /* 0x0001802404007986 */ /* 0x0025e2000c101d06 */
[----:B------:R-:W-:Y:S05]  /*6010*/  BRA `(.L_x_162) ;  /* 0x0000000400687947 */ /* 0x000fea0003800000 */
.L_x_152:
[----:B------:R-:W1:Y:S01]  /*6020*/  S2R R0, SR_TID.X ;  /* 0x0000000000007919 */ /* 0x000e620000002100 */
[----:B------:R-:W-:Y:S02]  /*6030*/  UISETP.NE.AND UP0, UPT, UR22, -0x1, UPT ;  /* 0xffffffff1600788c */ /* 0x000fe4000bf05270 */
[----:B------:R-:W-:Y:S01]  /*6040*/  UIMAD UR13, UR20, -0x20, UR5 ;  /* 0xffffffe0140d78a4 */ /* 0x000fe2000f8e0205 */
[----:B------:R-:W2:Y:S03]  /*6050*/  S2R R7, SR_TID.X ;  /* 0x0000000000077919 */ /* 0x000ea60000002100 */
[----:B------:R-:W-:-:S05]  /*6060*/  PLOP3.LUT P0, PT, PT, PT, UP0, 0x80, 0x0 ;  /* 0x000000000000781c */ /* 0x000fca0003f0f008 */
[----:B------:R-:W-:Y:S02]  /*6070*/  @UP0 UIADD3 UR12, UR17, UR22, URZ ;  /* 0x00000016110c0290 */ /* 0x000fe4000fffe03f */
[----:B------:R-:W-:Y:S01]  /*6080*/  @UP0 UIADD3 UR5, UR17, UR22, URZ ;  /* 0x0000001611050290 */ /* 0x000fe2000fffe03f */
[----:B------:R-:W-:Y:S01]  /*6090*/  @UP0 ULDC.64 UR14, c[0x0][0x450] ;  /* 0x00011400000e0ab9 */ /* 0x000fe20000000a00 */
[----:B------:R-:W-:Y:S01]  /*60a0*/  @UP0 ULDC.64 UR18, c[0x0][0x458] ;  /* 0x0001160000120ab9 */ /* 0x000fe20000000a00 */
[----:B------:R-:W-:Y:S02]  /*60b0*/  @UP0 UIMAD.WIDE.U32 UR10, UR12, UR14, URZ ;  /* 0x0000000e0c0a02a5 */ /* 0x000fe4000f8e003f */
[----:B------:R-:W-:Y:S02]  /*60c0*/  @UP0 UIMAD.WIDE.U32 UR8, UR5, UR18, URZ ;  /* 0x00000012050802a5 */ /* 0x000fe4000f8e003f */
[----:B------:R-:W-:Y:S02]  /*60d0*/  @UP0 UIMAD UR5, UR5, UR19, URZ ;  /* 0x00000013050502a4 */ /* 0x000fe4000f8e023f */
[----:B------:R-:W-:-:S02]  /*60e0*/  @UP0 UIMAD UR12, UR12, UR15, URZ ;  /* 0x0000000f0c0c02a4 */ /* 0x000fc4000f8e023f */
[----:B------:R-:W-:Y:S02]  /*60f0*/  @UP0 UIADD3 UR22, UR9, UR5, URZ ;  /* 0x0000000509160290 */ /* 0x000fe4000fffe03f */
[----:B------:R-:W-:Y:S01]  /*6100*/  @UP0 UIADD3 UR21, UR11, UR12, URZ ;  /* 0x0000000c0b150290 */ /* 0x000fe2000fffe03f */
[----:B------:R-:W-:Y:S01]  /*6110*/  @UP0 UMOV UR16, UR10 ;  /* 0x0000000a00100c82 */ /* 0x000fe20008000000 */
[----:B-1----:R-:W-:-:S04]  /*6120*/  SHF.R.S32.HI R0, RZ, 0x1f, R0 ;  /* 0x0000001fff007819 */ /* 0x002fc80000011400 */
[----:B--2---:R-:W-:-:S04]  /*6130*/  LEA.HI R0, R0, R7, RZ, 0x3 ;  /* 0x0000000700007211 */ /* 0x004fc800078f18ff */
[----:B------:R-:W-:-:S04]  /*6140*/  SHF.R.S32.HI R0, RZ, 0x3, R0 ;  /* 0x00000003ff007819 */ /* 0x000fc80000011400 */
[----:B------:R-:W-:Y:S01]  /*6150*/  ISETP.GE.AND P1, PT, R0, UR13, PT ;  /* 0x0000000d00007c0c */ /* 0x000fe2000bf26270 */
[----:B------:R-:W-:Y:S01]  /*6160*/  @UP0 UMOV UR13, UR8 ;  /* 0x00000008000d0c82 */ /* 0x000fe20008000000 */
[----:B------:R-:W-:Y:S11]  /*6170*/  @P0 BRA `(.L_x_163) ;  /* 0x0000000000340947 */ /* 0x000ff60003800000 */
[----:B------:R-:W-:Y:S01]  /*6180*/  USHF.R.S32.HI UR5, URZ, 0x1f, UR17 ;  /* 0x0000001f3f057899 */ /* 0x000fe20008011411 */
[----:B------:R-:W-:Y:S01]  /*6190*/  ULDC.64 UR14, c[0x0][0x450] ;  /* 0x00011400000e7ab9 */ /* 0x000fe20000000a00 */
[----:B------:R-:W-:Y:S02]  /*61a0*/  USHF.R.S32.HI UR12, URZ, 0x1f, UR44 ;  /* 0x0000001f3f0c7899 */ /* 0x000fe4000801142c */
[----:B------:R-:W-:Y:S02]  /*61b0*/  UIMAD UR5, UR5, UR14, URZ ;  /* 0x0000000e050572a4 */ /* 0x000fe4000f8e023f */
[----:B------:R-:W-:Y:S02]  /*61c0*/  UIMAD.WIDE.U32 UR8, UR17, UR14, URZ ;  /* 0x0000000e110872a5 */ /* 0x000fe4000f8e003f */
[----:B------:R-:W-:Y:S01]  /*61d0*/  UIMAD UR5, UR17, UR15, UR5 ;  /* 0x0000000f110572a4 */ /* 0x000fe2000f8e0205 */
[----:B------:R-:W-:-:S03]  /*61e0*/  ULDC.64 UR10, c[0x0][0x438] ;  /* 0x00010e00000a7ab9 */ /* 0x000fc60000000a00 */
[----:B------:R-:W-:Y:S02]  /*61f0*/  UIADD3 UR9, UR9, UR5, URZ ;  /* 0x0000000509097290 */ /* 0x000fe4000fffe03f */
[----:B------:R-:W-:Y:S02]  /*6200*/  UIMAD UR5, UR12, UR10, URZ ;  /* 0x0000000a0c0572a4 */ /* 0x000fe4000f8e023f */
[----:B------:R-:W-:Y:S02]  /*6210*/  UIMAD.WIDE.U32 UR8, UR44, UR10, UR8 ;  /* 0x0000000a2c0872a5 */ /* 0x000fe4000f8e0008 */
[----:B------:R-:W-:-:S04]  /*6220*/  UIMAD UR5, UR44, UR11, UR5 ;  /* 0x0000000b2c0572a4 */ /* 0x000fc8000f8e0205 */
[----:B------:R-:W-:Y:S01]  /*6230*/  UIADD3 UR21, UR9, UR5, URZ ;  /* 0x0000000509157290 */ /* 0x000fe2000fffe03f */
[----:B------:R-:W-:-:S11]  /*6240*/  UMOV UR16, UR8 ;  /* 0x0000000800107c82 */ /* 0x000fd60008000000 */
.L_x_163:
[----:B------:R-:W-:Y:S05]  /*6250*/  @P0 BRA `(.L_x_164) ;  /* 0x0000000000340947 */ /* 0x000fea0003800000 */
        /* <DEDUP_REMOVED lines=13> */
.L_x_164:
[----:B------:R-:W-:Y:S05]  /*6330*/  @P1 BRA `(.L_x_162) ;  /* 0x0000000000a01947 */ /* 0x000fea0003800000 */
[----:B------:R-:W-:Y:S01]  /*6340*/  SHF.R.S32.HI R6, RZ, 0x1f, R0 ;  /* 0x0000001fff067819 */ /* 0x000fe20000011400 */
[----:B------:R-:W-:Y:S01]  /*6350*/  IMAD.U32 R8, RZ, RZ, UR29 ;  /* 0x0000001dff087e24 */ /* 0x000fe2000f8e00ff */
[----:B------:R-:W-:Y:S01]  /*6360*/  IADD3 R0, P0, R0, UR29, RZ ;  /* 0x0000001d00007c10 */ /* 0x000fe2000ff1e0ff */
[----:B------:R-:W-:Y:S01]  /*6370*/  ULDC.64 UR8, c[0x0][0x468] ;  /* 0x00011a0000087ab9 */ /* 0x000fe20000000a00 */
[----:B------:R-:W-:Y:S01]  /*6380*/  ULDC.64 UR10, c[0x0][0x3f0] ;  /* 0x0000fc00000a7ab9 */ /* 0x000fe20000000a00 */
[----:B------:R-:W-:Y:S01]  /*6390*/  UIMAD UR5, UR61, UR8, URZ ;  /* 0x000000083d0572a4 */ /* 0x000fe2000f8e023f */
[----:B------:R-:W-:Y:S01]  /*63a0*/  LEA.HI.X.SX32 R8, R8, R6, 0x1, P0 ;  /* 0x0000000608087211 */ /* 0x000fe200000f0eff */
[--C-:B------:R-:W-:Y:S02]  /*63b0*/  IMAD.WIDE.U32 R6, R0, UR14, R4.reuse ;  /* 0x0000000e00067c25 */ /* 0x100fe4000f8e0004 */
[----:B------:R-:W-:Y:S02]  /*63c0*/  UIMAD UR12, UR52, UR9, UR5 ;  /* 0x00000009340c72a4 */ /* 0x000fe4000f8e0205 */
[----:B------:R-:W-:Y:S01]  /*63d0*/  IMAD R9, R8, UR14, RZ ;  /* 0x0000000e08097c24 */ /* 0x000fe2000f8e02ff */
[----:B------:R-:W-:Y:S01]  /*63e0*/  IADD3 R10, P0, R6, UR16, RZ ;  /* 0x00000010060a7c10 */ /* 0x000fe2000ff1e0ff */
[----:B------:R-:W-:-:S04]  /*63f0*/  IMAD.WIDE.U32 R4, R0, UR18, R4 ;  /* 0x0000001200047c25 */ /* 0x000fc8000f8e0004 */
[----:B------:R-:W-:Y:S02]  /*6400*/  IMAD R9, R0, UR15, R9 ;  /* 0x0000000f00097c24 */ /* 0x000fe4000f8e0209 */
[----:B------:R-:W-:-:S03]  /*6410*/  IMAD R8, R8, UR18, RZ ;  /* 0x0000001208087c24 */ /* 0x000fc6000f8e02ff */
[----:B------:R-:W-:Y:S01]  /*6420*/  IADD3.X R11, R7, UR21, R9, P0, !PT ;  /* 0x00000015070b7c10 */ /* 0x000fe200087fe409 */
[----:B------:R-:W-:Y:S01]  /*6430*/  IMAD R0, R0, UR19, R8 ;  /* 0x0000001300007c24 */ /* 0x000fe2000f8e0208 */
[----:B------:R-:W-:Y:S01]  /*6440*/  IADD3 R8, P0, R4, UR13, RZ ;  /* 0x0000000d04087c10 */ /* 0x000fe2000ff1e0ff */
[----:B------:R-:W-:Y:S01]  /*6450*/  IMAD.U32 R4, RZ, RZ, UR8 ;  /* 0x00000008ff047e24 */ /* 0x000fe2000f8e00ff */
[----:B------:R-:W-:Y:S02]  /*6460*/  ULDC.64 UR8, c[0x0][0x470] ;  /* 0x00011c0000087ab9 */ /* 0x000fe40000000a00 */
[----:B------:R-:W-:Y:S01]  /*6470*/  IADD3.X R9, R5, UR22, R0, P0, !PT ;  /* 0x0000001605097c10 */ /* 0x000fe200087fe400 */
[----:B------:R-:W-:Y:S01]  /*6480*/  UIMAD UR5, UR61, UR8, URZ ;  /* 0x000000083d0572a4 */ /* 0x000fe2000f8e023f */
[----:B------:R-:W-:Y:S01]  /*6490*/  MOV R0, UR8 ;  /* 0x0000000800007c02 */ /* 0x000fe20008000f00 */
[----:B------:R-:W-:Y:S02]  /*64a0*/  IMAD.WIDE.U32 R10, R4, UR52, R10 ;  /* 0x00000034040a7c25 */ /* 0x000fe4000f8e000a */
[----:B------:R-:W-:-:S02]  /*64b0*/  UIMAD UR5, UR52, UR9, UR5 ;  /* 0x00000009340572a4 */ /* 0x000fc4000f8e0205 */
[----:B------:R-:W-:Y:S01]  /*64c0*/  IMAD.WIDE.U32 R8, R0, UR52, R8 ;  /* 0x0000003400087c25 */ /* 0x000fe2000f8e0008 */
[----:B------:R-:W-:Y:S01]  /*64d0*/  ULDC.64 UR8, c[0x0][0x3f8] ;  /* 0x0000fe0000087ab9 */ /* 0x000fe20000000a00 */
[----:B------:R-:W-:Y:S02]  /*64e0*/  LEA R6, P1, R10, UR10, 0x1 ;  /* 0x0000000a0a067c11 */ /* 0x000fe4000f8208ff */
[----:B------:R-:W-:Y:S01]  /*64f0*/  VIADD R0, R11, UR12 ;  /* 0x0000000c0b007c36 */ /* 0x000fe20008000000 */
[----:B------:R-:W-:Y:S02]  /*6500*/  IADD3 R5, R9, UR5, RZ ;  /* 0x0000000509057c10 */ /* 0x000fe4000fffe0ff */
[----:B------:R-:W-:Y:S02]  /*6510*/  LEA R4, P0, R8, UR8, 0x1 ;  /* 0x0000000808047c11 */ /* 0x000fe4000f8008ff */
[----:B------:R-:W-:Y:S02]  /*6520*/  LEA.HI.X R7, R10, UR11, R0, 0x1, P1 ;  /* 0x0000000b0a077c11 */ /* 0x000fe400088f0c00 */
[----:B------:R-:W-:-:S03]  /*6530*/  LEA.HI.X R5, R8, UR9, R5, 0x1, P0 ;  /* 0x0000000908057c11 */ /* 0x000fc600080f0c05 */
[----:B------:R1:W-:Y:S04]  /*6540*/  STG.E.128 desc[UR6][R6.64], RZ ;  /* 0x000000ff06007986 */ /* 0x0003e8000c101d06 */
[----:B------:R1:W-:Y:S04]  /*6550*/  STG.E.128 desc[UR6][R6.64+0x80], RZ ;  /* 0x000080ff06007986 */ /* 0x0003e8000c101d06 */
[----:B------:R1:W-:Y:S04]  /*6560*/  STG.E.128 desc[UR6][R6.64+0x100], RZ ;  /* 0x000100ff06007986 */ /* 0x0003e8000c101d06 */
[----:B------:R1:W-:Y:S04]  /*6570*/  STG.E.128 desc[UR6][R6.64+0x180], RZ ;  /* 0x000180ff06007986 */ /* 0x0003e8000c101d06 */
[----:B------:R1:W-:Y:S04]  /*6580*/  STG.E.128 desc[UR6][R4.64], RZ ;  /* 0x000000ff04007986 */ /* 0x0003e8000c101d06 */
[----:B------:R1:W-:Y:S04]  /*6590*/  STG.E.128 desc[UR6][R4.64+0x80], RZ ;  /* 0x000080ff04007986 */ /* 0x0003e8000c101d06 */
[----:B------:R1:W-:Y:S04]  /*65a0*/  STG.E.128 desc[UR6][R4.64+0x100], RZ ;  /* 0x000100ff04007986 */ /* 0x0003e8000c101d06 */
[----:B------:R1:W-:Y:S02]  /*65b0*/  STG.E.128 desc[UR6][R4.64+0x180], RZ ;  /* 0x000180ff04007986 */ /* 0x0003e4000c101d06 */
.L_x_162:
[----:B------:R-:W-:Y:S05]  /*65c0*/  BSYNC B1 ;  /* 0x0000000000017941 */ /* 0x000fea0003800000 */
.L_x_147:
[----:B------:R-:W-:Y:S02]  /*65d0*/  ULDC UR5, c[0x0][0xc] ;  /* 0x0000030000057ab9 */ /* 0x000fe40000000800 */
[----:B------:R-:W-:-:S04]  /*65e0*/  UIADD3 UR20, UR5, UR20, URZ ;  /* 0x0000001405147290 */ /* 0x000fc8000fffe03f */
[----:B------:R-:W-:-:S06]  /*65f0*/  UISETP.GE.AND UP0, UPT, UR20, UR59, UPT ;  /* 0x0000003b1400728c */ /* 0x000fcc000bf06270 */
[----:B------:R-:W-:-:S13]  /*6600*/  PLOP3.LUT P0, PT, PT, PT, UP0, 0x80, 0x0 ;  /* 0x000000000000781c */ /* 0x000fda0003f0f008 */
[----:B------:R-:W-:Y:S05]  /*6610*/  @P0 BRA `(.L_x_165) ;  /* 0x0000000000040947 */ /* 0x000fea0003800000 */
[----:B------:R-:W-:Y:S05]  /*6620*/  BRA `(.L_x_166) ;  /* 0xffffffa4003c7947 */ /* 0x000fea000383ffff */
.L_x_165:
[----:B------:R-:W-:Y:S05]  /*6630*/  EXIT ;  /* 0x000000000000794d */ /* 0x000fea0003800000 */
.L_x_167:
        /* <DEDUP_REMOVED lines=12> */
.L_x_2024:


//--------------------- .text._ZN5flash44flash_bwd_dq_dk_dv_loop_seqk_parallel_kernelI23Flash_bwd_kernel_traitsILi256ELi64ELi32ELi8ELi4ELi1ELi2ELb1ELb1EN7cutlass6half_tE19Flash_kernel_traitsILi256ELi64ELi32ELi8ES3_EELb0ELb0ELb0ELb0ELb0ELb1ELb1EEEvNS_16Flash_bwd_paramsE --------------------------
	.section	.text._ZN5flash44flash_bwd_dq_dk_dv_loop_seqk_parallel_kernelI23Flash_bwd_kernel_traitsILi256ELi64ELi32ELi8ELi4ELi1ELi2ELb1ELb1EN7cutlass6half_tE19Flash_kernel_traitsILi256ELi64ELi32ELi8ES3_EELb0ELb0ELb0ELb0ELb0ELb1ELb1EEEvNS_16Flash_bwd_paramsE,"ax",@progbits
	.align	128
        .global         _ZN5flash44flash_bwd_dq_dk_dv_loop_seqk_parallel_kernelI23Flash_bwd_kernel_traitsILi256ELi64ELi32ELi8ELi4ELi1ELi2ELb1ELb1EN7cutlass6half_tE19Flash_kernel_traitsILi256ELi64ELi32ELi8ES3_EELb0ELb0ELb0ELb0ELb0ELb1ELb1EEEvNS_16Flash_bwd_paramsE
        .type           _ZN5flash44flash_bwd_dq_dk_dv_loop_seqk_parallel_kernelI23Flash_bwd_kernel_traitsILi256ELi64ELi32ELi8ELi4ELi1ELi2ELb1ELb1EN7cutlass6half_tE19Flash_kernel_traitsILi256ELi64ELi32ELi8ES3_EELb0ELb0ELb0ELb0ELb0ELb1ELb1EEEvNS_16Flash_bwd_paramsE,@function
        .size           _ZN5flash44flash_bwd_dq_dk_dv_loop_seqk_parallel_kernelI23Flash_bwd_kernel_traitsILi256ELi64ELi32ELi8ELi4ELi1ELi2ELb1ELb1EN7cutlass6half_tE19Flash_kernel_traitsILi256ELi64ELi32ELi8ES3_EELb0ELb0ELb0ELb0ELb0ELb1ELb1EEEvNS_16Flash_bwd_paramsE,(.L_x_2025 - _ZN5flash44flash_bwd_dq_dk_dv_loop_seqk_parallel_kernelI23Flash_bwd_kernel_traitsILi256ELi64ELi32ELi8ELi4ELi1ELi2ELb1ELb1EN7cutlass6half_tE19Flash_kernel_traitsILi256ELi64ELi32ELi8ES3_EELb0ELb0ELb0ELb0ELb0ELb1ELb1EEEvNS_16Flash_bwd_paramsE)
        .other          _ZN5flash44flash_bwd_dq_dk_dv_loop_seqk_parallel_kernelI23Flash_bwd_kernel_traitsILi256ELi64ELi32ELi8ELi4ELi1ELi2ELb1ELb1EN7cutlass6half_tE19Flash_kernel_traitsILi256ELi64ELi32ELi8ES3_EELb0ELb0ELb0ELb0ELb0ELb1ELb1EEEvNS_16Flash_bwd_paramsE,@"STO_CUDA_ENTRY STV_DEFAULT"
_ZN5flash44flash_bwd_dq_dk_dv_loop_seqk_parallel_kernelI23Flash_bwd_kernel_traitsILi256ELi64ELi32ELi8ELi4ELi1ELi2ELb1ELb1EN7cutlass6half_tE19Flash_kernel_traitsILi256ELi64ELi32ELi8ES3_EELb0ELb0ELb0ELb0ELb0ELb1ELb1EEEvNS_16Flash_bwd_paramsE:
.text._ZN5flash44flash_bwd_dq_dk_dv_loop_seqk_parallel_kernelI23Flash_bwd_kernel_traitsILi256ELi64ELi32ELi8ELi4ELi1ELi2ELb1ELb1EN7cutlass6half_tE19Flash_kernel_traitsILi256ELi64ELi32ELi8ES3_EELb0ELb0ELb0ELb0ELb0ELb1ELb1EEEvNS_16Flash_bwd_paramsE:
        /* <DEDUP_REMOVED lines=178> */
.L_x_188:
        /* <DEDUP_REMOVED lines=67> */
.L_x_168:
        /* <DEDUP_REMOVED lines=130> */
.L_x_170:
        /* <DEDUP_REMOVED lines=13> */
.L_x_171:
        /* <DEDUP_REMOVED lines=11> */
.L_x_172:
[----:B------:R-:W-:-:S04]  /*18f0*/  UIMAD UR8, UR44, UR57, UR52 ;  /* 0x000000392c0872a4 */ /* 0x000fc8000f8e0234 */
[----:B------:R-:W-:-:S12]  /*1900*/  UIMAD UR8, UR8, UR56, URZ ;  /* 0x00000038080872a4 */ /* 0x000fd8000f8e023f */
.L_x_173:
        /* <DEDUP_REMOVED lines=114> */
.L_x_176:
[----:B------:R-:W-:Y:S05]  /*2030*/  BSYNC B0 ;  /* 0x0000000000007941 */ /* 0x000fea0003800000 */
.L_x_175:
        /* <DEDUP_REMOVED lines=98> */
.L_x_178:
[----:B------:R-:W-:Y:S05]  /*2660*/  BSYNC B0 ;  /* 0x0000000000007941 */ /* 0x000fea0003800000 */
.L_x_177:
[----:B------:R-:W-:Y:S01]  /*2670*/  IMAD.MOV.U32 R0, RZ, RZ, 0x20 ;  /* 0x00000020ff007424 */ /* 0x000fe200078e00ff */
[----:B------:R-:W-:Y:S01]  /*2680*/  LOP3.LUT P1, RZ, R16, 0x2, RZ, 0xc0, !PT ;  /* 0x0000000210ff7812 */ /* 0x000fe2000782c0ff */
[----:B------:R-:W-:Y:S01]  /*2690*/  IMAD.MOV.U32 R192, RZ, RZ, 0x40 ;  /* 0x00000040ffc07424 */ /* 0x000fe200078e00ff */
[----:B---3--:R-:W-:Y:S01]  /*26a0*/  LEA R4, R234, UR60, 0x1 ;  /* 0x0000003cea047c11 */ /* 0x008fe2000f8e08ff */
[----:B------:R-:W-:Y:S01]  /*26b0*/  ULDC UR18, c[0x0][0x2dc] ;  /* 0x0000b70000127ab9 */ /* 0x000fe20000000800 */
[----:B------:R-:W-:Y:S01]  /*26c0*/  SEL R0, R0, 0xffffffe0, !P1 ;  /* 0xffffffe000007807 */ /* 0x000fe20004800000 */
[----:B------:R-:W0:Y:S04]  /*26d0*/  LDGDEPBAR ;  /* 0x00000000000079af */ /* 0x000e280000000000 */
[----:B------:R3:W5:Y:S04]  /*26e0*/  @!P0 LDG.E R244, desc[UR6][R8.64] ;  /* 0x0000000608f48981 */ /* 0x000768000c1e1900 */
[----:B------:R3:W5:Y:S01]  /*26f0*/  @!P4 LDG.E R245, desc[UR6][R8.64+0x20] ;  /* 0x0000200608f5c981 */ /* 0x000762000c1e1900 */
[----:B------:R-:W-:Y:S01]  /*2700*/  LOP3.LUT P0, RZ, R16, 0x4, RZ, 0xc0, !PT ;  /* 0x0000000410ff7812 */ /* 0x000fe2000780c0ff */
[----:B------:R-:W-:Y:S01]  /*2710*/  ULEA UR13, UR20, 0x20, 0x5 ;  /* 0x00000020140d7891 */ /* 0x000fe2000f8e283f */
[----:B------:R-:W-:Y:S01]  /*2720*/  LEA R180, R234, UR4, 0x1 ;  /* 0x00000004eab47c11 */ /* 0x000fe2000f8e08ff */
[----:B------:R-:W-:Y:S01]  /*2730*/  IMAD.SHL.U32 R247, R11, 0x4, RZ ;  /* 0x000000040bf77824 */ /* 0x000fe200078e00ff */
[----:B------:R-:W-:-:S02]  /*2740*/  SEL R192, R192, 0xffffffc0, !P0 ;  /* 0xffffffc0c0c07807 */ /* 0x000fc40004000000 */
[----:B------:R-:W-:Y:S02]  /*2750*/  CS2R R126, SRZ ;  /* 0x00000000007e7805 */ /* 0x000fe4000001ff00 */
[----:B------:R-:W-:Y:S02]  /*2760*/  CS2R R124, SRZ ;  /* 0x00000000007c7805 */ /* 0x000fe4000001ff00 */
        /* <DEDUP_REMOVED lines=34> */
[----:B------:R-:W-:Y:S01]  /*2990*/  SHF.L.U64.HI R246, R11, 0x2, R246 ;  /* 0x000000020bf67819 */ /* 0x000fe200000102f6 */
[----:B------:R-:W-:-:S02]  /*29a0*/  UISETP.GE.AND UP0, UPT, UR13, UR5, UPT ;  /* 0x000000050d00728c */ /* 0x000fc4000bf06270 */
        /* <DEDUP_REMOVED lines=17> */
.L_x_181:
[----:B------:R-:W0:Y:S01]  /*2ac0*/  LDGDEPBAR ;  /* 0x00000000000079af */ /* 0x000e220000000000 */
[----:B------:R-:W-:Y:S01]  /*2ad0*/  LEA R0, R234, UR4, 0x1 ;  /* 0x00000004ea007c11 */ /* 0x000fe2000f8e08ff */
[----:B------:R-:W-:Y:S01]  /*2ae0*/  UISETP.GE.AND UP3, UPT, UR8, 0x1, UPT ;  /* 0x000000010800788c */ /* 0x000fe2000bf66270 */
[----:B------:R-:W-:Y:S01]  /*2af0*/  PLOP3.LUT P0, PT, PT, PT, UP0, 0x80, 0x0 ;  /* 0x000000000000781c */ /* 0x000fe20003f0f008 */
[----:B------:R-:W4:Y:S01]  /*2b00*/  LDL R68, [R1] ;  /* 0x0000000001447983 */ /* 0x000f220000100800 */
[----:B-----5:R-:W-:Y:S01]  /*2b10*/  FSETP.NEU.FTZ.AND P1, PT, R244, -INF , PT ;  /* 0xff800000f400780b */ /* 0x020fe20003f3d000 */
        /* <DEDUP_REMOVED lines=86> */
[----:B------:R1:W-:Y:S02]  /*3080*/  MUFU.TANH R55, R5 ;  /* 0x0000000500377308 */ /* 0x0003e40000002400 */
[----:B------:R-:W-:Y:S01]  /*3090*/  FMUL.FTZ R8, R8, UR13 ;  /* 0x0000000d08087c20 */ /* 0x000fe20008410000 */
[----:B------:R-:W-:Y:S01]  /*30a0*/  FMUL.FTZ R9, R9, UR13 ;  /* 0x0000000d09097c20 */ /* 0x000fe20008410000 */
[----:B------:R-:W-:Y:S01]  /*30b0*/  FMUL.FTZ R10, R10, UR13 ;  /* 0x0000000d0a0a7c20 */ /* 0x000fe20008410000 */
[----:B------:R-:W-:Y:S05]  /*30c0*/  FMUL.FTZ R11, R11, UR13 ;  /* 0x0000000d0b0b7c20 */ /* 0x000fea0008410000 */
[----:B------:R2:W3:Y:S10]  /*30d0*/  MUFU.TANH R56, R4 ;  /* 0x0000000400387308 */ /* 0x0004f40000002400 */
[----:B------:R3:W3:Y:S01]  /*30e0*/  MUFU.TANH R58, R6 ;  /* 0x00000006003a7308 */ /* 0x0006e20000002400 */
[----:B-1----:R-:W-:Y:S04]  /*30f0*/  MOV R5, UR20 ;  /* 0x0000001400057c02 */ /* 0x002fe80008000f00 */
[----:B----4-:R-:W-:Y:S05]  /*3100*/  @P0 LEA R5, R5, R68, 0x5 ;  /* 0x0000004405050211 */ /* 0x010fea00078e28ff */
[----:B------:R1:W-:Y:S01]  /*3110*/  MUFU.TANH R54, R8 ;  /* 0x0000000800367308 */ /* 0x0003e20000002400 */
[----:B--2---:R-:W-:Y:S01]  /*3120*/  FMUL.FTZ R4, R244, 1.4426950216293334961 ;  /* 0x3fb8aa3bf4047820 */ /* 0x004fe20000410000 */
[C---:B------:R-:W-:Y:S02]  /*3130*/  @P0 ISETP.GE.AND P2, PT, R5.reuse, UR5, PT ;  /* 0x0000000505000c0c */ /* 0x040fe4000bf46270 */
[----:B------:R-:W-:Y:S02]  /*3140*/  @P0 IADD3 R0, R5, 0x1, RZ ;  /* 0x0000000105000810 */ /* 0x000fe40007ffe0ff */
[----:B------:R-:W-:Y:S02]  /*3150*/  FSEL R4, R4, RZ, P1 ;  /* 0x000000ff04047208 */ /* 0x000fe40000800000 */
[----:B------:R-:W-:Y:S02]  /*3160*/  @P0 ISETP.GE.AND P3, PT, R0, UR5, PT ;  /* 0x0000000500000c0c */ /* 0x000fe4000bf66270 */
[----:B------:R2:W-:Y:S01]  /*3170*/  MUFU.TANH R61, R7 ;  /* 0x00000007003d7308 */ /* 0x0005e20000002400 */
[----:B---3--:R-:W-:Y:S02]  /*3180*/  MOV R6, R56 ;  /* 0x0000003800067202 */ /* 0x008fe40000000f00 */
[----:B------:R-:W-:Y:S02]  /*3190*/  @P0 FSEL R6, R56, -INF , !P2 ;  /* 0xff80000038060808 */ /* 0x000fe40005000000 */
[----:B------:R-:W-:Y:S02]  /*31a0*/  MOV R0, R55 ;  /* 0x0000003700007202 */ /* 0x000fe40000000f00 */
[----:B------:R-:W-:Y:S01]  /*31b0*/  @P0 FSEL R0, R55, -INF , !P3 ;  /* 0xff80000037000808 */ /* 0x000fe20005800000 */
[--C-:B------:R-:W-:Y:S01]  /*31c0*/  FFMA.FTZ R6, R6, UR16, -R4.reuse ;  /* 0x0000001006067c23 */ /* 0x100fe20008010804 */
[C---:B-1----:R-:W-:Y:S01]  /*31d0*/  FMUL.FTZ R8, R245.reuse, 1.4426950216293334961 ;  /* 0x3fb8aa3bf5087820 */ /* 0x042fe20000410000 */
[----:B------:R-:W-:Y:S01]  /*31e0*/  FSETP.NEU.FTZ.AND P1, PT, R245, -INF , PT ;  /* 0xff800000f500780b */ /* 0x000fe20003f3d000 */
[----:B------:R-:W1:Y:S01]  /*31f0*/  MUFU.TANH R60, R9 ;  /* 0x00000009003c7308 */ /* 0x000e620000002400 */
[----:B--2---:R-:W-:Y:S09]  /*3200*/  MOV R7, R58 ;  /* 0x0000003a00077202 */ /* 0x004ff20000000f00 */
[----:B------:R2:W-:Y:S01]  /*3210*/  MUFU.EX2 R65, R6 ;  /* 0x0000000600417308 */ /* 0x0005e20000000800 */
[----:B------:R-:W-:Y:S09]  /*3220*/  @P0 FSEL R7, R58, -INF , !P2 ;  /* 0xff8000003a070808 */ /* 0x000ff20005000000 */
[----:B------:R-:W-:Y:S10]  /*3230*/  MUFU.TANH R59, R10 ;  /* 0x0000000a003b7308 */ /* 0x000ff40000002400 */
[----:B------:R-:W3:Y:S01]  /*3240*/  MUFU.TANH R57, R11 ;  /* 0x0000000b00397308 */ /* 0x000ee20000002400 */
[----:B--2---:R-:W-:Y:S01]  /*3250*/  FFMA.FTZ R6, R0, UR16, -R4 ;  /* 0x0000001000067c23 */ /* 0x004fe20008010804 */
[----:B------:R-:W-:Y:S02]  /*3260*/  FSEL R0, R8, RZ, P1 ;  /* 0x000000ff08007208 */ /* 0x000fe40000800000 */
[C---:B------:R-:W-:Y:S02]  /*3270*/  @P0 IADD3 R8, R5.reuse, 0x8, RZ ;  /* 0x0000000805080810 */ /* 0x040fe40007ffe0ff */
[----:B------:R-:W-:Y:S01]  /*3280*/  @P0 IADD3 R5, R5, 0x9, RZ ;  /* 0x0000000905050810 */ /* 0x000fe20007ffe0ff */
[--C-:B------:R-:W-:Y:S03]  /*3290*/  FFMA.FTZ R7, R7, UR16, -R0.reuse ;  /* 0x0000001007077c23 */ /* 0x100fe60008010800 */
[----:B------:R2:W4:Y:S01]  /*32a0*/  MUFU.EX2 R64, R6 ;  /* 0x0000000600407308 */ /* 0x0005220000000800 */
[----:B------:R-:W-:Y:S02]  /*32b0*/  @P0 ISETP.GE.AND P1, PT, R8, UR5, PT ;  /* 0x0000000508000c0c */ /* 0x000fe4000bf26270 */
[----:B------:R-:W-:Y:S02]  /*32c0*/  @P0 ISETP.GE.AND P2, PT, R5, UR5, PT ;  /* 0x0000000505000c0c */ /* 0x000fe4000bf46270 */
[----:B-1----:R-:W-:Y:S02]  /*32d0*/  MOV R5, R60 ;  /* 0x0000003c00057202 */ /* 0x002fe40000000f00 */
[----:B------:R-:W-:Y:S03]  /*32e0*/  @P0 FSEL R5, R60, -INF , !P2 ;  /* 0xff8000003c050808 */ /* 0x000fe60005000000 */
[----:B------:R1:W-:Y:S01]  /*32f0*/  MUFU.EX2 R69, R7 ;  /* 0x0000000700457308 */ /* 0x0003e20000000800 */
[----:B--2---:R-:W-:Y:S02]  /*3300*/  MOV R6, R61 ;  /* 0x0000003d00067202 */ /* 0x004fe40000000f00 */
[----:B------:R-:W-:Y:S02]  /*3310*/  @P0 FSEL R6, R61, -INF , !P3 ;  /* 0xff8000003d060808 */ /* 0x000fe40005800000 */
[----:B------:R-:W-:Y:S03]  /*3320*/  PLOP3.LUT P3, PT, PT, PT, UP3, 0x80, 0x0 ;  /* 0x000000000000781c */ /* 0x000fe60003f6f038 */
[----:B------:R-:W-:Y:S01]  /*3330*/  FFMA.FTZ R6, R6, UR16, -R0 ;  /* 0x0000001006067c23 */ /* 0x000fe20008010800 */
[----:B-1----:R-:W-:Y:S02]  /*3340*/  MOV R7, R54 ;  /* 0x0000003600077202 */ /* 0x002fe40000000f00 */
[----:B------:R-:W-:Y:S01]  /*3350*/  @P0 FSEL R7, R54, -INF , !P1 ;  /* 0xff80000036070808 */ /* 0x000fe20004800000 */
[----:B------:R1:W2:Y:S04]  /*3360*/  MUFU.EX2 R68, R6 ;  /* 0x0000000600447308 */ /* 0x0002a80000000800 */
[--C-:B-1----:R-:W-:Y:S01]  /*3370*/  FFMA.FTZ R6, R7, UR16, -R4.reuse ;  /* 0x0000001007067c23 */ /* 0x102fe20008010804 */
[----:B------:R-:W-:Y:S01]  /*3380*/  FFMA.FTZ R4, R5, UR16, -R4 ;  /* 0x0000001005047c23 */ /* 0x000fe20008010804 */
[----:B---3--:R-:W-:Y:S04]  /*3390*/  MOV R5, R57 ;  /* 0x0000003900057202 */ /* 0x008fe80000000f00 */
[----:B------:R1:W-:Y:S01]  /*33a0*/  MUFU.EX2 R62, R6 ;  /* 0x00000006003e7308 */ /* 0x0003e20000000800 */
[----:B------:R-:W-:Y:S09]  /*33b0*/  @P0 FSEL R5, R57, -INF , !P2 ;  /* 0xff80000039050808 */ /* 0x000ff20005000000 */
[----:B------:R3:W2:Y:S01]  /*33c0*/  MUFU.EX2 R63, R4 ;  /* 0x00000004003f7308 */ /* 0x0006a20000000800 */
[----:B-1----:R-:W-:Y:S02]  /*33d0*/  MOV R6, R59 ;  /* 0x0000003b00067202 */ /* 0x002fe40000000f00 */
[----:B------:R-:W-:Y:S02]  /*33e0*/  @P0 FSEL R6, R59, -INF , !P1 ;  /* 0xff8000003b060808 */ /* 0x000fe40004800000 */
[----:B------:R-:W-:Y:S03]  /*33f0*/  IADD3 R52, P0, R247, UR12, RZ ;  /* 0x0000000cf7347c10 */ /* 0x000fe6000ff1e0ff */
[--C-:B---3--:R-:W-:Y:S01]  /*3400*/  FFMA.FTZ R4, R6, UR16, -R0.reuse ;  /* 0x0000001006047c23 */ /* 0x108fe20008010800 */
[----:B------:R-:W-:Y:S01]  /*3410*/  FFMA.FTZ R0, R5, UR16, -R0 ;  /* 0x0000001005007c23 */ /* 0x000fe20008010800 */
[----:B----4-:R-:W-:Y:S02]  /*3420*/  F2FP.F16.F32.PACK_AB R6, R64, R65 ;  /* 0x000000414006723e */ /* 0x010fe400000000ff */
[----:B------:R1:W-:Y:S01]  /*3430*/  MUFU.EX2 R67, R4 ;  /* 0x0000000400437308 */ /* 0x0003e20000000800 */
[----:B--2---:R-:W-:Y:S02]  /*3440*/  F2FP.F16.F32.PACK_AB R5, R68, R69 ;  /* 0x000000454405723e */ /* 0x004fe400000000ff */
[----:B------:R-:W-:Y:S01]  /*3450*/  STS [R248+0x15000], R6 ;  /* 0x01500006f8007388 */ /* 0x000fe20000000800 */
[----:B------:R-:W-:Y:S03]  /*3460*/  IADD3.X R53, R246, UR11, RZ, P0, !PT ;  /* 0x0000000bf6357c10 */ /* 0x000fe600087fe4ff */
[----:B------:R-:W-:Y:S03]  /*3470*/  STS [R251+0x15000], R5 ;  /* 0x01500005fb007388 */ /* 0x000fe60000000800 */
        /* <DEDUP_REMOVED lines=89> */
[----:B------:R-:W-:Y:S01]  /*3a10*/  FADD.FTZ R0, -R52, R6 ;  /* 0x0000000634007221 */ /* 0x000fe20000010100 */
        /* <DEDUP_REMOVED lines=103> */
.L_x_179:
        /* <DEDUP_REMOVED lines=344> */
.L_x_180:
        /* <DEDUP_REMOVED lines=130> */
.L_x_182:
        /* <DEDUP_REMOVED lines=14> */
.L_x_183:
        /* <DEDUP_REMOVED lines=67> */
.L_x_174:
        /* <DEDUP_REMOVED lines=35> */
.L_x_185:
        /* <DEDUP_REMOVED lines=14> */
.L_x_186:
        /* <DEDUP_REMOVED lines=41> */
.L_x_184:
[----:B------:R-:W-:Y:S05]  /*68e0*/  BSYNC B1 ;  /* 0x0000000000017941 */ /* 0x000fea0003800000 */
.L_x_169:
[----:B------:R-:W-:Y:S02]  /*68f0*/  ULDC UR5, c[0x0][0xc] ;  /* 0x0000030000057ab9 */ /* 0x000fe40000000800 */
[----:B------:R-:W-:-:S04]  /*6900*/  UIADD3 UR20, UR5, UR20, URZ ;  /* 0x0000001405147290 */ /* 0x000fc8000fffe03f */
[----:B------:R-:W-:-:S06]  /*6910*/  UISETP.GE.AND UP0, UPT, UR20, UR59, UPT ;  /* 0x0000003b1400728c */ /* 0x000fcc000bf06270 */
[----:B------:R-:W-:-:S13]  /*6920*/  PLOP3.LUT P0, PT, PT, PT, UP0, 0x80, 0x0 ;  /* 0x000000000000781c */ /* 0x000fda0003f0f008 */
[----:B------:R-:W-:Y:S05]  /*6930*/  @P0 BRA `(.L_x_187) ;  /* 0x0000000000040947 */ /* 0x000fea0003800000 */
[----:B------:R-:W-:Y:S05]  /*6940*/  BRA `(.L_x_188) ;  /* 0xffffffa000747947 */ /* 0x000fea000383ffff */
.L_x_187:
[----:B------:R-:W-:Y:S05]  /*6950*/  EXIT ;  /* 0x000000000000794d */ /* 0x000fea0003800000 */
.L_x_189:
        /* <DEDUP_REMOVED lines=10> */
.L_x_2025:


//--------------------- .text._ZN5flash44flash_bwd_dq_dk_dv_loop_seqk_parallel_kernelI23Flash_bwd_kernel_traitsILi256ELi64ELi32ELi8ELi4ELi1ELi2ELb1ELb1EN7cutlass6half_tE19Flash_kernel_traitsILi256ELi64ELi32ELi8ES3_EELb0ELb0ELb0ELb1ELb0ELb0ELb0EEEvNS_16Flash_bwd_paramsE --------------------------
	.section	.text._ZN5flash44flash_bwd_dq_dk_dv_loop_seqk_parallel_kernelI23Flash_bwd_kernel_traitsILi256ELi64ELi32ELi8ELi4ELi1ELi2ELb1ELb1EN7cutlass6half_tE19Flash_kernel_traitsILi256ELi64ELi32ELi8ES3_EELb0ELb0ELb0ELb1ELb0ELb0ELb0EEEvNS_16Flash_bwd_paramsE,"ax",@progbits
	.align	128
        .global         _ZN5flash44flash_bwd_dq_dk_dv_loop_seqk_parallel_kernelI23Flash_bwd_kernel_traitsILi256ELi64ELi32ELi8ELi4ELi1ELi2ELb1ELb1EN7cutlass6half_tE19Flash_kernel_traitsILi256ELi64ELi32ELi8ES3_EELb0ELb0ELb0ELb1ELb0ELb0ELb0EEEvNS_16Flash_bwd_paramsE
        .type           _ZN5flash44flash_bwd_dq_dk_dv_loop_seqk_parallel_kernelI23Flash_bwd_kernel_traitsILi256ELi64ELi32ELi8ELi4ELi1ELi2ELb1ELb1EN7cutlass6half_tE19Flash_kernel_traitsILi256ELi64ELi32ELi8ES3_EELb0ELb0ELb0ELb1ELb0ELb0ELb0EEEvNS_16Flash_bwd_paramsE,@function
        .size           _ZN5flash44flash_bwd_dq_dk_dv_loop_seqk_parallel_kernelI23Flash_bwd_kernel_traitsILi256ELi64ELi32ELi8ELi4ELi1ELi2ELb1ELb1EN7cutlass6half_tE19Flash_kernel_traitsILi256ELi64ELi32ELi8ES3_EELb0ELb0ELb0ELb1ELb0ELb0ELb0EEEvNS_16Flash_bwd_paramsE,(.L_x_2026 - _ZN5flash44flash_bwd_dq_dk_dv_loop_seqk_parallel_kernelI23Flash_bwd_kernel_traitsILi256ELi64ELi32ELi8ELi4ELi1ELi2ELb1ELb1EN7cutlass6half_tE19Flash_kernel_traitsILi256ELi64ELi32ELi8ES3_EELb0ELb0ELb0ELb1ELb0ELb0ELb0EEEvNS_16Flash_bwd_paramsE)
        .other          _ZN5flash44flash_bwd_dq_dk_dv_loop_seqk_parallel_kernelI23Flash_bwd_kernel_traitsILi256ELi64ELi32ELi8ELi4ELi1ELi2ELb1ELb1EN7cutlass6half_tE19Flash_kernel_traitsILi256ELi64ELi32ELi8ES3_EELb0ELb0ELb0ELb1ELb0ELb0ELb0EEEvNS_16Flash_bwd_paramsE,@"STO_CUDA_ENTRY STV_DEFAULT"
_ZN5flash44flash_bwd_dq_dk_dv_loop_seqk_parallel_kernelI23Flash_bwd_kernel_traitsILi256ELi64ELi32ELi8ELi4ELi1ELi2ELb1ELb1EN7cutlass6half_tE19Flash_kernel_traitsILi256ELi64ELi32ELi8ES3_EELb0ELb0ELb0ELb1ELb0ELb0ELb0EEEvNS_16Flash_bwd_paramsE:
.text._ZN5flash44flash_bwd_dq_dk_dv_loop_seqk_parallel_kernelI23Flash_bwd_kernel_traitsILi256ELi64ELi32ELi8ELi4ELi1ELi2ELb1ELb1EN7cutlass6half_tE19Flash_kernel_traitsILi256ELi64ELi32ELi8ES3_EELb0ELb0ELb0ELb1ELb0ELb0ELb0EEEvNS_16Flash_bwd_paramsE:
        /* <DEDUP_REMOVED lines=141> */
[C---:B------:R-:W-:Y:S02]  /*08d0*/  IMAD R4, R7.reuse, 0x10, R4 ;  /* 0x0000001007047824 */ /* 0x040fe400078e0204 */
[----:B------:R-:W-:Y:S02]  /*08e0*/  IMAD.U32 R0, RZ, RZ, UR6 ;  /* 0x00000006ff007e24 */ /* 0x000fe4000f8e00ff */
[----:B------:R-:W-:Y:S01]  /*08f0*/  IMAD.U32 R0, RZ, RZ, UR5 ;  /* 0x00000005ff007e24 */ /* 0x000fe2000f8e00ff */
[----:B------:R1:W-:Y:S01]  /*0900*/  STL [R1+0x8], R4 ;  /* 0x0000080401007387 */ /* 0x0003e20000100800 */
        /* <DEDUP_REMOVED lines=8> */
[----:B------:R-:W-:Y:S01]  /*0990*/  UIADD3 UR6, UR4, 0x10000, URZ ;  /* 0x0001000004067890 */ /* 0x000fe2000fffe03f */
[----:B------:R-:W-:Y:S01]  /*09a0*/  LEA R232, R232, UR5, 0x1 ;  /* 0x00000005e8e87c11 */ /* 0x000fe2000f8e08ff */
[----:B------:R-:W-:Y:S01]  /*09b0*/  IMAD.IADD R252, R249, 0x1, R251 ;  /* 0x00000001f9fc7824 */ /* 0x000fe200078e02fb */
[----:B------:R-:W-:Y:S01]  /*09c0*/  LEA R230, R234, UR5, 0x1 ;  /* 0x00000005eae67c11 */ /* 0x000fe2000f8e08ff */
[----:B------:R-:W-:Y:S01]  /*09d0*/  IMAD.IADD R225, R225, 0x1, R3 ;  /* 0x00000001e1e17824 */ /* 0x000fe200078e0203 */
[----:B------:R-:W-:Y:S01]  /*09e0*/  SEL R224, R224, 0xffffffe0, !P3 ;  /* 0xffffffe0e0e07807 */ /* 0x000fe20005800000 */
        /* <DEDUP_REMOVED lines=11> */
[----:B------:R-:W-:Y:S02]  /*0aa0*/  VIADD R236, R235, 0x800 ;  /* 0x00000800ebec7836 */ /* 0x000fe40000000000 */
[----:B-1----:R-:W-:-:S07]  /*0ab0*/  IMAD.IADD R227, R224, 0x1, R227 ;  /* 0x00000001e0e37824 */ /* 0x002fce00078e02e3 */
.L_x_222:
        /* <DEDUP_REMOVED lines=50> */
[----:B------:R-:W-:-:S03]  /*0de0*/  @!UP3 USEL UR10, UR5, URZ, UP0 ;  /* 0x0000003f050ab287 */ /* 0x000fc60008000000 */
[----:B------:R-:W-:Y:S01]  /*0df0*/  ULDC UR5, c[0x0][0x2c8] ;  /* 0x0000b20000057ab9 */ /* 0x000fe20000000800 */
        /* <DEDUP_REMOVED lines=15> */
.L_x_190:
[----:B------:R-:W-:Y:S02]  /*0ef0*/  @!UP3 UIADD3 UR9, UR10, UR5, -UR18 ;  /* 0x000000050a09b290 */ /* 0x000fe4000fffe812 */
[----:B------:R-:W-:Y:S02]  /*0f00*/  @UP2 UIADD3 UR38, UR12, -UR8, URZ ;  /* 0x800000080c262290 */ /* 0x000fe4000fffe03f */
[----:B------:R-:W-:-:S05]  /*0f10*/  UISETP.GT.AND UP0, UPT, UR9, UR28, UPT ;  /* 0x0000001c0900728c */ /* 0x000fca000bf04270 */
[----:B------:R-:W-:Y:S01]  /*0f20*/  @!UP2 ULDC UR38, c[0x0][0x2c4] ;  /* 0x0000b1000026aab9 */ /* 0x000fe20000000800 */
[----:B------:R-:W-:-:S13]  /*0f30*/  PLOP3.LUT P0, PT, PT, PT, UP0, 0x80, 0x0 ;  /* 0x000000000000781c */ /* 0x000fda0003f0f008 */
[----:B------:R-:W-:Y:S05]  /*0f40*/  @!P0 BRA `(.L_x_191) ;  /* 0x0000006c00e88947 */ /* 0x000fea0003800000 */
[----:B------:R-:W1:Y:S01]  /*0f50*/  LDC R8, c[0x0][0x278] ;  /* 0x00009e00ff087b82 */ /* 0x000e620000000800 */
[----:B------:R-:W-:Y:S01]  /*0f60*/  UISETP.NE.AND UP1, UPT, UR8, -0x1, UPT ;  /* 0xffffffff0800788c */ /* 0x000fe2000bf25270 */
[----:B------:R-:W-:Y:S01]  /*0f70*/  IABS R6, UR53 ;  /* 0x0000003500067c13 */ /* 0x000fe20008000000 */
[----:B------:R-:W-:Y:S01]  /*0f80*/  ULDC.64 UR10, c[0x0][0x228] ;  /* 0x00008a00000a7ab9 */ /* 0x000fe20000000a00 */
[----:B------:R-:W-:Y:S01]  /*0f90*/  ULDC.64 UR12, c[0x0][0x488] ;  /* 0x00012200000c7ab9 */ /* 0x000fe20000000a00 */
[----:B------:R-:W-:Y:S02]  /*0fa0*/  UIMAD UR5, UR55, UR10, URZ ;  /* 0x0000000a370572a4 */ /* 0x000fe4000f8e023f */
[----:B------:R-:W-:Y:S01]  /*0fb0*/  UIMAD.WIDE.U32 UR16, UR46, UR10, URZ ;  /* 0x0000000a2e1072a5 */ /* 0x000fe2000f8e003f */
[----:B------:R-:W2:Y:S01]  /*0fc0*/  S2UR UR14, SR_CTAID.X ;  /* 0x00000000000e79c3 */ /* 0x000ea20000002500 */
[----:B------:R-:W-:Y:S02]  /*0fd0*/  UIMAD UR25, UR46, UR11, UR5 ;  /* 0x0000000b2e1972a4 */ /* 0x000fe4000f8e0205 */
[----:B------:R-:W-:Y:S01]  /*0fe0*/  UISETP.NE.AND UP0, UPT, UR23, -0x1, UPT ;  /* 0xffffffff1700788c */ /* 0x000fe2000bf05270 */
[----:B------:R-:W-:Y:S01]  /*0ff0*/  @!UP1 ULDC.64 UR10, c[0x0][0x418] ;  /* 0x00010600000a9ab9 */ /* 0x000fe20000000a00 */
[----:B------:R-:W-:Y:S01]  /*1000*/  ULDC.64 UR26, c[0x0][0x240] ;  /* 0x00009000001a7ab9 */ /* 0x000fe20000000a00 */
[----:B------:R-:W-:Y:S01]  /*1010*/  @!UP1 UIMAD UR5, UR55, UR10, URZ ;  /* 0x0000000a370592a4 */ /* 0x000fe2000f8e023f */
[----:B------:R-:W-:Y:S01]  /*1020*/  ULDC UR56, c[0x0][0x2d4] ;  /* 0x0000b50000387ab9 */ /* 0x000fe20000000800 */
[----:B------:R-:W-:Y:S01]  /*1030*/  USHF.L.U64.HI UR20, UR46, 0x7, UR55 ;  /* 0x000000072e147899 */ /* 0x000fe20008010237 */
[----:B------:R-:W-:Y:S01]  /*1040*/  ULDC.U8 UR31, c[0x0][0x480] ;  /* 0x00012000001f7ab9 */ /* 0x000fe20000000000 */
[----:B------:R-:W-:-:S04]  /*1050*/  ULDC.U8 UR30, c[0x0][0x3d8] ;  /* 0x0000f600001e7ab9 */ /* 0x000fc80000000000 */
[----:B------:R-:W-:Y:S01]  /*1060*/  @UP0 UIADD3 UR19, UR18, UR23, URZ ;  /* 0x0000001712130290 */ /* 0x000fe2000fffe03f */
[----:B-1----:R-:W-:Y:S01]  /*1070*/  IABS R7, R8 ;  /* 0x0000000800077213 */ /* 0x002fe20000000000 */
[----:B------:R-:W-:Y:S01]  /*1080*/  USHF.R.S32.HI UR35, URZ, 0x1f, UR56 ;  /* 0x0000001f3f237899 */ /* 0x000fe20008011438 */
[----:B------:R-:W-:Y:S01]  /*1090*/  ISETP.NE.AND P3, PT, R8, RZ, PT ;  /* 0x000000ff0800720c */ /* 0x000fe20003f65270 */
[----:B------:R-:W-:Y:S01]  /*10a0*/  UISETP.NE.AND UP4, UPT, UR31, URZ, UPT ;  /* 0x0000003f1f00728c */ /* 0x000fe2000bf85270 */
[----:B------:R-:W1:Y:S01]  /*10b0*/  I2F.RP R4, R7 ;  /* 0x0000000700047306 */ /* 0x000e620000209400 */
[----:B------:R-:W-:Y:S02]  /*10c0*/  UISETP.NE.AND UP3, UPT, UR30, URZ, UPT ;  /* 0x0000003f1e00728c */ /* 0x000fe4000bf65270 */
[----:B------:R-:W-:Y:S02]  /*10d0*/  USEL UR36, UR20, URZ, UP2 ;  /* 0x0000003f14247287 */ /* 0x000fe40009000000 */
[----:B--2---:R-:W-:Y:S01]  /*10e0*/  UIMAD.WIDE.U32 UR32, UR14, UR12, URZ ;  /* 0x0000000c0e2072a5 */ /* 0x004fe2000f8e003f */
[----:B------:R-:W-:Y:S01]  /*10f0*/  @UP0 ULDC.64 UR30, c[0x0][0x248] ;  /* 0x00009200001e0ab9 */ /* 0x000fe20000000a00 */
[----:B------:R-:W-:-:S02]  /*1100*/  UIADD3 UR39, UR17, UR25, URZ ;  /* 0x0000001911277290 */ /* 0x000fc4000fffe03f */
[----:B------:R-:W-:Y:S02]  /*1110*/  UIMAD UR51, UR14, UR13, UR33 ;  /* 0x0000000d0e3372a4 */ /* 0x000fe4000f8e0221 */
[----:B------:R-:W-:Y:S02]  /*1120*/  @!UP1 UIMAD UR33, UR46, UR11, UR5 ;  /* 0x0000000b2e2192a4 */ /* 0x000fe4000f8e0205 */
[----:B------:R-:W-:Y:S01]  /*1130*/  USHF.L.U32 UR14, UR46, 0x7, URZ ;  /* 0x000000072e0e7899 */ /* 0x000fe2000800063f */
[----:B-1----:R-:W1:Y:S01]  /*1140*/  MUFU.RCP R4, R4 ;  /* 0x0000000400047308 */ /* 0x002e620000001000 */
[----:B------:R-:W-:Y:S02]  /*1150*/  UIADD3 UR5, UR38, 0x3f, URZ ;  /* 0x0000003f26057890 */ /* 0x000fe4000fffe03f */
[----:B------:R-:W-:Y:S02]  /*1160*/  USEL UR34, UR14, URZ, UP2 ;  /* 0x0000003f0e227287 */ /* 0x000fe40009000000 */
[----:B------:R-:W-:-:S02]  /*1170*/  USHF.R.S32.HI UR21, URZ, 0x1f, UR5 ;  /* 0x0000001f3f157899 */ /* 0x000fc40008011405 */
[----:B------:R-:W-:Y:S01]  /*1180*/  UIMAD.WIDE.U32 UR14, UR8, UR26, URZ ;  /* 0x0000001a080e72a5 */ /* 0x000fe2000f8e003f */
[----:B------:R-:W-:Y:S01]  /*1190*/  @UP1 ULDC.64 UR12, c[0x0][0x420] ;  /* 0x00010800000c1ab9 */ /* 0x000fe20000000a00 */
[----:B------:R-:W-:Y:S02]  /*11a0*/  ULEA.HI UR20, UR21, UR5, URZ, 0x6 ;  /* 0x0000000515147291 */ /* 0x000fe4000f8f303f */
[----:B------:R-:W-:Y:S02]  /*11b0*/  @UP1 UIMAD.WIDE.U32 UR44, UR8, UR12, URZ ;  /* 0x0000000c082c12a5 */ /* 0x000fe4000f8e003f */
[----:B------:R-:W-:Y:S02]  /*11c0*/  USEL UR41, UR16, UR14, !UP1 ;  /* 0x0000000e10297287 */ /* 0x000fe4000c800000 */
[----:B------:R-:W-:Y:S01]  /*11d0*/  @UP0 UIMAD.WIDE.U32 UR16, UR19, UR30, URZ ;  /* 0x0000001e131002a5 */ /* 0x000fe2000f8e003f */
[----:B-1----:R-:W-:Y:S01]  /*11e0*/  VIADD R4, R4, 0xffffffe ;  /* 0x0ffffffe04047836 */ /* 0x002fe20000000000 */
[----:B------:R-:W-:Y:S01]  /*11f0*/  UIMAD UR5, UR35, UR46, URZ ;  /* 0x0000002e230572a4 */ /* 0x000fe2000f8e023f */
[----:B------:R-:W-:-:S02]  /*1200*/  ULDC UR58, c[0x0][0x2dc] ;  /* 0x0000b700003a7ab9 */ /* 0x000fc40000000800 */
[----:B------:R-:W1:Y:S01]  /*1210*/  F2I.FTZ.U32.TRUNC.NTZ R5, R4 ;  /* 0x0000000400057305 */ /* 0x000e62000021f000 */
[----:B------:R-:W-:Y:S01]  /*1220*/  ULDC UR57, c[0x0][0x270] ;  /* 0x00009c0000397ab9 */ /* 0x000fe20000000800 */
[----:B------:R-:W-:Y:S02]  /*1230*/  @UP1 UIMAD UR40, UR8, UR13, UR45 ;  /* 0x0000000d082812a4 */ /* 0x000fe4000f8e022d */
[----:B------:R-:W-:Y:S02]  /*1240*/  @!UP1 UIMAD.WIDE.U32 UR42, UR46, UR10, URZ ;  /* 0x0000000a2e2a92a5 */ /* 0x000fe4000f8e003f */
[----:B------:R-:W-:Y:S02]  /*1250*/  UIMAD UR24, UR8, UR27, URZ ;  /* 0x0000001b081872a4 */ /* 0x000fe4000f8e023f */
[----:B------:R-:W-:Y:S02]  /*1260*/  UIMAD.WIDE UR10, UR58, UR57, URZ ;  /* 0x000000393a0a72a5 */ /* 0x000fe4000f8e023f */
[----:B------:R-:W-:-:S02]  /*1270*/  UIMAD.WIDE.U32 UR12, UR46, UR56, URZ ;  /* 0x000000382e0c72a5 */ /* 0x000fc4000f8e003f */
[----:B------:R-:W-:Y:S02]  /*1280*/  UIMAD UR5, UR55, UR56, UR5 ;  /* 0x00000038370572a4 */ /* 0x000fe4000f8e0205 */
[----:B------:R-:W-:Y:S01]  /*1290*/  @UP1 UIADD3 UR39, UR15, UR24, URZ ;  /* 0x000000180f271290 */ /* 0x000fe2000fffe03f */
[--C-:B-1----:R-:W-:Y:S01]  /*12a0*/  IMAD.MOV R0, RZ, RZ, -R5.reuse ;  /* 0x000000ffff007224 */ /* 0x102fe200078e0a05 */
[----:B------:R-:W-:Y:S01]  /*12b0*/  @UP0 UMOV UR47, UR16 ;  /* 0x00000010002f0c82 */ /* 0x000fe20008000000 */
[----:B------:R-:W-:Y:S01]  /*12c0*/  IMAD.MOV.U32 R4, RZ, RZ, RZ ;  /* 0x000000ffff047224 */ /* 0x000fe200078e00ff */
[----:B------:R-:W-:Y:S01]  /*12d0*/  UIMAD.WIDE.U32 UR14, UR10, UR12, URZ ;  /* 0x0000000c0a0e72a5 */ /* 0x000fe2000f8e003f */
[----:B------:R-:W-:Y:S01]  /*12e0*/  IMAD R0, R0, R7, RZ ;  /* 0x0000000700007224 */ /* 0x000fe200078e02ff */
[----:B------:R-:W-:Y:S02]  /*12f0*/  UIMAD UR16, UR11, UR12, URZ ;  /* 0x0000000c0b1072a4 */ /* 0x000fe4000f8e023f */
[----:B------:R-:W-:Y:S01]  /*1300*/  UIADD3 UR5, UR13, UR5, URZ ;  /* 0x000000050d057290 */ /* 0x000fe2000fffe03f */
[----:B------:R-:W-:Y:S01]  /*1310*/  IMAD.HI.U32 R0, R5, R0, R4 ;  /* 0x0000000005007227 */ /* 0x000fe200078e0004 */
[----:B------:R-:W-:Y:S01]  /*1320*/  MOV R4, R6 ;  /* 0x0000000600047202 */ /* 0x000fe20000000f00 */
[----:B------:R-:W-:Y:S01]  /*1330*/  UIMAD.WIDE.U32 UR12, UR10, UR8, URZ ;  /* 0x000000080a0c72a5 */ /* 0x000fe2000f8e003f */
[----:B------:R-:W-:Y:S01]  /*1340*/  ULDC UR37, c[0x0][0x2c4] ;  /* 0x0000b10000257ab9 */ /* 0x000fe20000000800 */
[----:B------:R-:W-:-:S02]  /*1350*/  UIMAD UR5, UR10, UR5, UR16 ;  /* 0x000000050a0572a4 */ /* 0x000fc4000f8e0210 */
[----:B------:R-:W-:Y:S01]  /*1360*/  IMAD.HI.U32 R0, R0, R4, RZ ;  /* 0x0000000400007227 */ /* 0x000fe200078e00ff */
[----:B------:R-:W-:Y:S02]  /*1370*/  @UP3 UIMAD UR16, UR46, UR37, URZ ;  /* 0x000000252e1032a4 */ /* 0x000fe4000f8e023f */
[----:B------:R-:W-:Y:S01]  /*1380*/  USEL UR54, UR14, UR12, !UP1 ;  /* 0x0000000c0e367287 */ /* 0x000fe2000c800000 */
[----:B------:R-:W-:Y:S01]  /*1390*/  IMAD.MOV R5, RZ, RZ, -R0 ;  /* 0x000000ffff057224 */ /* 0x000fe200078e0a00 */
[----:B------:R-:W-:Y:S02]  /*13a0*/  @UP0 UIMAD UR19, UR19, UR31, URZ ;  /* 0x0000001f131302a4 */ /* 0x000fe4000f8e023f */
[----:B------:R-:W-:Y:S01]  /*13b0*/  ULOP3.LUT UR12, UR20, 0xffffffc0, URZ, 0xc0, !UPT ;  /* 0xffffffc0140c7892 */ /* 0x000fe2000f8ec03f */
[----:B------:R-:W-:Y:S01]  /*13c0*/  IMAD R4, R7, R5, R4 ;  /* 0x0000000507047224 */ /* 0x000fe200078e0204 */
[----:B------:R-:W-:Y:S02]  /*13d0*/  UIADD3 UR49, UR15, UR5, URZ ;  /* 0x000000050f317290 */ /* 0x000fe4000fffe03f */
[----:B------:R-:W-:-:S02]  /*13e0*/  @UP3 USEL UR5, UR16, UR8, !UP1 ;  /* 0x0000000810053287 */ /* 0x000fc4000c800000 */
[----:B------:R-:W-:Y:S01]  /*13f0*/  ISETP.GT.U32.AND P0, PT, R7, R4, PT ;  /* 0x000000040700720c */ /* 0x000fe20003f04070 */
[----:B------:R-:W-:Y:S02]  /*1400*/  @UP0 UIADD3 UR48, UR17, UR19, URZ ;  /* 0x0000001311300290 */ /* 0x000fe4000fffe03f */
[----:B------:R-:W-:Y:S01]  /*1410*/  UIADD3 UR14, UR12, -0x40, URZ ;  /* 0xffffffc00c0e7890 */ /* 0x000fe2000fffe03f */
[----:B------:R-:W-:Y:S01]  /*1420*/  @UP3 ULDC UR17, c[0x0][0x2e4] ;  /* 0x0000b90000113ab9 */ /* 0x000fe20000000800 */
[----:B------:R-:W-:Y:S02]  /*1430*/  @!UP3 UIMAD UR15, UR46, UR57, UR53 ;  /* 0x000000392e0fb2a4 */ /* 0x000fe4000f8e0235 */
[----:B------:R-:W-:Y:S02]  /*1440*/  @UP3 UIMAD UR17, UR53, UR17, UR5 ;  /* 0x00000011351132a4 */ /* 0x000fe4000f8e0205 */
[----:B------:R-:W-:Y:S02]  /*1450*/  USHF.R.S32.HI UR35, URZ, 0x1f, UR14 ;  /* 0x0000001f3f237899 */ /* 0x000fe4000801140e */
[----:B------:R-:W-:-:S02]  /*1460*/  UIADD3 UR5, UP2, UR14, UR34, URZ ;  /* 0x000000220e057290 */ /* 0x000fc4000ff5e03f */
[----:B------:R-:W-:Y:S01]  /*1470*/  @!P0 IMAD.IADD R4, R4, 0x1, -R7 ;  /* 0x0000000104048824 */ /* 0x000fe200078e0a07 */
[----:B------:R-:W-:Y:S01]  /*1480*/  @!UP3 UIMAD UR17, UR15, UR37, URZ ;  /* 0x000000250f11b2a4 */ /* 0x000fe2000f8e023f */
[----:B------:R-:W-:Y:S01]  /*1490*/  @!P0 IADD3 R0, R0, 0x1, RZ ;  /* 0x0000000100008810 */ /* 0x000fe20007ffe0ff */
[----:B------:R-:W-:Y:S01]  /*14a0*/  UIMAD UR12, UR11, UR8, URZ ;  /* 0x000000080b0c72a4 */ /* 0x000fe2000f8e023f */
[----:B------:R-:W-:Y:S01]  /*14b0*/  PLOP3.LUT P0, PT, PT, PT, UP0, 0x80, 0x0 ;  /* 0x000000000000781c */ /* 0x000fe20003f0f008 */
[----:B------:R-:W-:Y:S01]  /*14c0*/  UIADD3.X UR15, UR35, UR36, URZ, UP2, !UPT ;  /* 0x00000024230f7290 */ /* 0x000fe200097fe43f */
[----:B------:R-:W-:Y:S01]  /*14d0*/  ISETP.GE.U32.AND P1, PT, R4, R7, PT ;  /* 0x000000070400720c */ /* 0x000fe20003f26070 */
[----:B------:R-:W-:Y:S01]  /*14e0*/  UIMAD UR11, UR11, UR5, URZ ;  /* 0x000000050b0b72a4 */ /* 0x000fe2000f8e023f */
[----:B------:R-:W-:Y:S01]  /*14f0*/  LOP3.LUT R4, R8, UR53, RZ, 0x3c, !PT ;  /* 0x0000003508047c12 */ /* 0x000fe2000f8e3cff */
[----:B------:R-:W-:Y:S01]  /*1500*/  @UP0 UIADD3 UR29, UR18, UR23, URZ ;  /* 0x00000017121d0290 */ /* 0x000fe2000fffe03f */
[----:B------:R-:W-:-:S02]  /*1510*/  @UP0 ULDC.64 UR24, c[0x0][0x250] ;  /* 0x0000940000180ab9 */ /* 0x000fc40000000a00 */
[----:B------:R-:W-:Y:S01]  /*1520*/  ISETP.GE.AND P2, PT, R4, RZ, PT ;  /* 0x000000ff0400720c */ /* 0x000fe20003f46270 */
[----:B------:R-:W-:Y:S02]  /*1530*/  UIMAD.WIDE.U32 UR36, UR10, UR5, URZ ;  /* 0x000000050a2472a5 */ /* 0x000fe4000f8e003f */
[----:B------:R-:W-:Y:S02]  /*1540*/  UIMAD UR5, UR10, UR15, UR11 ;  /* 0x0000000f0a0572a4 */ /* 0x000fe4000f8e020b */
[----:B------:R-:W-:Y:S02]  /*1550*/  @UP0 UIMAD.WIDE.U32 UR10, UR29, UR24, URZ ;  /* 0x000000181d0a02a5 */ /* 0x000fe4000f8e003f */
[----:B------:R-:W-:Y:S01]  /*1560*/  @P1 VIADD R0, R0, 0x1 ;  /* 0x0000000100001836 */ /* 0x000fe20000000000 */
[----:B------:R-:W-:Y:S01]  /*1570*/  @UP1 UIADD3 UR49, UR13, UR12, URZ ;  /* 0x0000000c0d311290 */ /* 0x000fe2000fffe03f */
[----:B------:R-:W-:Y:S01]  /*1580*/  PLOP3.LUT P1, PT, PT, PT, UP3, 0x80, 0x0 ;  /* 0x000000000000781c */ /* 0x000fe20003f2f038 */
[----:B------:R-:W-:Y:S01]  /*1590*/  UIMAD UR50, UR53, UR58, URZ ;  /* 0x0000003a353272a4 */ /* 0x000fe2000f8e023f */
[----:B------:R-:W-:Y:S01]  /*15a0*/  IMAD.MOV.U32 R21, RZ, RZ, R0 ;  /* 0x000000ffff157224 */ /* 0x000fe200078e0000 */
[----:B------:R-:W-:-:S02]  /*15b0*/  @UP0 UIMAD UR12, UR29, UR25, URZ ;  /* 0x000000191d0c02a4 */ /* 0x000fc4000f8e023f */
[----:B------:R-:W-:Y:S02]  /*15c0*/  @!UP1 UIADD3 UR40, UR43, UR33, URZ ;  /* 0x000000212b289290 */ /* 0x000fe4000fffe03f */
[----:B------:R-:W-:Y:S01]  /*15d0*/  USHF.R.S32.HI UR33, URZ, 0x1f, UR50 ;  /* 0x0000001f3f217899 */ /* 0x000fe20008011432 */
[----:B------:R-:W-:Y:S01]  /*15e0*/  @!P2 IADD3 R21, -R21, RZ, RZ ;  /* 0x000000ff1515a210 */ /* 0x000fe20007ffe1ff */
[----:B------:R-:W-:Y:S01]  /*15f0*/  USEL UR52, UR32, URZ, UP4 ;  /* 0x0000003f20347287 */ /* 0x000fe2000a000000 */
[----:B------:R-:W-:Y:S01]  /*1600*/  @!P3 LOP3.LUT R21, RZ, R8, RZ, 0x33, !PT ;  /* 0x00000008ff15b212 */ /* 0x000fe200078e33ff */
[----:B------:R-:W-:Y:S02]  /*1610*/  @UP0 UIADD3 UR34, UR11, UR12, URZ ;  /* 0x0000000c0b220290 */ /* 0x000fe4000fffe03f */
[----:B------:R-:W-:Y:S02]  /*1620*/  USEL UR51, UR51, URZ, UP4 ;  /* 0x0000003f33337287 */ /* 0x000fe4000a000000 */
[----:B------:R-:W-:Y:S01]  /*1630*/  UIADD3 UR19, UR37, UR5, URZ ;  /* 0x0000000525137290 */ /* 0x000fe2000fffe03f */
[----:B------:R-:W-:Y:S01]  /*1640*/  @UP0 UMOV UR29, UR10 ;  /* 0x0000000a001d0c82 */ /* 0x000fe20008000000 */
[----:B------:R-:W-:Y:S10]  /*1650*/  @P0 BRA `(.L_x_192) ;  /* 0x0000000000300947 */ /* 0x000ff40003800000 */
[----:B------:R-:W-:Y:S01]  /*1660*/  USHF.R.S32.HI UR5, URZ, 0x1f, UR18 ;  /* 0x0000001f3f057899 */ /* 0x000fe20008011412 */
[----:B------:R-:W-:Y:S01]  /*1670*/  ULDC.64 UR30, c[0x0][0x248] ;  /* 0x00009200001e7ab9 */ /* 0x000fe20000000a00 */
[----:B------:R-:W-:Y:S02]  /*1680*/  ULDC.64 UR12, c[0x0][0x230] ;  /* 0x00008c00000c7ab9 */ /* 0x000fe40000000a00 */
[----:B------:R-:W-:Y:S02]  /*1690*/  UIMAD UR5, UR5, UR30, URZ ;  /* 0x0000001e050572a4 */ /* 0x000fe4000f8e023f */
[----:B------:R-:W-:Y:S02]  /*16a0*/  UIMAD.WIDE.U32 UR10, UR18, UR30, URZ ;  /* 0x0000001e120a72a5 */ /* 0x000fe4000f8e003f */
[----:B------:R-:W-:-:S04]  /*16b0*/  UIMAD UR5, UR18, UR31, UR5 ;  /* 0x0000001f120572a4 */ /* 0x000fc8000f8e0205 */
[----:B------:R-:W-:Y:S02]  /*16c0*/  UIADD3 UR11, UR11, UR5, URZ ;  /* 0x000000050b0b7290 */ /* 0x000fe4000fffe03f */
[----:B------:R-:W-:Y:S02]  /*16d0*/  UIMAD UR5, UR55, UR12, URZ ;  /* 0x0000000c370572a4 */ /* 0x000fe4000f8e023f */
[----:B------:R-:W-:Y:S02]  /*16e0*/  UIMAD.WIDE.U32 UR10, UR46, UR12, UR10 ;  /* 0x0000000c2e0a72a5 */ /* 0x000fe4000f8e000a */
[----:B------:R-:W-:-:S04]  /*16f0*/  UIMAD UR5, UR46, UR13, UR5 ;  /* 0x0000000d2e0572a4 */ /* 0x000fc8000f8e0205 */
[----:B------:R-:W-:Y:S01]  /*1700*/  UIADD3 UR48, UR11, UR5, URZ ;  /* 0x000000050b307290 */ /* 0x000fe2000fffe03f */
[----:B------:R-:W-:-:S11]  /*1710*/  UMOV UR47, UR10 ;  /* 0x0000000a002f7c82 */ /* 0x000fd60008000000 */
.L_x_192:
[----:B------:R-:W-:Y:S05]  /*1720*/  @P0 BRA `(.L_x_193) ;  /* 0x0000000000300947 */ /* 0x000fea0003800000 */
        /* <DEDUP_REMOVED lines=11> */
[----:B------:R-:W-:Y:S02]  /*17e0*/  UMOV UR29, UR10 ;  /* 0x0000000a001d7c82 */ /* 0x000fe40008000000 */
.L_x_193:
        /* <DEDUP_REMOVED lines=11> */
.L_x_194:
[----:B------:R-:W-:-:S04]  /*18a0*/  UIMAD UR5, UR46, UR57, UR53 ;  /* 0x000000392e0572a4 */ /* 0x000fc8000f8e0235 */
[----:B------:R-:W-:-:S12]  /*18b0*/  UIMAD UR5, UR5, UR56, URZ ;  /* 0x00000038050572a4 */ /* 0x000fd8000f8e023f */
.L_x_195:
        /* <DEDUP_REMOVED lines=13> */
[----:B------:R-:W-:Y:S02]  /*1990*/  ULDC.64 UR12, c[0x0][0x428] ;  /* 0x00010a00000c7ab9 */ /* 0x000fe40000000a00 */
[----:B------:R-:W-:Y:S01]  /*19a0*/  ULDC.64 UR16, c[0x0][0x258] ;  /* 0x0000960000107ab9 */ /* 0x000fe20000000a00 */
[----:B------:R-:W-:Y:S01]  /*19b0*/  ULEA.HI.SX32 UR37, UR20, 0xffffffff, 0x1a ;  /* 0xffffffff14257891 */ /* 0x000fe2000f8fd23f */
[----:B------:R-:W-:Y:S01]  /*19c0*/  IMAD.U32 R30, RZ, RZ, UR12 ;  /* 0x0000000cff1e7e24 */ /* 0x000fe2000f8e00ff */
[----:B------:R-:W-:Y:S01]  /*19d0*/  UIMAD UR20, UR43, UR16, URZ ;  /* 0x000000102b1472a4 */ /* 0x000fe2000f8e023f */
[----:B------:R-:W-:-:S03]  /*19e0*/  ULDC.64 UR44, c[0x0][0x2b0] ;  /* 0x0000ac00002c7ab9 */ /* 0x000fc60000000a00 */
[----:B------:R-:W-:Y:S01]  /*19f0*/  UIMAD UR20, UR53, UR17, UR20 ;  /* 0x00000011351472a4 */ /* 0x000fe2000f8e0214 */
[----:B--2---:R-:W-:-:S04]  /*1a00*/  IMAD R10, R8, UR35, RZ ;  /* 0x00000023080a7c24 */ /* 0x004fc8000f8e02ff */
        /* <DEDUP_REMOVED lines=15> */
[C---:B------:R-:W-:Y:S01]  /*1b00*/  ISETP.GE.AND P4, PT, R4.reuse, UR42, PT ;  /* 0x0000002a04007c0c */ /* 0x040fe2000bf86270 */
[C---:B------:R-:W-:Y:S01]  /*1b10*/  VIADD R5, R4.reuse, 0x80 ;  /* 0x0000008004057836 */ /* 0x040fe20000000000 */
[----:B------:R-:W-:Y:S01]  /*1b20*/  UIADD3 UR8, UP1, UP0, UR36, UR5, UR50 ;  /* 0x0000000524087290 */ /* 0x000fe2000f83e032 */
[----:B------:R-:W-:Y:S01]  /*1b30*/  VIADD R11, R4, 0xc0 ;  /* 0x000000c0040b7836 */ /* 0x000fe20000000000 */
[----:B------:R-:W-:Y:S01]  /*1b40*/  ISETP.GE.AND P6, PT, R6, UR42, PT ;  /* 0x0000002a06007c0c */ /* 0x000fe2000bfc6270 */
[----:B------:R-:W-:Y:S01]  /*1b50*/  USHF.R.S32.HI UR5, URZ, 0x1f, UR5 ;  /* 0x0000001f3f057899 */ /* 0x000fe20008011405 */
[----:B------:R-:W-:-:S02]  /*1b60*/  ISETP.GE.AND P5, PT, R5, UR42, PT ;  /* 0x0000002a05007c0c */ /* 0x000fc4000bfa6270 */
[----:B------:R-:W-:Y:S01]  /*1b70*/  SHF.R.S32.HI R5, RZ, 0x1f, R4 ;  /* 0x0000001fff057819 */ /* 0x000fe20000011404 */
[----:B------:R-:W-:Y:S01]  /*1b80*/  UIADD3.X UR5, UR19, UR5, UR33, UP1, UP0 ;  /* 0x0000000513057290 */ /* 0x000fe20008fe0421 */
[----:B------:R-:W-:Y:S01]  /*1b90*/  IADD3 R6, P0, R4, UR21, RZ ;  /* 0x0000001504067c10 */ /* 0x000fe2000ff1e0ff */
[----:B------:R-:W-:Y:S01]  /*1ba0*/  UIADD3 UR8, UP1, UP0, UR52, UR8, UR54 ;  /* 0x0000000834087290 */ /* 0x000fe2000f83e036 */
[----:B------:R-:W-:Y:S01]  /*1bb0*/  SEL R10, RZ, 0xffffffff, P6 ;  /* 0xffffffffff0a7807 */ /* 0x000fe20003000000 */
[----:B------:R-:W-:Y:S01]  /*1bc0*/  UIMAD UR19, UR43, UR12, URZ ;  /* 0x0000000c2b1372a4 */ /* 0x000fe2000f8e023f */
[----:B------:R-:W-:Y:S01]  /*1bd0*/  IADD3.X R7, R5, UR40, RZ, P0, !PT ;  /* 0x0000002805077c10 */ /* 0x000fe200087fe4ff */
[----:B------:R-:W-:Y:S01]  /*1be0*/  UIADD3.X UR5, UR51, UR5, UR49, UP1, UP0 ;  /* 0x0000000533057290 */ /* 0x000fe20008fe0431 */
[----:B------:R-:W-:Y:S01]  /*1bf0*/  IADD3 R24, P0, R20, UR14, RZ ;  /* 0x0000000e14187c10 */ /* 0x000fe2000ff1e0ff */
[----:B------:R-:W-:Y:S01]  /*1c00*/  IMAD.SHL.U32 R10, R10, 0x2, RZ ;  /* 0x000000020a0a7824 */ /* 0x000fe200078e00ff */
[----:B------:R-:W-:Y:S01]  /*1c10*/  ISETP.GE.AND P3, PT, R11, UR42, PT ;  /* 0x0000002a0b007c0c */ /* 0x000fe2000bf66270 */
[----:B------:R-:W-:Y:S01]  /*1c20*/  IMAD.WIDE.U32 R6, R8, UR14, R6 ;  /* 0x0000000e08067c25 */ /* 0x000fe2000f8e0006 */
[----:B------:R-:W-:Y:S01]  /*1c30*/  SEL R11, RZ, 0x1, P4 ;  /* 0x00000001ff0b7807 */ /* 0x000fe20002000000 */
[----:B------:R-:W-:Y:S01]  /*1c40*/  ULDC.64 UR32, c[0x0][0x400] ;  /* 0x0001000000207ab9 */ /* 0x000fe20000000a00 */
[----:B------:R-:W-:Y:S01]  /*1c50*/  IADD3.X R26, R35, UR35, RZ, P0, !PT ;  /* 0x00000023231a7c10 */ /* 0x000fe200087fe4ff */
[----:B------:R-:W-:Y:S01]  /*1c60*/  IMAD.IADD R7, R7, 0x1, R12 ;  /* 0x0000000107077824 */ /* 0x000fe200078e020c */
[----:B------:R-:W-:Y:S01]  /*1c70*/  LOP3.LUT R16, R10, 0x2, R11, 0xe2, !PT ;  /* 0x000000020a107812 */ /* 0x000fe200078ee20b */
[----:B------:R-:W-:Y:S01]  /*1c80*/  IMAD.WIDE.U32 R12, R24, UR26, R4 ;  /* 0x0000001a180c7c25 */ /* 0x000fe2000f8e0004 */
[----:B------:R-:W-:Y:S01]  /*1c90*/  IADD3 R10, P0, R0, UR8, RZ ;  /* 0x00000008000a7c10 */ /* 0x000fe2000ff1e0ff */
[----:B------:R-:W-:Y:S01]  /*1ca0*/  UIMAD UR19, UR53, UR13, UR19 ;  /* 0x0000000d351372a4 */ /* 0x000fe2000f8e0213 */
[----:B------:R-:W-:Y:S01]  /*1cb0*/  SEL R14, RZ, 0x4, P5 ;  /* 0x00000004ff0e7807 */ /* 0x000fe20002800000 */
[----:B------:R-:W-:Y:S01]  /*1cc0*/  IMAD R11, R26, UR26, RZ ;  /* 0x0000001a1a0b7c24 */ /* 0x000fe2000f8e02ff */
[----:B------:R-:W-:Y:S01]  /*1cd0*/  LEA.HI.X.SX32 R15, R0, UR5, 0x1, P0 ;  /* 0x00000005000f7c11 */ /* 0x000fe200080f0eff */
[----:B------:R-:W-:Y:S01]  /*1ce0*/  IMAD.WIDE.U32 R6, R30, UR53, R6 ;  /* 0x000000351e067c25 */ /* 0x000fe2000f8e0006 */
[----:B------:R-:W-:Y:S01]  /*1cf0*/  LEA R238, P0, R10, UR32, 0x2 ;  /* 0x000000200aee7c11 */ /* 0x000fe2000f8010ff */
[----:B------:R-:W-:Y:S01]  /*1d00*/  UIMAD.WIDE UR14, UR15, 0x4, UR44 ;  /* 0x000000040f0e78a5 */ /* 0x000fe2000f8e022c */
        /* <DEDUP_REMOVED lines=17> */
[----:B------:R-:W-:-:S07]  /*1e20*/  UMOV UR11, UR14 ;  /* 0x0000000e000b7c82 */ /* 0x000fce0008000000 */
[----:B------:R-:W-:Y:S01]  /*1e30*/  @P0 BAR.SYNC.DEFER_BLOCKING 0x0 ;  /* 0x0000000000000b1d */ /* 0x000fe20000010000 */
[----:B------:R-:W-:Y:S01]  /*1e40*/  ISETP.GE.AND P2, PT, R20, UR5, PT ;  /* 0x0000000514007c0c */ /* 0x000fe2000bf46270 */
[----:B------:R-:W-:Y:S01]  /*1e50*/  UIMAD UR5, UR8, -0x40, UR38 ;  /* 0xffffffc0080578a4 */ /* 0x000fe2000f8e0226 */
[----:B------:R-:W-:-:S03]  /*1e60*/  IMAD.U32 R31, RZ, RZ, UR16 ;  /* 0x00000010ff1f7e24 */ /* 0x000fc6000f8e00ff */
[----:B------:R-:W-:-:S08]  /*1e70*/  UMOV UR10, UR15 ;  /* 0x0000000f000a7c82 */ /* 0x000fd00008000000 */
        /* <DEDUP_REMOVED lines=62> */
.L_x_198:
[----:B------:R-:W-:Y:S05]  /*2260*/  BSYNC B0 ;  /* 0x0000000000007941 */ /* 0x000fea0003800000 */
.L_x_197:
        /* <DEDUP_REMOVED lines=67> */
.L_x_200:
[----:B------:R-:W-:Y:S05]  /*26a0*/  BSYNC B0 ;  /* 0x0000000000007941 */ /* 0x000fea0003800000 */
.L_x_199:
        /* <DEDUP_REMOVED lines=41> */
.L_x_202:
[----:B------:R-:W-:Y:S05]  /*2940*/  BSYNC B0 ;  /* 0x0000000000007941 */ /* 0x000fea0003800000 */
.L_x_201:
        /* <DEDUP_REMOVED lines=40> */
.L_x_204:
[----:B------:R-:W-:Y:S05]  /*2bd0*/  BSYNC B0 ;  /* 0x0000000000007941 */ /* 0x000fea0003800000 */
.L_x_203:
        /* <DEDUP_REMOVED lines=43> */
.L_x_206:
[----:B------:R-:W-:Y:S05]  /*2e90*/  BSYNC B0 ;  /* 0x0000000000007941 */ /* 0x000fea0003800000 */
.L_x_205:
        /* <DEDUP_REMOVED lines=59> */
.L_x_208:
[----:B------:R-:W-:Y:S05]  /*3250*/  BSYNC B0 ;  /* 0x0000000000007941 */ /* 0x000fea0003800000 */
.L_x_207:
[----:B------:R-:W0:Y:S01]  /*3260*/  LDGDEPBAR ;  /* 0x00000000000079af */ /* 0x000e220000000000 */
[----:B------:R-:W-:Y:S01]  /*3270*/  ULDC.64 UR16, c[0x0][0x3c8] ;  /* 0x0000f20000107ab9 */ /* 0x000fe20000000a00 */
[----:B------:R-:W-:Y:S02]  /*3280*/  USHF.R.S32.HI UR14, URZ, 0x1f, UR53 ;  /* 0x0000001f3f0e7899 */ /* 0x000fe40008011435 */
[----:B------:R-:W-:-:S04]  /*3290*/  UISETP.NE.U32.AND UP1, UPT, UR16, URZ, UPT ;  /* 0x0000003f1000728c */ /* 0x000fc8000bf25070 */
[----:B------:R-:W-:-:S06]  /*32a0*/  UISETP.NE.AND.EX UP1, UPT, UR17, URZ, UPT, UP1 ;  /* 0x0000003f1100728c */ /* 0x000fcc000bf25310 */
[----:B------:R-:W-:-:S05]  /*32b0*/  PLOP3.LUT P0, PT, PT, PT, UP1, 0x80, 0x0 ;  /* 0x000000000000781c */ /* 0x000fca0003f0f018 */
[----:B------:R-:W-:Y:S01]  /*32c0*/  @UP1 ULDC.64 UR20, c[0x0][0x3d0] ;  /* 0x0000f40000141ab9 */ /* 0x000fe20000000a00 */
[----:B------:R-:W-:Y:S01]  /*32d0*/  @UP1 UMOV UR15, UR14 ;  /* 0x0000000e000f1c82 */ /* 0x000fe20008000000 */
[----:B------:R-:W-:Y:S01]  /*32e0*/  @UP1 UIMAD UR5, UR55, UR20, URZ ;  /* 0x00000014370512a4 */ /* 0x000fe2000f8e023f */
[----:B------:R-:W-:Y:S01]  /*32f0*/  @UP1 UMOV UR14, UR53 ;  /* 0x00000035000e1c82 */ /* 0x000fe20008000000 */
[----:B------:R-:W-:-:S04]  /*3300*/  DEPBAR.LE SB0, 0x1 ;  /* 0x000080400000791a */ /* 0x000fc80000000000 */
[----:B------:R-:W-:Y:S01]  /*3310*/  BAR.SYNC.DEFER_BLOCKING 0x0 ;  /* 0x0000000000007b1d */ /* 0x000fe20000010000 */
[----:B------:R-:W-:Y:S02]  /*3320*/  @UP1 UIMAD.WIDE.U32 UR14, UR46, UR20, UR14 ;  /* 0x000000142e0e12a5 */ /* 0x000fe4000f8e000e */
[----:B------:R-:W-:Y:S02]  /*3330*/  @UP1 UIMAD UR5, UR46, UR21, UR5 ;  /* 0x000000152e0512a4 */ /* 0x000fe4000f8e0205 */
[----:B------:R-:W-:Y:S02]  /*3340*/  @UP1 ULEA UR16, UP0, UR14, UR16, 0x2 ;  /* 0x000000100e101291 */ /* 0x000fe4000f80103f */
[----:B------:R-:W-:-:S04]  /*3350*/  @UP1 UIADD3 UR5, UR15, UR5, URZ ;  /* 0x000000050f051290 */ /* 0x000fc8000fffe03f */
[----:B------:R-:W-:Y:S01]  /*3360*/  @UP1 ULEA.HI.X UR17, UR14, UR17, UR5, 0x2, UP0 ;  /* 0x000000110e111291 */ /* 0x000fe200080f1405 */
[----:B------:R-:W-:Y:S01]  /*3370*/  IMAD.U32 R4, RZ, RZ, UR16 ;  /* 0x00000010ff047e24 */ /* 0x000fe2000f8e00ff */
[C---:B------:R-:W-:Y:S01]  /*3380*/  LOP3.LUT P2, RZ, R33.reuse, 0x4, RZ, 0xc0, !PT ;  /* 0x0000000421ff7812 */ /* 0x040fe2000784c0ff */
[----:B------:R-:W-:Y:S01]  /*3390*/  @UP1 ULDC UR5, c[0x0][0x2e8] ;  /* 0x0000ba0000051ab9 */ /* 0x000fe20000000800 */
[----:B-123--:R-:W-:Y:S02]  /*33a0*/  IMAD.MOV.U32 R6, RZ, RZ, 0x20 ;  /* 0x00000020ff067424 */ /* 0x00efe400078e00ff */
[----:B------:R-:W-:Y:S01]  /*33b0*/  IMAD.U32 R5, RZ, RZ, UR17 ;  /* 0x00000011ff057e24 */ /* 0x000fe2000f8e00ff */
[----:B------:R-:W1:Y:S01]  /*33c0*/  @P0 MUFU.RCP R0, UR5 ;  /* 0x0000000500000d08 */ /* 0x000e620008001000 */
[----:B------:R-:W-:Y:S01]  /*33d0*/  IMAD.MOV.U32 R192, RZ, RZ, 0x40 ;  /* 0x00000040ffc07424 */ /* 0x000fe200078e00ff */
[----:B------:R-:W-:Y:S02]  /*33e0*/  LOP3.LUT P1, RZ, R33, 0x2, RZ, 0xc0, !PT ;  /* 0x0000000221ff7812 */ /* 0x000fe4000782c0ff */
[----:B------:R-:W-:Y:S01]  /*33f0*/  LEA R180, R234, UR4, 0x1 ;  /* 0x00000004eab47c11 */ /* 0x000fe2000f8e08ff */
[----:B------:R2:W3:Y:S04]  /*3400*/  LDSM.16.M88.4 R136, [R229] ;  /* 0x00000000e588783b */ /* 0x0004e80000000200 */
[----:B------:R2:W1:Y:S04]  /*3410*/  LDSM.16.M88.4 R140, [R230] ;  /* 0x00000000e68c783b */ /* 0x0004680000000200 */
[----:B------:R2:W1:Y:S04]  /*3420*/  LDSM.16.M88.4 R144, [R231] ;  /* 0x00000000e790783b */ /* 0x0004680000000200 */
[----:B------:R2:W1:Y:S04]  /*3430*/  LDSM.16.M88.4 R152, [R229+0x1000] ;  /* 0x00100000e598783b */ /* 0x0004680000000200 */
[----:B------:R2:W1:Y:S04]  /*3440*/  LDSM.16.M88.4 R156, [R230+0x1000] ;  /* 0x00100000e69c783b */ /* 0x0004680000000200 */
[----:B------:R2:W1:Y:S04]  /*3450*/  LDSM.16.M88.4 R168, [R229+0x2000] ;  /* 0x00200000e5a8783b */ /* 0x0004680000000200 */
[----:B------:R2:W1:Y:S04]  /*3460*/  LDSM.16.M88.4 R172, [R230+0x2000] ;  /* 0x00200000e6ac783b */ /* 0x0004680000000200 */
[----:B------:R2:W1:Y:S04]  /*3470*/  LDSM.16.M88.4 R184, [R229+0x3000] ;  /* 0x00300000e5b8783b */ /* 0x0004680000000200 */
[----:B------:R2:W1:Y:S01]  /*3480*/  LDSM.16.M88.4 R188, [R230+0x3000] ;  /* 0x00300000e6bc783b */ /* 0x0004620000000200 */
[----:B------:R-:W-:Y:S01]  /*3490*/  ULEA UR14, UR22, 0x20, 0x5 ;  /* 0x00000020160e7891 */ /* 0x000fe2000f8e283f */
[----:B------:R-:W-:Y:S01]  /*34a0*/  IMAD.SHL.U32 R247, R44, 0x4, RZ ;  /* 0x000000042cf77824 */ /* 0x000fe200078e00ff */
[----:B------:R-:W-:Y:S01]  /*34b0*/  CS2R R126, SRZ ;  /* 0x00000000007e7805 */ /* 0x000fe2000001ff00 */
[----:B------:R-:W1:Y:S01]  /*34c0*/  @P0 LDG.E R4, desc[UR6][R4.64] ;  /* 0x0000000604040981 */ /* 0x000e62000c1e1900 */
[----:B------:R-:W-:-:S02]  /*34d0*/  SEL R192, R192, 0xffffffc0, !P2 ;  /* 0xffffffc0c0c07807 */ /* 0x000fc40005000000 */
[----:B------:R-:W-:Y:S02]  /*34e0*/  CS2R R124, SRZ ;  /* 0x00000000007c7805 */ /* 0x000fe4000001ff00 */
[----:B------:R-:W-:Y:S01]  /*34f0*/  CS2R R130, SRZ ;  /* 0x0000000000827805 */ /* 0x000fe2000001ff00 */
[----:B------:R2:W1:Y:S01]  /*3500*/  LDSM.16.M88.4 R132, [R180+0x14000] ;  /* 0x01400000b484783b */ /* 0x0004620000000200 */
[----:B------:R-:W-:Y:S02]  /*3510*/  CS2R R128, SRZ ;  /* 0x0000000000807805 */ /* 0x000fe4000001ff00 */
[----:B------:R-:W-:Y:S02]  /*3520*/  CS2R R122, SRZ ;  /* 0x00000000007a7805 */ /* 0x000fe4000001ff00 */
[----:B------:R-:W-:Y:S01]  /*3530*/  CS2R R120, SRZ ;  /* 0x0000000000787805 */ /* 0x000fe2000001ff00 */
[----:B------:R2:W1:Y:S01]  /*3540*/  LDSM.16.M88.4 R148, [R180+0x15000] ;  /* 0x01500000b494783b */ /* 0x0004620000000200 */
[----:B------:R-:W-:-:S02]  /*3550*/  CS2R R118, SRZ ;  /* 0x0000000000767805 */ /* 0x000fc4000001ff00 */
[----:B------:R-:W-:Y:S02]  /*3560*/  CS2R R116, SRZ ;  /* 0x0000000000747805 */ /* 0x000fe4000001ff00 */
[----:B------:R-:W-:Y:S01]  /*3570*/  CS2R R110, SRZ ;  /* 0x00000000006e7805 */ /* 0x000fe2000001ff00 */
[----:B------:R2:W1:Y:S01]  /*3580*/  LDSM.16.M88.4 R164, [R180+0x16000] ;  /* 0x01600000b4a4783b */ /* 0x0004620000000200 */
[----:B------:R-:W-:Y:S02]  /*3590*/  CS2R R108, SRZ ;  /* 0x00000000006c7805 */ /* 0x000fe4000001ff00 */
[----:B------:R-:W-:Y:S02]  /*35a0*/  CS2R R114, SRZ ;  /* 0x0000000000727805 */ /* 0x000fe4000001ff00 */
[----:B------:R-:W-:Y:S01]  /*35b0*/  CS2R R112, SRZ ;  /* 0x0000000000707805 */ /* 0x000fe2000001ff00 */
[----:B------:R-:W1:Y:S01]  /*35c0*/  LDSM.16.M88.4 R180, [R180+0x17000] ;  /* 0x01700000b4b4783b */ /* 0x000e620000000200 */
        /* <DEDUP_REMOVED lines=19> */
[----:B------:R-:W-:Y:S01]  /*3700*/  SHF.L.U64.HI R246, R44, 0x2, R246 ;  /* 0x000000022cf67819 */ /* 0x000fe200000102f6 */
[----:B------:R-:W-:Y:S01]  /*3710*/  ULDC UR17, c[0x0][0x2dc] ;  /* 0x0000b70000117ab9 */ /* 0x000fe20000000800 */
[----:B------:R-:W-:Y:S01]  /*3720*/  ULDC UR16, c[0x0][0x2ec] ;  /* 0x0000bb0000107ab9 */ /* 0x000fe20000000800 */
[----:B-1----:R-:W-:Y:S01]  /*3730*/  @P0 FMUL.FTZ R5, R4, R0 ;  /* 0x0000000004050220 */ /* 0x002fe20000410000 */
[----:B------:R-:W-:Y:S02]  /*3740*/  LEA R4, R234, UR61, 0x1 ;  /* 0x0000003dea047c11 */ /* 0x000fe4000f8e08ff */
[----:B------:R-:W-:Y:S02]  /*3750*/  SEL R0, R6, 0xffffffe0, !P1 ;  /* 0xffffffe006007807 */ /* 0x000fe40004800000 */
[----:B------:R-:W-:Y:S02]  /*3760*/  @P0 R2UR UR15, R5 ;  /* 0x00000000050f02ca */ /* 0x000fe400000e0000 */
[----:B------:R-:W-:Y:S01]  /*3770*/  IADD3 R192, R0, R4, R192 ;  /* 0x0000000400c07210 */ /* 0x000fe20007ffe0c0 */
[----:B------:R-:W-:Y:S01]  /*3780*/  IMAD.U32 R0, RZ, RZ, UR22 ;  /* 0x00000016ff007e24 */ /* 0x000fe2000f8e00ff */
[----:B------:R-:W4:Y:S01]  /*3790*/  LDL R4, [R1+0x4] ;  /* 0x0000040001047983 */ /* 0x000f220000100800 */
[----:B------:R-:W-:Y:S01]  /*37a0*/  CS2R R32, SRZ ;  /* 0x0000000000207805 */ /* 0x000fe2000001ff00 */
[----:B------:R-:W-:Y:S01]  /*37b0*/  UMOV UR5, URZ ;  /* 0x0000003f00057c82 */ /* 0x000fe20008000000 */
[----:B------:R-:W-:Y:S01]  /*37c0*/  UISETP.GE.AND UP0, UPT, UR14, UR9, UPT ;  /* 0x000000090e00728c */ /* 0x000fe2000bf06270 */
[----:B------:R2:W1:Y:S04]  /*37d0*/  LDSM.16.M88.4 R160, [R192+0x1000] ;  /* 0x00100000c0a0783b */ /* 0x0004680000000200 */
[----:B------:R2:W1:Y:S01]  /*37e0*/  LDSM.16.M88.4 R176, [R192+0x2000] ;  /* 0x00200000c0b0783b */ /* 0x0004620000000200 */
[----:B------:R-:W-:-:S03]  /*37f0*/  @UP1 UMOV UR5, UR15 ;  /* 0x0000000f00051c82 */ /* 0x000fc60008000000 */
[----:B------:R-:W1:Y:S01]  /*3800*/  LDSM.16.M88.4 R192, [R192+0x3000] ;  /* 0x00300000c0c0783b */ /* 0x000e620000000200 */
[----:B----4-:R-:W-:-:S05]  /*3810*/  IMAD R0, R0, 0x20, R4 ;  /* 0x0000002000007824 */ /* 0x010fca00078e0204 */
[----:B------:R-:W-:-:S05]  /*3820*/  IADD3 R0, R44, -UR38, -R0 ;  /* 0x800000262c007c10 */ /* 0x000fca000fffe800 */
[----:B------:R-:W-:-:S05]  /*3830*/  VIADD R0, R0, UR9 ;  /* 0x0000000900007c36 */ /* 0x000fca0008000000 */
[----:B-1-3--:R2:W-:Y:S02]  /*3840*/  STL [R1], R0 ;  /* 0x0000000001007387 */ /* 0x00a5e40000100800 */
.L_x_211:
[----:B------:R-:W0:Y:S01]  /*3850*/  LDGDEPBAR ;  /* 0x00000000000079af */ /* 0x000e220000000000 */
[----:B--2---:R-:W-:Y:S01]  /*3860*/  LEA R0, R234, UR4, 0x1 ;  /* 0x00000004ea007c11 */ /* 0x004fe2000f8e08ff */
[----:B------:R-:W-:Y:S01]  /*3870*/  UISETP.GE.AND UP3, UPT, UR8, 0x1, UPT ;  /* 0x000000010800788c */ /* 0x000fe2000bf66270 */
[----:B------:R-:W-:Y:S01]  /*3880*/  PLOP3.LUT P2, PT, PT, PT, UP0, 0x80, 0x0 ;  /* 0x000000000000781c */ /* 0x000fe20003f4f008 */
[----:B------:R-:W2:Y:S01]  /*3890*/  LDL R69, [R1] ;  /* 0x0000000001457983 */ /* 0x000ea20000100800 */
[----:B------:R-:W-:Y:S02]  /*38a0*/  PLOP3.LUT P1, PT, PT, PT, UP0, 0x80, 0x0 ;  /* 0x000000000000781c */ /* 0x000fe40003f2f008 */
[----:B------:R-:W-:Y:S01]  /*38b0*/  PLOP3.LUT P3, PT, PT, PT, UP0, 0x80, 0x0 ;  /* 0x000000000000781c */ /* 0x000fe20003f6f008 */
[----:B------:R-:W3:Y:S01]  /*38c0*/  LDL R68, [R1+0x4] ;  /* 0x0000040001447983 */ /* 0x000ee20000100800 */
[----:B------:R-:W-:Y:S04]  /*38d0*/  DEPBAR.LE SB0, 0x0 ;  /* 0x000080000000791a */ /* 0x000fe80000000000 */
[----:B------:R-:W-:Y:S06]  /*38e0*/  BAR.SYNC.DEFER_BLOCKING 0x0 ;  /* 0x0000000000007b1d */ /* 0x000fec0000010000 */
[----:B-1----:R-:W-:Y:S04]  /*38f0*/  LDSM.16.M88.4 R8, [R2] ;  /* 0x000000000208783b */ /* 0x002fe80000000200 */
[----:B------:R-:W1:Y:S04]  /*3900*/  LDSM.16.M88.4 R44, [R0+0x10000] ;  /* 0x01000000002c783b */ /* 0x000e680000000200 */
[----:B------:R-:W-:Y:S04]  /*3910*/  LDSM.16.M88.4 R48, [R224] ;  /* 0x00000000e030783b */ /* 0x000fe80000000200 */
[----:B------:R-:W4:Y:S04]  /*3920*/  LDSM.16.M88.4 R52, [R229+-0x4000] ;  /* 0xffc00000e534783b */ /* 0x000f280000000200 */
[----:B------:R-:W-:Y:S04]  /*3930*/  LDSM.16.M88.4 R56, [R228] ;  /* 0x00000000e438783b */ /* 0x000fe80000000200 */
[----:B------:R-:W4:Y:S04]  /*3940*/  LDSM.16.M88.4 R60, [R230+-0x4000] ;  /* 0xffc00000e63c783b */ /* 0x000f280000000200 */
[----:B------:R-:W-:Y:S01]  /*3950*/  LDSM.16.M88.4 R64, [R231+-0x4000] ;  /* 0xffc00000e740783b */ /* 0x000fe20000000200 */
[C---:B-1----:R-:W-:Y:S06]  /*3960*/  HMMA.16816.F32 R4, R8.reuse, R44, RZ ;  /* 0x0000002c0804723c */ /* 0x042fec00000018ff */
[----:B------:R-:W-:Y:S01]  /*3970*/  HMMA.16816.F32 R8, R8, R46, RZ ;  /* 0x0000002e0808723c */ /* 0x000fe200000018ff */
[----:B------:R-:W1:Y:S11]  /*3980*/  LDSM.16.M88.4 R44, [R227] ;  /* 0x00000000e32c783b */ /* 0x000e760000000200 */
[----:B------:R-:W-:Y:S06]  /*3990*/  @!UPT UIADD3 URZ, URZ, URZ, URZ ;  /* 0x0000003f3f3ff290 */ /* 0x000fec000fffe03f */
[C---:B----4-:R-:W-:Y:S06]  /*39a0*/  HMMA.16816.F32 R4, R48.reuse, R52, R4 ;  /* 0x000000343004723c */ /* 0x050fec0000001804 */
[----:B------:R-:W-:Y:S01]  /*39b0*/  HMMA.16816.F32 R8, R48, R54, R8 ;  /* 0x000000363008723c */ /* 0x000fe20000001808 */
[----:B------:R-:W-:Y:S04]  /*39c0*/  LDSM.16.M88.4 R48, [R2+0x2000] ;  /* 0x002000000230783b */ /* 0x000fe80000000200 */
[----:B------:R-:W4:Y:S11]  /*39d0*/  LDSM.16.M88.4 R52, [R0+0x11000] ;  /* 0x011000000034783b */ /* 0x000f360000000200 */
[----:B------:R-:W-:Y:S02]  /*39e0*/  @!UPT UIADD3 URZ, URZ, URZ, URZ ;  /* 0x0000003f3f3ff290 */ /* 0x000fe4000fffe03f */
[C---:B------:R-:W-:Y:S06]  /*39f0*/  HMMA.16816.F32 R4, R56.reuse, R60, R4 ;  /* 0x0000003c3804723c */ /* 0x040fec0000001804 */
        /* <DEDUP_REMOVED lines=9> */
[C---:B----4-:R-:W-:Y:S06]  /*3a90*/  HMMA.16816.F32 R4, R48.reuse, R52, R4 ;  /* 0x000000343004723c */ /* 0x050fec0000001804 */
[----:B------:R-:W-:Y:S01]  /*3aa0*/  HMMA.16816.F32 R8, R48, R54, R8 ;  /* 0x000000363008723c */ /* 0x000fe20000001808 */
[----:B------:R-:W-:Y:S04]  /*3ab0*/  LDSM.16.M88.4 R48, [R227+0x2000] ;  /* 0x00200000e330783b */ /* 0x000fe80000000200 */
[----:B------:R-:W4:Y:S11]  /*3ac0*/  LDSM.16.M88.4 R52, [R231+-0x3000] ;  /* 0xffd00000e734783b */ /* 0x000f360000000200 */
[----:B------:R-:W-:Y:S02]  /*3ad0*/  @!UPT UIADD3 URZ, URZ, URZ, URZ ;  /* 0x0000003f3f3ff290 */ /* 0x000fe4000fffe03f */
[C---:B------:R-:W-:Y:S06]  /*3ae0*/  HMMA.16816.F32 R4, R56.reuse, R60, R4 ;  /* 0x0000003c3804723c */ /* 0x040fec0000001804 */
        /* <DEDUP_REMOVED lines=17> */
[----:B------:R-:W3:Y:S11]  /*3c00*/  LDSM.16.M88.4 R60, [R231+-0x2000] ;  /* 0xffe00000e73c783b */ /* 0x000ef60000000200 */
[----:B------:R-:W-:Y:S02]  /*3c10*/  @!UPT UIADD3 URZ, URZ, URZ, URZ ;  /* 0x0000003f3f3ff290 */ /* 0x000fe4000fffe03f */
[C---:B-1----:R-:W-:Y:S06]  /*3c20*/  HMMA.16816.F32 R4, R44.reuse, R64, R4 ;  /* 0x000000402c04723c */ /* 0x042fec0000001804 */
[----:B------:R-:W-:Y:S01]  /*3c30*/  HMMA.16816.F32 R8, R44, R66, R8 ;  /* 0x000000422c08723c */ /* 0x000fe20000001808 */
[----:B------:R1:W-:Y:S04]  /*3c40*/  LDSM.16.M88.4 R64, [R0+0x13000] ;  /* 0x013000000040783b */ /* 0x0003e80000000200 */
[----:B------:R-:W3:Y:S11]  /*3c50*/  LDSM.16.M88.4 R44, [R2+0x6000] ;  /* 0x00600000022c783b */ /* 0x000ef60000000200 */
[----:B------:R-:W-:Y:S02]  /*3c60*/  @!UPT UIADD3 URZ, URZ, URZ, URZ ;  /* 0x0000003f3f3ff290 */ /* 0x000fe4000fffe03f */
[C---:B----4-:R-:W-:Y:S06]  /*3c70*/  HMMA.16816.F32 R4, R48.reuse, R52, R4 ;  /* 0x000000343004723c */ /* 0x050fec0000001804 */
[----:B------:R-:W-:Y:S01]  /*3c80*/  HMMA.16816.F32 R8, R48, R54, R8 ;  /* 0x000000363008723c */ /* 0x000fe20000001808 */
[----:B------:R-:W-:Y:S01]  /*3c90*/  LDSM.16.M88.4 R48, [R224+0x6000] ;  /* 0x00600000e030783b */ /* 0x000fe20000000200 */
[----:B-1----:R-:W-:Y:S03]  /*3ca0*/  IMAD.U32 R0, RZ, RZ, UR8 ;  /* 0x00000008ff007e24 */ /* 0x002fe6000f8e00ff */
[----:B------:R-:W1:Y:S01]  /*3cb0*/  LDSM.16.M88.4 R52, [R229+-0x1000] ;  /* 0xfff00000e534783b */ /* 0x000e620000000200 */
[----:B--2---:R-:W-:Y:S11]  /*3cc0*/  IMAD R0, R0, 0x40, R69 ;  /* 0x0000004000007824 */ /* 0x004ff600078e0245 */
[----:B------:R-:W-:Y:S01]  /*3cd0*/  @!UPT UIADD3 URZ, URZ, URZ, URZ ;  /* 0x0000003f3f3ff290 */ /* 0x000fe2000fffe03f */
[C---:B---3--:R-:W-:Y:S06]  /*3ce0*/  HMMA.16816.F32 R4, R56.reuse, R60, R4 ;  /* 0x0000003c3804723c */ /* 0x048fec0000001804 */
[----:B------:R-:W-:Y:S01]  /*3cf0*/  HMMA.16816.F32 R8, R56, R62, R8 ;  /* 0x0000003e3808723c */ /* 0x000fe20000001808 */
[----:B------:R-:W-:Y:S04]  /*3d00*/  LDSM.16.M88.4 R56, [R228+0x6000] ;  /* 0x00600000e438783b */ /* 0x000fe80000000200 */
[----:B------:R-:W2:Y:S11]  /*3d10*/  LDSM.16.M88.4 R60, [R230+-0x1000] ;  /* 0xfff00000e63c783b */ /* 0x000eb60000000200 */
[----:B------:R-:W-:Y:S02]  /*3d20*/  @!UPT UIADD3 URZ, URZ, URZ, URZ ;  /* 0x0000003f3f3ff290 */ /* 0x000fe4000fffe03f */
[C---:B------:R-:W-:Y:S06]  /*3d30*/  HMMA.16816.F32 R4, R44.reuse, R64, R4 ;  /* 0x000000402c04723c */ /* 0x040fec0000001804 */
[----:B------:R-:W-:Y:S01]  /*3d40*/  HMMA.16816.F32 R8, R44, R66, R8 ;  /* 0x000000422c08723c */ /* 0x000fe20000001808 */
[----:B------:R-:W-:Y:S04]  /*3d50*/  LDSM.16.M88.4 R44, [R227+0x6000] ;  /* 0x00600000e32c783b */ /* 0x000fe80000000200 */
[----:B------:R-:W3:Y:S11]  /*3d60*/  LDSM.16.M88.4 R64, [R231+-0x1000] ;  /* 0xfff00000e740783b */ /* 0x000ef60000000200 */
[----:B------:R-:W-:Y:S02]  /*3d70*/  @!UPT UIADD3 URZ, URZ, URZ, URZ ;  /* 0x0000003f3f3ff290 */ /* 0x000fe4000fffe03f */
[C---:B-1----:R-:W-:Y:S06]  /*3d80*/  HMMA.16816.F32 R4, R48.reuse, R52, R4 ;  /* 0x000000343004723c */ /* 0x042fec0000001804 */
[----:B------:R-:W-:Y:S07]  /*3d90*/  HMMA.16816.F32 R8, R48, R54, R8 ;  /* 0x000000363008723c */ /* 0x000fee0000001808 */
[----:B------:R-:W-:Y:S01]  /*3da0*/  VIADD R49, R0, 0x8 ;  /* 0x0000000800317836 */ /* 0x000fe20000000000 */
[----:B------:R-:W-:Y:S03]  /*3db0*/  IABS R48, R0 ;  /* 0x0000000000307213 */ /* 0x000fe60000000000 */
[----:B------:R-:W-:Y:S01]  /*3dc0*/  IMAD.U32 R50, RZ, RZ, UR22 ;  /* 0x00000016ff327e24 */ /* 0x000fe2000f8e00ff */
[----:B------:R-:W-:Y:S02]  /*3dd0*/  I2FP.F32.S32 R51, R48 ;  /* 0x0000003000337245 */ /* 0x000fe40000201400 */
[----:B------:R-:W-:Y:S01]  /*3de0*/  ISETP.GE.AND P0, PT, R49, RZ, PT ;  /* 0x000000ff3100720c */ /* 0x000fe20003f06270 */
[----:B------:R-:W-:Y:S02]  /*3df0*/  IMAD R48, R50, 0x20, R68 ;  /* 0x0000002032307824 */ /* 0x000fe400078e0244 */
[C---:B------:R-:W-:Y:S01]  /*3e00*/  VIADD R50, R0.reuse, 0xffffffff ;  /* 0xffffffff00327836 */ /* 0x040fe20000000000 */
[C---:B--2---:R-:W-:Y:S06]  /*3e10*/  HMMA.16816.F32 R4, R56.reuse, R60, R4 ;  /* 0x0000003c3804723c */ /* 0x044fec0000001804 */
[----:B------:R-:W-:Y:S05]  /*3e20*/  HMMA.16816.F32 R8, R56, R62, R8 ;  /* 0x0000003e3808723c */ /* 0x000fea0000001808 */
[----:B------:R-:W-:Y:S02]  /*3e30*/  @!P0 IADD3 R49, -R0, -0x8, RZ ;  /* 0xfffffff800318810 */ /* 0x000fe40007ffe1ff */
[----:B------:R-:W-:Y:S02]  /*3e40*/  @P2 ISETP.GE.AND P0, PT, R48, UR9, PT ;  /* 0x0000000930002c0c */ /* 0x000fe4000bf06270 */
[----:B------:R-:W-:Y:S02]  /*3e50*/  ISETP.GE.AND P2, PT, R50, RZ, PT ;  /* 0x000000ff3200720c */ /* 0x000fe40003f46270 */
[----:B------:R-:W-:Y:S07]  /*3e60*/  I2FP.F32.S32 R49, R49 ;  /* 0x0000003100317245 */ /* 0x000fee0000201400 */
[C---:B---3--:R-:W-:Y:S05]  /*3e70*/  HMMA.16816.F32 R4, R44.reuse, R64, R4 ;  /* 0x000000402c04723c */ /* 0x048fea0000001804 */
[----:B------:R-:W-:Y:S01]  /*3e80*/  @!P2 IADD3 R50, -R0, 0x1, RZ ;  /* 0x000000010032a810 */ /* 0x000fe20007ffe1ff */
[----:B------:R-:W-:Y:S01]  /*3e90*/  HMMA.16816.F32 R8, R44, R66, R8 ;  /* 0x000000422c08723c */ /* 0x000fe20000001808 */
[----:B------:R-:W-:Y:S04]  /*3ea0*/  PLOP3.LUT P2, PT, PT, PT, UP0, 0x80, 0x0 ;  /* 0x000000000000781c */ /* 0x000fe80003f4f008 */
[----:B------:R-:W-:Y:S02]  /*3eb0*/  I2FP.F32.S32 R50, R50 ;  /* 0x0000003200327245 */ /* 0x000fe40000201400 */
[----:B-----5:R-:W-:Y:S01]  /*3ec0*/  FMUL.FTZ R44, R244, 1.4426950216293334961 ;  /* 0x3fb8aa3bf42c7820 */ /* 0x020fe20000410000 */
[----:B------:R-:W-:Y:S10]  /*3ed0*/  FMUL.FTZ R46, R245, 1.4426950216293334961 ;  /* 0x3fb8aa3bf52e7820 */ /* 0x000ff40000410000 */
[----:B------:R-:W-:Y:S01]  /*3ee0*/  FFMA.FTZ R6, R49, -UR5, R6 ;  /* 0x8000000531067c23 */ /* 0x000fe20008010006 */
[----:B------:R-:W-:Y:S02]  /*3ef0*/  VIADD R49, R0, 0x7 ;  /* 0x0000000700317836 */ /* 0x000fe40000000000 */
[C---:B------:R-:W-:Y:S01]  /*3f00*/  FFMA.FTZ R4, R51.reuse, -UR5, R4 ;  /* 0x8000000533047c23 */ /* 0x040fe20008010004 */
[----:B------:R-:W-:Y:S01]  /*3f10*/  FFMA.FTZ R5, R50, -UR5, R5 ;  /* 0x8000000532057c23 */ /* 0x000fe20008010005 */
[----:B------:R-:W-:Y:S01]  /*3f20*/  @P1 FSEL R6, R6, -INF , !P0 ;  /* 0xff80000006061808 */ /* 0x000fe20004000000 */
[----:B------:R-:W-:Y:S01]  /*3f30*/  FFMA.FTZ R10, R51, -UR5, R10 ;  /* 0x80000005330a7c23 */ /* 0x000fe2000801000a */
[----:B------:R-:W-:Y:S01]  /*3f40*/  ISETP.GE.AND P1, PT, R49, RZ, PT ;  /* 0x000000ff3100720c */ /* 0x000fe20003f26270 */
[----:B------:R-:W-:Y:S01]  /*3f50*/  FFMA.FTZ R11, R50, -UR5, R11 ;  /* 0x80000005320b7c23 */ /* 0x000fe2000801000b */
[----:B------:R-:W-:Y:S02]  /*3f60*/  @P3 FSEL R4, R4, -INF , !P0 ;  /* 0xff80000004043808 */ /* 0x000fe40004000000 */
[----:B------:R-:W-:Y:S02]  /*3f70*/  PLOP3.LUT P0, PT, PT, PT, UP0, 0x80, 0x0 ;  /* 0x000000000000781c */ /* 0x000fe40003f0f008 */
[----:B------:R-:W-:Y:S07]  /*3f80*/  PLOP3.LUT P3, PT, PT, PT, UP0, 0x80, 0x0 ;  /* 0x000000000000781c */ /* 0x000fee0003f6f008 */
[----:B------:R-:W-:Y:S02]  /*3f90*/  @!P1 IADD3 R49, -R0, -0x7, RZ ;  /* 0xfffffff900319810 */ /* 0x000fe40007ffe1ff */
[----:B------:R-:W-:Y:S02]  /*3fa0*/  PLOP3.LUT P1, PT, PT, PT, UP0, 0x80, 0x0 ;  /* 0x000000000000781c */ /* 0x000fe40003f2f008 */
[----:B------:R-:W-:Y:S01]  /*3fb0*/  I2FP.F32.S32 R49, R49 ;  /* 0x0000003100317245 */ /* 0x000fe20000201400 */
[----:B------:R-:W-:Y:S04]  /*3fc0*/  @P0 VIADD R52, R48, 0x1 ;  /* 0x0000000130340836 */ /* 0x000fe80000000000 */
[----:B------:R-:W-:Y:S01]  /*3fd0*/  FFMA.FTZ R7, R49, -UR5, R7 ;  /* 0x8000000531077c23 */ /* 0x000fe20008010007 */
[----:B------:R-:W-:Y:S01]  /*3fe0*/  @P3 ISETP.GE.AND P0, PT, R52, UR9, PT ;  /* 0x0000000934003c0c */ /* 0x000fe2000bf06270 */
[----:B------:R-:W-:Y:S01]  /*3ff0*/  VIADD R49, R0, 0xfffffff8 ;  /* 0xfffffff800317836 */ /* 0x000fe20000000000 */
[----:B------:R-:W-:Y:S02]  /*4000*/  PLOP3.LUT P3, PT, PT, PT, UP3, 0x80, 0x0 ;  /* 0x000000000000781c */ /* 0x000fe40003f6f038 */
[----:B------:R-:W-:Y:S02]  /*4010*/  @P2 FSEL R5, R5, -INF , !P0 ;  /* 0xff80000005052808 */ /* 0x000fe40004000000 */
[----:B------:R-:W-:Y:S02]  /*4020*/  @P1 FSEL R7, R7, -INF , !P0 ;  /* 0xff80000007071808 */ /* 0x000fe40004000000 */
[----:B------:R-:W-:Y:S02]  /*4030*/  ISETP.GE.AND P2, PT, R49, RZ, PT ;  /* 0x000000ff3100720c */ /* 0x000fe40003f46270 */
[----:B------:R-:W-:Y:S02]  /*4040*/  PLOP3.LUT P1, PT, PT, PT, UP0, 0x80, 0x0 ;  /* 0x000000000000781c */ /* 0x000fe40003f2f008 */
[----:B------:R-:W-:Y:S04]  /*4050*/  FSETP.NEU.FTZ.AND P0, PT, R244, -INF , PT ;  /* 0xff800000f400780b */ /* 0x000fe80003f1d000 */
[----:B------:R-:W-:Y:S02]  /*4060*/  FSEL R44, R44, RZ, P0 ;  /* 0x000000ff2c2c7208 */ /* 0x000fe40000000000 */
[----:B------:R-:W-:Y:S03]  /*4070*/  PLOP3.LUT P0, PT, PT, PT, UP0, 0x80, 0x0 ;  /* 0x000000000000781c */ /* 0x000fe60003f0f008 */
[----:B------:R-:W-:Y:S01]  /*4080*/  @!P2 IADD3 R49, -R0, 0x8, RZ ;  /* 0x000000080031a810 */ /* 0x000fe20007ffe1ff */
[--C-:B------:R-:W-:Y:S01]  /*4090*/  FFMA.FTZ R4, R4, UR16, -R44.reuse ;  /* 0x0000001004047c23 */ /* 0x100fe2000801082c */
[----:B------:R-:W-:Y:S01]  /*40a0*/  @P1 VIADD R45, R48, 0x8 ;  /* 0x00000008302d1836 */ /* 0x000fe20000000000 */
[----:B------:R-:W-:Y:S01]  /*40b0*/  PLOP3.LUT P2, PT, PT, PT, UP0, 0x80, 0x0 ;  /* 0x000000000000781c */ /* 0x000fe20003f4f008 */
[----:B------:R-:W-:Y:S01]  /*40c0*/  FFMA.FTZ R5, R5, UR16, -R44 ;  /* 0x0000001005057c23 */ /* 0x000fe2000801082c */
[----:B------:R-:W-:Y:S01]  /*40d0*/  PLOP3.LUT P1, PT, PT, PT, UP0, 0x80, 0x0 ;  /* 0x000000000000781c */ /* 0x000fe20003f2f008 */
[----:B------:R1:W-:Y:S01]  /*40e0*/  MUFU.EX2 R60, R4 ;  /* 0x00000004003c7308 */ /* 0x0003e20000000800 */
[----:B------:R-:W-:Y:S03]  /*40f0*/  I2FP.F32.S32 R49, R49 ;  /* 0x0000003100317245 */ /* 0x000fe60000201400 */
[----:B------:R-:W-:Y:S01]  /*4100*/  @P0 ISETP.GE.AND P0, PT, R45, UR9, PT ;  /* 0x000000092d000c0c */ /* 0x000fe2000bf06270 */
[----:B------:R-:W-:Y:S02]  /*4110*/  VIADD R45, R0, 0xfffffff7 ;  /* 0xfffffff7002d7836 */ /* 0x000fe40000000000 */
[----:B------:R-:W-:Y:S03]  /*4120*/  FFMA.FTZ R8, R49, -UR5, R8 ;  /* 0x8000000531087c23 */ /* 0x000fe60008010008 */
[----:B------:R-:W2:Y:S02]  /*4130*/  MUFU.EX2 R59, R5 ;  /* 0x00000005003b7308 */ /* 0x000ea40000000800 */
[----:B------:R-:W-:Y:S02]  /*4140*/  @P2 FSEL R8, R8, -INF , !P0 ;  /* 0xff80000008082808 */ /* 0x000fe40004000000 */
[----:B------:R-:W-:Y:S02]  /*4150*/  @P1 FSEL R10, R10, -INF , !P0 ;  /* 0xff8000000a0a1808 */ /* 0x000fe40004000000 */
[----:B------:R-:W-:Y:S01]  /*4160*/  PLOP3.LUT P1, PT, PT, PT, UP0, 0x80, 0x0 ;  /* 0x000000000000781c */ /* 0x000fe20003f2f008 */
[----:B------:R-:W-:Y:S01]  /*4170*/  FFMA.FTZ R8, R8, UR16, -R44 ;  /* 0x0000001008087c23 */ /* 0x000fe2000801082c */
[----:B------:R-:W-:Y:S02]  /*4180*/  ISETP.GE.AND P2, PT, R45, RZ, PT ;  /* 0x000000ff2d00720c */ /* 0x000fe40003f46270 */
[----:B------:R-:W-:Y:S01]  /*4190*/  FSETP.NEU.FTZ.AND P0, PT, R245, -INF , PT ;  /* 0xff800000f500780b */ /* 0x000fe20003f1d000 */
[----:B------:R-:W-:Y:S03]  /*41a0*/  MUFU.EX2 R55, R8 ;  /* 0x0000000800377308 */ /* 0x000fe60000000800 */
[----:B-1----:R-:W-:Y:S02]  /*41b0*/  FSEL R4, R46, RZ, P0 ;  /* 0x000000ff2e047208 */ /* 0x002fe40000000000 */
[----:B------:R-:W-:Y:S03]  /*41c0*/  PLOP3.LUT P0, PT, PT, PT, UP0, 0x80, 0x0 ;  /* 0x000000000000781c */ /* 0x000fe60003f0f008 */
[----:B------:R-:W-:Y:S01]  /*41d0*/  @P1 VIADD R48, R48, 0x9 ;  /* 0x0000000930301836 */ /* 0x000fe20000000000 */
[----:B------:R-:W-:Y:S01]  /*41e0*/  PLOP3.LUT P1, PT, PT, PT, UP0, 0x80, 0x0 ;  /* 0x000000000000781c */ /* 0x000fe20003f2f008 */
[--C-:B------:R-:W-:Y:S01]  /*41f0*/  FFMA.FTZ R6, R6, UR16, -R4.reuse ;  /* 0x0000001006067c23 */ /* 0x100fe20008010804 */
[----:B------:R-:W-:Y:S01]  /*4200*/  @!P2 IADD3 R45, -R0, 0x9, RZ ;  /* 0x00000009002da810 */ /* 0x000fe20007ffe1ff */
[--C-:B------:R-:W-:Y:S01]  /*4210*/  FFMA.FTZ R7, R7, UR16, -R4.reuse ;  /* 0x0000001007077c23 */ /* 0x100fe20008010804 */
[----:B------:R-:W-:Y:S01]  /*4220*/  PLOP3.LUT P2, PT, PT, PT, UP0, 0x80, 0x0 ;  /* 0x000000000000781c */ /* 0x000fe20003f4f008 */
[----:B------:R2:W-:Y:S01]  /*4230*/  MUFU.EX2 R61, R6 ;  /* 0x00000006003d7308 */ /* 0x0005e20000000800 */
[----:B------:R-:W-:Y:S01]  /*4240*/  I2FP.F32.S32 R45, R45 ;  /* 0x0000002d002d7245 */ /* 0x000fe20000201400 */
[--C-:B------:R-:W-:Y:S02]  /*4250*/  FFMA.FTZ R10, R10, UR16, -R4.reuse ;  /* 0x000000100a0a7c23 */ /* 0x100fe40008010804 */
[----:B------:R-:W-:Y:S02]  /*4260*/  @P0 ISETP.GE.AND P0, PT, R48, UR9, PT ;  /* 0x0000000930000c0c */ /* 0x000fe4000bf06270 */
[----:B------:R-:W-:Y:S02]  /*4270*/  FFMA.FTZ R9, R45, -UR5, R9 ;  /* 0x800000052d097c23 */ /* 0x000fe40008010009 */
[----:B------:R-:W-:Y:S02]  /*4280*/  @P1 FSEL R11, R11, -INF , !P0 ;  /* 0xff8000000b0b1808 */ /* 0x000fe40004000000 */
[----:B------:R-:W1:Y:S02]  /*4290*/  MUFU.EX2 R58, R7 ;  /* 0x00000007003a7308 */ /* 0x000e640000000800 */
[----:B------:R-:W-:Y:S01]  /*42a0*/  @P2 FSEL R9, R9, -INF , !P0 ;  /* 0xff80000009092808 */ /* 0x000fe20004000000 */
[----:B------:R-:W-:Y:S01]  /*42b0*/  FFMA.FTZ R4, R11, UR16, -R4 ;  /* 0x000000100b047c23 */ /* 0x000fe20008010804 */
[----:B------:R-:W-:Y:S03]  /*42c0*/  IADD3 R52, P0, R247, UR13, RZ ;  /* 0x0000000df7347c10 */ /* 0x000fe6000ff1e0ff */
[----:B------:R-:W-:Y:S03]  /*42d0*/  FFMA.FTZ R44, R9, UR16, -R44 ;  /* 0x00000010092c7c23 */ /* 0x000fe6000801082c */
[----:B------:R-:W-:Y:S01]  /*42e0*/  MUFU.EX2 R54, R4 ;  /* 0x0000000400367308 */ /* 0x000fe20000000800 */
[----:B--2---:R-:W-:Y:S02]  /*42f0*/  F2FP.F16.F32.PACK_AB R6, R59, R60 ;  /* 0x0000003c3b06723e */ /* 0x004fe400000000ff */
[----:B------:R-:W-:Y:S03]  /*4300*/  IADD3.X R53, R246, UR12, RZ, P0, !PT ;  /* 0x0000000cf6357c10 */ /* 0x000fe600087fe4ff */
[----:B------:R-:W-:Y:S04]  /*4310*/  STS [R249+0x15000], R6 ;  /* 0x01500006f9007388 */ /* 0x000fe80000000800 */
[----:B------:R-:W2:Y:S01]  /*4320*/  MUFU.EX2 R57, R44 ;  /* 0x0000002c00397308 */ /* 0x000ea20000000800 */
[----:B-1----:R-:W-:Y:S05]  /*4330*/  F2FP.F16.F32.PACK_AB R5, R58, R61 ;  /* 0x0000003d3a05723e */ /* 0x002fea00000000ff */
[----:B------:R-:W-:Y:S04]  /*4340*/  STS [R252+0x15000], R5 ;  /* 0x01500005fc007388 */ /* 0x000fe80000000800 */
[----:B------:R-:W1:Y:S01]  /*4350*/  MUFU.EX2 R56, R10 ;  /* 0x0000000a00387308 */ /* 0x000e620000000800 */
[----:B--2---:R-:W-:Y:S05]  /*4360*/  F2FP.F16.F32.PACK_AB R4, R57, R55 ;  /* 0x000000373904723e */ /* 0x004fea00000000ff */
        /* <DEDUP_REMOVED lines=76> */
[C---:B------:R-:W-:Y:S01]  /*4830*/  FADD.FTZ R0, -R52.reuse, R7 ;  /* 0x0000000734007221 */ /* 0x040fe20000010100 */
        /* <DEDUP_REMOVED lines=132> */
.L_x_209:
        /* <DEDUP_REMOVED lines=385> */
.L_x_210:
        /* <DEDUP_REMOVED lines=145> */
.L_x_212:
[----:B------:R-:W-:Y:S01]  /*71a0*/  @UP0 UIADD3 UR5, UR18, UR23, URZ ;  /* 0x0000001712050290 */ /* 0x000fe2000fffe03f */
[----:B------:R-:W-:-:S03]  /*71b0*/  @UP0 ULDC.64 UR12, c[0x0][0x458] ;  /* 0x00011600000c0ab9 */ /* 0x000fc60000000a00 */
[----:B------:R-:W-:Y:S02]  /*71c0*/  @UP0 UIMAD.WIDE.U32 UR10, UR5, UR12, URZ ;  /* 0x0000000c050a02a5 */ /* 0x000fe4000f8e003f */
[----:B------:R-:W-:-:S04]  /*71d0*/  @UP0 UIMAD UR5, UR5, UR13, URZ ;  /* 0x0000000d050502a4 */ /* 0x000fc8000f8e023f */
[----:B------:R-:W-:Y:S01]  /*71e0*/  @UP0 UIADD3 UR11, UR11, UR5, URZ ;  /* 0x000000050b0b0290 */ /* 0x000fe2000fffe03f */
        /* <DEDUP_REMOVED lines=12> */
[----:B------:R-:W-:Y:S02]  /*72b0*/  UIADD3 UR11, UR11, UR5, URZ ;  /* 0x000000050b0b7290 */ /* 0x000fe4000fffe03f */
.L_x_213:
        /* <DEDUP_REMOVED lines=51> */
.L_x_215:
[----:B------:R-:W-:Y:S05]  /*75f0*/  BSYNC B0 ;  /* 0x0000000000007941 */ /* 0x000fea0003800000 */
.L_x_214:
        /* <DEDUP_REMOVED lines=33> */
.L_x_196:
        /* <DEDUP_REMOVED lines=23> */
.L_x_217:
[----:B------:R-:W-:Y:S01]  /*7980*/  @UP0 UIADD3 UR5, UR18, UR23, URZ ;  /* 0x0000001712050290 */ /* 0x000fe2000fffe03f */
[----:B-1----:R-:W-:Y:S01]  /*7990*/  SHF.R.S32.HI R10, RZ, 0x1f, R6 ;  /* 0x0000001fff0a7819 */ /* 0x002fe20000011406 */
[----:B------:R-:W-:Y:S02]  /*79a0*/  @UP0 ULDC.64 UR14, c[0x0][0x458] ;  /* 0x00011600000e0ab9 */ /* 0x000fe40000000a00 */
[----:B------:R-:W-:Y:S01]  /*79b0*/  @UP0 UIMAD.WIDE.U32 UR10, UR5, UR14, URZ ;  /* 0x0000000e050a02a5 */ /* 0x000fe2000f8e003f */
[----:B------:R-:W-:Y:S01]  /*79c0*/  LEA.HI R10, R10, R6, RZ, 0x3 ;  /* 0x000000060a0a7211 */ /* 0x000fe200078f18ff */
[----:B------:R-:W-:-:S03]  /*79d0*/  @UP0 UIMAD UR5, UR5, UR15, URZ ;  /* 0x0000000f050502a4 */ /* 0x000fc6000f8e023f */
[----:B------:R-:W-:Y:S01]  /*79e0*/  LOP3.LUT R0, R10, 0xfffffff8, RZ, 0xc0, !PT ;  /* 0xfffffff80a007812 */ /* 0x000fe200078ec0ff */
        /* <DEDUP_REMOVED lines=14> */
.L_x_218:
        /* <DEDUP_REMOVED lines=37> */
.L_x_220:
[----:B------:R-:W-:Y:S05]  /*7d20*/  BSYNC B0 ;  /* 0x0000000000007941 */ /* 0x000fea0003800000 */
.L_x_219:
        /* <DEDUP_REMOVED lines=27> */
.L_x_216:
[----:B------:R-:W-:Y:S05]  /*7ee0*/  BSYNC B1 ;  /* 0x0000000000017941 */ /* 0x000fea0003800000 */
.L_x_191:
[----:B------:R-:W-:Y:S02]  /*7ef0*/  ULDC UR5, c[0x0][0xc] ;  /* 0x0000030000057ab9 */ /* 0x000fe40000000800 */
[----:B------:R-:W-:-:S04]  /*7f00*/  UIADD3 UR22, UR5, UR22, URZ ;  /* 0x0000001605167290 */ /* 0x000fc8000fffe03f */
[----:B------:R-:W-:-:S06]  /*7f10*/  UISETP.GE.AND UP0, UPT, UR22, UR59, UPT ;  /* 0x0000003b1600728c */ /* 0x000fcc000bf06270 */
[----:B------:R-:W-:-:S13]  /*7f20*/  PLOP3.LUT P0, PT, PT, PT, UP0, 0x80, 0x0 ;  /* 0x000000000000781c */ /* 0x000fda0003f0f008 */
[----:B------:R-:W-:Y:S05]  /*7f30*/  @P0 BRA `(.L_x_221) ;  /* 0x0000000000040947 */ /* 0x000fea0003800000 */
[----:B------:R-:W-:Y:S05]  /*7f40*/  BRA `(.L_x_222) ;  /* 0xffffff8800dc7947 */ /* 0x000fea000383ffff */
.L_x_221:
[----:B------:R-:W-:Y:S05]  /*7f50*/  EXIT ;  /* 0x000000000000794d */ /* 0x000fea0003800000 */
.L_x_223:
        /* <DEDUP_REMOVED lines=10> */
.L_x_2026:


//--------------------- .text._ZN5flash44flash_bwd_dq_dk_dv_loop_seqk_parallel_kernelI23Flash_bwd_kernel_traitsILi256ELi64ELi32ELi8ELi4ELi1ELi2ELb1ELb1EN7cutlass6half_tE19Flash_kernel_traitsILi256ELi64ELi32ELi8ES3_EELb0ELb0ELb0ELb1ELb0ELb0ELb1EEEvNS_16Flash_bwd_paramsE --------------------------
	.section	.text._ZN5flash44flash_bwd_dq_dk_dv_loop_seqk_parallel_kernelI23Flash_bwd_kernel_traitsILi256ELi64ELi32ELi8ELi4ELi1ELi2ELb1ELb1EN7cutlass6half_tE19Flash_kernel_traitsILi256ELi64ELi32ELi8ES3_EELb0ELb0ELb0ELb1ELb0ELb0ELb1EEEvNS_16Flash_bwd_paramsE,"ax",@progbits
	.align	128
        .global         _ZN5flash44flash_bwd_dq_dk_dv_loop_seqk_parallel_kernelI23Flash_bwd_kernel_traitsILi256ELi64ELi32ELi8ELi4ELi1ELi2ELb1ELb1EN7cutlass6half_tE19Flash_kernel_traitsILi256ELi64ELi32ELi8ES3_EELb0ELb0ELb0ELb1ELb0ELb0ELb1EEEvNS_16Flash_bwd_paramsE
        .type           _ZN5flash44flash_bwd_dq_dk_dv_loop_seqk_parallel_kernelI23Flash_bwd_kernel_traitsILi256ELi64ELi32ELi8ELi4ELi1ELi2ELb1ELb1EN7cutlass6half_tE19Flash_kernel_traitsILi256ELi64ELi32ELi8ES3_EELb0ELb0ELb0ELb1ELb0ELb0ELb1EEEvNS_16Flash_bwd_paramsE,@function
        .size           _ZN5flash44flash_bwd_dq_dk_dv_loop_seqk_parallel_kernelI23Flash_bwd_kernel_traitsILi256ELi64ELi32ELi8ELi4ELi1ELi2ELb1ELb1EN7cutlass6half_tE19Flash_kernel_traitsILi256ELi64ELi32ELi8ES3_EELb0ELb0ELb0ELb1ELb0ELb0ELb1EEEvNS_16Flash_bwd_paramsE,(.L_x_2027 - _ZN5flash44flash_bwd_dq_dk_dv_loop_seqk_parallel_kernelI23Flash_bwd_kernel_traitsILi256ELi64ELi32ELi8ELi4ELi1ELi2ELb1ELb1EN7cutlass6half_tE19Flash_kernel_traitsILi256ELi64ELi32ELi8ES3_EELb0ELb0ELb0ELb1ELb0ELb0ELb1EEEvNS_16Flash_bwd_paramsE)
        .other          _ZN5flash44flash_bwd_dq_dk_dv_loop_seqk_parallel_kernelI23Flash_bwd_kernel_traitsILi256ELi64ELi32ELi8ELi4ELi1ELi2ELb1ELb1EN7cutlass6half_tE19Flash_kernel_traitsILi256ELi64ELi32ELi8ES3_EELb0ELb0ELb0ELb1ELb0ELb0ELb1EEEvNS_16Flash_bwd_paramsE,@"STO_CUDA_ENTRY STV_DEFAULT"
_ZN5flash44flash_bwd_dq_dk_dv_loop_seqk_parallel_kernelI23Flash_bwd_kernel_traitsILi256ELi64ELi32ELi8ELi4ELi1ELi2ELb1ELb1EN7cutlass6half_tE19Flash_kernel_traitsILi256ELi64ELi32ELi8ES3_EELb0ELb0ELb0ELb1ELb0ELb0ELb1EEEvNS_16Flash_bwd_paramsE:
.text._ZN5flash44flash_bwd_dq_dk_dv_loop_seqk_parallel_kernelI23Flash_bwd_kernel_traitsILi256ELi64ELi32ELi8ELi4ELi1ELi2ELb1ELb1EN7cutlass6half_tE19Flash_kernel_traitsILi256ELi64ELi32ELi8ES3_EELb0ELb0ELb0ELb1ELb0ELb0ELb1EEEvNS_16Flash_bwd_paramsE:
        /* <DEDUP_REMOVED lines=172> */
.L_x_256:
        /* <DEDUP_REMOVED lines=49> */
[----:B------:R-:W-:-:S04]  /*0dd0*/  @!UP3 UISETP.NE.AND.EX UP0, UPT, UR9, URZ, UPT, UP0 ;  /* 0x0000003f0900b28c */ /* 0x000fc8000bf05300 */
        /* <DEDUP_REMOVED lines=17> */
.L_x_224:
        /* <DEDUP_REMOVED lines=17> */
[----:B------:R-:W-:Y:S01]  /*1000*/  ULDC UR56, c[0x0][0x2d4] ;  /* 0x0000b50000387ab9 */ /* 0x000fe20000000800 */
[----:B------:R-:W-:-:S02]  /*1010*/  @!UP1 UIMAD UR5, UR55, UR10, URZ ;  /* 0x0000000a370592a4 */ /* 0x000fc4000f8e023f */
[----:B------:R-:W-:Y:S01]  /*1020*/  USHF.L.U64.HI UR19, UR46, 0x7, UR55 ;  /* 0x000000072e137899 */ /* 0x000fe20008010237 */
[----:B------:R-:W-:Y:S01]  /*1030*/  ULDC.64 UR26, c[0x0][0x240] ;  /* 0x00009000001a7ab9 */ /* 0x000fe20000000a00 */
[----:B------:R-:W-:Y:S01]  /*1040*/  USHF.R.S32.HI UR35, URZ, 0x1f, UR56 ;  /* 0x0000001f3f237899 */ /* 0x000fe20008011438 */
[----:B------:R-:W-:Y:S01]  /*1050*/  ULDC.U8 UR31, c[0x0][0x480] ;  /* 0x00012000001f7ab9 */ /* 0x000fe20000000000 */
[----:B------:R-:W-:Y:S01]  /*1060*/  ULDC.U8 UR30, c[0x0][0x3d8] ;  /* 0x0000f600001e7ab9 */ /* 0x000fe20000000000 */
[----:B-1----:R-:W-:Y:S01]  /*1070*/  IABS R7, R8 ;  /* 0x0000000800077213 */ /* 0x002fe20000000000 */
[----:B------:R-:W-:Y:S01]  /*1080*/  UIMAD.WIDE.U32 UR14, UR18, UR26, URZ ;  /* 0x0000001a120e72a5 */ /* 0x000fe2000f8e003f */
[----:B------:R-:W-:Y:S01]  /*1090*/  ISETP.NE.AND P3, PT, R8, RZ, PT ;  /* 0x000000ff0800720c */ /* 0x000fe20003f65270 */
[----:B------:R-:W-:Y:S01]  /*10a0*/  USEL UR36, UR19, URZ, UP2 ;  /* 0x0000003f13247287 */ /* 0x000fe20009000000 */
[----:B------:R-:W1:Y:S01]  /*10b0*/  I2F.RP R4, R7 ;  /* 0x0000000700047306 */ /* 0x000e620000209400 */
[----:B------:R-:W-:-:S02]  /*10c0*/  UISETP.NE.AND UP4, UPT, UR31, URZ, UPT ;  /* 0x0000003f1f00728c */ /* 0x000fc4000bf85270 */
[----:B------:R-:W-:Y:S02]  /*10d0*/  UISETP.NE.AND UP3, UPT, UR30, URZ, UPT ;  /* 0x0000003f1e00728c */ /* 0x000fe4000bf65270 */
[----:B--2---:R-:W-:Y:S01]  /*10e0*/  UIMAD.WIDE.U32 UR32, UR8, UR12, URZ ;  /* 0x0000000c082072a5 */ /* 0x004fe2000f8e003f */
[----:B------:R-:W-:Y:S01]  /*10f0*/  @UP0 ULDC.64 UR30, c[0x0][0x248] ;  /* 0x00009200001e0ab9 */ /* 0x000fe20000000a00 */
[----:B------:R-:W-:Y:S02]  /*1100*/  USEL UR41, UR16, UR14, !UP1 ;  /* 0x0000000e10297287 */ /* 0x000fe4000c800000 */
[----:B------:R-:W-:Y:S02]  /*1110*/  UIMAD UR51, UR8, UR13, UR33 ;  /* 0x0000000d083372a4 */ /* 0x000fe4000f8e0221 */
[----:B------:R-:W-:Y:S02]  /*1120*/  @!UP1 UIMAD UR33, UR46, UR11, UR5 ;  /* 0x0000000b2e2192a4 */ /* 0x000fe4000f8e0205 */
[----:B------:R-:W-:Y:S01]  /*1130*/  UIADD3 UR5, UR39, 0x3f, URZ ;  /* 0x0000003f27057890 */ /* 0x000fe2000fffe03f */
[----:B-1----:R-:W1:Y:S01]  /*1140*/  MUFU.RCP R4, R4 ;  /* 0x0000000400047308 */ /* 0x002e620000001000 */
[----:B------:R-:W-:-:S02]  /*1150*/  USHF.L.U32 UR8, UR46, 0x7, URZ ;  /* 0x000000072e087899 */ /* 0x000fc4000800063f */
[----:B------:R-:W-:Y:S01]  /*1160*/  USHF.R.S32.HI UR21, URZ, 0x1f, UR5 ;  /* 0x0000001f3f157899 */ /* 0x000fe20008011405 */
[----:B------:R-:W-:Y:S01]  /*1170*/  @UP1 ULDC.64 UR12, c[0x0][0x420] ;  /* 0x00010800000c1ab9 */ /* 0x000fe20000000a00 */
[----:B------:R-:W-:Y:S02]  /*1180*/  USEL UR34, UR8, URZ, UP2 ;  /* 0x0000003f08227287 */ /* 0x000fe40009000000 */
[----:B------:R-:W-:Y:S02]  /*1190*/  @UP0 UIADD3 UR8, UR20, UR23, URZ ;  /* 0x0000001714080290 */ /* 0x000fe4000fffe03f */
[----:B------:R-:W-:Y:S02]  /*11a0*/  @UP1 UIMAD.WIDE.U32 UR44, UR18, UR12, URZ ;  /* 0x0000000c122c12a5 */ /* 0x000fe4000f8e003f */
[----:B------:R-:W-:Y:S02]  /*11b0*/  ULEA.HI UR19, UR21, UR5, URZ, 0x6 ;  /* 0x0000000515137291 */ /* 0x000fe4000f8f303f */
[----:B------:R-:W-:-:S02]  /*11c0*/  UIMAD UR5, UR35, UR46, URZ ;  /* 0x0000002e230572a4 */ /* 0x000fc4000f8e023f */
[----:B------:R-:W-:Y:S01]  /*11d0*/  UIADD3 UR38, UR17, UR25, URZ ;  /* 0x0000001911267290 */ /* 0x000fe2000fffe03f */
[----:B-1----:R-:W-:Y:S01]  /*11e0*/  VIADD R4, R4, 0xffffffe ;  /* 0x0ffffffe04047836 */ /* 0x002fe20000000000 */
[----:B------:R-:W-:Y:S01]  /*11f0*/  ULDC UR58, c[0x0][0x2dc] ;  /* 0x0000b700003a7ab9 */ /* 0x000fe20000000800 */
[----:B------:R-:W-:Y:S01]  /*1200*/  ULDC UR57, c[0x0][0x270] ;  /* 0x00009c0000397ab9 */ /* 0x000fe20000000800 */
[----:B------:R-:W-:Y:S01]  /*1210*/  @UP0 UIMAD.WIDE.U32 UR16, UR8, UR30, URZ ;  /* 0x0000001e081002a5 */ /* 0x000fe2000f8e003f */
[----:B------:R-:W1:Y:S01]  /*1220*/  F2I.FTZ.U32.TRUNC.NTZ R5, R4 ;  /* 0x0000000400057305 */ /* 0x000e62000021f000 */
[----:B------:R-:W-:Y:S02]  /*1230*/  @UP1 UIMAD UR40, UR18, UR13, UR45 ;  /* 0x0000000d122812a4 */ /* 0x000fe4000f8e022d */
[----:B------:R-:W-:Y:S02]  /*1240*/  @!UP1 UIMAD.WIDE.U32 UR42, UR46, UR10, URZ ;  /* 0x0000000a2e2a92a5 */ /* 0x000fe4000f8e003f */
[----:B------:R-:W-:-:S02]  /*1250*/  @UP0 UIMAD UR8, UR8, UR31, URZ ;  /* 0x0000001f080802a4 */ /* 0x000fc4000f8e023f */
[----:B------:R-:W-:Y:S02]  /*1260*/  UIMAD.WIDE UR10, UR58, UR57, URZ ;  /* 0x000000393a0a72a5 */ /* 0x000fe4000f8e023f */
[----:B------:R-:W-:Y:S02]  /*1270*/  UIMAD.WIDE.U32 UR12, UR46, UR56, URZ ;  /* 0x000000382e0c72a5 */ /* 0x000fe4000f8e003f */
[----:B------:R-:W-:Y:S02]  /*1280*/  UIMAD UR5, UR55, UR56, UR5 ;  /* 0x00000038370572a4 */ /* 0x000fe4000f8e0205 */
[----:B------:R-:W-:Y:S01]  /*1290*/  UIMAD UR24, UR18, UR27, URZ ;  /* 0x0000001b121872a4 */ /* 0x000fe2000f8e023f */
[----:B-1----:R-:W-:Y:S01]  /*12a0*/  IMAD.MOV R0, RZ, RZ, -R5 ;  /* 0x000000ffff007224 */ /* 0x002fe200078e0a05 */
[----:B------:R-:W-:Y:S01]  /*12b0*/  @UP0 UIADD3 UR48, UR17, UR8, URZ ;  /* 0x0000000811300290 */ /* 0x000fe2000fffe03f */
[----:B------:R-:W-:Y:S01]  /*12c0*/  IMAD.MOV.U32 R4, RZ, RZ, RZ ;  /* 0x000000ffff047224 */ /* 0x000fe200078e00ff */
[----:B------:R-:W-:Y:S01]  /*12d0*/  UIMAD UR8, UR11, UR12, URZ ;  /* 0x0000000c0b0872a4 */ /* 0x000fe2000f8e023f */
[----:B------:R-:W-:Y:S01]  /*12e0*/  IMAD R0, R0, R7, RZ ;  /* 0x0000000700007224 */ /* 0x000fe200078e02ff */
[----:B------:R-:W-:Y:S01]  /*12f0*/  UIADD3 UR5, UR13, UR5, URZ ;  /* 0x000000050d057290 */ /* 0x000fe2000fffe03f */
[----:B------:R-:W-:-:S02]  /*1300*/  ULDC UR37, c[0x0][0x2c4] ;  /* 0x0000b10000257ab9 */ /* 0x000fc40000000800 */
[----:B------:R-:W-:Y:S01]  /*1310*/  IMAD.HI.U32 R0, R5, R0, R4 ;  /* 0x0000000005007227 */ /* 0x000fe200078e0004 */
[----:B------:R-:W-:Y:S01]  /*1320*/  MOV R4, R6 ;  /* 0x0000000600047202 */ /* 0x000fe20000000f00 */
[----:B------:R-:W-:Y:S02]  /*1330*/  @UP1 UIADD3 UR38, UR15, UR24, URZ ;  /* 0x000000180f261290 */ /* 0x000fe4000fffe03f */
[----:B------:R-:W-:Y:S02]  /*1340*/  UIMAD.WIDE.U32 UR14, UR10, UR12, URZ ;  /* 0x0000000c0a0e72a5 */ /* 0x000fe4000f8e003f */
[----:B------:R-:W-:Y:S01]  /*1350*/  IMAD.HI.U32 R0, R0, R4, RZ ;  /* 0x0000000400007227 */ /* 0x000fe200078e00ff */
[----:B------:R-:W-:Y:S01]  /*1360*/  @UP0 UMOV UR47, UR16 ;  /* 0x00000010002f0c82 */ /* 0x000fe20008000000 */
[----:B------:R-:W-:Y:S02]  /*1370*/  UIMAD UR5, UR10, UR5, UR8 ;  /* 0x000000050a0572a4 */ /* 0x000fe4000f8e0208 */
[----:B------:R-:W-:Y:S01]  /*1380*/  IMAD.MOV R5, RZ, RZ, -R0 ;  /* 0x000000ffff057224 */ /* 0x000fe200078e0a00 */
[----:B------:R-:W-:-:S02]  /*1390*/  UIMAD.WIDE.U32 UR12, UR10, UR18, URZ ;  /* 0x000000120a0c72a5 */ /* 0x000fc4000f8e003f */
[----:B------:R-:W-:Y:S01]  /*13a0*/  @UP3 UIMAD UR16, UR46, UR37, URZ ;  /* 0x000000252e1032a4 */ /* 0x000fe2000f8e023f */
[C---:B------:R-:W-:Y:S01]  /*13b0*/  IMAD R4, R7.reuse, R5, R4 ;  /* 0x0000000507047224 */ /* 0x040fe200078e0204 */
[----:B------:R-:W-:Y:S02]  /*13c0*/  ULOP3.LUT UR8, UR19, 0xffffffc0, URZ, 0xc0, !UPT ;  /* 0xffffffc013087892 */ /* 0x000fe4000f8ec03f */
[----:B------:R-:W-:Y:S02]  /*13d0*/  UIADD3 UR49, UR15, UR5, URZ ;  /* 0x000000050f317290 */ /* 0x000fe4000fffe03f */
[----:B------:R-:W-:Y:S01]  /*13e0*/  ISETP.GT.U32.AND P0, PT, R7, R4, PT ;  /* 0x000000040700720c */ /* 0x000fe20003f04070 */
[----:B------:R-:W-:Y:S02]  /*13f0*/  USEL UR54, UR14, UR12, !UP1 ;  /* 0x0000000c0e367287 */ /* 0x000fe4000c800000 */
[----:B------:R-:W-:Y:S02]  /*1400*/  @UP3 USEL UR5, UR16, UR18, !UP1 ;  /* 0x0000001210053287 */ /* 0x000fe4000c800000 */
[----:B------:R-:W-:Y:S01]  /*1410*/  UIADD3 UR14, UR8, -0x40, URZ ;  /* 0xffffffc0080e7890 */ /* 0x000fe2000fffe03f */
[----:B------:R-:W-:Y:S01]  /*1420*/  @UP3 ULDC UR17, c[0x0][0x2e4] ;  /* 0x0000b90000113ab9 */ /* 0x000fe20000000800 */
[----:B------:R-:W-:-:S02]  /*1430*/  @!UP3 UIMAD UR12, UR46, UR57, UR53 ;  /* 0x000000392e0cb2a4 */ /* 0x000fc4000f8e0235 */
[----:B------:R-:W-:Y:S02]  /*1440*/  @UP3 UIMAD UR17, UR53, UR17, UR5 ;  /* 0x00000011351132a4 */ /* 0x000fe4000f8e0205 */
[----:B------:R-:W-:Y:S02]  /*1450*/  USHF.R.S32.HI UR35, URZ, 0x1f, UR14 ;  /* 0x0000001f3f237899 */ /* 0x000fe4000801140e */
[----:B------:R-:W-:Y:S01]  /*1460*/  @!P0 IMAD.IADD R4, R4, 0x1, -R7 ;  /* 0x0000000104048824 */ /* 0x000fe200078e0a07 */
[----:B------:R-:W-:Y:S01]  /*1470*/  UIADD3 UR5, UP2, UR14, UR34, URZ ;  /* 0x000000220e057290 */ /* 0x000fe2000ff5e03f */
[----:B------:R-:W-:Y:S01]  /*1480*/  @!P0 IADD3 R0, R0, 0x1, RZ ;  /* 0x0000000100008810 */ /* 0x000fe20007ffe0ff */
[----:B------:R-:W-:Y:S01]  /*1490*/  @UP0 UIADD3 UR29, UR20, UR23, URZ ;  /* 0x00000017141d0290 */ /* 0x000fe2000fffe03f */
[----:B------:R-:W-:Y:S01]  /*14a0*/  PLOP3.LUT P0, PT, PT, PT, UP0, 0x80, 0x0 ;  /* 0x000000000000781c */ /* 0x000fe20003f0f008 */
[----:B------:R-:W-:Y:S01]  /*14b0*/  UIADD3.X UR15, UR35, UR36, URZ, UP2, !UPT ;  /* 0x00000024230f7290 */ /* 0x000fe200097fe43f */
[----:B------:R-:W-:Y:S01]  /*14c0*/  ISETP.GE.U32.AND P1, PT, R4, R7, PT ;  /* 0x000000070400720c */ /* 0x000fe20003f26070 */
[----:B------:R-:W-:Y:S01]  /*14d0*/  UIMAD UR8, UR11, UR5, URZ ;  /* 0x000000050b0872a4 */ /* 0x000fe2000f8e023f */
[----:B------:R-:W-:Y:S01]  /*14e0*/  LOP3.LUT R4, R8, UR53, RZ, 0x3c, !PT ;  /* 0x0000003508047c12 */ /* 0x000fe2000f8e3cff */
[----:B------:R-:W-:Y:S01]  /*14f0*/  @!UP3 UIMAD UR17, UR12, UR37, URZ ;  /* 0x000000250c11b2a4 */ /* 0x000fe2000f8e023f */
[----:B------:R-:W-:-:S02]  /*1500*/  @UP0 ULDC.64 UR24, c[0x0][0x250] ;  /* 0x0000940000180ab9 */ /* 0x000fc40000000a00 */
[----:B------:R-:W-:Y:S01]  /*1510*/  ISETP.GE.AND P2, PT, R4, RZ, PT ;  /* 0x000000ff0400720c */ /* 0x000fe20003f46270 */
[----:B------:R-:W-:Y:S02]  /*1520*/  UIMAD.WIDE.U32 UR36, UR10, UR5, URZ ;  /* 0x000000050a2472a5 */ /* 0x000fe4000f8e003f */
[----:B------:R-:W-:Y:S02]  /*1530*/  UIMAD UR12, UR11, UR18, URZ ;  /* 0x000000120b0c72a4 */ /* 0x000fe4000f8e023f */
[----:B------:R-:W-:Y:S02]  /*1540*/  UIMAD UR5, UR10, UR15, UR8 ;  /* 0x0000000f0a0572a4 */ /* 0x000fe4000f8e0208 */
[----:B------:R-:W-:Y:S01]  /*1550*/  @UP0 UIMAD.WIDE.U32 UR10, UR29, UR24, URZ ;  /* 0x000000181d0a02a5 */ /* 0x000fe2000f8e003f */
[----:B------:R-:W-:Y:S01]  /*1560*/  @P1 VIADD R0, R0, 0x1 ;  /* 0x0000000100001836 */ /* 0x000fe20000000000 */
[----:B------:R-:W-:Y:S01]  /*1570*/  UIMAD UR50, UR53, UR58, URZ ;  /* 0x0000003a353272a4 */ /* 0x000fe2000f8e023f */
[----:B------:R-:W-:Y:S01]  /*1580*/  PLOP3.LUT P1, PT, PT, PT, UP3, 0x80, 0x0 ;  /* 0x000000000000781c */ /* 0x000fe20003f2f038 */
[----:B------:R-:W-:Y:S01]  /*1590*/  @UP0 UIMAD UR8, UR29, UR25, URZ ;  /* 0x000000191d0802a4 */ /* 0x000fe2000f8e023f */
[----:B------:R-:W-:Y:S01]  /*15a0*/  IMAD.MOV.U32 R21, RZ, RZ, R0 ;  /* 0x000000ffff157224 */ /* 0x000fe200078e0000 */
[----:B------:R-:W-:-:S02]  /*15b0*/  @!UP1 UIADD3 UR40, UR43, UR33, URZ ;  /* 0x000000212b289290 */ /* 0x000fc4000fffe03f */
[----:B------:R-:W-:Y:S02]  /*15c0*/  USEL UR52, UR32, URZ, UP4 ;  /* 0x0000003f20347287 */ /* 0x000fe4000a000000 */
[----:B------:R-:W-:Y:S01]  /*15d0*/  @UP1 UIADD3 UR49, UR13, UR12, URZ ;  /* 0x0000000c0d311290 */ /* 0x000fe2000fffe03f */
[----:B------:R-:W-:Y:S01]  /*15e0*/  @!P2 IADD3 R21, -R21, RZ, RZ ;  /* 0x000000ff1515a210 */ /* 0x000fe20007ffe1ff */
[----:B------:R-:W-:Y:S01]  /*15f0*/  USHF.R.S32.HI UR33, URZ, 0x1f, UR50 ;  /* 0x0000001f3f217899 */ /* 0x000fe20008011432 */
        /* <DEDUP_REMOVED lines=18> */
.L_x_226:
        /* <DEDUP_REMOVED lines=13> */
.L_x_227:
        /* <DEDUP_REMOVED lines=11> */
.L_x_228:
[----:B------:R-:W-:-:S04]  /*18a0*/  UIMAD UR5, UR46, UR57, UR53 ;  /* 0x000000392e0572a4 */ /* 0x000fc8000f8e0235 */
[----:B------:R-:W-:-:S12]  /*18b0*/  UIMAD UR5, UR5, UR56, URZ ;  /* 0x00000038050572a4 */ /* 0x000fd8000f8e023f */
.L_x_229:
        /* <DEDUP_REMOVED lines=10> */
[----:B------:R-:W-:-:S02]  /*1960*/  UIADD3 UR15, UR14, UR17, URZ ;  /* 0x000000110e0f7290 */ /* 0x000fc4000fffe03f */
[----:B------:R-:W-:Y:S01]  /*1970*/  PLOP3.LUT P2, PT, PT, PT, UP2, 0x80, 0x0 ;  /* 0x000000000000781c */ /* 0x000fe20003f4f028 */
[----:B------:R-:W-:Y:S01]  /*1980*/  UIMAD.WIDE UR10, UR10, 0x4, UR12 ;  /* 0x000000040a0a78a5 */ /* 0x000fe2000f8e020c */
[----:B------:R-:W-:Y:S01]  /*1990*/  ULDC.64 UR16, c[0x0][0x258] ;  /* 0x0000960000107ab9 */ /* 0x000fe20000000a00 */
[----:B------:R-:W-:Y:S01]  /*19a0*/  ULEA.HI.SX32 UR37, UR19, 0xffffffff, 0x1a ;  /* 0xffffffff13257891 */ /* 0x000fe2000f8fd23f */
[----:B------:R-:W-:Y:S01]  /*19b0*/  ULDC.64 UR12, c[0x0][0x428] ;  /* 0x00010a00000c7ab9 */ /* 0x000fe20000000a00 */
[----:B------:R-:W-:Y:S01]  /*19c0*/  UIMAD UR19, UR18, UR16, URZ ;  /* 0x00000010121372a4 */ /* 0x000fe2000f8e023f */
[----:B------:R-:W-:Y:S01]  /*19d0*/  IMAD.U32 R30, RZ, RZ, UR12 ;  /* 0x0000000cff1e7e24 */ /* 0x000fe2000f8e00ff */
[----:B------:R-:W-:Y:S01]  /*19e0*/  UIMAD UR18, UR18, UR12, URZ ;  /* 0x0000000c121272a4 */ /* 0x000fe2000f8e023f */
[----:B------:R-:W-:Y:S01]  /*19f0*/  ULDC.64 UR44, c[0x0][0x2b0] ;  /* 0x0000ac00002c7ab9 */ /* 0x000fe20000000a00 */
[----:B--2---:R-:W-:Y:S02]  /*1a00*/  IMAD R10, R8, UR35, RZ ;  /* 0x00000023080a7c24 */ /* 0x004fe4000f8e02ff */
[----:B------:R-:W-:-:S02]  /*1a10*/  UIMAD UR18, UR53, UR13, UR18 ;  /* 0x0000000d351272a4 */ /* 0x000fc4000f8e0212 */
        /* <DEDUP_REMOVED lines=28> */
[----:B------:R-:W-:Y:S01]  /*1be0*/  ULDC.64 UR32, c[0x0][0x400] ;  /* 0x0001000000207ab9 */ /* 0x000fe20000000a00 */
[----:B------:R-:W-:Y:S01]  /*1bf0*/  IADD3.X R7, R5, UR40, RZ, P0, !PT ;  /* 0x0000002805077c10 */ /* 0x000fe200087fe4ff */
[----:B------:R-:W-:Y:S01]  /*1c00*/  UIADD3.X UR5, UR51, UR5, UR49, UP1, UP0 ;  /* 0x0000000533057290 */ /* 0x000fe20008fe0431 */
[----:B------:R-:W-:Y:S01]  /*1c10*/  IADD3 R24, P0, R20, UR14, RZ ;  /* 0x0000000e14187c10 */ /* 0x000fe2000ff1e0ff */
[----:B------:R-:W-:Y:S01]  /*1c20*/  IMAD.SHL.U32 R10, R10, 0x2, RZ ;  /* 0x000000020a0a7824 */ /* 0x000fe200078e00ff */
        /* <DEDUP_REMOVED lines=99> */
.L_x_232:
[----:B------:R-:W-:Y:S05]  /*2260*/  BSYNC B0 ;  /* 0x0000000000007941 */ /* 0x000fea0003800000 */
.L_x_231:
        /* <DEDUP_REMOVED lines=67> */
.L_x_234:
[----:B------:R-:W-:Y:S05]  /*26a0*/  BSYNC B0 ;  /* 0x0000000000007941 */ /* 0x000fea0003800000 */
.L_x_233:
        /* <DEDUP_REMOVED lines=41> */
.L_x_236:
[----:B------:R-:W-:Y:S05]  /*2940*/  BSYNC B0 ;  /* 0x0000000000007941 */ /* 0x000fea0003800000 */
.L_x_235:
        /* <DEDUP_REMOVED lines=40> */
.L_x_238:
[----:B------:R-:W-:Y:S05]  /*2bd0*/  BSYNC B0 ;  /* 0x0000000000007941 */ /* 0x000fea0003800000 */
.L_x_237:
        /* <DEDUP_REMOVED lines=43> */
.L_x_240:
[----:B------:R-:W-:Y:S05]  /*2e90*/  BSYNC B0 ;  /* 0x0000000000007941 */ /* 0x000fea0003800000 */
.L_x_239:
        /* <DEDUP_REMOVED lines=59> */
.L_x_242:
[----:B------:R-:W-:Y:S05]  /*3250*/  BSYNC B0 ;  /* 0x0000000000007941 */ /* 0x000fea0003800000 */
.L_x_241:
        /* <DEDUP_REMOVED lines=15> */
[----:B------:R-:W-:Y:S01]  /*3350*/  @UP0 UIADD3 UR5, UR15, UR5, URZ ;  /* 0x000000050f050290 */ /* 0x000fe2000fffe03f */
[----:B-123--:R-:W-:Y:S01]  /*3360*/  IMAD.MOV.U32 R6, RZ, RZ, 0x20 ;  /* 0x00000020ff067424 */ /* 0x00efe200078e00ff */
[C---:B------:R-:W-:Y:S01]  /*3370*/  LOP3.LUT P2, RZ, R33.reuse, 0x4, RZ, 0xc0, !PT ;  /* 0x0000000421ff7812 */ /* 0x040fe2000784c0ff */
[----:B------:R-:W-:Y:S01]  /*3380*/  IMAD.MOV.U32 R192, RZ, RZ, 0x40 ;  /* 0x00000040ffc07424 */ /* 0x000fe200078e00ff */
[----:B------:R-:W-:Y:S01]  /*3390*/  @UP0 ULEA.HI.X UR17, UR14, UR17, UR5, 0x2, UP1 ;  /* 0x000000110e110291 */ /* 0x000fe200088f1405 */
[----:B------:R-:W-:Y:S01]  /*33a0*/  IMAD.U32 R4, RZ, RZ, UR16 ;  /* 0x00000010ff047e24 */ /* 0x000fe2000f8e00ff */
[----:B------:R-:W-:Y:S01]  /*33b0*/  LOP3.LUT P1, RZ, R33, 0x2, RZ, 0xc0, !PT ;  /* 0x0000000221ff7812 */ /* 0x000fe2000782c0ff */
[----:B------:R-:W-:Y:S01]  /*33c0*/  @UP0 ULDC UR5, c[0x0][0x2e8] ;  /* 0x0000ba0000050ab9 */ /* 0x000fe20000000800 */
[----:B------:R-:W-:Y:S01]  /*33d0*/  LEA R180, R234, UR4, 0x1 ;  /* 0x00000004eab47c11 */ /* 0x000fe2000f8e08ff */
[----:B------:R-:W-:Y:S01]  /*33e0*/  IMAD.SHL.U32 R247, R44, 0x4, RZ ;  /* 0x000000042cf77824 */ /* 0x000fe200078e00ff */
[----:B------:R-:W-:Y:S01]  /*33f0*/  CS2R R126, SRZ ;  /* 0x00000000007e7805 */ /* 0x000fe2000001ff00 */
[----:B------:R-:W-:Y:S01]  /*3400*/  IMAD.U32 R5, RZ, RZ, UR17 ;  /* 0x00000011ff057e24 */ /* 0x000fe2000f8e00ff */
[----:B------:R-:W1:Y:S01]  /*3410*/  @P0 MUFU.RCP R0, UR5 ;  /* 0x0000000500000d08 */ /* 0x000e620008001000 */
[----:B------:R-:W-:Y:S01]  /*3420*/  SEL R192, R192, 0xffffffc0, !P2 ;  /* 0xffffffc0c0c07807 */ /* 0x000fe20005000000 */
        /* <DEDUP_REMOVED lines=10> */
[----:B------:R-:W-:-:S02]  /*34d0*/  CS2R R124, SRZ ;  /* 0x00000000007c7805 */ /* 0x000fc4000001ff00 */
[----:B------:R-:W-:Y:S01]  /*34e0*/  CS2R R130, SRZ ;  /* 0x0000000000827805 */ /* 0x000fe2000001ff00 */
[----:B------:R-:W1:Y:S01]  /*34f0*/  @P0 LDG.E R4, desc[UR6][R4.64] ;  /* 0x0000000604040981 */ /* 0x000e62000c1e1900 */
[----:B------:R-:W-:Y:S02]  /*3500*/  CS2R R128, SRZ ;  /* 0x0000000000807805 */ /* 0x000fe4000001ff00 */
[----:B------:R-:W-:Y:S02]  /*3510*/  CS2R R122, SRZ ;  /* 0x00000000007a7805 */ /* 0x000fe4000001ff00 */
[----:B------:R-:W-:Y:S01]  /*3520*/  CS2R R120, SRZ ;  /* 0x0000000000787805 */ /* 0x000fe2000001ff00 */
[----:B------:R2:W1:Y:S01]  /*3530*/  LDSM.16.M88.4 R132, [R180+0x14000] ;  /* 0x01400000b484783b */ /* 0x0004620000000200 */
[----:B------:R-:W-:Y:S02]  /*3540*/  CS2R R118, SRZ ;  /* 0x0000000000767805 */ /* 0x000fe4000001ff00 */
[----:B------:R-:W-:-:S02]  /*3550*/  CS2R R116, SRZ ;  /* 0x0000000000747805 */ /* 0x000fc4000001ff00 */
[----:B------:R-:W-:Y:S01]  /*3560*/  CS2R R110, SRZ ;  /* 0x00000000006e7805 */ /* 0x000fe2000001ff00 */
[----:B------:R2:W1:Y:S01]  /*3570*/  LDSM.16.M88.4 R148, [R180+0x15000] ;  /* 0x01500000b494783b */ /* 0x0004620000000200 */
[----:B------:R-:W-:Y:S02]  /*3580*/  CS2R R108, SRZ ;  /* 0x00000000006c7805 */ /* 0x000fe4000001ff00 */
[----:B------:R-:W-:Y:S02]  /*3590*/  CS2R R114, SRZ ;  /* 0x0000000000727805 */ /* 0x000fe4000001ff00 */
[----:B------:R-:W-:Y:S01]  /*35a0*/  CS2R R112, SRZ ;  /* 0x0000000000707805 */ /* 0x000fe2000001ff00 */
[----:B------:R2:W1:Y:S01]  /*35b0*/  LDSM.16.M88.4 R164, [R180+0x16000] ;  /* 0x01600000b4a4783b */ /* 0x0004620000000200 */
[----:B------:R-:W-:Y:S02]  /*35c0*/  CS2R R106, SRZ ;  /* 0x00000000006a7805 */ /* 0x000fe4000001ff00 */
[----:B------:R-:W-:-:S02]  /*35d0*/  CS2R R104, SRZ ;  /* 0x0000000000687805 */ /* 0x000fc4000001ff00 */
[----:B------:R-:W-:Y:S01]  /*35e0*/  CS2R R102, SRZ ;  /* 0x0000000000667805 */ /* 0x000fe2000001ff00 */
[----:B------:R-:W1:Y:S01]  /*35f0*/  LDSM.16.M88.4 R180, [R180+0x17000] ;  /* 0x01700000b4b4783b */ /* 0x000e620000000200 */
        /* <DEDUP_REMOVED lines=27> */
[----:B------:R-:W-:Y:S01]  /*37b0*/  UMOV UR5, URZ ;  /* 0x0000003f00057c82 */ /* 0x000fe20008000000 */
[----:B------:R-:W-:-:S02]  /*37c0*/  UISETP.GE.AND UP1, UPT, UR14, UR9, UPT ;  /* 0x000000090e00728c */ /* 0x000fc4000bf26270 */
[----:B------:R2:W1:Y:S01]  /*37d0*/  LDSM.16.M88.4 R160, [R192+0x1000] ;  /* 0x00100000c0a0783b */ /* 0x0004620000000200 */
[----:B------:R-:W-:-:S03]  /*37e0*/  ULDC UR14, c[0x0][0x39c] ;  /* 0x0000e700000e7ab9 */ /* 0x000fc60000000800 */
[----:B------:R2:W1:Y:S01]  /*37f0*/  LDSM.16.M88.4 R176, [R192+0x2000] ;  /* 0x00200000c0b0783b */ /* 0x0004620000000200 */
[----:B------:R-:W-:-:S03]  /*3800*/  @UP0 UMOV UR5, UR15 ;  /* 0x0000000f00050c82 */ /* 0x000fc60008000000 */
[----:B------:R-:W1:Y:S01]  /*3810*/  LDSM.16.M88.4 R192, [R192+0x3000] ;  /* 0x00300000c0c0783b */ /* 0x000e620000000200 */
[----:B----4-:R-:W-:-:S05]  /*3820*/  IMAD R0, R0, 0x20, R4 ;  /* 0x0000002000007824 */ /* 0x010fca00078e0204 */
[----:B------:R-:W-:-:S05]  /*3830*/  IADD3 R0, R44, -UR39, -R0 ;  /* 0x800000272c007c10 */ /* 0x000fca000fffe800 */
[----:B------:R-:W-:-:S05]  /*3840*/  VIADD R0, R0, UR9 ;  /* 0x0000000900007c36 */ /* 0x000fca0008000000 */
[----:B-1-3--:R2:W-:Y:S02]  /*3850*/  STL [R1], R0 ;  /* 0x0000000001007387 */ /* 0x00a5e40000100800 */
.L_x_245:
        /* <DEDUP_REMOVED lines=69> */
[----:B-1----:R-:W-:Y:S03]  /*3cb0*/  MOV R0, UR8 ;  /* 0x0000000800007c02 */ /* 0x002fe60008000f00 */
[----:B------:R-:W1:Y:S01]  /*3cc0*/  LDSM.16.M88.4 R52, [R229+-0x1000] ;  /* 0xfff00000e534783b */ /* 0x000e620000000200 */
[----:B--2---:R-:W-:Y:S11]  /*3cd0*/  LEA R0, R0, R69, 0x6 ;  /* 0x0000004500007211 */ /* 0x004ff600078e30ff */
        /* <DEDUP_REMOVED lines=12> */
[----:B------:R-:W-:Y:S11]  /*3da0*/  HMMA.16816.F32 R8, R48, R54, R8 ;  /* 0x000000363008723c */ /* 0x000ff60000001808 */
[----:B------:R-:W-:Y:S07]  /*3db0*/  @!UPT UIADD3 URZ, URZ, URZ, URZ ;  /* 0x0000003f3f3ff290 */ /* 0x000fee000fffe03f */
[C---:B--2---:R-:W-:Y:S06]  /*3dc0*/  HMMA.16816.F32 R4, R56.reuse, R60, R4 ;  /* 0x0000003c3804723c */ /* 0x044fec0000001804 */
[----:B------:R-:W-:Y:S11]  /*3dd0*/  HMMA.16816.F32 R8, R56, R62, R8 ;  /* 0x0000003e3808723c */ /* 0x000ff60000001808 */
[----:B------:R-:W-:Y:S07]  /*3de0*/  @!UPT UIADD3 URZ, URZ, URZ, URZ ;  /* 0x0000003f3f3ff290 */ /* 0x000fee000fffe03f */
[C---:B---3--:R-:W-:Y:S06]  /*3df0*/  HMMA.16816.F32 R4, R44.reuse, R64, R4 ;  /* 0x000000402c04723c */ /* 0x048fec0000001804 */
[----:B------:R-:W-:Y:S11]  /*3e00*/  HMMA.16816.F32 R8, R44, R66, R8 ;  /* 0x000000422c08723c */ /* 0x000ff60000001808 */
[----:B------:R-:W-:Y:S07]  /*3e10*/  @!UPT UIADD3 URZ, URZ, URZ, URZ ;  /* 0x0000003f3f3ff290 */ /* 0x000fee000fffe03f */
[----:B------:R-:W-:Y:S01]  /*3e20*/  FMUL.FTZ R48, R4, UR14 ;  /* 0x0000000e04307c20 */ /* 0x000fe20008410000 */
[----:B------:R-:W-:Y:S01]  /*3e30*/  IADD3 R4, R0, 0x8, RZ ;  /* 0x0000000800047810 */ /* 0x000fe20007ffe0ff */
[----:B------:R-:W-:Y:S01]  /*3e40*/  FMUL.FTZ R5, R5, UR14 ;  /* 0x0000000e05057c20 */ /* 0x000fe20008410000 */
[----:B------:R-:W-:Y:S01]  /*3e50*/  FMUL.FTZ R7, R7, UR14 ;  /* 0x0000000e07077c20 */ /* 0x000fe20008410000 */
[----:B------:R1:W2:Y:S01]  /*3e60*/  MUFU.TANH R59, R48 ;  /* 0x00000030003b7308 */ /* 0x0002a20000002400 */
[----:B------:R-:W-:Y:S01]  /*3e70*/  ISETP.GE.AND P1, PT, R4, RZ, PT ;  /* 0x000000ff0400720c */ /* 0x000fe20003f26270 */
[----:B------:R-:W-:Y:S01]  /*3e80*/  FMUL.FTZ R8, R8, UR14 ;  /* 0x0000000e08087c20 */ /* 0x000fe20008410000 */
[----:B------:R-:W-:Y:S01]  /*3e90*/  FMUL.FTZ R10, R10, UR14 ;  /* 0x0000000e0a0a7c20 */ /* 0x000fe20008410000 */
[----:B------:R-:W-:Y:S01]  /*3ea0*/  FMUL.FTZ R9, R9, UR14 ;  /* 0x0000000e09097c20 */ /* 0x000fe20008410000 */
[----:B------:R-:W-:Y:S05]  /*3eb0*/  FMUL.FTZ R11, R11, UR14 ;  /* 0x0000000e0b0b7c20 */ /* 0x000fea0008410000 */
[----:B------:R-:W-:Y:S04]  /*3ec0*/  MUFU.TANH R57, R5 ;  /* 0x0000000500397308 */ /* 0x000fe80000002400 */
[----:B------:R-:W-:Y:S02]  /*3ed0*/  @!P1 IADD3 R4, -R0, -0x8, RZ ;  /* 0xfffffff800049810 */ /* 0x000fe40007ffe1ff */
[----:B------:R-:W-:Y:S01]  /*3ee0*/  PLOP3.LUT P1, PT, PT, PT, UP1, 0x80, 0x0 ;  /* 0x000000000000781c */ /* 0x000fe20003f2f018 */
[----:B-1----:R-:W-:Y:S01]  /*3ef0*/  FMUL.FTZ R48, R6, UR14 ;  /* 0x0000000e06307c20 */ /* 0x002fe20008410000 */
[----:B------:R-:W-:Y:S02]  /*3f00*/  IABS R6, R0 ;  /* 0x0000000000067213 */ /* 0x000fe40000000000 */
[----:B------:R-:W-:Y:S01]  /*3f10*/  MUFU.TANH R60, R7 ;  /* 0x00000007003c7308 */ /* 0x000fe20000002400 */
[----:B------:R-:W-:Y:S02]  /*3f20*/  I2FP.F32.S32 R4, R4 ;  /* 0x0000000400047245 */ /* 0x000fe40000201400 */
[----:B------:R-:W-:Y:S07]  /*3f30*/  I2FP.F32.S32 R51, R6 ;  /* 0x0000000600337245 */ /* 0x000fee0000201400 */
[----:B------:R1:W3:Y:S01]  /*3f40*/  MUFU.TANH R61, R48 ;  /* 0x00000030003d7308 */ /* 0x0002e20000002400 */
[----:B--2---:R-:W-:Y:S09]  /*3f50*/  FFMA.FTZ R49, R51, -UR5, R59 ;  /* 0x8000000533317c23 */ /* 0x004ff2000801003b */
[----:B------:R-:W-:Y:S10]  /*3f60*/  MUFU.TANH R54, R8 ;  /* 0x0000000800367308 */ /* 0x000ff40000002400 */
[----:B------:R-:W2:Y:S01]  /*3f70*/  MUFU.TANH R58, R10 ;  /* 0x0000000a003a7308 */ /* 0x000ea20000002400 */
[----:B-1----:R-:W-:Y:S02]  /*3f80*/  IMAD.U32 R48, RZ, RZ, UR22 ;  /* 0x00000016ff307e24 */ /* 0x002fe4000f8e00ff */
[----:B---3--:R-:W-:Y:S01]  /*3f90*/  FFMA.FTZ R50, R4, -UR5, R61 ;  /* 0x8000000504327c23 */ /* 0x008fe2000801003d */
[----:B------:R-:W-:Y:S02]  /*3fa0*/  VIADD R4, R0, 0x7 ;  /* 0x0000000700047836 */ /* 0x000fe40000000000 */
[----:B------:R-:W-:Y:S02]  /*3fb0*/  LEA R6, R48, R68, 0x5 ;  /* 0x0000004430067211 */ /* 0x000fe400078e28ff */
[----:B------:R-:W-:Y:S02]  /*3fc0*/  IADD3 R48, R0, -0x1, RZ ;  /* 0xffffffff00307810 */ /* 0x000fe40007ffe0ff */
[----:B------:R2:W1:Y:S01]  /*3fd0*/  MUFU.TANH R56, R9 ;  /* 0x0000000900387308 */ /* 0x0004620000002400 */
[C---:B------:R-:W-:Y:S02]  /*3fe0*/  @P0 ISETP.GE.AND P0, PT, R6.reuse, UR9, PT ;  /* 0x0000000906000c0c */ /* 0x040fe4000bf06270 */
[----:B------:R-:W-:Y:S02]  /*3ff0*/  @P1 IADD3 R5, R6, 0x1, RZ ;  /* 0x0000000106051810 */ /* 0x000fe40007ffe0ff */
[----:B------:R-:W-:Y:S02]  /*4000*/  @P2 FSEL R49, R49, -INF , !P0 ;  /* 0xff80000031312808 */ /* 0x000fe40004000000 */
[----:B------:R-:W-:Y:S03]  /*4010*/  ISETP.GE.AND P2, PT, R48, RZ, PT ;  /* 0x000000ff3000720c */ /* 0x000fe60003f46270 */
[----:B------:R-:W-:Y:S01]  /*4020*/  MUFU.TANH R55, R11 ;  /* 0x0000000b00377308 */ /* 0x000fe20000002400 */
[----:B------:R-:W-:Y:S02]  /*4030*/  @P3 FSEL R50, R50, -INF , !P0 ;  /* 0xff80000032323808 */ /* 0x000fe40004000000 */
[----:B------:R-:W-:Y:S02]  /*4040*/  ISETP.GE.AND P3, PT, R4, RZ, PT ;  /* 0x000000ff0400720c */ /* 0x000fe40003f66270 */
[----:B------:R-:W-:Y:S02]  /*4050*/  PLOP3.LUT P0, PT, PT, PT, UP1, 0x80, 0x0 ;  /* 0x000000000000781c */ /* 0x000fe40003f0f018 */
[----:B------:R-:W-:Y:S01]  /*4060*/  PLOP3.LUT P1, PT, PT, PT, UP1, 0x80, 0x0 ;  /* 0x000000000000781c */ /* 0x000fe20003f2f018 */
[----:B--2---:R-:W-:Y:S02]  /*4070*/  FFMA.FTZ R9, R51, -UR5, R58 ;  /* 0x8000000533097c23 */ /* 0x004fe4000801003a */
[C---:B------:R-:W-:Y:S02]  /*4080*/  @!P2 IADD3 R48, -R0.reuse, 0x1, RZ ;  /* 0x000000010030a810 */ /* 0x040fe40007ffe1ff */
[----:B------:R-:W-:Y:S02]  /*4090*/  PLOP3.LUT P2, PT, PT, PT, UP1, 0x80, 0x0 ;  /* 0x000000000000781c */ /* 0x000fe40003f4f018 */
[----:B------:R-:W-:Y:S02]  /*40a0*/  I2FP.F32.S32 R48, R48 ;  /* 0x0000003000307245 */ /* 0x000fe40000201400 */
[----:B------:R-:W-:Y:S02]  /*40b0*/  @!P3 IADD3 R4, -R0, -0x7, RZ ;  /* 0xfffffff90004b810 */ /* 0x000fe40007ffe1ff */
[----:B------:R-:W-:Y:S01]  /*40c0*/  @P0 ISETP.GE.AND P0, PT, R5, UR9, PT ;  /* 0x0000000905000c0c */ /* 0x000fe2000bf06270 */
[----:B------:R-:W-:Y:S01]  /*40d0*/  FFMA.FTZ R44, R48, -UR5, R57 ;  /* 0x80000005302c7c23 */ /* 0x000fe20008010039 */
[----:B------:R-:W-:Y:S01]  /*40e0*/  I2FP.F32.S32 R45, R4 ;  /* 0x00000004002d7245 */ /* 0x000fe20000201400 */
[----:B-----5:R-:W-:Y:S01]  /*40f0*/  FMUL.FTZ R5, R244, 1.4426950216293334961 ;  /* 0x3fb8aa3bf4057820 */ /* 0x020fe20000410000 */
[----:B------:R-:W-:Y:S02]  /*4100*/  IADD3 R4, R0, -0x8, RZ ;  /* 0xfffffff800047810 */ /* 0x000fe40007ffe0ff */
[----:B------:R-:W-:Y:S01]  /*4110*/  @P1 FSEL R44, R44, -INF , !P0 ;  /* 0xff8000002c2c1808 */ /* 0x000fe20004000000 */
[----:B------:R-:W-:Y:S01]  /*4120*/  FFMA.FTZ R45, R45, -UR5, R60 ;  /* 0x800000052d2d7c23 */ /* 0x000fe2000801003c */
[----:B------:R-:W-:Y:S02]  /*4130*/  ISETP.GE.AND P1, PT, R4, RZ, PT ;  /* 0x000000ff0400720c */ /* 0x000fe40003f26270 */
[----:B------:R-:W-:Y:S02]  /*4140*/  PLOP3.LUT P3, PT, PT, PT, UP1, 0x80, 0x0 ;  /* 0x000000000000781c */ /* 0x000fe40003f6f018 */
[----:B------:R-:W-:Y:S02]  /*4150*/  @P2 FSEL R45, R45, -INF , !P0 ;  /* 0xff8000002d2d2808 */ /* 0x000fe40004000000 */
[----:B------:R-:W-:Y:S02]  /*4160*/  PLOP3.LUT P0, PT, PT, PT, UP1, 0x80, 0x0 ;  /* 0x000000000000781c */ /* 0x000fe40003f0f018 */
[----:B------:R-:W-:Y:S05]  /*4170*/  PLOP3.LUT P2, PT, PT, PT, UP1, 0x80, 0x0 ;  /* 0x000000000000781c */ /* 0x000fea0003f4f018 */
[----:B------:R-:W-:Y:S02]  /*4180*/  @!P1 IADD3 R4, -R0, 0x8, RZ ;  /* 0x0000000800049810 */ /* 0x000fe40007ffe1ff */
[----:B------:R-:W-:Y:S02]  /*4190*/  PLOP3.LUT P1, PT, PT, PT, UP1, 0x80, 0x0 ;  /* 0x000000000000781c */ /* 0x000fe40003f2f018 */
[----:B------:R-:W-:Y:S02]  /*41a0*/  I2FP.F32.S32 R4, R4 ;  /* 0x0000000400047245 */ /* 0x000fe40000201400 */
[----:B------:R-:W-:Y:S01]  /*41b0*/  @P0 VIADD R7, R6, 0x8 ;  /* 0x0000000806070836 */ /* 0x000fe20000000000 */
[----:B------:R-:W-:Y:S02]  /*41c0*/  FSETP.NEU.FTZ.AND P0, PT, R244, -INF , PT ;  /* 0xff800000f400780b */ /* 0x000fe40003f1d000 */
[----:B------:R-:W-:Y:S01]  /*41d0*/  FFMA.FTZ R8, R4, -UR5, R54 ;  /* 0x8000000504087c23 */ /* 0x000fe20008010036 */
[----:B------:R-:W-:Y:S01]  /*41e0*/  FMUL.FTZ R4, R245, 1.4426950216293334961 ;  /* 0x3fb8aa3bf5047820 */ /* 0x000fe20000410000 */
[----:B------:R-:W-:Y:S02]  /*41f0*/  FSEL R5, R5, RZ, P0 ;  /* 0x000000ff05057208 */ /* 0x000fe40000000000 */
[----:B------:R-:W-:Y:S02]  /*4200*/  @P3 ISETP.GE.AND P0, PT, R7, UR9, PT ;  /* 0x0000000907003c0c */ /* 0x000fe4000bf06270 */
[----:B------:R-:W-:Y:S01]  /*4210*/  IADD3 R7, R0, -0x9, RZ ;  /* 0xfffffff700077810 */ /* 0x000fe20007ffe0ff */
[--C-:B------:R-:W-:Y:S01]  /*4220*/  FFMA.FTZ R49, R49, UR17, -R5.reuse ;  /* 0x0000001131317c23 */ /* 0x100fe20008010805 */
[----:B------:R-:W-:Y:S01]  /*4230*/  @P2 FSEL R8, R8, -INF , !P0 ;  /* 0xff80000008082808 */ /* 0x000fe20004000000 */
[--C-:B------:R-:W-:Y:S01]  /*4240*/  FFMA.FTZ R44, R44, UR17, -R5.reuse ;  /* 0x000000112c2c7c23 */ /* 0x100fe20008010805 */
[----:B------:R-:W-:Y:S01]  /*4250*/  ISETP.GE.AND P2, PT, R7, RZ, PT ;  /* 0x000000ff0700720c */ /* 0x000fe20003f46270 */
[----:B------:R-:W-:Y:S01]  /*4260*/  MUFU.EX2 R66, R49 ;  /* 0x0000003100427308 */ /* 0x000fe20000000800 */
[----:B------:R-:W-:Y:S01]  /*4270*/  @P1 FSEL R9, R9, -INF , !P0 ;  /* 0xff80000009091808 */ /* 0x000fe20004000000 */
[--C-:B------:R-:W-:Y:S01]  /*4280*/  FFMA.FTZ R8, R8, UR17, -R5.reuse ;  /* 0x0000001108087c23 */ /* 0x100fe20008010805 */
[----:B------:R-:W-:Y:S02]  /*4290*/  FSETP.NEU.FTZ.AND P0, PT, R245, -INF , PT ;  /* 0xff800000f500780b */ /* 0x000fe40003f1d000 */
[----:B------:R-:W-:Y:S02]  /*42a0*/  PLOP3.LUT P1, PT, PT, PT, UP1, 0x80, 0x0 ;  /* 0x000000000000781c */ /* 0x000fe40003f2f018 */
[----:B------:R-:W-:Y:S03]  /*42b0*/  FSEL R4, R4, RZ, P0 ;  /* 0x000000ff04047208 */ /* 0x000fe60000000000 */
[----:B------:R-:W2:Y:S01]  /*42c0*/  MUFU.EX2 R64, R44 ;  /* 0x0000002c00407308 */ /* 0x000ea20000000800 */
[----:B------:R-:W-:Y:S02]  /*42d0*/  PLOP3.LUT P0, PT, PT, PT, UP1, 0x80, 0x0 ;  /* 0x000000000000781c */ /* 0x000fe40003f0f018 */
[----:B------:R-:W-:Y:S01]  /*42e0*/  PLOP3.LUT P3, PT, PT, PT, UP0, 0x80, 0x0 ;  /* 0x000000000000781c */ /* 0x000fe20003f6f008 */
[--C-:B------:R-:W-:Y:S01]  /*42f0*/  FFMA.FTZ R50, R50, UR17, -R4.reuse ;  /* 0x0000001132327c23 */ /* 0x100fe20008010804 */
[----:B------:R-:W-:Y:S01]  /*4300*/  @!P2 IADD3 R7, -R0, 0x9, RZ ;  /* 0x000000090007a810 */ /* 0x000fe20007ffe1ff */
[--C-:B------:R-:W-:Y:S01]  /*4310*/  FFMA.FTZ R45, R45, UR17, -R4.reuse ;  /* 0x000000112d2d7c23 */ /* 0x100fe20008010804 */
[----:B------:R-:W-:Y:S01]  /*4320*/  PLOP3.LUT P2, PT, PT, PT, UP1, 0x80, 0x0 ;  /* 0x000000000000781c */ /* 0x000fe20003f4f018 */
[----:B------:R-:W-:Y:S01]  /*4330*/  FFMA.FTZ R9, R9, UR17, -R4 ;  /* 0x0000001109097c23 */ /* 0x000fe20008010804 */
[----:B------:R-:W-:Y:S01]  /*4340*/  I2FP.F32.S32 R0, R7 ;  /* 0x0000000700007245 */ /* 0x000fe20000201400 */
[----:B------:R-:W-:Y:S01]  /*4350*/  MUFU.EX2 R69, R50 ;  /* 0x0000003200457308 */ /* 0x000fe20000000800 */
[----:B------:R-:W-:Y:S02]  /*4360*/  @P1 IADD3 R6, R6, 0x9, RZ ;  /* 0x0000000906061810 */ /* 0x000fe40007ffe0ff */
[----:B------:R-:W-:Y:S01]  /*4370*/  PLOP3.LUT P1, PT, PT, PT, UP1, 0x80, 0x0 ;  /* 0x000000000000781c */ /* 0x000fe20003f2f018 */
[----:B-1----:R-:W-:Y:S01]  /*4380*/  FFMA.FTZ R0, R0, -UR5, R56 ;  /* 0x8000000500007c23 */ /* 0x002fe20008010038 */
[----:B------:R-:W-:Y:S02]  /*4390*/  @P0 ISETP.GE.AND P0, PT, R6, UR9, PT ;  /* 0x0000000906000c0c */ /* 0x000fe4000bf06270 */
[----:B--2---:R-:W-:Y:S03]  /*43a0*/  F2FP.F16.F32.PACK_AB R6, R64, R66 ;  /* 0x000000424006723e */ /* 0x004fe600000000ff */
[----:B------:R-:W1:Y:S01]  /*43b0*/  MUFU.EX2 R68, R45 ;  /* 0x0000002d00447308 */ /* 0x000e620000000800 */
[----:B------:R-:W-:Y:S01]  /*43c0*/  @P2 FSEL R0, R0, -INF , !P0 ;  /* 0xff80000000002808 */ /* 0x000fe20004000000 */
[----:B------:R-:W-:Y:S04]  /*43d0*/  STS [R249+0x15000], R6 ;  /* 0x01500006f9007388 */ /* 0x000fe80000000800 */
[----:B------:R-:W-:Y:S01]  /*43e0*/  FFMA.FTZ R5, R0, UR17, -R5 ;  /* 0x0000001100057c23 */ /* 0x000fe20008010805 */
[----:B------:R-:W-:Y:S03]  /*43f0*/  FFMA.FTZ R0, R48, -UR5, R55 ;  /* 0x8000000530007c23 */ /* 0x000fe60008010037 */
[----:B------:R-:W-:Y:S02]  /*4400*/  MUFU.EX2 R63, R8 ;  /* 0x00000008003f7308 */ /* 0x000fe40000000800 */
[----:B------:R-:W-:Y:S02]  /*4410*/  @P1 FSEL R0, R0, -INF , !P0 ;  /* 0xff80000000001808 */ /* 0x000fe40004000000 */
[----:B------:R-:W-:Y:S06]  /*4420*/  IADD3 R52, P0, R247, UR13, RZ ;  /* 0x0000000df7347c10 */ /* 0x000fec000ff1e0ff */
[----:B------:R1:W2:Y:S01]  /*4430*/  MUFU.EX2 R62, R5 ;  /* 0x00000005003e7308 */ /* 0x0002a20000000800 */
[----:B------:R-:W-:Y:S01]  /*4440*/  FFMA.FTZ R4, R0, UR17, -R4 ;  /* 0x0000001100047c23 */ /* 0x000fe20008010804 */
[----:B------:R-:W-:Y:S08]  /*4450*/  IADD3.X R53, R246, UR12, RZ, P0, !PT ;  /* 0x0000000cf6357c10 */ /* 0x000ff000087fe4ff */
[----:B------:R2:W-:Y:S10]  /*4460*/  MUFU.EX2 R65, R4 ;  /* 0x0000000400417308 */ /* 0x0005f40000000800 */
[----:B------:R-:W3:Y:S01]  /*4470*/  MUFU.EX2 R67, R9 ;  /* 0x0000000900437308 */ /* 0x000ee20000000800 */
[----:B-1----:R-:W-:Y:S05]  /*4480*/  F2FP.F16.F32.PACK_AB R5, R68, R69 ;  /* 0x000000454405723e */ /* 0x002fea00000000ff */
[----:B------:R-:W-:Y:S01]  /*4490*/  STS [R252+0x15000], R5 ;  /* 0x01500005fc007388 */ /* 0x000fe20000000800 */
[----:B--2---:R-:W-:Y:S05]  /*44a0*/  F2FP.F16.F32.PACK_AB R4, R62, R63 ;  /* 0x0000003f3e04723e */ /* 0x004fea00000000ff */
[----:B------:R-:W-:Y:S01]  /*44b0*/  STS [R250+0x15000], R4 ;  /* 0x01500004fa007388 */ /* 0x000fe20000000800 */
[----:B---3--:R-:W-:Y:S05]  /*44c0*/  F2FP.F16.F32.PACK_AB R0, R65, R67 ;  /* 0x000000434100723e */ /* 0x008fea00000000ff */
        /* <DEDUP_REMOVED lines=230> */
.L_x_243:
        /* <DEDUP_REMOVED lines=385> */
.L_x_244:
        /* <DEDUP_REMOVED lines=145> */
.L_x_246:
        /* <DEDUP_REMOVED lines=18> */
.L_x_247:
        /* <DEDUP_REMOVED lines=51> */
.L_x_249:
[----:B------:R-:W-:Y:S05]  /*78a0*/  BSYNC B0 ;  /* 0x0000000000007941 */ /* 0x000fea0003800000 */
.L_x_248:
        /* <DEDUP_REMOVED lines=33> */
.L_x_230:
        /* <DEDUP_REMOVED lines=23> */
.L_x_251:
        /* <DEDUP_REMOVED lines=21> */
.L_x_252:
        /* <DEDUP_REMOVED lines=37> */
.L_x_254:
[----:B------:R-:W-:Y:S05]  /*7fd0*/  BSYNC B0 ;  /* 0x0000000000007941 */ /* 0x000fea0003800000 */
.L_x_253:
        /* <DEDUP_REMOVED lines=27> */
.L_x_250:
[----:B------:R-:W-:Y:S05]  /*8190*/  BSYNC B1 ;  /* 0x0000000000017941 */ /* 0x000fea0003800000 */
.L_x_225:
[----:B------:R-:W-:Y:S02]  /*81a0*/  ULDC UR5, c[0x0][0xc] ;  /* 0x0000030000057ab9 */ /* 0x000fe40000000800 */
[----:B------:R-:W-:-:S04]  /*81b0*/  UIADD3 UR22, UR5, UR22, URZ ;  /* 0x0000001605167290 */ /* 0x000fc8000fffe03f */
[----:B------:R-:W-:-:S06]  /*81c0*/  UISETP.GE.AND UP0, UPT, UR22, UR59, UPT ;  /* 0x0000003b1600728c */ /* 0x000fcc000bf06270 */
[----:B------:R-:W-:-:S13]  /*81d0*/  PLOP3.LUT P0, PT, PT, PT, UP0, 0x80, 0x0 ;  /* 0x000000000000781c */ /* 0x000fda0003f0f008 */
[----:B------:R-:W-:Y:S05]  /*81e0*/  @P0 BRA `(.L_x_255) ;  /* 0x0000000000040947 */ /* 0x000fea0003800000 */
[----:B------:R-:W-:Y:S05]  /*81f0*/  BRA `(.L_x_256) ;  /* 0xffffff8800307947 */ /* 0x000fea000383ffff */
.L_x_255:
[----:B------:R-:W-:Y:S05]  /*8200*/  EXIT ;  /* 0x000000000000794d */ /* 0x000fea0003800000 */
.L_x_257:
        /* <DEDUP_REMOVED lines=15> */
.L_x_2027:


//--------------------- .text._ZN5flash44flash_bwd_dq_dk_dv_loop_seqk_parallel_kernelI23Flash_bwd_kernel_traitsILi256ELi64ELi32ELi8ELi4ELi1ELi2ELb1ELb1EN7cutlass6half_tE19Flash_kernel_traitsILi256ELi64ELi32ELi8ES3_EELb0ELb0ELb1ELb0ELb0ELb1ELb0EEEvNS_16Flash_bwd_paramsE --------------------------
	.section	.text._ZN5flash44flash_bwd_dq_dk_dv_loop_seqk_parallel_kernelI23Flash_bwd_kernel_traitsILi256ELi64ELi32ELi8ELi4ELi1ELi2ELb1ELb1EN7cutlass6half_tE19Flash_kernel_traitsILi256ELi64ELi32ELi8ES3_EELb0ELb0ELb1ELb0ELb0ELb1ELb0EEEvNS_16Flash_bwd_paramsE,"ax",@progbits
	.align	128
        .global         _ZN5flash44flash_bwd_dq_dk_dv_loop_seqk_parallel_kernelI23Flash_bwd_kernel_traitsILi256ELi64ELi32ELi8ELi4ELi1ELi2ELb1ELb1EN7cutlass6half_tE19Flash_kernel_traitsILi256ELi64ELi32ELi8ES3_EELb0ELb0ELb1ELb0ELb0ELb1ELb0EEEvNS_16Flash_bwd_paramsE
        .type           _ZN5flash44flash_bwd_dq_dk_dv_loop_seqk_parallel_kernelI23Flash_bwd_kernel_traitsILi256ELi64ELi32ELi8ELi4ELi1ELi2ELb1ELb1EN7cutlass6half_tE19Flash_kernel_traitsILi256ELi64ELi32ELi8ES3_EELb0ELb0ELb1ELb0ELb0ELb1ELb0EEEvNS_16Flash_bwd_paramsE,@function
        .size           _ZN5flash44flash_bwd_dq_dk_dv_loop_seqk_parallel_kernelI23Flash_bwd_kernel_traitsILi256ELi64ELi32ELi8ELi4ELi1ELi2ELb1ELb1EN7cutlass6half_tE19Flash_kernel_traitsILi256ELi64ELi32ELi8ES3_EELb0ELb0ELb1ELb0ELb0ELb1ELb0EEEvNS_16Flash_bwd_paramsE,(.L_x_2028 - _ZN5flash44flash_bwd_dq_dk_dv_loop_seqk_parallel_kernelI23Flash_bwd_kernel_traitsILi256ELi64ELi32ELi8ELi4ELi1ELi2ELb1ELb1EN7cutlass6half_tE19Flash_kernel_traitsILi256ELi64ELi32ELi8ES3_EELb0ELb0ELb1ELb0ELb0ELb1ELb0EEEvNS_16Flash_bwd_paramsE)
        .other          _ZN5flash44flash_bwd_dq_dk_dv_loop_seqk_parallel_kernelI23Flash_bwd_kernel_traitsILi256ELi64ELi32ELi8ELi4ELi1ELi2ELb1ELb1EN7cutlass6half_tE19Flash_kernel_traitsILi256ELi64ELi32ELi8ES3_EELb0ELb0ELb1ELb0ELb0ELb1ELb0EEEvNS_16Flash_bwd_paramsE,@"STO_CUDA_ENTRY STV_DEFAULT"
_ZN5flash44flash_bwd_dq_dk_dv_loop_seqk_parallel_kernelI23Flash_bwd_kernel_traitsILi256ELi64ELi32ELi8ELi4ELi1ELi2ELb1ELb1EN7cutlass6half_tE19Flash_kernel_traitsILi256ELi64ELi32ELi8ES3_EELb0ELb0ELb1ELb0ELb0ELb1ELb0EEEvNS_16Flash_bwd_paramsE:
.text._ZN5flash44flash_bwd_dq_dk_dv_loop_seqk_parallel_kernelI23Flash_bwd_kernel_traitsILi256ELi64ELi32ELi8ELi4ELi1ELi2ELb1ELb1EN7cutlass6half_tE19Flash_kernel_traitsILi256ELi64ELi32ELi8ES3_EELb0ELb0ELb1ELb0ELb0ELb1ELb0EEEvNS_16Flash_bwd_paramsE:
[----:B------:R-:W1:Y:S08]  /*0000*/  LDC R1, c[0x0][0x28] ;  /* 0x00000a00ff017b82 */ /* 0x000e700000000800 */
[----:B------:R-:W2:Y:S01]  /*0010*/  S2UR UR19, SR_CTAID.X ;  /* 0x00000000001379c3 */ /* 0x000ea20000002500 */
[----:B------:R-:W-:Y:S01]  /*0020*/  ULDC UR4, c[0x0][0x2c8] ;  /* 0x0000b20000047ab9 */ /* 0x000fe20000000800 */
[----:B-1----:R-:W-:Y:S01]  /*0030*/  VIADD R1, R1, 0xffffffe8 ;  /* 0xffffffe801017836 */ /* 0x002fe20000000000 */
[----:B------:R-:W-:-:S04]  /*0040*/  UIADD3 UR5, UR4, 0x1f, URZ ;  /* 0x0000001f04057890 */ /* 0x000fc8000fffe03f */
[----:B------:R-:W-:-:S04]  /*0050*/  USHF.R.S32.HI UR4, URZ, 0x1f, UR5 ;  /* 0x0000001f3f047899 */ /* 0x000fc80008011405 */
[----:B------:R-:W-:-:S04]  /*0060*/  ULEA.HI UR4, UR4, UR5, URZ, 0x5 ;  /* 0x0000000504047291 */ /* 0x000fc8000f8f283f */
[----:B------:R-:W-:-:S06]  /*0070*/  USHF.R.S32.HI UR6, URZ, 0x5, UR4 ;  /* 0x000000053f067899 */ /* 0x000fcc0008011404 */
[----:B------:R-:W-:Y:S01]  /*0080*/  MOV R0, UR6 ;  /* 0x0000000600007c02 */ /* 0x000fe20008000f00 */
[----:B--2---:R-:W-:-:S04]  /*0090*/  UISETP.GE.AND UP0, UPT, UR19, UR6, UPT ;  /* 0x000000061300728c */ /* 0x004fc8000bf06270 */
[----:B------:R1:W-:Y:S02]  /*00a0*/  STL [R1+0x10], R0 ;  /* 0x0000100001007387 */ /* 0x0003e40000100800 */
[----:B------:R-:W-:-:S13]  /*00b0*/  PLOP3.LUT P0, PT, PT, PT, UP0, 0x80, 0x0 ;  /* 0x000000000000781c */ /* 0x000fda0003f0f008 */
[----:B------:R-:W-:Y:S05]  /*00c0*/  @P0 EXIT ;  /* 0x000000000000094d */ /* 0x000fea0003800000 */
[----:B------:R-:W2:Y:S01]  /*00d0*/  S2R R12, SR_TID.X ;  /* 0x00000000000c7919 */ /* 0x000ea20000002100 */
[----:B------:R-:W3:Y:S01]  /*00e0*/  S2UR UR54, SR_CTAID.Z ;  /* 0x00000000003679c3 */ /* 0x000ee20000002700 */
[----:B------:R-:W-:Y:S01]  /*00f0*/  UMOV UR5, 0x400 ;  /* 0x0000040000057882 */ /* 0x000fe20000000000 */
[----:B------:R-:W-:Y:S01]  /*0100*/  IMAD.MOV.U32 R224, RZ, RZ, 0x20 ;  /* 0x00000020ffe07424 */ /* 0x000fe200078e00ff */
[----:B------:R-:W-:Y:S01]  /*0110*/  ULDC.64 UR8, c[0x0][0x208] ;  /* 0x0000820000087ab9 */ /* 0x000fe20000000a00 */
[----:B------:R-:W-:Y:S01]  /*0120*/  IMAD.MOV.U32 R227, RZ, RZ, 0x40 ;  /* 0x00000040ffe37424 */ /* 0x000fe200078e00ff */
[----:B------:R-:W-:Y:S01]  /*0130*/  ULDC UR59, c[0x0][0x394] ;  /* 0x0000e500003b7ab9 */ /* 0x000fe20000000800 */
[----:B------:R-:W-:Y:S02]  /*0140*/  IMAD.MOV.U32 R250, RZ, RZ, 0x1c0 ;  /* 0x000001c0fffa7424 */ /* 0x000fe400078e00ff */
[----:B------:R-:W4:Y:S08]  /*0150*/  S2UR UR4, SR_CgaCtaId ;  /* 0x00000000000479c3 */ /* 0x000f300000008800 */
[----:B------:R-:W5:Y:S01]  /*0160*/  S2UR UR45, SR_CTAID.Y ;  /* 0x00000000002d79c3 */ /* 0x000f620000002600 */
[----:B---3--:R-:W-:Y:S01]  /*0170*/  USHF.R.S32.HI UR6, URZ, 0x1f, UR54 ;  /* 0x0000001f3f067899 */ /* 0x008fe20008011436 */
[----:B--2---:R-:W-:Y:S01]  /*0180*/  SHF.R.S32.HI R16, RZ, 0x1f, R12 ;  /* 0x0000001fff107819 */ /* 0x004fe2000001140c */
[----:B----4-:R-:W-:-:S03]  /*0190*/  ULEA UR4, UR4, UR5, 0x18 ;  /* 0x0000000504047291 */ /* 0x010fc6000f8ec03f */
[CC--:B------:R-:W-:Y:S01]  /*01a0*/  LEA.HI R18, R16.reuse, R12.reuse, RZ, 0x3 ;  /* 0x0000000c10127211 */ /* 0x0c0fe200078f18ff */
[----:B------:R-:W-:Y:S01]  /*01b0*/  UIADD3 UR7, UR4, 0x14000, URZ ;  /* 0x0001400004077890 */ /* 0x000fe2000fffe03f */
[CC--:B------:R-:W-:Y:S02]  /*01c0*/  LEA.HI R15, R16.reuse, R12.reuse, RZ, 0x4 ;  /* 0x0000000c100f7211 */ /* 0x0c0fe400078f20ff */
[----:B------:R-:W-:Y:S01]  /*01d0*/  LEA.HI R17, R16, R12, RZ, 0x2 ;  /* 0x0000000c10117211 */ /* 0x000fe200078f10ff */
[----:B-----5:R-:W-:Y:S01]  /*01e0*/  USHF.L.U32 UR5, UR45, 0x7, URZ ;  /* 0x000000072d057899 */ /* 0x020fe2000800063f */
[----:B-1----:R-:W-:Y:S02]  /*01f0*/  LOP3.LUT R0, R18, 0xfffffff8, RZ, 0xc0, !PT ;  /* 0xfffffff812007812 */ /* 0x002fe400078ec0ff */
[----:B------:R-:W-:Y:S02]  /*0200*/  SHF.R.S32.HI R6, RZ, 0x4, R15 ;  /* 0x00000004ff067819 */ /* 0x000fe4000001140f */
[--C-:B------:R-:W-:Y:S01]  /*0210*/  SHF.R.S32.HI R9, RZ, 0x2, R17.reuse ;  /* 0x00000002ff097819 */ /* 0x100fe20000011411 */
[----:B------:R-:W-:Y:S01]  /*0220*/  IMAD.IADD R0, R12, 0x1, -R0 ;  /* 0x000000010c007824 */ /* 0x000fe200078e0a00 */
[----:B------:R-:W-:-:S02]  /*0230*/  SHF.R.S32.HI R2, RZ, 0x1f, R17 ;  /* 0x0000001fff027819 */ /* 0x000fc40000011411 */
[----:B------:R-:W-:Y:S01]  /*0240*/  LEA.HI R11, R16, R12, RZ, 0x5 ;  /* 0x0000000c100b7211 */ /* 0x000fe200078f28ff */
[C---:B------:R-:W-:Y:S01]  /*0250*/  IMAD.SHL.U32 R7, R0.reuse, 0x40, RZ ;  /* 0x0000004000077824 */ /* 0x040fe200078e00ff */
[----:B------:R-:W-:Y:S01]  /*0260*/  LEA.HI R5, R15, R6, RZ, 0x1 ;  /* 0x000000060f057211 */ /* 0x000fe200078f08ff */
[----:B------:R-:W-:Y:S01]  /*0270*/  IMAD.SHL.U32 R20, R0, 0x8, RZ ;  /* 0x0000000800147824 */ /* 0x000fe200078e00ff */
[----:B------:R-:W-:Y:S02]  /*0280*/  LEA.HI R2, R2, R9, RZ, 0x3 ;  /* 0x0000000902027211 */ /* 0x000fe400078f18ff */
[----:B------:R-:W-:Y:S02]  /*0290*/  LOP3.LUT R3, R11, 0xffffffe0, RZ, 0xc0, !PT ;  /* 0xffffffe00b037812 */ /* 0x000fe400078ec0ff */
[----:B------:R-:W-:Y:S01]  /*02a0*/  LOP3.LUT R5, R5, 0xfffffffe, RZ, 0xc0, !PT ;  /* 0xfffffffe05057812 */ /* 0x000fe200078ec0ff */
[----:B------:R-:W-:Y:S01]  /*02b0*/  STL [R1+0x8], R20 ;  /* 0x0000081401007387 */ /* 0x000fe20000100800 */
[----:B------:R-:W-:Y:S01]  /*02c0*/  LOP3.LUT R4, R2, 0xfffffff8, RZ, 0xc0, !PT ;  /* 0xfffffff802047812 */ /* 0x000fe200078ec0ff */
[----:B------:R-:W-:Y:S01]  /*02d0*/  IMAD.IADD R2, R12, 0x1, -R3 ;  /* 0x000000010c027824 */ /* 0x000fe200078e0a03 */
[----:B------:R-:W-:Y:S01]  /*02e0*/  LOP3.LUT R3, R7, 0x1c0, RZ, 0xc0, !PT ;  /* 0x000001c007037812 */ /* 0x000fe200078ec0ff */
[----:B------:R-:W-:Y:S01]  /*02f0*/  IMAD.IADD R13, R6, 0x1, -R5 ;  /* 0x00000001060d7824 */ /* 0x000fe200078e0a05 */
[----:B------:R-:W-:Y:S01]  /*0300*/  SHF.R.S32.HI R6, RZ, 0x3, R18 ;  /* 0x00000003ff067819 */ /* 0x000fe20000011412 */
[----:B------:R-:W-:Y:S01]  /*0310*/  IMAD.IADD R9, R9, 0x1, -R4 ;  /* 0x0000000109097824 */ /* 0x000fe200078e0a04 */
[----:B------:R-:W-:-:S02]  /*0320*/  SHF.R.S32.HI R5, RZ, 0x1f, R2 ;  /* 0x0000001fff057819 */ /* 0x000fc40000011402 */
[----:B------:R-:W-:Y:S02]  /*0330*/  LOP3.LUT R4, R3, 0x8, R18, 0xf8, !PT ;  /* 0x0000000803047812 */ /* 0x000fe400078ef812 */
[----:B------:R-:W-:Y:S02]  /*0340*/  SHF.R.U32.HI R3, RZ, 0x3, R3 ;  /* 0x00000003ff037819 */ /* 0x000fe40000011603 */
[----:B------:R-:W-:Y:S02]  /*0350*/  LEA.HI R19, R5, R2, RZ, 0x2 ;  /* 0x0000000205137211 */ /* 0x000fe400078f10ff */
[----:B------:R-:W-:Y:S01]  /*0360*/  LOP3.LUT R2, R4, R3, RZ, 0x3c, !PT ;  /* 0x0000000304027212 */ /* 0x000fe200078e3cff */
[----:B------:R-:W-:Y:S01]  /*0370*/  IMAD.SHL.U32 R3, R6, 0x40, RZ ;  /* 0x0000004006037824 */ /* 0x000fe200078e00ff */
[C---:B------:R-:W-:Y:S01]  /*0380*/  LOP3.LUT P4, RZ, R0.reuse, 0x2, RZ, 0xc0, !PT ;  /* 0x0000000200ff7812 */ /* 0x040fe2000788c0ff */
[C---:B------:R-:W-:Y:S01]  /*0390*/  IMAD.SHL.U32 R6, R0.reuse, 0x20, RZ ;  /* 0x0000002000067824 */ /* 0x040fe200078e00ff */
[----:B------:R-:W-:Y:S01]  /*03a0*/  LOP3.LUT P3, RZ, R0, 0x4, RZ, 0xc0, !PT ;  /* 0x0000000400ff7812 */ /* 0x000fe2000786c0ff */
[----:B------:R-:W-:Y:S01]  /*03b0*/  IMAD.SHL.U32 R0, R13, 0x100, RZ ;  /* 0x000001000d007824 */ /* 0x000fe200078e00ff */
[----:B------:R-:W-:-:S02]  /*03c0*/  LEA.HI R8, R16, R12, RZ, 0x7 ;  /* 0x0000000c10087211 */ /* 0x000fc400078f38ff */
[----:B------:R-:W-:Y:S02]  /*03d0*/  LOP3.LUT R3, R3, 0x1c0, RZ, 0xc0, !PT ;  /* 0x000001c003037812 */ /* 0x000fe400078ec0ff */
[----:B------:R-:W-:Y:S02]  /*03e0*/  SHF.R.S32.HI R8, RZ, 0x7, R8 ;  /* 0x00000007ff087819 */ /* 0x000fe40000011408 */
[----:B------:R-:W-:Y:S02]  /*03f0*/  SHF.R.U32.HI R7, RZ, 0x3, R3 ;  /* 0x00000003ff077819 */ /* 0x000fe40000011603 */
[----:B------:R-:W-:Y:S02]  /*0400*/  LOP3.LUT R5, R3, 0x38, R20, 0xf8, !PT ;  /* 0x0000003803057812 */ /* 0x000fe400078ef814 */
[----:B------:R-:W-:Y:S01]  /*0410*/  LOP3.LUT R3, R0, 0x100, RZ, 0xc0, !PT ;  /* 0x0000010000037812 */ /* 0x000fe200078ec0ff */
[----:B------:R-:W-:Y:S01]  /*0420*/  IMAD R0, R8, 0x2, R13 ;  /* 0x0000000208007824 */ /* 0x000fe200078e020d */
[----:B------:R-:W-:-:S02]  /*0430*/  LOP3.LUT R4, R9, 0x1, RZ, 0xc0, !PT ;  /* 0x0000000109047812 */ /* 0x000fc400078ec0ff */
[----:B------:R-:W-:Y:S01]  /*0440*/  LOP3.LUT R14, R3, 0xe0, R6, 0xf8, !PT ;  /* 0x000000e0030e7812 */ /* 0x000fe200078ef806 */
[----:B------:R-:W-:Y:S01]  /*0450*/  IMAD.U32 R234, R0, 0x200, R2 ;  /* 0x0000020000ea7824 */ /* 0x000fe200078e0002 */
[----:B------:R-:W-:Y:S02]  /*0460*/  LOP3.LUT R3, R17, 0x7ffffffc, RZ, 0xc0, !PT ;  /* 0x7ffffffc11037812 */ /* 0x000fe400078ec0ff */
[----:B------:R-:W-:Y:S01]  /*0470*/  ISETP.NE.U32.AND P1, PT, R4, 0x1, PT ;  /* 0x000000010400780c */ /* 0x000fe20003f25070 */
[----:B------:R-:W-:Y:S01]  /*0480*/  IMAD.SHL.U32 R4, R9, 0x20, RZ ;  /* 0x0000002009047824 */ /* 0x000fe200078e00ff */
[----:B------:R-:W-:Y:S01]  /*0490*/  LOP3.LUT R10, R5, R7, RZ, 0x3c, !PT ;  /* 0x00000007050a7212 */ /* 0x000fe200078e3cff */
[----:B------:R-:W-:Y:S01]  /*04a0*/  IMAD.IADD R17, R12, 0x1, -R3 ;  /* 0x000000010c117824 */ /* 0x000fe200078e0a03 */
[--C-:B------:R-:W-:Y:S01]  /*04b0*/  SHF.R.S32.HI R2, RZ, 0x5, R11.reuse ;  /* 0x00000005ff027819 */ /* 0x100fe2000001140b */
[----:B------:R-:W-:Y:S01]  /*04c0*/  IMAD.SHL.U32 R3, R8, 0x10, RZ ;  /* 0x0000001008037824 */ /* 0x000fe200078e00ff */
[----:B------:R-:W-:-:S02]  /*04d0*/  SHF.R.S32.HI R5, RZ, 0x1f, R11 ;  /* 0x0000001fff057819 */ /* 0x000fc4000001140b */
[----:B------:R-:W-:Y:S02]  /*04e0*/  LOP3.LUT R0, R15, 0xfffffff0, RZ, 0xc0, !PT ;  /* 0xfffffff00f007812 */ /* 0x000fe400078ec0ff */
[----:B------:R-:W-:Y:S02]  /*04f0*/  LOP3.LUT R4, R4, 0xe0, RZ, 0xc0, !PT ;  /* 0x000000e004047812 */ /* 0x000fe400078ec0ff */
[-C--:B------:R-:W-:Y:S01]  /*0500*/  LEA.HI R5, R5, R2.reuse, RZ, 0x2 ;  /* 0x0000000205057211 */ /* 0x080fe200078f10ff */
[----:B------:R-:W-:Y:S01]  /*0510*/  IMAD.IADD R0, R12, 0x1, -R0 ;  /* 0x000000010c007824 */ /* 0x000fe200078e0a00 */
[----:B------:R-:W-:Y:S02]  /*0520*/  LEA.HI R6, R11, R2, RZ, 0x1 ;  /* 0x000000020b067211 */ /* 0x000fe400078f08ff */
[----:B------:R-:W-:Y:S02]  /*0530*/  LOP3.LUT R15, R4, 0x10, R3, 0xf8, !PT ;  /* 0x00000010040f7812 */ /* 0x000fe400078ef803 */
[----:B------:R-:W-:-:S02]  /*0540*/  LOP3.LUT R5, R5, 0xfffffffc, RZ, 0xc0, !PT ;  /* 0xfffffffc05057812 */ /* 0x000fc400078ec0ff */
[----:B------:R-:W-:Y:S01]  /*0550*/  LOP3.LUT R4, R6, 0x3ffffe, RZ, 0xc0, !PT ;  /* 0x003ffffe06047812 */ /* 0x000fe200078ec0ff */
[----:B------:R-:W-:Y:S01]  /*0560*/  IMAD.SHL.U32 R6, R9, 0x4, RZ ;  /* 0x0000000409067824 */ /* 0x000fe200078e00ff */
[----:B------:R-:W-:Y:S01]  /*0570*/  LEA.HI R7, R16, R12, RZ, 0x6 ;  /* 0x0000000c10077211 */ /* 0x000fe200078f30ff */
[----:B------:R-:W-:Y:S01]  /*0580*/  IMAD.SHL.U32 R12, R12, 0x2, RZ ;  /* 0x000000020c0c7824 */ /* 0x000fe200078e00ff */
[----:B------:R-:W-:Y:S01]  /*0590*/  SHF.R.S32.HI R226, RZ, 0x1f, R0 ;  /* 0x0000001fffe27819 */ /* 0x000fe20000011400 */
[----:B------:R-:W-:Y:S01]  /*05a0*/  IMAD.IADD R11, R2, 0x1, -R5 ;  /* 0x00000001020b7824 */ /* 0x000fe200078e0a05 */
[----:B------:R-:W-:Y:S01]  /*05b0*/  LOP3.LUT P0, RZ, R0, 0x4, RZ, 0xc0, !PT ;  /* 0x0000000400ff7812 */ /* 0x000fe2000780c0ff */
[C---:B------:R-:W-:Y:S01]  /*05c0*/  IMAD.IADD R16, R2.reuse, 0x1, -R4 ;  /* 0x0000000102107824 */ /* 0x040fe200078e0a04 */
[----:B------:R-:W-:Y:S01]  /*05d0*/  LOP3.LUT R8, R3, 0x6, R12, 0xf8, !PT ;  /* 0x0000000603087812 */ /* 0x000fe200078ef80c */
[----:B------:R-:W-:Y:S01]  /*05e0*/  IMAD.SHL.U32 R2, R2, 0x8, RZ ;  /* 0x0000000802027824 */ /* 0x000fe200078e00ff */
[----:B------:R-:W-:Y:S01]  /*05f0*/  SHF.R.S32.HI R3, RZ, 0x6, R7 ;  /* 0x00000006ff037819 */ /* 0x000fe20000011407 */
[----:B------:R-:W-:Y:S01]  /*0600*/  IMAD.SHL.U32 R5, R0, 0x20, RZ ;  /* 0x0000002000057824 */ /* 0x000fe200078e00ff */
[----:B------:R-:W-:Y:S01]  /*0610*/  LEA.HI R226, R226, R0, RZ, 0x3 ;  /* 0x00000000e2e27211 */ /* 0x000fe200078f18ff */
[----:B------:R1:W-:Y:S01]  /*0620*/  STL [R1+0x4], R8 ;  /* 0x0000040801007387 */ /* 0x0003e20000100800 */
[----:B------:R-:W-:Y:S01]  /*0630*/  LOP3.LUT R12, R2, 0x38, RZ, 0xc0, !PT ;  /* 0x00000038020c7812 */ /* 0x000fe200078ec0ff */
[----:B------:R-:W-:Y:S01]  /*0640*/  IMAD R237, R3, 0x200, R10 ;  /* 0x0000020003ed7824 */ /* 0x000fe200078e020a */
[----:B------:R-:W-:Y:S01]  /*0650*/  LOP3.LUT R2, R226, 0xfffffff8, RZ, 0xc0, !PT ;  /* 0xfffffff8e2027812 */ /* 0x000fe200078ec0ff */
[----:B------:R-:W-:Y:S01]  /*0660*/  IMAD.SHL.U32 R7, R0, 0x4, RZ ;  /* 0x0000000400077824 */ /* 0x000fe200078e00ff */
[----:B------:R-:W-:Y:S01]  /*0670*/  LOP3.LUT P2, RZ, R9, 0x2, RZ, 0xc0, !PT ;  /* 0x0000000209ff7812 */ /* 0x000fe2000784c0ff */
[----:B------:R-:W-:Y:S01]  /*0680*/  IMAD.SHL.U32 R4, R13, 0x20, RZ ;  /* 0x000000200d047824 */ /* 0x000fe200078e00ff */
[----:B------:R-:W-:Y:S01]  /*0690*/  SEL R225, R224, 0xffffffe0, !P3 ;  /* 0xffffffe0e0e17807 */ /* 0x000fe20005800000 */
[----:B------:R-:W-:Y:S01]  /*06a0*/  IMAD.IADD R2, R0, 0x1, -R2 ;  /* 0x0000000100027824 */ /* 0x000fe200078e0a02 */
[----:B------:R-:W-:Y:S01]  /*06b0*/  SEL R231, R227, 0xffffffc0, !P3 ;  /* 0xffffffc0e3e77807 */ /* 0x000fe20005800000 */
[----:B------:R-:W-:Y:S01]  /*06c0*/  IMAD.SHL.U32 R0, R9, 0x40, RZ ;  /* 0x0000004009007824 */ /* 0x000fe200078e00ff */
[----:B------:R-:W-:Y:S01]  /*06d0*/  LOP3.LUT R4, R4, 0x20, RZ, 0xc0, !PT ;  /* 0x0000002004047812 */ /* 0x000fe200078ec0ff */
[----:B------:R-:W-:Y:S01]  /*06e0*/  IMAD.SHL.U32 R226, R226, 0x40, RZ ;  /* 0x00000040e2e27824 */ /* 0x000fe200078e00ff */
[----:B------:R-:W-:-:S02]  /*06f0*/  LOP3.LUT P6, RZ, R2, 0x2, RZ, 0xc0, !PT ;  /* 0x0000000202ff7812 */ /* 0x000fc400078cc0ff */
[----:B------:R-:W-:Y:S02]  /*0700*/  LOP3.LUT R0, R0, 0x1c0, RZ, 0xc0, !PT ;  /* 0x000001c000007812 */ /* 0x000fe400078ec0ff */
[C---:B------:R-:W-:Y:S01]  /*0710*/  LOP3.LUT P5, RZ, R2.reuse, 0x4, RZ, 0xc0, !PT ;  /* 0x0000000402ff7812 */ /* 0x040fe200078ac0ff */
[----:B------:R-:W-:Y:S01]  /*0720*/  IMAD.SHL.U32 R2, R2, 0x40, RZ ;  /* 0x0000004002027824 */ /* 0x000fe200078e00ff */
[----:B------:R-:W-:Y:S02]  /*0730*/  LOP3.LUT R226, R226, 0xfffffe00, RZ, 0xc0, !PT ;  /* 0xfffffe00e2e27812 */ /* 0x000fe400078ec0ff */
[----:B------:R-:W-:Y:S02]  /*0740*/  SEL R250, R250, 0x240, !P1 ;  /* 0x00000240fafa7807 */ /* 0x000fe40004800000 */
[----:B------:R-:W-:Y:S01]  /*0750*/  LOP3.LUT R2, R2, 0x1c0, RZ, 0xc0, !PT ;  /* 0x000001c002027812 */ /* 0x000fe200078ec0ff */
[----:B-1----:R-:W-:Y:S01]  /*0760*/  IMAD.SHL.U32 R8, R3, 0x8, RZ ;  /* 0x0000000803087824 */ /* 0x002fe200078e00ff */
[----:B------:R-:W-:Y:S01]  /*0770*/  SEL R227, R227, 0xffffffc0, !P5 ;  /* 0xffffffc0e3e37807 */ /* 0x000fe20006800000 */
[----:B------:R-:W-:Y:S01]  /*0780*/  IMAD.SHL.U32 R3, R13, 0x8, RZ ;  /* 0x000000080d037824 */ /* 0x000fe200078e00ff */
[----:B------:R-:W-:-:S02]  /*0790*/  LEA R237, R237, UR4, 0x1 ;  /* 0x00000004eded7c11 */ /* 0x000fc4000f8e08ff */
[----:B------:R-:W-:Y:S02]  /*07a0*/  LOP3.LUT R9, R4, 0x18, R8, 0xf8, !PT ;  /* 0x0000001804097812 */ /* 0x000fe400078ef808 */
[----:B------:R-:W-:Y:S02]  /*07b0*/  LOP3.LUT R10, R3, 0x8, RZ, 0xc0, !PT ;  /* 0x00000008030a7812 */ /* 0x000fe400078ec0ff */
[----:B------:R-:W-:Y:S02]  /*07c0*/  SHF.R.U32.HI R3, RZ, 0x3, R0 ;  /* 0x00000003ff037819 */ /* 0x000fe40000011600 */
[----:B------:R-:W-:Y:S02]  /*07d0*/  LOP3.LUT R5, R10, 0x1e0, R5, 0xf8, !PT ;  /* 0x000001e00a057812 */ /* 0x000fe400078ef805 */
[----:B------:R-:W-:Y:S02]  /*07e0*/  LOP3.LUT R8, R15, 0x18, R6, 0x78, !PT ;  /* 0x000000180f087812 */ /* 0x000fe400078e7806 */
[----:B------:R-:W-:Y:S01]  /*07f0*/  LOP3.LUT R232, R5, 0x38, R7, 0x78, !PT ;  /* 0x0000003805e87812 */ /* 0x000fe200078e7807 */
[----:B------:R-:W-:Y:S01]  /*0800*/  IMAD.SHL.U32 R5, R17, 0x2, RZ ;  /* 0x0000000211057824 */ /* 0x000fe200078e00ff */
[----:B------:R-:W-:-:S02]  /*0810*/  LOP3.LUT R7, R3, R0, R12, 0x1e, !PT ;  /* 0x0000000003077212 */ /* 0x000fc400078e1e0c */
[----:B------:R-:W-:Y:S01]  /*0820*/  LOP3.LUT R0, R14, 0x8, R18, 0xf8, !PT ;  /* 0x000000080e007812 */ /* 0x000fe200078ef812 */
[----:B------:R-:W-:Y:S01]  /*0830*/  IMAD R6, R11, 0x200, R5 ;  /* 0x000002000b067824 */ /* 0x000fe200078e0205 */
[----:B------:R-:W-:Y:S01]  /*0840*/  SHF.R.U32.HI R3, RZ, 0x3, R14 ;  /* 0x00000003ff037819 */ /* 0x000fe2000001160e */
[----:B------:R-:W-:Y:S01]  /*0850*/  IMAD.IADD R7, R5, 0x1, R7 ;  /* 0x0000000105077824 */ /* 0x000fe200078e0207 */
[----:B------:R-:W-:Y:S01]  /*0860*/  SHF.R.U32.HI R4, RZ, 0x3, R2 ;  /* 0x00000003ff047819 */ /* 0x000fe20000011602 */
[----:B------:R-:W-:Y:S01]  /*0870*/  IMAD.IADD R8, R6, 0x1, R8 ;  /* 0x0000000106087824 */ /* 0x000fe200078e0208 */
[----:B------:R-:W-:Y:S01]  /*0880*/  LOP3.LUT R3, R0, 0x38, R3, 0x78, !PT ;  /* 0x0000003800037812 */ /* 0x000fe200078e7803 */
[----:B------:R-:W-:Y:S01]  /*0890*/  IMAD R232, R16, 0x200, R232 ;  /* 0x0000020010e87824 */ /* 0x000fe200078e02e8 */
[CC--:B------:R-:W-:Y:S02]  /*08a0*/  LOP3.LUT R0, R4.reuse, R2.reuse, R12, 0x1e, !PT ;  /* 0x0000000204007212 */ /* 0x0c0fe400078e1e0c */
[----:B------:R-:W-:-:S02]  /*08b0*/  LOP3.LUT R6, R4, R2, R10, 0x1e, !PT ;  /* 0x0000000204067212 */ /* 0x000fc400078e1e0a */
[----:B------:R-:W-:Y:S01]  /*08c0*/  LOP3.LUT R5, R4, R9, R2, 0x1e, !PT ;  /* 0x0000000904057212 */ /* 0x000fe200078e1e02 */
[----:B------:R-:W-:Y:S01]  /*08d0*/  IMAD R2, R13, 0x1000, R226 ;  /* 0x000010000d027824 */ /* 0x000fe200078e02e2 */
[----:B------:R-:W-:Y:S02]  /*08e0*/  SHF.R.S32.HI R4, RZ, 0x2, R19 ;  /* 0x00000002ff047819 */ /* 0x000fe40000011413 */
[----:B------:R-:W-:Y:S01]  /*08f0*/  LEA R248, R8, UR4, 0x1 ;  /* 0x0000000408f87c11 */ /* 0x000fe2000f8e08ff */
[----:B------:R-:W-:Y:S01]  /*0900*/  IMAD.IADD R233, R2, 0x1, R0 ;  /* 0x0000000102e97824 */ /* 0x000fe200078e0200 */
[----:B------:R-:W-:Y:S01]  /*0910*/  LEA R3, R3, UR4, 0x1 ;  /* 0x0000000403037c11 */ /* 0x000fe2000f8e08ff */
[C---:B------:R-:W-:Y:S02]  /*0920*/  IMAD R9, R11.reuse, 0x10, R4 ;  /* 0x000000100b097824 */ /* 0x040fe400078e0204 */
[----:B------:R-:W-:Y:S01]  /*0930*/  IMAD.U32 R0, RZ, RZ, UR6 ;  /* 0x00000006ff007e24 */ /* 0x000fe2000f8e00ff */
[----:B------:R-:W-:Y:S01]  /*0940*/  USHF.R.S32.HI UR6, URZ, 0x1f, UR45 ;  /* 0x0000001f3f067899 */ /* 0x000fe2000801142d */
[----:B------:R-:W-:Y:S01]  /*0950*/  IMAD R4, R11, 0x400, R226 ;  /* 0x000004000b047824 */ /* 0x000fe200078e02e2 */
[----:B------:R1:W-:Y:S01]  /*0960*/  STL [R1], R9 ;  /* 0x0000000901007387 */ /* 0x0003e20000100800 */
[----:B------:R-:W-:Y:S01]  /*0970*/  IMAD.U32 R0, RZ, RZ, UR5 ;  /* 0x00000005ff007e24 */ /* 0x000fe2000f8e00ff */
[----:B------:R-:W-:Y:S01]  /*0980*/  USHF.R.S32.HI UR5, URZ, 0x1f, UR54 ;  /* 0x0000001f3f057899 */ /* 0x000fe20008011436 */
[----:B------:R-:W-:Y:S01]  /*0990*/  IMAD.IADD R2, R4, 0x1, R6 ;  /* 0x0000000104027824 */ /* 0x000fe200078e0206 */
[----:B------:R-:W-:Y:S01]  /*09a0*/  LOP3.LUT R226, R5, R226, RZ, 0xfc, !PT ;  /* 0x000000e205e27212 */ /* 0x000fe200078efcff */
[----:B------:R-:W-:Y:S01]  /*09b0*/  IMAD.U32 R4, RZ, RZ, UR6 ;  /* 0x00000006ff047e24 */ /* 0x000fe2000f8e00ff */
[----:B------:R-:W-:Y:S01]  /*09c0*/  UIADD3 UR6, UR4, 0x14000, URZ ;  /* 0x0001400004067890 */ /* 0x000fe2000fffe03f */
[----:B------:R-:W-:Y:S01]  /*09d0*/  VIADD R249, R248, 0x10 ;  /* 0x00000010f8f97836 */ /* 0x000fe20000000000 */
[----:B------:R-:W-:Y:S01]  /*09e0*/  LEA R2, R2, UR4, 0x1 ;  /* 0x0000000402027c11 */ /* 0x000fe2000f8e08ff */
[----:B------:R-:W-:Y:S01]  /*09f0*/  IMAD.U32 R0, RZ, RZ, UR5 ;  /* 0x00000005ff007e24 */ /* 0x000fe2000f8e00ff */
[----:B------:R-:W-:Y:S01]  /*0a00*/  SEL R0, R224, 0xffffffe0, !P4 ;  /* 0xffffffe0e0007807 */ /* 0x000fe20006000000 */
[----:B------:R-:W-:Y:S01]  /*0a10*/  UIADD3 UR5, UR4, 0x10000, URZ ;  /* 0x0001000004057890 */ /* 0x000fe2000fffe03f */
[----:B------:R-:W-:Y:S01]  /*0a20*/  LEA R232, R232, UR6, 0x1 ;  /* 0x00000006e8e87c11 */ /* 0x000fe2000f8e08ff */
[----:B------:R-:W-:Y:S01]  /*0a30*/  @P2 VIADD R249, R248, 0xfffffff0 ;  /* 0xfffffff0f8f92836 */ /* 0x000fe20000000000 */
[----:B------:R-:W-:Y:S01]  /*0a40*/  LEA R230, R234, UR6, 0x1 ;  /* 0x00000006eae67c11 */ /* 0x000fe2000f8e08ff */
[----:B------:R-:W-:Y:S01]  /*0a50*/  IMAD.IADD R251, R248, 0x1, R250 ;  /* 0x00000001f8fb7824 */ /* 0x000fe200078e02fa */
[----:B------:R-:W-:Y:S01]  /*0a60*/  SEL R224, R224, 0xffffffe0, !P6 ;  /* 0xffffffe0e0e07807 */ /* 0x000fe20007000000 */
[----:B------:R-:W-:Y:S01]  /*0a70*/  VIADD R235, R232, 0x20 ;  /* 0x00000020e8eb7836 */ /* 0x000fe20000000000 */
[----:B------:R-:W-:Y:S01]  /*0a80*/  LEA R252, R7, UR5, 0x1 ;  /* 0x0000000507fc7c11 */ /* 0x000fe2000f8e08ff */
[----:B------:R-:W-:Y:S01]  /*0a90*/  IMAD.IADD R229, R230, 0x1, R0 ;  /* 0x00000001e6e57824 */ /* 0x000fe200078e0200 */
[----:B------:R-:W-:Y:S01]  /*0aa0*/  LEA R226, R226, UR5, 0x1 ;  /* 0x00000005e2e27c11 */ /* 0x000fe2000f8e08ff */
[----:B------:R-:W-:-:S02]  /*0ab0*/  @P0 VIADD R235, R232, 0xffffffe0 ;  /* 0xffffffe0e8eb0836 */ /* 0x000fc40000000000 */
[----:B------:R-:W-:Y:S02]  /*0ac0*/  IMAD.IADD R224, R2, 0x1, R224 ;  /* 0x0000000102e07824 */ /* 0x000fe400078e02e0 */
[----:B------:R-:W-:Y:S02]  /*0ad0*/  IMAD.IADD R230, R230, 0x1, R231 ;  /* 0x00000001e6e67824 */ /* 0x000fe400078e02e7 */
[----:B------:R-:W-:Y:S02]  /*0ae0*/  IMAD.IADD R228, R2, 0x1, R227 ;  /* 0x0000000102e47824 */ /* 0x000fe400078e02e3 */
[----:B------:R-:W-:Y:S02]  /*0af0*/  IMAD.U32 R4, RZ, RZ, UR7 ;  /* 0x00000007ff047e24 */ /* 0x000fe4000f8e00ff */
[----:B------:R-:W-:Y:S02]  /*0b00*/  IMAD.IADD R231, R229, 0x1, R231 ;  /* 0x00000001e5e77824 */ /* 0x000fe400078e02e7 */
[----:B------:R-:W-:-:S02]  /*0b10*/  IMAD.IADD R225, R225, 0x1, R3 ;  /* 0x00000001e1e17824 */ /* 0x000fc400078e0203 */
[----:B------:R-:W-:Y:S02]  /*0b20*/  IMAD.IADD R250, R250, 0x1, R249 ;  /* 0x00000001fafa7824 */ /* 0x000fe400078e02f9 */
[----:B------:R-:W-:Y:S02]  /*0b30*/  VIADD R236, R235, 0x800 ;  /* 0x00000800ebec7836 */ /* 0x000fe40000000000 */
[----:B-1----:R-:W-:-:S07]  /*0b40*/  IMAD.IADD R227, R224, 0x1, R227 ;  /* 0x00000001e0e37824 */ /* 0x002fce00078e02e3 */
.L_x_280:
        /* <DEDUP_REMOVED lines=14> */
[----:B------:R-:W-:Y:S02]  /*0c30*/  @UP3 UIADD3.X UR7, UR5, UR7, URZ, UP0, !UPT ;  /* 0x0000000705073290 */ /* 0x000fe400087fe43f */
[----:B------:R-:W-:Y:S01]  /*0c40*/  UIADD3 UR15, UP2, UR16, UR12, URZ ;  /* 0x0000000c100f7290 */ /* 0x000fe2000ff5e03f */
[----:B------:R-:W-:Y:S01]  /*0c50*/  IMAD.U32 R4, RZ, RZ, UR6 ;  /* 0x00000006ff047e24 */ /* 0x000fe2000f8e00ff */
[----:B------:R-:W-:Y:S01]  /*0c60*/  UISETP.NE.U32.AND UP0, UPT, UR12, URZ, UPT ;  /* 0x0000003f0c00728c */ /* 0x000fe2000bf05070 */
[----:B------:R-:W-:Y:S01]  /*0c70*/  IMAD.U32 R6, RZ, RZ, UR10 ;  /* 0x0000000aff067e24 */ /* 0x000fe2000f8e00ff */
[----:B------:R-:W-:Y:S01]  /*0c80*/  @UP4 UIADD3.X UR11, UR5, UR11, URZ, UP1, !UPT ;  /* 0x0000000b050b4290 */ /* 0x000fe20008ffe43f */
[----:B------:R-:W-:Y:S01]  /*0c90*/  IMAD.U32 R5, RZ, RZ, UR7 ;  /* 0x00000007ff057e24 */ /* 0x000fe2000f8e00ff */
[----:B------:R-:W-:-:S02]  /*0ca0*/  UIADD3.X UR14, UR5, UR13, URZ, UP2, !UPT ;  /* 0x0000000d050e7290 */ /* 0x000fc400097fe43f */
        /* <DEDUP_REMOVED lines=24> */
[----:B------:R-:W-:Y:S02]  /*0e30*/  UMOV UR31, 0xffffffff ;  /* 0xffffffff001f7882 */ /* 0x000fe40000000000 */
[----:B------:R-:W-:Y:S01]  /*0e40*/  UMOV UR6, 0xffffffff ;  /* 0xffffffff00067882 */ /* 0x000fe20000000000 */
        /* <DEDUP_REMOVED lines=19> */
.L_x_258:
        /* <DEDUP_REMOVED lines=11> */
[----:B------:R-:W-:Y:S02]  /*1030*/  UIMAD.WIDE.U32 UR20, UR45, UR10, URZ ;  /* 0x0000000a2d1472a5 */ /* 0x000fe4000f8e003f */
[----:B------:R-:W-:Y:S01]  /*1040*/  UIMAD UR10, UR57, UR10, URZ ;  /* 0x0000000a390a72a4 */ /* 0x000fe2000f8e023f */
[----:B------:R-:W2:Y:S01]  /*1050*/  S2UR UR16, SR_CTAID.X ;  /* 0x00000000001079c3 */ /* 0x000ea20000002500 */
[----:B------:R-:W-:Y:S02]  /*1060*/  USHF.L.U32 UR22, UR45, 0x7, URZ ;  /* 0x000000072d167899 */ /* 0x000fe4000800063f */
[----:B------:R-:W-:Y:S01]  /*1070*/  UIMAD UR25, UR45, UR11, UR10 ;  /* 0x0000000b2d1972a4 */ /* 0x000fe2000f8e020a */
[----:B------:R-:W-:-:S02]  /*1080*/  @UP2 ULDC.64 UR12, c[0x0][0x420] ;  /* 0x00010800000c2ab9 */ /* 0x000fc40000000a00 */
[----:B------:R-:W-:Y:S01]  /*1090*/  @!UP2 ULDC.64 UR10, c[0x0][0x418] ;  /* 0x00010600000aaab9 */ /* 0x000fe20000000a00 */
[----:B------:R-:W-:Y:S02]  /*10a0*/  @UP2 UIMAD.WIDE.U32 UR46, UR6, UR12, URZ ;  /* 0x0000000c062e22a5 */ /* 0x000fe4000f8e003f */
[----:B------:R-:W-:Y:S02]  /*10b0*/  @!UP2 UIMAD UR12, UR57, UR10, URZ ;  /* 0x0000000a390ca2a4 */ /* 0x000fe4000f8e023f */
[----:B------:R-:W-:Y:S01]  /*10c0*/  @!UP2 UIMAD.WIDE.U32 UR34, UR45, UR10, URZ ;  /* 0x0000000a2d22a2a5 */ /* 0x000fe2000f8e003f */
[----:B------:R-:W-:Y:S01]  /*10d0*/  ULDC.64 UR40, c[0x0][0x240] ;  /* 0x0000900000287ab9 */ /* 0x000fe20000000a00 */
[----:B------:R-:W-:Y:S01]  /*10e0*/  UIADD3 UR10, UR7, 0x20, UR30 ;  /* 0x00000020070a7890 */ /* 0x000fe2000fffe01e */
[----:B-1----:R-:W-:Y:S01]  /*10f0*/  IABS R7, R8 ;  /* 0x0000000800077213 */ /* 0x002fe20000000000 */
[----:B------:R-:W-:Y:S01]  /*1100*/  ULDC UR58, c[0x0][0x2d4] ;  /* 0x0000b500003a7ab9 */ /* 0x000fe20000000800 */
[----:B------:R-:W-:Y:S01]  /*1110*/  ULDC UR18, c[0x0][0x394] ;  /* 0x0000e50000127ab9 */ /* 0x000fe20000000800 */
[----:B------:R-:W-:Y:S01]  /*1120*/  USHF.R.S32.HI UR32, URZ, 0x1f, UR58 ;  /* 0x0000001f3f207899 */ /* 0x000fe2000801143a */
[----:B------:R-:W1:Y:S01]  /*1130*/  I2F.RP R4, R7 ;  /* 0x0000000700047306 */ /* 0x000e620000209400 */
[----:B------:R-:W-:Y:S01]  /*1140*/  ULDC UR61, c[0x0][0x2dc] ;  /* 0x0000b700003d7ab9 */ /* 0x000fe20000000800 */
[----:B------:R-:W-:Y:S01]  /*1150*/  ULDC UR60, c[0x0][0x270] ;  /* 0x00009c00003c7ab9 */ /* 0x000fe20000000800 */
[----:B------:R-:W-:Y:S01]  /*1160*/  USEL UR42, UR22, URZ, UP0 ;  /* 0x0000003f162a7287 */ /* 0x000fe20008000000 */
[----:B------:R-:W-:Y:S01]  /*1170*/  ISETP.NE.AND P3, PT, R8, RZ, PT ;  /* 0x000000ff0800720c */ /* 0x000fe20003f65270 */
[----:B--2---:R-:W-:-:S02]  /*1180*/  UIMAD.WIDE.U32 UR28, UR16, UR14, URZ ;  /* 0x0000000e101c72a5 */ /* 0x004fc4000f8e003f */
[----:B------:R-:W-:Y:S02]  /*1190*/  @UP2 UIMAD UR50, UR6, UR13, UR47 ;  /* 0x0000000d063222a4 */ /* 0x000fe4000f8e022f */
[----:B------:R-:W-:Y:S02]  /*11a0*/  UIMAD UR43, UR16, UR15, UR29 ;  /* 0x0000000f102b72a4 */ /* 0x000fe4000f8e021d */
[----:B------:R-:W-:Y:S02]  /*11b0*/  UIADD3 UR16, UR7, 0x3f, URZ ;  /* 0x0000003f07107890 */ /* 0x000fe4000fffe03f */
[----:B------:R-:W-:Y:S01]  /*11c0*/  UIMAD.WIDE.U32 UR14, UR6, UR40, URZ ;  /* 0x00000028060e72a5 */ /* 0x000fe2000f8e003f */
[----:B-1----:R-:W1:Y:S01]  /*11d0*/  MUFU.RCP R4, R4 ;  /* 0x0000000400047308 */ /* 0x002e620000001000 */
[----:B------:R-:W-:Y:S02]  /*11e0*/  @!UP2 UIMAD UR29, UR45, UR11, UR12 ;  /* 0x0000000b2d1da2a4 */ /* 0x000fe4000f8e020c */
[----:B------:R-:W-:-:S02]  /*11f0*/  USHF.L.U64.HI UR17, UR45, 0x7, UR57 ;  /* 0x000000072d117899 */ /* 0x000fc40008010239 */
[----:B------:R-:W-:Y:S02]  /*1200*/  USHF.R.S32.HI UR22, URZ, 0x1f, UR16 ;  /* 0x0000001f3f167899 */ /* 0x000fe40008011410 */
[----:B------:R-:W-:Y:S02]  /*1210*/  UIADD3 UR18, UR10, UR18, -UR5 ;  /* 0x000000120a127290 */ /* 0x000fe4000fffe805 */
[----:B------:R-:W-:Y:S02]  /*1220*/  UIMAD.WIDE UR10, UR61, UR60, URZ ;  /* 0x0000003c3d0a72a5 */ /* 0x000fe4000f8e023f */
[----:B------:R-:W-:Y:S02]  /*1230*/  UIMAD.WIDE.U32 UR12, UR45, UR58, URZ ;  /* 0x0000003a2d0c72a5 */ /* 0x000fe4000f8e003f */
[----:B------:R-:W-:Y:S02]  /*1240*/  USEL UR56, UR20, UR14, !UP2 ;  /* 0x0000000e14387287 */ /* 0x000fe4000d000000 */
[----:B------:R-:W-:Y:S01]  /*1250*/  UIMAD UR14, UR32, UR45, URZ ;  /* 0x0000002d200e72a4 */ /* 0x000fe2000f8e023f */
[----:B-1----:R-:W-:Y:S01]  /*1260*/  VIADD R4, R4, 0xffffffe ;  /* 0x0ffffffe04047836 */ /* 0x002fe20000000000 */
[----:B------:R-:W-:-:S02]  /*1270*/  USEL UR39, UR17, URZ, UP0 ;  /* 0x0000003f11277287 */ /* 0x000fc40008000000 */
[----:B------:R-:W-:Y:S01]  /*1280*/  ULEA.HI UR22, UR22, UR16, URZ, 0x6 ;  /* 0x0000001016167291 */ /* 0x000fe2000f8f303f */
[----:B------:R-:W1:Y:S01]  /*1290*/  F2I.FTZ.U32.TRUNC.NTZ R5, R4 ;  /* 0x0000000400057305 */ /* 0x000e62000021f000 */
[----:B------:R-:W-:Y:S02]  /*12a0*/  UIMAD.WIDE.U32 UR16, UR10, UR12, URZ ;  /* 0x0000000c0a1072a5 */ /* 0x000fe4000f8e003f */
[----:B------:R-:W-:Y:S02]  /*12b0*/  UIMAD UR20, UR11, UR12, URZ ;  /* 0x0000000c0b1472a4 */ /* 0x000fe4000f8e023f */
[----:B------:R-:W-:Y:S02]  /*12c0*/  UIMAD UR23, UR6, UR41, URZ ;  /* 0x00000029061772a4 */ /* 0x000fe4000f8e023f */
[----:B------:R-:W-:Y:S02]  /*12d0*/  UIMAD UR12, UR57, UR58, UR14 ;  /* 0x0000003a390c72a4 */ /* 0x000fe4000f8e020e */
[----:B------:R-:W-:-:S02]  /*12e0*/  UIADD3 UR18, UR18, 0x3f, URZ ;  /* 0x0000003f12127890 */ /* 0x000fc4000fffe03f */
[----:B------:R-:W-:Y:S02]  /*12f0*/  UIADD3 UR51, UR21, UR25, URZ ;  /* 0x0000001915337290 */ /* 0x000fe4000fffe03f */
[----:B------:R-:W-:Y:S01]  /*1300*/  @UP2 UIADD3 UR51, UR15, UR23, URZ ;  /* 0x000000170f332290 */ /* 0x000fe2000fffe03f */
[--C-:B-1----:R-:W-:Y:S01]  /*1310*/  IMAD.MOV R0, RZ, RZ, -R5.reuse ;  /* 0x000000ffff007224 */ /* 0x102fe200078e0a05 */
[----:B------:R-:W-:Y:S01]  /*1320*/  UIADD3 UR14, UR13, UR12, URZ ;  /* 0x0000000c0d0e7290 */ /* 0x000fe2000fffe03f */
[----:B------:R-:W-:Y:S01]  /*1330*/  IMAD.MOV.U32 R4, RZ, RZ, RZ ;  /* 0x000000ffff047224 */ /* 0x000fe200078e00ff */
[----:B------:R-:W-:Y:S01]  /*1340*/  USHF.R.S32.HI UR15, URZ, 0x1f, UR18 ;  /* 0x0000001f3f0f7899 */ /* 0x000fe20008011412 */
[----:B------:R-:W-:Y:S01]  /*1350*/  IMAD R0, R0, R7, RZ ;  /* 0x0000000700007224 */ /* 0x000fe200078e02ff */
[----:B------:R-:W-:Y:S01]  /*1360*/  ULDC.U8 UR33, c[0x0][0x3d8] ;  /* 0x0000f60000217ab9 */ /* 0x000fe20000000000 */
[----:B------:R-:W-:Y:S02]  /*1370*/  UIMAD UR14, UR10, UR14, UR20 ;  /* 0x0000000e0a0e72a4 */ /* 0x000fe4000f8e0214 */
[----:B------:R-:W-:Y:S01]  /*1380*/  IMAD.HI.U32 R0, R5, R0, R4 ;  /* 0x0000000005007227 */ /* 0x000fe200078e0004 */
[----:B------:R-:W-:Y:S01]  /*1390*/  MOV R4, R6 ;  /* 0x0000000600047202 */ /* 0x000fe20000000f00 */
[----:B------:R-:W-:-:S02]  /*13a0*/  UISETP.NE.AND UP3, UPT, UR33, URZ, UPT ;  /* 0x0000003f2100728c */ /* 0x000fc4000bf65270 */
[----:B------:R-:W-:Y:S02]  /*13b0*/  ULEA.HI UR18, UR15, UR18, URZ, 0x6 ;  /* 0x000000120f127291 */ /* 0x000fe4000f8f303f */
[----:B------:R-:W-:Y:S01]  /*13c0*/  IMAD.HI.U32 R0, R0, R4, RZ ;  /* 0x0000000400007227 */ /* 0x000fe200078e00ff */
[----:B------:R-:W-:Y:S02]  /*13d0*/  UIADD3 UR48, UR17, UR14, URZ ;  /* 0x0000000e11307290 */ /* 0x000fe4000fffe03f */
[----:B------:R-:W-:Y:S01]  /*13e0*/  USHF.R.S32.HI UR15, URZ, 0x6, UR22 ;  /* 0x000000063f0f7899 */ /* 0x000fe20008011416 */
[----:B------:R-:W-:Y:S01]  /*13f0*/  IMAD.MOV R5, RZ, RZ, -R0 ;  /* 0x000000ffff057224 */ /* 0x000fe200078e0a00 */
[----:B------:R-:W-:Y:S02]  /*1400*/  USHF.R.S32.HI UR14, URZ, 0x6, UR18 ;  /* 0x000000063f0e7899 */ /* 0x000fe40008011412 */
[----:B------:R-:W-:Y:S01]  /*1410*/  UIMAD.WIDE.U32 UR12, UR10, UR6, URZ ;  /* 0x000000060a0c72a5 */ /* 0x000fe2000f8e003f */
[----:B------:R-:W-:Y:S01]  /*1420*/  IMAD R4, R7, R5, R4 ;  /* 0x0000000507047224 */ /* 0x000fe200078e0204 */
[----:B------:R-:W-:Y:S01]  /*1430*/  UISETP.LT.AND UP0, UPT, UR15, UR14, UPT ;  /* 0x0000000e0f00728c */ /* 0x000fe2000bf01270 */
[----:B------:R-:W-:Y:S01]  /*1440*/  ULDC UR52, c[0x0][0x2c4] ;  /* 0x0000b10000347ab9 */ /* 0x000fe20000000800 */
[----:B------:R-:W-:-:S02]  /*1450*/  USEL UR55, UR16, UR12, !UP2 ;  /* 0x0000000c10377287 */ /* 0x000fc4000d000000 */
[----:B------:R-:W-:Y:S01]  /*1460*/  ISETP.GT.U32.AND P1, PT, R7, R4, PT ;  /* 0x000000040700720c */ /* 0x000fe20003f24070 */
[----:B------:R-:W-:Y:S02]  /*1470*/  @UP3 UIMAD UR16, UR45, UR52, URZ ;  /* 0x000000342d1032a4 */ /* 0x000fe4000f8e023f */
[----:B------:R-:W-:Y:S02]  /*1480*/  USEL UR44, UR15, UR14, UP0 ;  /* 0x0000000e0f2c7287 */ /* 0x000fe40008000000 */
[----:B------:R-:W-:Y:S02]  /*1490*/  UISETP.NE.AND UP1, UPT, UR31, -0x1, UPT ;  /* 0xffffffff1f00788c */ /* 0x000fe4000bf25270 */
[----:B------:R-:W-:Y:S02]  /*14a0*/  @UP3 USEL UR15, UR16, UR6, !UP2 ;  /* 0x00000006100f3287 */ /* 0x000fe4000d000000 */
[----:B------:R-:W-:Y:S01]  /*14b0*/  ULEA UR17, UR44, 0xffffffc0, 0x6 ;  /* 0xffffffc02c117891 */ /* 0x000fe2000f8e303f */
[----:B------:R-:W-:Y:S01]  /*14c0*/  @UP3 ULDC UR14, c[0x0][0x2e4] ;  /* 0x0000b900000e3ab9 */ /* 0x000fe20000000800 */
[----:B------:R-:W-:-:S02]  /*14d0*/  UIMAD UR12, UR11, UR6, URZ ;  /* 0x000000060b0c72a4 */ /* 0x000fc4000f8e023f */
[----:B------:R-:W-:Y:S01]  /*14e0*/  @!P1 IMAD.IADD R4, R4, 0x1, -R7 ;  /* 0x0000000104049824 */ /* 0x000fe200078e0a07 */
[----:B------:R-:W-:Y:S01]  /*14f0*/  @!P1 IADD3 R0, R0, 0x1, RZ ;  /* 0x0000000100009810 */ /* 0x000fe20007ffe0ff */
[----:B------:R-:W-:Y:S01]  /*1500*/  @UP3 UIMAD UR22, UR54, UR14, UR15 ;  /* 0x0000000e361632a4 */ /* 0x000fe2000f8e020f */
[----:B------:R-:W-:Y:S01]  /*1510*/  PLOP3.LUT P1, PT, PT, PT, UP3, 0x80, 0x0 ;  /* 0x000000000000781c */ /* 0x000fe20003f2f038 */
[----:B------:R-:W-:Y:S01]  /*1520*/  USHF.R.S32.HI UR38, URZ, 0x1f, UR17 ;  /* 0x0000001f3f267899 */ /* 0x000fe20008011411 */
[----:B------:R-:W-:Y:S01]  /*1530*/  ISETP.GE.U32.AND P0, PT, R4, R7, PT ;  /* 0x000000070400720c */ /* 0x000fe20003f06070 */
[----:B------:R-:W-:Y:S01]  /*1540*/  UIADD3 UR14, UP0, UR17, UR42, URZ ;  /* 0x0000002a110e7290 */ /* 0x000fe2000ff1e03f */
[----:B------:R-:W-:Y:S01]  /*1550*/  LOP3.LUT R4, R8, UR54, RZ, 0x3c, !PT ;  /* 0x0000003608047c12 */ /* 0x000fe2000f8e3cff */
[----:B------:R-:W-:Y:S01]  /*1560*/  ULDC.U8 UR36, c[0x0][0x480] ;  /* 0x0001200000247ab9 */ /* 0x000fe20000000000 */
[----:B------:R-:W-:Y:S02]  /*1570*/  @UP1 UIADD3 UR26, UR24, UR31, URZ ;  /* 0x0000001f181a1290 */ /* 0x000fe4000fffe03f */
[----:B------:R-:W-:Y:S01]  /*1580*/  UIADD3.X UR15, UR38, UR39, URZ, UP0, !UPT ;  /* 0x00000027260f7290 */ /* 0x000fe200087fe43f */
[----:B------:R-:W-:Y:S01]  /*1590*/  ISETP.GE.AND P2, PT, R4, RZ, PT ;  /* 0x000000ff0400720c */ /* 0x000fe20003f46270 */
[----:B------:R-:W-:-:S02]  /*15a0*/  UIMAD UR11, UR11, UR14, URZ ;  /* 0x0000000e0b0b72a4 */ /* 0x000fc4000f8e023f */
[----:B------:R-:W-:Y:S02]  /*15b0*/  @UP1 UIADD3 UR27, UR24, UR31, URZ ;  /* 0x0000001f181b1290 */ /* 0x000fe4000fffe03f */
[----:B------:R-:W-:Y:S01]  /*15c0*/  UISETP.NE.AND UP4, UPT, UR36, URZ, UPT ;  /* 0x0000003f2400728c */ /* 0x000fe2000bf85270 */
[----:B------:R-:W-:Y:S01]  /*15d0*/  @P0 VIADD R0, R0, 0x1 ;  /* 0x0000000100000836 */ /* 0x000fe20000000000 */
[----:B------:R-:W-:Y:S01]  /*15e0*/  PLOP3.LUT P0, PT, PT, PT, UP1, 0x80, 0x0 ;  /* 0x000000000000781c */ /* 0x000fe20003f0f018 */
[----:B------:R-:W-:Y:S01]  /*15f0*/  @UP1 ULDC.64 UR36, c[0x0][0x248] ;  /* 0x0000920000241ab9 */ /* 0x000fe20000000a00 */
[----:B------:R-:W-:Y:S01]  /*1600*/  @UP1 ULDC.64 UR32, c[0x0][0x250] ;  /* 0x0000940000201ab9 */ /* 0x000fe20000000a00 */
[----:B------:R-:W-:Y:S02]  /*1610*/  UIMAD.WIDE.U32 UR20, UR10, UR14, URZ ;  /* 0x0000000e0a1472a5 */ /* 0x000fe4000f8e003f */
[----:B------:R-:W-:Y:S01]  /*1620*/  @UP2 UIADD3 UR48, UR13, UR12, URZ ;  /* 0x0000000c0d302290 */ /* 0x000fe2000fffe03f */
[----:B------:R-:W-:Y:S01]  /*1630*/  @!P2 IADD3 R0, -R0, RZ, RZ ;  /* 0x000000ff0000a210 */ /* 0x000fe20007ffe1ff */
[----:B------:R-:W-:Y:S01]  /*1640*/  UIMAD UR14, UR10, UR15, UR11 ;  /* 0x0000000f0a0e72a4 */ /* 0x000fe2000f8e020b */
[----:B------:R-:W-:Y:S01]  /*1650*/  @!P3 LOP3.LUT R0, RZ, R8, RZ, 0x33, !PT ;  /* 0x00000008ff00b212 */ /* 0x000fe200078e33ff */
[----:B------:R-:W-:-:S02]  /*1660*/  @UP1 UIMAD.WIDE.U32 UR12, UR26, UR36, URZ ;  /* 0x000000241a0c12a5 */ /* 0x000fc4000f8e003f */
[----:B------:R-:W-:Y:S02]  /*1670*/  @UP1 UIMAD.WIDE.U32 UR10, UR27, UR32, URZ ;  /* 0x000000201b0a12a5 */ /* 0x000fe4000f8e003f */
[----:B------:R-:W-:Y:S02]  /*1680*/  @!UP3 UIMAD UR16, UR45, UR60, UR54 ;  /* 0x0000003c2d10b2a4 */ /* 0x000fe4000f8e0236 */
[----:B------:R-:W-:Y:S02]  /*1690*/  UIMAD UR49, UR54, UR61, URZ ;  /* 0x0000003d363172a4 */ /* 0x000fe4000f8e023f */
[----:B------:R-:W-:Y:S02]  /*16a0*/  @UP1 UIMAD UR18, UR26, UR37, URZ ;  /* 0x000000251a1212a4 */ /* 0x000fe4000f8e023f */
[----:B------:R-:W-:Y:S02]  /*16b0*/  @UP1 UIMAD UR15, UR27, UR33, URZ ;  /* 0x000000211b0f12a4 */ /* 0x000fe4000f8e023f */
[----:B------:R-:W-:-:S02]  /*16c0*/  @!UP3 UIMAD UR22, UR16, UR52, URZ ;  /* 0x000000341016b2a4 */ /* 0x000fc4000f8e023f */
[----:B------:R-:W-:Y:S02]  /*16d0*/  @!UP2 UIADD3 UR50, UR35, UR29, URZ ;  /* 0x0000001d2332a290 */ /* 0x000fe4000fffe03f */
[----:B------:R-:W-:Y:S02]  /*16e0*/  USEL UR53, UR28, URZ, UP4 ;  /* 0x0000003f1c357287 */ /* 0x000fe4000a000000 */
[----:B------:R-:W-:Y:S02]  /*16f0*/  USEL UR52, UR43, URZ, UP4 ;  /* 0x0000003f2b347287 */ /* 0x000fe4000a000000 */
[----:B------:R-:W-:Y:S02]  /*1700*/  USHF.R.S32.HI UR29, URZ, 0x1f, UR49 ;  /* 0x0000001f3f1d7899 */ /* 0x000fe40008011431 */
[----:B------:R-:W-:Y:S02]  /*1710*/  @UP1 UIADD3 UR39, UR11, UR15, URZ ;  /* 0x0000000f0b271290 */ /* 0x000fe4000fffe03f */
[----:B------:R-:W-:-:S02]  /*1720*/  UIADD3 UR28, UR21, UR14, URZ ;  /* 0x0000000e151c7290 */ /* 0x000fc4000fffe03f */
        /* <DEDUP_REMOVED lines=16> */
.L_x_260:
        /* <DEDUP_REMOVED lines=13> */
.L_x_261:
        /* <DEDUP_REMOVED lines=11> */
.L_x_262:
[----:B------:R-:W-:-:S04]  /*19b0*/  UIMAD UR6, UR45, UR60, UR54 ;  /* 0x0000003c2d0672a4 */ /* 0x000fc8000f8e0236 */
[----:B------:R-:W-:-:S12]  /*19c0*/  UIMAD UR6, UR6, UR58, URZ ;  /* 0x0000003a060672a4 */ /* 0x000fd8000f8e023f */
.L_x_263:
[----:B------:R-:W2:Y:S01]  /*19d0*/  LDL.64 R4, [R1+0x8] ;  /* 0x0000080001047983 */ /* 0x000ea20000100a00 */
[----:B------:R-:W1:Y:S03]  /*19e0*/  LDC.64 R12, c[0x0][0x420] ;  /* 0x00010800ff0c7b82 */ /* 0x000e660000000a00 */
[----:B------:R3:W2:Y:S01]  /*19f0*/  LDL.64 R22, [R1+0x8] ;  /* 0x0000080001167983 */ /* 0x0006a20000100a00 */
[----:B------:R-:W-:Y:S01]  /*1a00*/  UIADD3 UR16, UR17, UR6, URZ ;  /* 0x0000000611107290 */ /* 0x000fe2000fffe03f */
[----:B------:R-:W-:Y:S01]  /*1a10*/  BSSY B1, `(.L_x_259) ;  /* 0x00004f4000017945 */ /* 0x000fe20003800000 */
[----:B------:R-:W-:Y:S01]  /*1a20*/  UIADD3 UR6, UR17, UR22, URZ ;  /* 0x0000001611067290 */ /* 0x000fe2000fffe03f */
[----:B------:R-:W4:Y:S01]  /*1a30*/  S2R R20, SR_TID.X ;  /* 0x0000000000147919 */ /* 0x000f220000002100 */
[----:B------:R-:W-:Y:S01]  /*1a40*/  UIADD3 UR14, -UR5, UR7, UR30 ;  /* 0x00000007050e7290 */ /* 0x000fe2000fffe11e */
[----:B------:R-:W-:Y:S01]  /*1a50*/  ULDC.64 UR12, c[0x0][0x428] ;  /* 0x00010a00000c7ab9 */ /* 0x000fe20000000a00 */
[----:B------:R-:W-:Y:S01]  /*1a60*/  ULDC.64 UR22, c[0x0][0x2b0] ;  /* 0x0000ac0000167ab9 */ /* 0x000fe20000000a00 */
[----:B------:R-:W-:Y:S01]  /*1a70*/  ULDC UR46, c[0x0][0x398] ;  /* 0x0000e600002e7ab9 */ /* 0x000fe20000000800 */
[----:B------:R-:W-:-:S02]  /*1a80*/  UIMAD.WIDE UR22, UR6, 0x4, UR22 ;  /* 0x00000004061678a5 */ /* 0x000fc4000f8e0216 */
[----:B------:R-:W-:Y:S02]  /*1a90*/  UIMAD UR15, UR61, UR60, URZ ;  /* 0x0000003c3d0f72a4 */ /* 0x000fe4000f8e023f */
[----:B------:R-:W-:Y:S02]  /*1aa0*/  UIADD3 UR6, UR14, -UR46, URZ ;  /* 0x8000002e0e067290 */ /* 0x000fe4000fffe03f */
[----:B------:R-:W-:Y:S02]  /*1ab0*/  USHF.L.U32 UR10, UR15, 0x6, URZ ;  /* 0x000000060f0a7899 */ /* 0x000fe4000800063f */
[----:B------:R-:W-:Y:S02]  /*1ac0*/  USHF.R.S32.HI UR18, URZ, 0x1f, UR54 ;  /* 0x0000001f3f127899 */ /* 0x000fe40008011436 */
[----:B------:R-:W-:Y:S01]  /*1ad0*/  USHF.R.S32.HI UR21, URZ, 0x1f, UR6 ;  /* 0x0000001f3f157899 */ /* 0x000fe20008011406 */
[----:B-1----:R-:W-:Y:S01]  /*1ae0*/  IMAD R6, R12, UR38, RZ ;  /* 0x000000260c067c24 */ /* 0x002fe2000f8e02ff */
[----:B------:R-:W-:Y:S01]  /*1af0*/  ULDC.64 UR26, c[0x0][0x258] ;  /* 0x00009600001a7ab9 */ /* 0x000fe20000000a00 */
[----:B------:R-:W-:-:S02]  /*1b00*/  UIADD3 UR20, UP2, UP0, UR20, UR10, UR49 ;  /* 0x0000000a14147290 */ /* 0x000fc4000f85e031 */
[----:B------:R-:W-:Y:S01]  /*1b10*/  IMAD R8, R13, UR17, R6 ;  /* 0x000000110d087c24 */ /* 0x000fe2000f8e0206 */
[----:B------:R-:W-:Y:S02]  /*1b20*/  ULEA.HI UR21, UR21, UR6, URZ, 0x6 ;  /* 0x0000000615157291 */ /* 0x000fe4000f8f303f */
[----:B------:R-:W-:Y:S02]  /*1b30*/  USHF.R.S32.HI UR10, URZ, 0x1f, UR10 ;  /* 0x0000001f3f0a7899 */ /* 0x000fe4000801140a */
[----:B------:R-:W-:Y:S02]  /*1b40*/  UIMAD UR6, UR18, UR26, URZ ;  /* 0x0000001a120672a4 */ /* 0x000fe4000f8e023f */
[----:B------:R-:W-:Y:S02]  /*1b50*/  USHF.R.S32.HI UR21, URZ, 0x6, UR21 ;  /* 0x000000063f157899 */ /* 0x000fe40008011415 */
[----:B------:R-:W-:Y:S01]  /*1b60*/  UIADD3.X UR10, UR28, UR10, UR29, UP2, UP0 ;  /* 0x0000000a1c0a7290 */ /* 0x000fe200097e041d */
[----:B----4-:R-:W-:Y:S01]  /*1b70*/  SHF.R.S32.HI R14, RZ, 0x1f, R20 ;  /* 0x0000001fff0e7819 */ /* 0x010fe20000011414 */
[----:B------:R-:W-:Y:S01]  /*1b80*/  UISETP.LT.AND UP0, UPT, URZ, UR21, UPT ;  /* 0x000000153f00728c */ /* 0x000fe2000bf01270 */
[----:B------:R-:W-:-:S02]  /*1b90*/  ULDC.64 UR60, c[0x0][0x478] ;  /* 0x00011e00003c7ab9 */ /* 0x000fc40000000a00 */
[CC--:B------:R-:W-:Y:S01]  /*1ba0*/  LEA.HI R18, R14.reuse, R20.reuse, RZ, 0x3 ;  /* 0x000000140e127211 */ /* 0x0c0fe200078f18ff */
[----:B------:R-:W-:Y:S01]  /*1bb0*/  USEL UR21, URZ, UR21, !UP0 ;  /* 0x000000153f157287 */ /* 0x000fe2000c000000 */
[----:B------:R-:W-:Y:S01]  /*1bc0*/  LEA.HI R14, R14, R20, RZ, 0x5 ;  /* 0x000000140e0e7211 */ /* 0x000fe200078f28ff */
[----:B------:R-:W-:Y:S01]  /*1bd0*/  ULDC.64 UR34, c[0x0][0x210] ;  /* 0x0000840000227ab9 */ /* 0x000fe20000000a00 */
[----:B------:R-:W-:Y:S01]  /*1be0*/  ULDC.64 UR28, c[0x0][0x3e0] ;  /* 0x0000f800001c7ab9 */ /* 0x000fe20000000a00 */
[----:B------:R-:W-:Y:S01]  /*1bf0*/  UISETP.GT.AND UP0, UPT, UR44, UR21, UPT ;  /* 0x000000152c00728c */ /* 0x000fe2000bf04270 */
[----:B------:R-:W-:Y:S02]  /*1c00*/  LOP3.LUT R10, R14, 0xffffffe0, RZ, 0xc0, !PT ;  /* 0xffffffe00e0a7812 */ /* 0x000fe400078ec0ff */
[----:B------:R-:W-:-:S03]  /*1c10*/  SHF.R.S32.HI R14, RZ, 0x5, R14 ;  /* 0x00000005ff0e7819 */ /* 0x000fc6000001140e */
[----:B------:R-:W-:Y:S02]  /*1c20*/  IMAD.IADD R11, R20, 0x1, -R10 ;  /* 0x00000001140b7824 */ /* 0x000fe400078e0a0a */
[----:B--2---:R-:W-:-:S05]  /*1c30*/  IMAD.MOV.U32 R22, RZ, RZ, R4 ;  /* 0x000000ffff167224 */ /* 0x004fca00078e0004 */
[----:B------:R-:W-:Y:S02]  /*1c40*/  SHF.R.S32.HI R23, RZ, 0x1f, R22 ;  /* 0x0000001fff177819 */ /* 0x000fe40000011416 */
[----:B------:R-:W-:Y:S01]  /*1c50*/  IADD3 R4, P1, R22, UR11, RZ ;  /* 0x0000000b16047c10 */ /* 0x000fe2000ff3e0ff */
[----:B------:R-:W-:Y:S02]  /*1c60*/  UIMAD UR11, UR18, UR12, URZ ;  /* 0x0000000c120b72a4 */ /* 0x000fe4000f8e023f */
[----:B------:R3:W-:Y:S01]  /*1c70*/  STL [R1+0xc], R23 ;  /* 0x00000c1701007387 */ /* 0x0007e20000100800 */
[----:B------:R-:W-:Y:S01]  /*1c80*/  IADD3.X R5, R23, UR50, RZ, P1, !PT ;  /* 0x0000003217057c10 */ /* 0x000fe20008ffe4ff */
[----:B------:R-:W-:Y:S02]  /*1c90*/  UIMAD UR14, UR54, UR13, UR11 ;  /* 0x0000000d360e72a4 */ /* 0x000fe4000f8e020b */
[----:B------:R-:W-:Y:S01]  /*1ca0*/  UIMAD UR11, UR54, UR27, UR6 ;  /* 0x0000001b360b72a4 */ /* 0x000fe2000f8e0206 */
[----:B------:R-:W-:Y:S01]  /*1cb0*/  IMAD.WIDE.U32 R6, R12, UR17, R4 ;  /* 0x000000110c067c25 */ /* 0x000fe2000f8e0004 */
[----:B------:R-:W-:Y:S01]  /*1cc0*/  SHF.R.S32.HI R4, RZ, 0x3, R18 ;  /* 0x00000003ff047819 */ /* 0x000fe20000011412 */
[----:B------:R-:W-:-:S02]  /*1cd0*/  UIADD3 UR6, UP3, UP2, UR53, UR20, UR55 ;  /* 0x0000001435067290 */ /* 0x000fc4000fa7e037 */
[----:B------:R-:W-:Y:S01]  /*1ce0*/  IMAD.IADD R7, R7, 0x1, R8 ;  /* 0x0000000107077824 */ /* 0x000fe200078e0208 */
[----:B------:R-:W-:Y:S01]  /*1cf0*/  SHF.R.S32.HI R19, RZ, 0x1f, R4 ;  /* 0x0000001fff137819 */ /* 0x000fe20000011404 */
[----:B------:R-:W-:Y:S01]  /*1d00*/  IMAD.U32 R8, RZ, RZ, UR12 ;  /* 0x0000000cff087e24 */ /* 0x000fe2000f8e00ff */
[----:B------:R-:W-:Y:S01]  /*1d10*/  IADD3 R5, P1, R4, UR17, RZ ;  /* 0x0000001104057c10 */ /* 0x000fe2000ff3e0ff */
[----:B------:R-:W-:Y:S02]  /*1d20*/  UIADD3.X UR10, UR52, UR10, UR48, UP3, UP2 ;  /* 0x0000000a340a7290 */ /* 0x000fe40009fe4430 */
[----:B------:R-:W-:Y:S01]  /*1d30*/  IMAD.WIDE.U32 R6, R8, UR54, R6 ;  /* 0x0000003608067c25 */ /* 0x000fe2000f8e0006 */
[----:B------:R-:W-:Y:S01]  /*1d40*/  IADD3.X R8, R19, UR38, RZ, P1, !PT ;  /* 0x0000002613087c10 */ /* 0x000fe20008ffe4ff */
[----:B------:R-:W-:Y:S02]  /*1d50*/  ULDC.64 UR12, c[0x0][0x400] ;  /* 0x00010000000c7ab9 */ /* 0x000fe40000000a00 */
[----:B------:R-:W-:-:S02]  /*1d60*/  VIADD R7, R7, UR14 ;  /* 0x0000000e07077c36 */ /* 0x000fc40008000000 */
[----:B------:R-:W-:Y:S02]  /*1d70*/  IMAD R15, R8, UR40, RZ ;  /* 0x00000028080f7c24 */ /* 0x000fe4000f8e02ff */
[----:B------:R-:W-:-:S04]  /*1d80*/  IMAD.WIDE.U32 R8, R5, UR40, R22 ;  /* 0x0000002805087c25 */ /* 0x000fc8000f8e0016 */
[----:B------:R-:W-:Y:S01]  /*1d90*/  IMAD R15, R5, UR41, R15 ;  /* 0x00000029050f7c24 */ /* 0x000fe2000f8e020f */
[----:B------:R-:W-:Y:S01]  /*1da0*/  IADD3 R10, P1, R8, UR56, RZ ;  /* 0x00000038080a7c10 */ /* 0x000fe2000ff3e0ff */
[----:B------:R-:W-:Y:S01]  /*1db0*/  IMAD R5, R14, UR15, R11 ;  /* 0x0000000f0e057c24 */ /* 0x000fe2000f8e020b */
[----:B------:R-:W-:Y:S01]  /*1dc0*/  UMOV UR15, UR23 ;  /* 0x00000017000f7c82 */ /* 0x000fe20008000000 */
[-C--:B------:R-:W-:Y:S01]  /*1dd0*/  IMAD R8, R19, R12.reuse, RZ ;  /* 0x0000000c13087224 */ /* 0x080fe200078e02ff */
[----:B------:R-:W-:Y:S01]  /*1de0*/  IADD3.X R11, R9, UR51, R15, P1, !PT ;  /* 0x00000033090b7c10 */ /* 0x000fe20008ffe40f */
[----:B------:R-:W-:Y:S01]  /*1df0*/  IMAD.U32 R15, RZ, RZ, UR26 ;  /* 0x0000001aff0f7e24 */ /* 0x000fe2000f8e00ff */
[----:B------:R-:W-:Y:S01]  /*1e00*/  IADD3 R14, P1, R5, UR6, RZ ;  /* 0x00000006050e7c10 */ /* 0x000fe2000ff3e0ff */
[C---:B------:R-:W-:Y:S01]  /*1e10*/  IMAD R16, R4.reuse, R13, R8 ;  /* 0x0000000d04107224 */ /* 0x040fe200078e0208 */
[----:B------:R-:W-:Y:S01]  /*1e20*/  UIADD3 UR6, UR44, -0x1, URZ ;  /* 0xffffffff2c067890 */ /* 0x000fe2000fffe03f */
[----:B------:R-:W-:-:S04]  /*1e30*/  IMAD.WIDE.U32 R8, R4, R12, R6 ;  /* 0x0000000c04087225 */ /* 0x000fc800078e0006 */
[----:B------:R-:W-:Y:S01]  /*1e40*/  IMAD.WIDE.U32 R6, R15, UR54, R10 ;  /* 0x000000360f067c25 */ /* 0x000fe2000f8e000a */
[----:B------:R-:W-:Y:S02]  /*1e50*/  LEA.HI.X.SX32 R10, R5, UR10, 0x1, P1 ;  /* 0x0000000a050a7c11 */ /* 0x000fe400088f0eff */
[C---:B------:R-:W-:Y:S01]  /*1e60*/  LEA R238, P1, R14.reuse, UR12, 0x2 ;  /* 0x0000000c0eee7c11 */ /* 0x040fe2000f8210ff */
[----:B------:R-:W-:Y:S01]  /*1e70*/  VIADD R7, R7, UR11 ;  /* 0x0000000b07077c36 */ /* 0x000fe20008000000 */
[----:B------:R-:W-:Y:S01]  /*1e80*/  UIMAD.WIDE UR10, UR16, 0x4, UR60 ;  /* 0x00000004100a78a5 */ /* 0x000fe2000f8e023c */
[----:B------:R-:W-:Y:S01]  /*1e90*/  IMAD.IADD R5, R9, 0x1, R16 ;  /* 0x0000000109057824 */ /* 0x000fe200078e0210 */
[----:B------:R-:W-:Y:S01]  /*1ea0*/  LEA.HI.X R239, R14, UR13, R10, 0x2, P1 ;  /* 0x0000000d0eef7c11 */ /* 0x000fe200088f140a */
[----:B------:R-:W-:Y:S01]  /*1eb0*/  UMOV UR16, UR22 ;  /* 0x0000001600107c82 */ /* 0x000fe20008000000 */
[----:B------:R-:W-:Y:S02]  /*1ec0*/  PLOP3.LUT P1, PT, PT, PT, UP0, 0x80, 0x0 ;  /* 0x000000000000781c */ /* 0x000fe40003f2f008 */
[----:B------:R-:W-:Y:S01]  /*1ed0*/  LEA R242, P3, R6, UR34, 0x1 ;  /* 0x0000002206f27c11 */ /* 0x000fe2000f8608ff */
[----:B------:R-:W-:Y:S01]  /*1ee0*/  UMOV UR18, UR10 ;  /* 0x0000000a00127c82 */ /* 0x000fe20008000000 */
[----:B------:R-:W-:Y:S01]  /*1ef0*/  LEA R240, P2, R8, UR28, 0x1 ;  /* 0x0000001c08f07c11 */ /* 0x000fe2000f8408ff */
[----:B------:R-:W-:Y:S01]  /*1f00*/  UMOV UR17, UR11 ;  /* 0x0000000b00117c82 */ /* 0x000fe20008000000 */
[----:B------:R-:W-:-:S02]  /*1f10*/  LEA.HI.X R243, R6, UR35, R7, 0x1, P3 ;  /* 0x0000002306f37c11 */ /* 0x000fc400098f0c07 */
[----:B------:R-:W-:-:S05]  /*1f20*/  LEA.HI.X R241, R8, UR29, R5, 0x1, P2 ;  /* 0x0000001d08f17c11 */ /* 0x000fca00090f0c05 */
[----:B---3--:R-:W-:Y:S05]  /*1f30*/  @P1 BRA `(.L_x_264) ;  /* 0x0000000400481947 */ /* 0x008fea0003800000 */
[----:B------:R-:W-:Y:S02]  /*1f40*/  @UP1 UIADD3 UR13, UR24, UR31, URZ ;  /* 0x0000001f180d1290 */ /* 0x000fe4000fffe03f */
[----:B------:R-:W-:Y:S01]  /*1f50*/  @UP1 UIADD3 UR12, UR24, UR31, URZ ;  /* 0x0000001f180c1290 */ /* 0x000fe2000fffe03f */
[----:B------:R-:W-:Y:S01]  /*1f60*/  @UP1 ULDC.64 UR14, c[0x0][0x450] ;  /* 0x00011400000e1ab9 */ /* 0x000fe20000000a00 */
[----:B------:R-:W-:Y:S01]  /*1f70*/  @UP1 ULDC.64 UR16, c[0x0][0x458] ;  /* 0x0001160000101ab9 */ /* 0x000fe20000000a00 */
[----:B------:R-:W-:Y:S02]  /*1f80*/  @UP1 UIMAD.WIDE.U32 UR10, UR13, UR14, URZ ;  /* 0x0000000e0d0a12a5 */ /* 0x000fe4000f8e003f */
[----:B------:R-:W-:Y:S02]  /*1f90*/  @UP1 UIMAD.WIDE.U32 UR6, UR12, UR16, URZ ;  /* 0x000000100c0612a5 */ /* 0x000fe4000f8e003f */
[----:B------:R-:W-:Y:S02]  /*1fa0*/  @UP1 UIMAD UR13, UR13, UR15, URZ ;  /* 0x0000000f0d0d12a4 */ /* 0x000fe4000f8e023f */
[----:B------:R-:W-:-:S02]  /*1fb0*/  UIMAD UR5, UR19, -0x20, UR5 ;  /* 0xffffffe0130578a4 */ /* 0x000fc4000f8e0205 */
[----:B------:R-:W-:Y:S02]  /*1fc0*/  @UP1 UIMAD UR12, UR12, UR17, URZ ;  /* 0x000000110c0c12a4 */ /* 0x000fe4000f8e023f */
[----:B------:R-:W-:Y:S02]  /*1fd0*/  @UP1 UIADD3 UR20, UR11, UR13, URZ ;  /* 0x0000000d0b141290 */ /* 0x000fe4000fffe03f */
[----:B------:R-:W-:Y:S01]  /*1fe0*/  ISETP.GE.AND P1, PT, R4, UR5, PT ;  /* 0x0000000504007c0c */ /* 0x000fe2000bf26270 */
[----:B------:R-:W-:Y:S01]  /*1ff0*/  @UP1 UIADD3 UR21, UR7, UR12, URZ ;  /* 0x0000000c07151290 */ /* 0x000fe2000fffe03f */
[----:B------:R-:W-:Y:S01]  /*2000*/  @UP1 UMOV UR18, UR10 ;  /* 0x0000000a00121c82 */ /* 0x000fe20008000000 */
[----:B------:R-:W-:Y:S01]  /*2010*/  @UP1 UMOV UR13, UR6 ;  /* 0x00000006000d1c82 */ /* 0x000fe20008000000 */
[----:B------:R-:W-:Y:S09]  /*2020*/  @P0 BRA `(.L_x_265) ;  /* 0x0000000000300947 */ /* 0x000ff20003800000 */
        /* <DEDUP_REMOVED lines=12> */
.L_x_265:
        /* <DEDUP_REMOVED lines=13> */
.L_x_266:
[----:B------:R-:W-:Y:S05]  /*21c0*/  @P1 BRA `(.L_x_267) ;  /* 0x0000004400e01947 */ /* 0x000fea0003800000 */
[----:B------:R-:W-:Y:S01]  /*21d0*/  IMAD.U32 R0, RZ, RZ, UR30 ;  /* 0x0000001eff007e24 */ /* 0x000fe2000f8e00ff */
[----:B------:R-:W-:Y:S01]  /*21e0*/  IADD3 R4, P0, R4, UR30, RZ ;  /* 0x0000001e04047c10 */ /* 0x000fe2000ff1e0ff */
[----:B------:R-:W-:Y:S01]  /*21f0*/  USHF.R.S32.HI UR10, URZ, 0x1f, UR54 ;  /* 0x0000001f3f0a7899 */ /* 0x000fe20008011436 */
[----:B------:R-:W-:Y:S02]  /*2200*/  ULDC.64 UR6, c[0x0][0x468] ;  /* 0x00011a0000067ab9 */ /* 0x000fe40000000a00 */
[----:B------:R-:W-:Y:S01]  /*2210*/  LEA.HI.X.SX32 R0, R0, R19, 0x1, P0 ;  /* 0x0000001300007211 */ /* 0x000fe200000f0eff */
[----:B------:R-:W-:Y:S01]  /*2220*/  IMAD.WIDE.U32 R8, R4, UR14, R22 ;  /* 0x0000000e04087c25 */ /* 0x000fe2000f8e0016 */
[----:B------:R-:W-:-:S03]  /*2230*/  UIMAD UR5, UR10, UR6, URZ ;  /* 0x000000060a0572a4 */ /* 0x000fc6000f8e023f */
[----:B------:R-:W-:Y:S01]  /*2240*/  IMAD R5, R0, UR14, RZ ;  /* 0x0000000e00057c24 */ /* 0x000fe2000f8e02ff */
[----:B------:R-:W-:Y:S01]  /*2250*/  IADD3 R10, P0, R8, UR18, RZ ;  /* 0x00000012080a7c10 */ /* 0x000fe2000ff1e0ff */
[----:B------:R-:W-:Y:S01]  /*2260*/  IMAD.WIDE.U32 R6, R4, UR16, R22 ;  /* 0x0000001004067c25 */ /* 0x000fe2000f8e0016 */
[----:B------:R-:W-:-:S03]  /*2270*/  UIMAD UR12, UR54, UR7, UR5 ;  /* 0x00000007360c72a4 */ /* 0x000fc6000f8e0205 */
[----:B------:R-:W-:Y:S02]  /*2280*/  IMAD R5, R4, UR15, R5 ;  /* 0x0000000f04057c24 */ /* 0x000fe4000f8e0205 */
[----:B------:R-:W-:-:S03]  /*2290*/  IMAD R0, R0, UR16, RZ ;  /* 0x0000001000007c24 */ /* 0x000fc6000f8e02ff */
[----:B------:R-:W-:Y:S01]  /*22a0*/  IADD3.X R11, R9, UR20, R5, P0, !PT ;  /* 0x00000014090b7c10 */ /* 0x000fe200087fe405 */
[----:B------:R-:W-:Y:S01]  /*22b0*/  IMAD R0, R4, UR17, R0 ;  /* 0x0000001104007c24 */ /* 0x000fe2000f8e0200 */
[----:B------:R-:W-:Y:S02]  /*22c0*/  IADD3 R8, P0, R6, UR13, RZ ;  /* 0x0000000d06087c10 */ /* 0x000fe4000ff1e0ff */
[----:B------:R-:W-:Y:S01]  /*22d0*/  MOV R4, UR6 ;  /* 0x0000000600047c02 */ /* 0x000fe20008000f00 */
[----:B------:R-:W-:Y:S01]  /*22e0*/  ULDC.64 UR6, c[0x0][0x470] ;  /* 0x00011c0000067ab9 */ /* 0x000fe20000000a00 */
[----:B------:R-:W-:Y:S01]  /*22f0*/  IADD3.X R9, R7, UR21, R0, P0, !PT ;  /* 0x0000001507097c10 */ /* 0x000fe200087fe400 */
[----:B------:R-:W-:Y:S01]  /*2300*/  UIMAD UR5, UR10, UR6, URZ ;  /* 0x000000060a0572a4 */ /* 0x000fe2000f8e023f */
[----:B------:R-:W-:Y:S02]  /*2310*/  IMAD.U32 R0, RZ, RZ, UR6 ;  /* 0x00000006ff007e24 */ /* 0x000fe4000f8e00ff */
[----:B------:R-:W-:Y:S01]  /*2320*/  IMAD.WIDE.U32 R10, R4, UR54, R10 ;  /* 0x00000036040a7c25 */ /* 0x000fe2000f8e000a */
[----:B------:R-:W-:Y:S01]  /*2330*/  UIMAD UR5, UR54, UR7, UR5 ;  /* 0x00000007360572a4 */ /* 0x000fe2000f8e0205 */
[----:B------:R-:W-:-:S02]  /*2340*/  ULDC.64 UR10, c[0x0][0x3f0] ;  /* 0x0000fc00000a7ab9 */ /* 0x000fc40000000a00 */
[----:B------:R-:W-:Y:S01]  /*2350*/  IMAD.WIDE.U32 R8, R0, UR54, R8 ;  /* 0x0000003600087c25 */ /* 0x000fe2000f8e0008 */
[----:B------:R-:W-:Y:S01]  /*2360*/  ULDC.64 UR6, c[0x0][0x3f8] ;  /* 0x0000fe0000067ab9 */ /* 0x000fe20000000a00 */
[----:B------:R-:W-:Y:S02]  /*2370*/  IADD3 R0, R11, UR12, RZ ;  /* 0x0000000c0b007c10 */ /* 0x000fe4000fffe0ff */
[----:B------:R-:W-:Y:S01]  /*2380*/  LEA R6, P1, R10, UR10, 0x1 ;  /* 0x0000000a0a067c11 */ /* 0x000fe2000f8208ff */
[----:B------:R-:W-:Y:S01]  /*2390*/  VIADD R5, R9, UR5 ;  /* 0x0000000509057c36 */ /* 0x000fe20008000000 */
        /* <DEDUP_REMOVED lines=10> */
[----:B------:R2:W-:Y:S01]  /*2440*/  STG.E.128 desc[UR8][R4.64+0x180], RZ ;  /* 0x000180ff04007986 */ /* 0x0005e2000c101d08 */
[----:B------:R-:W-:Y:S05]  /*2450*/  BRA `(.L_x_267) ;  /* 0x00000044003c7947 */ /* 0x000fea0003800000 */
.L_x_264:
[----:B------:R-:W-:Y:S01]  /*2460*/  PLOP3.LUT P0, PT, PT, PT, UP4, 0x80, 0x0 ;  /* 0x000000000000781c */ /* 0x000fe20003f0f048 */
[----:B------:R-:W-:Y:S01]  /*2470*/  UIMAD UR10, UR19, -0x20, UR5 ;  /* 0xffffffe0130a78a4 */ /* 0x000fe2000f8e0205 */
[----:B------:R-:W-:Y:S11]  /*2480*/  BSSY B0, `(.L_x_268) ;  /* 0x000001f000007945 */ /* 0x000ff60003800000 */
[----:B------:R-:W-:Y:S01]  /*2490*/  @P0 BAR.SYNC.DEFER_BLOCKING 0x0 ;  /* 0x0000000000000b1d */ /* 0x000fe20000010000 */
[----:B------:R-:W-:-:S13]  /*24a0*/  ISETP.GE.AND P2, PT, R4, UR10, PT ;  /* 0x0000000a04007c0c */ /* 0x000fda000bf46270 */
        /* <DEDUP_REMOVED lines=28> */
.L_x_269:
[----:B------:R-:W-:Y:S05]  /*2670*/  BSYNC B0 ;  /* 0x0000000000007941 */ /* 0x000fea0003800000 */
.L_x_268:
[----:B------:R-:W3:Y:S01]  /*2680*/  LDL R11, [R1] ;  /* 0x00000000010b7983 */ /* 0x000ee20000100800 */
[----:B------:R-:W-:Y:S01]  /*2690*/  UIMAD UR10, UR6, -0x40, UR7 ;  /* 0xffffffc0060a78a4 */ /* 0x000fe2000f8e0207 */
[----:B------:R-:W-:Y:S01]  /*26a0*/  VIADD R5, R4, 0x20 ;  /* 0x0000002004057836 */ /* 0x000fe20000000000 */
[----:B------:R-:W-:Y:S01]  /*26b0*/  USHF.L.U32 UR11, UR41, 0x6, URZ ;  /* 0x00000006290b7899 */ /* 0x000fe2000800063f */
[----:B--2---:R-:W-:Y:S01]  /*26c0*/  IMAD.WIDE.U32 R6, R12, 0x40, RZ ;  /* 0x000000400c067825 */ /* 0x004fe200078e00ff */
[----:B------:R-:W0:Y:S01]  /*26d0*/  LDGDEPBAR ;  /* 0x00000000000079af */ /* 0x000e220000000000 */
[----:B------:R-:W-:Y:S01]  /*26e0*/  UIMAD.WIDE.U32 UR12, UR40, 0x40, URZ ;  /* 0x00000040280c78a5 */ /* 0x000fe2000f8e003f */
[----:B------:R-:W-:Y:S01]  /*26f0*/  ISETP.GE.AND P0, PT, R5, UR10, PT ;  /* 0x0000000a05007c0c */ /* 0x000fe2000bf06270 */
[----:B------:R-:W-:Y:S01]  /*2700*/  IMAD.SHL.U32 R13, R13, 0x40, RZ ;  /* 0x000000400d0d7824 */ /* 0x000fe200078e00ff */
[----:B------:R-:W-:Y:S01]  /*2710*/  ISETP.GE.AND P1, PT, R4, UR10, PT ;  /* 0x0000000a04007c0c */ /* 0x000fe2000bf26270 */
[----:B------:R-:W-:Y:S01]  /*2720*/  BSSY B0, `(.L_x_270) ;  /* 0x0000058000007945 */ /* 0x000fe20003800000 */
[----:B------:R-:W-:-:S02]  /*2730*/  IMAD.MOV.U32 R244, RZ, RZ, 0x7f800000 ;  /* 0x7f800000fff47424 */ /* 0x000fc400078e00ff */
[----:B------:R-:W-:-:S07]  /*2740*/  IMAD.MOV.U32 R245, RZ, RZ, 0x7f800000 ;  /* 0x7f800000fff57424 */ /* 0x000fce00078e00ff */
[----:B------:R-:W-:Y:S02]  /*2750*/  @!P0 IADD3 R8, P3, R240, R6, RZ ;  /* 0x00000006f0088210 */ /* 0x000fe40007f7e0ff */
[----:B------:R2:W-:Y:S02]  /*2760*/  @P1 STS.128 [R237+0x8000], RZ ;  /* 0x008000ffed001388 */ /* 0x0005e40000000c00 */
[----:B------:R-:W-:Y:S02]  /*2770*/  @!P0 IADD3.X R9, R241, R7, R13, P3, !PT ;  /* 0x00000007f1098210 */ /* 0x000fe40001ffe40d */
[----:B------:R2:W-:Y:S01]  /*2780*/  @P1 STS.128 [R237+0xa000], RZ ;  /* 0x00a000ffed001388 */ /* 0x0005e20000000c00 */
[----:B------:R-:W-:-:S03]  /*2790*/  @!P0 IADD3 R6, P3, R242, UR12, RZ ;  /* 0x0000000cf2068c10 */ /* 0x000fc6000ff7e0ff */
        /* <DEDUP_REMOVED lines=38> */
[----:B------:R-:W-:Y:S01]  /*2a00*/  ISETP.GE.AND P4, PT, R5, UR10, PT ;  /* 0x0000000a05007c0c */ /* 0x000fe2000bf86270 */
[----:B------:R-:W-:-:S05]  /*2a10*/  IMAD.U32 R5, RZ, RZ, UR11 ;  /* 0x0000000bff057e24 */ /* 0x000fca000f8e00ff */
[----:B------:R-:W-:Y:S02]  /*2a20*/  @!P0 IADD3.X R7, R243, UR13, R5, P3, !PT ;  /* 0x0000000df3078c10 */ /* 0x000fe40009ffe405 */
[----:B----4-:R-:W-:Y:S02]  /*2a30*/  IADD3 R8, P3, R10, UR16, RZ ;  /* 0x000000100a087c10 */ /* 0x010fe4000ff7e0ff */
[----:B------:R-:W-:Y:S01]  /*2a40*/  SHF.L.U64.HI R5, R11, 0x2, R246 ;  /* 0x000000020b057819 */ /* 0x000fe200000102f6 */
[----:B------:R-:W-:Y:S01]  /*2a50*/  @!PT LDS RZ, [RZ] ;  /* 0x00000000fffff984 */ /* 0x000fe20000000800 */
[----:B------:R-:W-:Y:S01]  /*2a60*/  @!PT LDS RZ, [RZ] ;  /* 0x00000000fffff984 */ /* 0x000fe20000000800 */
[----:B------:R-:W-:Y:S01]  /*2a70*/  @!PT LDS RZ, [RZ] ;  /* 0x00000000fffff984 */ /* 0x000fe20000000800 */
[----:B------:R2:W-:Y:S03]  /*2a80*/  @!P0 LDGSTS.E.BYPASS.LTC128B.128 [R237+0x1000], desc[UR8][R6.64] ;  /* 0x0100000006ed8fae */ /* 0x0005e6000b901d48 */
[----:B------:R-:W-:Y:S01]  /*2a90*/  IADD3.X R9, R5, UR15, RZ, P3, !PT ;  /* 0x0000000f05097c10 */ /* 0x000fe20009ffe4ff */
        /* <DEDUP_REMOVED lines=32> */
.L_x_271:
[----:B------:R-:W-:Y:S05]  /*2ca0*/  BSYNC B0 ;  /* 0x0000000000007941 */ /* 0x000fea0003800000 */
.L_x_270:
[----:B------:R-:W-:Y:S01]  /*2cb0*/  LOP3.LUT R0, R18, 0xfffffff8, RZ, 0xc0, !PT ;  /* 0xfffffff812007812 */ /* 0x000fe200078ec0ff */
[----:B------:R-:W-:Y:S01]  /*2cc0*/  UIADD3 UR10, UR4, 0x14000, URZ ;  /* 0x00014000040a7890 */ /* 0x000fe2000fffe03f */
[----:B------:R-:W-:Y:S01]  /*2cd0*/  IMAD.MOV.U32 R192, RZ, RZ, 0x40 ;  /* 0x00000040ffc07424 */ /* 0x000fe200078e00ff */
[----:B------:R-:W-:Y:S01]  /*2ce0*/  LEA R180, R234, UR4, 0x1 ;  /* 0x00000004eab47c11 */ /* 0x000fe2000f8e08ff */
[----:B------:R-:W-:Y:S01]  /*2cf0*/  IMAD.SHL.U32 R247, R11, 0x4, RZ ;  /* 0x000000040bf77824 */ /* 0x000fe200078e00ff */
[----:B------:R-:W-:Y:S01]  /*2d00*/  CS2R R126, SRZ ;  /* 0x00000000007e7805 */ /* 0x000fe2000001ff00 */
[----:B------:R-:W-:Y:S01]  /*2d10*/  IMAD.IADD R0, R20, 0x1, -R0 ;  /* 0x0000000114007824 */ /* 0x000fe200078e0a00 */
[----:B------:R-:W-:Y:S02]  /*2d20*/  CS2R R124, SRZ ;  /* 0x00000000007c7805 */ /* 0x000fe4000001ff00 */
[----:B------:R-:W-:Y:S02]  /*2d30*/  CS2R R130, SRZ ;  /* 0x0000000000827805 */ /* 0x000fe4000001ff00 */
[----:B------:R-:W-:-:S02]  /*2d40*/  CS2R R128, SRZ ;  /* 0x0000000000807805 */ /* 0x000fc4000001ff00 */
[----:B------:R-:W-:Y:S02]  /*2d50*/  CS2R R122, SRZ ;  /* 0x00000000007a7805 */ /* 0x000fe4000001ff00 */
[----:B------:R-:W-:Y:S02]  /*2d60*/  LOP3.LUT P1, RZ, R0, 0x2, RZ, 0xc0, !PT ;  /* 0x0000000200ff7812 */ /* 0x000fe4000782c0ff */
[----:B------:R-:W-:Y:S02]  /*2d70*/  CS2R R120, SRZ ;  /* 0x0000000000787805 */ /* 0x000fe4000001ff00 */
[----:B---3--:R-:W-:Y:S01]  /*2d80*/  LEA R4, R234, UR10, 0x1 ;  /* 0x0000000aea047c11 */ /* 0x008fe2000f8e08ff */
[----:B------:R-:W-:Y:S01]  /*2d90*/  UIADD3 UR10, UR30, UR7, URZ ;  /* 0x000000071e0a7290 */ /* 0x000fe2000fffe03f */
[----:B------:R-:W-:Y:S02]  /*2da0*/  CS2R R118, SRZ ;  /* 0x0000000000767805 */ /* 0x000fe4000001ff00 */
[----:B------:R-:W-:-:S02]  /*2db0*/  CS2R R116, SRZ ;  /* 0x0000000000747805 */ /* 0x000fc4000001ff00 */
[----:B------:R-:W-:Y:S01]  /*2dc0*/  CS2R R110, SRZ ;  /* 0x00000000006e7805 */ /* 0x000fe2000001ff00 */
[----:B------:R-:W-:Y:S01]  /*2dd0*/  UIADD3 UR10, -UR5, 0x20, UR10 ;  /* 0x00000020050a7890 */ /* 0x000fe2000fffe10a */
        /* <DEDUP_REMOVED lines=26> */
[----:B------:R-:W-:Y:S01]  /*2f80*/  UIADD3 UR23, UR10, -UR46, URZ ;  /* 0x8000002e0a177290 */ /* 0x000fe2000fffe03f */
[----:B------:R-:W0:Y:S01]  /*2f90*/  LDGDEPBAR ;  /* 0x00000000000079af */ /* 0x000e220000000000 */
[----:B------:R-:W-:Y:S01]  /*2fa0*/  ULDC UR26, c[0x0][0x2dc] ;  /* 0x0000b700001a7ab9 */ /* 0x000fe20000000800 */
[----:B------:R-:W-:Y:S02]  /*2fb0*/  ULDC UR22, c[0x0][0x2ec] ;  /* 0x0000bb0000167ab9 */ /* 0x000fe40000000800 */
[----:B------:R3:W5:Y:S04]  /*2fc0*/  @!P0 LDG.E R244, desc[UR8][R8.64] ;  /* 0x0000000808f48981 */ /* 0x000768000c1e1900 */
[----:B------:R3:W5:Y:S01]  /*2fd0*/  @!P4 LDG.E R245, desc[UR8][R8.64+0x20] ;  /* 0x0000200808f5c981 */ /* 0x000762000c1e1900 */
[----:B------:R-:W-:Y:S01]  /*2fe0*/  LOP3.LUT P0, RZ, R0, 0x4, RZ, 0xc0, !PT ;  /* 0x0000000400ff7812 */ /* 0x000fe2000780c0ff */
[----:B------:R-:W-:Y:S01]  /*2ff0*/  IMAD.MOV.U32 R0, RZ, RZ, 0x20 ;  /* 0x00000020ff007424 */ /* 0x000fe200078e00ff */
[----:B------:R-:W-:-:S02]  /*3000*/  UMOV UR13, UR11 ;  /* 0x0000000b000d7c82 */ /* 0x000fc40008000000 */
[----:B------:R-:W-:Y:S02]  /*3010*/  SEL R192, R192, 0xffffffc0, !P0 ;  /* 0xffffffc0c0c07807 */ /* 0x000fe40004000000 */
[----:B------:R-:W-:-:S04]  /*3020*/  SEL R0, R0, 0xffffffe0, !P1 ;  /* 0xffffffe000007807 */ /* 0x000fc80004800000 */
[----:B------:R-:W-:Y:S01]  /*3030*/  IADD3 R192, R0, R4, R192 ;  /* 0x0000000400c07210 */ /* 0x000fe20007ffe0c0 */
[----:B------:R-:W-:-:S04]  /*3040*/  DEPBAR.LE SB0, 0x1 ;  /* 0x000080400000791a */ /* 0x000fc80000000000 */
[----:B------:R-:W-:Y:S06]  /*3050*/  BAR.SYNC.DEFER_BLOCKING 0x0 ;  /* 0x0000000000007b1d */ /* 0x000fec0000010000 */
[----:B------:R3:W4:Y:S04]  /*3060*/  LDSM.16.M88.4 R132, [R180+0x14000] ;  /* 0x01400000b484783b */ /* 0x0007280000000200 */
        /* <DEDUP_REMOVED lines=15> */
.L_x_276:
[----:B------:R-:W0:Y:S01]  /*3160*/  LDGDEPBAR ;  /* 0x00000000000079af */ /* 0x000e220000000000 */
[----:B------:R-:W-:Y:S01]  /*3170*/  LEA R0, R234, UR4, 0x1 ;  /* 0x00000004ea007c11 */ /* 0x000fe2000f8e08ff */
[----:B------:R-:W-:Y:S01]  /*3180*/  USHF.L.U32 UR11, UR6, 0x6, URZ ;  /* 0x00000006060b7899 */ /* 0x000fe2000800063f */
[----:B------:R-:W-:Y:S01]  /*3190*/  IADD3 R60, P0, R247, UR18, RZ ;  /* 0x00000012f73c7c10 */ /* 0x000fe2000ff1e0ff */
[----:B------:R-:W-:Y:S02]  /*31a0*/  UMOV UR10, UR59 ;  /* 0x0000003b000a7c82 */ /* 0x000fe40008000000 */
[----:B------:R-:W-:Y:S01]  /*31b0*/  UISETP.GE.AND UP0, UPT, UR11, UR23, UPT ;  /* 0x000000170b00728c */ /* 0x000fe2000bf06270 */
[----:B------:R-:W-:Y:S05]  /*31c0*/  IADD3.X R61, R246, UR17, RZ, P0, !PT ;  /* 0x00000011f63d7c10 */ /* 0x000fea00087fe4ff */
[----:B------:R-:W-:Y:S01]  /*31d0*/  PLOP3.LUT P0, PT, PT, PT, UP0, 0x80, 0x0 ;  /* 0x000000000000781c */ /* 0x000fe20003f0f008 */
[----:B------:R-:W-:Y:S04]  /*31e0*/  DEPBAR.LE SB0, 0x0 ;  /* 0x000080000000791a */ /* 0x000fe80000000000 */
[----:B------:R-:W-:Y:S06]  /*31f0*/  BAR.SYNC.DEFER_BLOCKING 0x0 ;  /* 0x0000000000007b1d */ /* 0x000fec0000010000 */
[----:B---3--:R-:W-:Y:S04]  /*3200*/  LDSM.16.M88.4 R8, [R2] ;  /* 0x000000000208783b */ /* 0x008fe80000000200 */
[----:B------:R-:W2:Y:S04]  /*3210*/  LDSM.16.M88.4 R44, [R0+0x10000] ;  /* 0x01000000002c783b */ /* 0x000ea80000000200 */
[----:B------:R-:W-:Y:S04]  /*3220*/  LDSM.16.M88.4 R48, [R224] ;  /* 0x00000000e030783b */ /* 0x000fe80000000200 */
[----:B------:R-:W3:Y:S04]  /*3230*/  LDSM.16.M88.4 R52, [R229+-0x4000] ;  /* 0xffc00000e534783b */ /* 0x000ee80000000200 */
[----:B------:R-:W-:Y:S04]  /*3240*/  LDSM.16.M88.4 R56, [R230+-0x4000] ;  /* 0xffc00000e638783b */ /* 0x000fe80000000200 */
[----:B-----5:R4:W5:Y:S01]  /*3250*/  LDG.E R62, desc[UR8][R60.64] ;  /* 0x000000083c3e7981 */ /* 0x020962000c1e1900 */
[C---:B-12---:R-:W-:Y:S03]  /*3260*/  HMMA.16816.F32 R4, R8.reuse, R44, RZ ;  /* 0x0000002c0804723c */ /* 0x046fe600000018ff */
[----:B------:R4:W5:Y:S03]  /*3270*/  LDG.E R60, desc[UR8][R60.64+0x20] ;  /* 0x000020083c3c7981 */ /* 0x000966000c1e1900 */
[----:B------:R-:W-:Y:S01]  /*3280*/  HMMA.16816.F32 R8, R8, R46, RZ ;  /* 0x0000002e0808723c */ /* 0x000fe200000018ff */
[----:B------:R-:W2:Y:S11]  /*3290*/  LDSM.16.M88.4 R44, [R228] ;  /* 0x00000000e42c783b */ /* 0x000eb60000000200 */
[----:B------:R-:W-:Y:S06]  /*32a0*/  @!UPT UIADD3 URZ, URZ, URZ, URZ ;  /* 0x0000003f3f3ff290 */ /* 0x000fec000fffe03f */
[C---:B---3--:R-:W-:Y:S06]  /*32b0*/  HMMA.16816.F32 R4, R48.reuse, R52, R4 ;  /* 0x000000343004723c */ /* 0x048fec0000001804 */
[----:B------:R-:W-:Y:S01]  /*32c0*/  HMMA.16816.F32 R8, R48, R54, R8 ;  /* 0x000000363008723c */ /* 0x000fe20000001808 */
[----:B------:R-:W-:Y:S04]  /*32d0*/  LDSM.16.M88.4 R48, [R227] ;  /* 0x00000000e330783b */ /* 0x000fe80000000200 */
[----:B------:R-:W3:Y:S11]  /*32e0*/  LDSM.16.M88.4 R52, [R231+-0x4000] ;  /* 0xffc00000e734783b */ /* 0x000ef60000000200 */
        /* <DEDUP_REMOVED lines=62> */
[----:B------:R-:W-:Y:S11]  /*36d0*/  HMMA.16816.F32 R8, R44, R58, R8 ;  /* 0x0000003a2c08723c */ /* 0x000ff60000001808 */
[----:B------:R-:W-:Y:S07]  /*36e0*/  @!UPT UIADD3 URZ, URZ, URZ, URZ ;  /* 0x0000003f3f3ff290 */ /* 0x000fee000fffe03f */
[C---:B---3--:R-:W-:Y:S06]  /*36f0*/  HMMA.16816.F32 R4, R48.reuse, R52, R4 ;  /* 0x000000343004723c */ /* 0x048fec0000001804 */
[----:B------:R-:W-:Y:S01]  /*3700*/  HMMA.16816.F32 R8, R48, R54, R8 ;  /* 0x000000363008723c */ /* 0x000fe20000001808 */
[----:B------:R-:W-:Y:S11]  /*3710*/  @!UPT UIADD3 URZ, URZ, URZ, URZ ;  /* 0x0000003f3f3ff290 */ /* 0x000ff6000fffe03f */
[----:B------:R-:W-:Y:S01]  /*3720*/  @!UPT UIADD3 URZ, URZ, URZ, URZ ;  /* 0x0000003f3f3ff290 */ /* 0x000fe2000fffe03f */
[----:B----4-:R-:W-:Y:S11]  /*3730*/  @!P0 BRA `(.L_x_272) ;  /* 0x0000000000308947 */ /* 0x010ff60003800000 */
[----:B------:R-:W-:Y:S02]  /*3740*/  USHF.L.U32 UR10, UR19, 0x5, URZ ;  /* 0x00000005130a7899 */ /* 0x000fe4000800063f */
[----:B------:R-:W-:Y:S02]  /*3750*/  UIADD3 UR20, UR11, 0x40, URZ ;  /* 0x000000400b147890 */ /* 0x000fe4000fffe03f */
[----:B------:R-:W-:Y:S02]  /*3760*/  UIADD3 UR12, UR10, UR7, URZ ;  /* 0x000000070a0c7290 */ /* 0x000fe4000fffe03f */
[----:B------:R-:W-:Y:S02]  /*3770*/  UIADD3 UR14, UR10, 0x20, URZ ;  /* 0x000000200a0e7890 */ /* 0x000fe4000fffe03f */
[----:B------:R-:W-:Y:S04]  /*3780*/  UIADD3 UR10, UR13, UR12, -UR5 ;  /* 0x0000000c0d0a7290 */ /* 0x000fe8000fffe805 */
[----:B------:R-:W-:Y:S01]  /*3790*/  UISETP.GE.AND UP0, UPT, UR20, UR10, UPT ;  /* 0x0000000a1400728c */ /* 0x000fe2000bf06270 */
[----:B------:R-:W-:Y:S02]  /*37a0*/  IMAD.U32 R0, RZ, RZ, UR14 ;  /* 0x0000000eff007e24 */ /* 0x000fe4000f8e00ff */
[----:B------:R-:W-:Y:S03]  /*37b0*/  UMOV UR10, UR13 ;  /* 0x0000000d000a7c82 */ /* 0x000fe60008000000 */
[----:B------:R-:W-:Y:S02]  /*37c0*/  ISETP.LT.AND P0, PT, R0, UR5, PT ;  /* 0x0000000500007c0c */ /* 0x000fe4000bf01270 */
[----:B------:R-:W-:Y:S11]  /*37d0*/  PLOP3.LUT P1, PT, PT, PT, UP0, 0x80, 0x0 ;  /* 0x000000000000781c */ /* 0x000ff60003f2f008 */
[----:B------:R-:W-:Y:S02]  /*37e0*/  @!UPT UIADD3 URZ, URZ, URZ, URZ ;  /* 0x0000003f3f3ff290 */ /* 0x000fe4000fffe03f */
[----:B------:R-:W-:Y:S05]  /*37f0*/  @!P1 BRA P0, `(.L_x_273) ;  /* 0x0000000000b09947 */ /* 0x000fea0000000000 */
.L_x_272:
[----:B------:R-:W2:Y:S01]  /*3800*/  LDL R45, [R1] ;  /* 0x00000000012d7983 */ /* 0x000ea20000100800 */
[----:B------:R-:W-:Y:S01]  /*3810*/  UIADD3 UR13, UR5, 0x1, -UR7 ;  /* 0x00000001050d7890 */ /* 0x000fe2000fffe807 */
[----:B------:R-:W-:Y:S01]  /*3820*/  IMAD.U32 R0, RZ, RZ, UR19 ;  /* 0x00000013ff007e24 */ /* 0x000fe2000f8e00ff */
[----:B------:R-:W-:Y:S01]  /*3830*/  UIADD3 UR12, -UR10, UR5, -UR7 ;  /* 0x000000050a0c7290 */ /* 0x000fe2000fffe907 */
[----:B------:R-:W3:Y:S01]  /*3840*/  LDL R44, [R1+0x4] ;  /* 0x00000400012c7983 */ /* 0x000ee20000100800 */
[----:B------:R-:W-:Y:S02]  /*3850*/  IMAD.U32 R50, RZ, RZ, UR25 ;  /* 0x00000019ff327e24 */ /* 0x000fe4000f8e00ff */
[----:B---3--:R-:W-:Y:S02]  /*3860*/  IMAD R0, R0, 0x20, R44 ;  /* 0x0000002000007824 */ /* 0x008fe400078e022c */
[----:B--2---:R-:W-:Y:S01]  /*3870*/  VIADD R49, R45, UR11 ;  /* 0x0000000b2d317c36 */ /* 0x004fe20008000000 */
[----:B------:R-:W-:Y:S01]  /*3880*/  UIADD3 UR11, UR13, UR25, URZ ;  /* 0x000000190d0b7290 */ /* 0x000fe2000fffe03f */
[C---:B------:R-:W-:Y:S02]  /*3890*/  VIADD R48, R0.reuse, 0x1 ;  /* 0x0000000100307836 */ /* 0x040fe40000000000 */
[C---:B------:R-:W-:Y:S01]  /*38a0*/  VIADD R44, R49.reuse, 0x8 ;  /* 0x00000008312c7836 */ /* 0x040fe20000000000 */
[C---:B------:R-:W-:Y:S01]  /*38b0*/  VIADDMNMX R45, R49.reuse, UR12, RZ, !PT ;  /* 0x0000000c312d7c46 */ /* 0x040fe2000f8001ff */
[C---:B------:R-:W-:Y:S02]  /*38c0*/  VIADD R47, R0.reuse, 0x8 ;  /* 0x00000008002f7836 */ /* 0x040fe40000000000 */
[----:B------:R-:W-:Y:S01]  /*38d0*/  IMAD.U32 R46, RZ, RZ, UR11 ;  /* 0x0000000bff2e7e24 */ /* 0x000fe2000f8e00ff */
[----:B------:R-:W-:Y:S02]  /*38e0*/  ISETP.GE.AND P0, PT, R0, R45, PT ;  /* 0x0000002d0000720c */ /* 0x000fe40003f06270 */
[----:B------:R-:W-:Y:S01]  /*38f0*/  IADD3 R50, R44, UR13, R50 ;  /* 0x0000000d2c327c10 */ /* 0x000fe2000fffe032 */
[----:B------:R-:W-:Y:S01]  /*3900*/  UMOV UR13, UR10 ;  /* 0x0000000a000d7c82 */ /* 0x000fe20008000000 */
[----:B------:R-:W-:Y:S01]  /*3910*/  VIADDMNMX R49, R49, R46, UR5, PT ;  /* 0x0000000531317e46 */ /* 0x000fe2000b80012e */
[----:B------:R-:W-:Y:S01]  /*3920*/  VIADD R46, R0, 0x9 ;  /* 0x00000009002e7836 */ /* 0x000fe20000000000 */
[----:B------:R-:W-:Y:S02]  /*3930*/  VIADDMNMX R44, R44, UR12, RZ, !PT ;  /* 0x0000000c2c2c7c46 */ /* 0x000fe4000f8001ff */
[C---:B------:R-:W-:Y:S02]  /*3940*/  ISETP.GE.OR P0, PT, R0.reuse, R49, !P0 ;  /* 0x000000310000720c */ /* 0x040fe40004706670 */
[-C--:B------:R-:W-:Y:S02]  /*3950*/  ISETP.GE.AND P3, PT, R0, R44.reuse, PT ;  /* 0x0000002c0000720c */ /* 0x080fe40003f66270 */
[----:B------:R-:W-:Y:S02]  /*3960*/  FSEL R4, R4, -INF , !P0 ;  /* 0xff80000004047808 */ /* 0x000fe40004000000 */
[-C--:B------:R-:W-:Y:S02]  /*3970*/  ISETP.GE.AND P2, PT, R48, R44.reuse, PT ;  /* 0x0000002c3000720c */ /* 0x080fe40003f46270 */
[CC--:B------:R-:W-:Y:S02]  /*3980*/  ISETP.GE.AND P1, PT, R47.reuse, R44.reuse, PT ;  /* 0x0000002c2f00720c */ /* 0x0c0fe40003f26270 */
[----:B------:R-:W-:Y:S02]  /*3990*/  ISETP.GE.AND P0, PT, R46, R44, PT ;  /* 0x0000002c2e00720c */ /* 0x000fe40003f06270 */
[-C--:B------:R-:W-:Y:S02]  /*39a0*/  ISETP.GE.AND P6, PT, R48, R45.reuse, PT ;  /* 0x0000002d3000720c */ /* 0x080fe40003fc6270 */
[CC--:B------:R-:W-:Y:S02]  /*39b0*/  ISETP.GE.AND P5, PT, R47.reuse, R45.reuse, PT ;  /* 0x0000002d2f00720c */ /* 0x0c0fe40003fa6270 */
[----:B------:R-:W-:Y:S02]  /*39c0*/  ISETP.GE.AND P4, PT, R46, R45, PT ;  /* 0x0000002d2e00720c */ /* 0x000fe40003f86270 */
[----:B------:R-:W-:Y:S02]  /*39d0*/  VIMNMX R44, R50, UR5, PT ;  /* 0x00000005322c7c48 */ /* 0x000fe4000bfe0100 */
[-C--:B------:R-:W-:Y:S02]  /*39e0*/  ISETP.GE.OR P6, PT, R48, R49.reuse, !P6 ;  /* 0x000000313000720c */ /* 0x080fe400077c6670 */
[CC--:B------:R-:W-:Y:S02]  /*39f0*/  ISETP.GE.OR P5, PT, R47.reuse, R49.reuse, !P5 ;  /* 0x000000312f00720c */ /* 0x0c0fe40006fa6670 */
[----:B------:R-:W-:Y:S02]  /*3a00*/  ISETP.GE.OR P4, PT, R46, R49, !P4 ;  /* 0x000000312e00720c */ /* 0x000fe40006786670 */
[-C--:B------:R-:W-:Y:S02]  /*3a10*/  ISETP.GE.OR P3, PT, R0, R44.reuse, !P3 ;  /* 0x0000002c0000720c */ /* 0x080fe40005f66670 */
[-C--:B------:R-:W-:Y:S02]  /*3a20*/  ISETP.GE.OR P2, PT, R48, R44.reuse, !P2 ;  /* 0x0000002c3000720c */ /* 0x080fe40005746670 */
[-C--:B------:R-:W-:Y:S02]  /*3a30*/  ISETP.GE.OR P1, PT, R47, R44.reuse, !P1 ;  /* 0x0000002c2f00720c */ /* 0x080fe40004f26670 */
[----:B------:R-:W-:Y:S02]  /*3a40*/  ISETP.GE.OR P0, PT, R46, R44, !P0 ;  /* 0x0000002c2e00720c */ /* 0x000fe40004706670 */
[----:B------:R-:W-:Y:S02]  /*3a50*/  FSEL R5, R5, -INF , !P6 ;  /* 0xff80000005057808 */ /* 0x000fe40007000000 */
[----:B------:R-:W-:Y:S02]  /*3a60*/  FSEL R8, R8, -INF , !P5 ;  /* 0xff80000008087808 */ /* 0x000fe40006800000 */
[----:B------:R-:W-:Y:S02]  /*3a70*/  FSEL R9, R9, -INF , !P4 ;  /* 0xff80000009097808 */ /* 0x000fe40006000000 */
[----:B------:R-:W-:Y:S02]  /*3a80*/  FSEL R6, R6, -INF , !P3 ;  /* 0xff80000006067808 */ /* 0x000fe40005800000 */
[----:B------:R-:W-:Y:S02]  /*3a90*/  FSEL R7, R7, -INF , !P2 ;  /* 0xff80000007077808 */ /* 0x000fe40005000000 */
[----:B------:R-:W-:Y:S02]  /*3aa0*/  FSEL R10, R10, -INF , !P1 ;  /* 0xff8000000a0a7808 */ /* 0x000fe40004800000 */
[----:B------:R-:W-:Y:S07]  /*3ab0*/  FSEL R11, R11, -INF , !P0 ;  /* 0xff8000000b0b7808 */ /* 0x000fee0004000000 */
.L_x_273:
[C---:B------:R-:W-:Y:S01]  /*3ac0*/  FMUL.FTZ R44, R244.reuse, 1.4426950216293334961 ;  /* 0x3fb8aa3bf42c7820 */ /* 0x040fe20000410000 */
[----:B------:R-:W-:Y:S01]  /*3ad0*/  FSETP.NEU.FTZ.AND P0, PT, R244, -INF , PT ;  /* 0xff800000f400780b */ /* 0x000fe20003f1d000 */
[C---:B------:R-:W-:Y:S01]  /*3ae0*/  FMUL.FTZ R0, R245.reuse, 1.4426950216293334961 ;  /* 0x3fb8aa3bf5007820 */ /* 0x040fe20000410000 */
        /* <DEDUP_REMOVED lines=13> */
[----:B------:R-:W-:Y:S05]  /*3bc0*/  FFMA.FTZ R0, R11, UR22, -R0 ;  /* 0x000000160b007c23 */ /* 0x000fea0008010800 */
[----:B------:R-:W-:Y:S10]  /*3bd0*/  MUFU.EX2 R58, R5 ;  /* 0x00000005003a7308 */ /* 0x000ff40000000800 */
[----:B------:R-:W-:Y:S10]  /*3be0*/  MUFU.EX2 R57, R6 ;  /* 0x0000000600397308 */ /* 0x000ff40000000800 */
[----:B------:R-:W-:Y:S10]  /*3bf0*/  MUFU.EX2 R56, R7 ;  /* 0x0000000700387308 */ /* 0x000ff40000000800 */
[----:B------:R-:W-:Y:S10]  /*3c00*/  MUFU.EX2 R55, R8 ;  /* 0x0000000800377308 */ /* 0x000ff40000000800 */
[----:B------:R-:W-:Y:S10]  /*3c10*/  MUFU.EX2 R54, R44 ;  /* 0x0000002c00367308 */ /* 0x000ff40000000800 */
[----:B------:R-:W-:Y:S10]  /*3c20*/  MUFU.EX2 R53, R10 ;  /* 0x0000000a00357308 */ /* 0x000ff40000000800 */
[----:B------:R-:W2:Y:S02]  /*3c30*/  MUFU.EX2 R52, R0 ;  /* 0x0000000000347308 */ /* 0x000ea40000000800 */
[----:B--2---:R-:W-:Y:S02]  /*3c40*/  F2FP.F16.F32.PACK_AB R0, R52, R53 ;  /* 0x000000353400723e */ /* 0x004fe400000000ff */
[----:B------:R-:W-:Y:S02]  /*3c50*/  F2FP.F16.F32.PACK_AB R6, R58, R59 ;  /* 0x0000003b3a06723e */ /* 0x000fe400000000ff */
[----:B------:R-:W-:Y:S02]  /*3c60*/  F2FP.F16.F32.PACK_AB R5, R56, R57 ;  /* 0x000000393805723e */ /* 0x000fe400000000ff */
[----:B------:R-:W-:Y:S01]  /*3c70*/  F2FP.F16.F32.PACK_AB R4, R54, R55 ;  /* 0x000000373604723e */ /* 0x000fe200000000ff */
[----:B------:R-:W-:Y:S05]  /*3c80*/  STS [R248+0x15000], R6 ;  /* 0x01500006f8007388 */ /* 0x000fea0000000800 */
[----:B------:R-:W-:Y:S05]  /*3c90*/  STS [R251+0x15000], R5 ;  /* 0x01500005fb007388 */ /* 0x000fea0000000800 */
[----:B------:R-:W-:Y:S05]  /*3ca0*/  STS [R249+0x15000], R4 ;  /* 0x01500004f9007388 */ /* 0x000fea0000000800 */
[----:B------:R-:W-:Y:S05]  /*3cb0*/  STS [R250+0x15000], R0 ;  /* 0x01500000fa007388 */ /* 0x000fea0000000800 */
[----:B------:R-:W2:Y:S05]  /*3cc0*/  LDSM.16.M88.4 R8, [R2+0x8000] ;  /* 0x008000000208783b */ /* 0x000eaa0000000200 */
[----:B------:R-:W1:Y:S05]  /*3cd0*/  LDSM.16.M88.4 R44, [R224+0x8000] ;  /* 0x00800000e02c783b */ /* 0x000e6a0000000200 */
[----:B------:R-:W3:Y:S01]  /*3ce0*/  LDSM.16.M88.4 R48, [R228+0x8000] ;  /* 0x00800000e430783b */ /* 0x000ee20000000200 */
[C---:B--2---:R-:W-:Y:S06]  /*3cf0*/  HMMA.16816.F32 R4, R8.reuse, R132, RZ ;  /* 0x000000840804723c */ /* 0x044fec00000018ff */
[----:B------:R-:W-:Y:S11]  /*3d00*/  HMMA.16816.F32 R8, R8, R134, RZ ;  /* 0x000000860808723c */ /* 0x000ff600000018ff */
[----:B------:R-:W-:Y:S07]  /*3d10*/  @!UPT UIADD3 URZ, URZ, URZ, URZ ;  /* 0x0000003f3f3ff290 */ /* 0x000fee000fffe03f */
[C---:B-1----:R-:W-:Y:S06]  /*3d20*/  HMMA.16816.F32 R4, R44.reuse, R136, R4 ;  /* 0x000000882c04723c */ /* 0x042fec0000001804 */
        /* <DEDUP_REMOVED lines=156> */
.L_x_274:
        /* <DEDUP_REMOVED lines=344> */
.L_x_275:
[----:B------:R-:W-:Y:S02]  /*5c70*/  UISETP.GT.AND UP0, UPT, UR6, UR21, UPT ;  /* 0x000000150600728c */ /* 0x000fe4000bf04270 */
[----:B------:R-:W-:Y:S04]  /*5c80*/  UIADD3 UR6, UR6, -0x1, URZ ;  /* 0xffffffff06067890 */ /* 0x000fe8000fffe03f */
[----:B------:R-:W-:Y:S11]  /*5c90*/  PLOP3.LUT P0, PT, PT, PT, UP0, 0x80, 0x0 ;  /* 0x000000000000781c */ /* 0x000ff60003f0f008 */
[----:B------:R-:W-:Y:S02]  /*5ca0*/  @!UPT UIADD3 URZ, URZ, URZ, URZ ;  /* 0x0000003f3f3ff290 */ /* 0x000fe4000fffe03f */
        /* <DEDUP_REMOVED lines=9> */
[----:B------:R-:W2:Y:S01]  /*5d40*/  S2R R19, SR_TID.X ;  /* 0x0000000000137919 */ /* 0x000ea20000002100 */
        /* <DEDUP_REMOVED lines=25> */
[----:B-1----:R-:W-:Y:S01]  /*5ee0*/  FMUL.FTZ R5, R131, UR6 ;  /* 0x0000000683057c20 */ /* 0x002fe20008410000 */
[----:B------:R1:W-:Y:S01]  /*5ef0*/  STS [R252+0x4c00], R18 ;  /* 0x004c0012fc007388 */ /* 0x0003e20000000800 */
[----:B------:R-:W-:Y:S01]  /*5f00*/  FMUL.FTZ R124, R124, UR6 ;  /* 0x000000067c7c7c20 */ /* 0x000fe20008410000 */
[----:B------:R-:W-:Y:S01]  /*5f10*/  FMUL.FTZ R4, R125, UR6 ;  /* 0x000000067d047c20 */ /* 0x000fe20008410000 */
[----:B------:R-:W-:Y:S01]  /*5f20*/  F2FP.F16.F32.PACK_AB R24, R25, R24 ;  /* 0x000000181918723e */ /* 0x000fe200000000ff */
[----:B------:R-:W-:Y:S01]  /*5f30*/  @UP0 UIADD3 UR10, UR24, UR31, URZ ;  /* 0x0000001f180a0290 */ /* 0x000fe2000fffe03f */
[----:B------:R-:W-:Y:S01]  /*5f40*/  F2FP.F16.F32.PACK_AB R26, R27, R26 ;  /* 0x0000001a1b1a723e */ /* 0x000fe200000000ff */
[----:B------:R-:W-:Y:S01]  /*5f50*/  @UP0 UIADD3 UR12, UR24, UR31, URZ ;  /* 0x0000001f180c0290 */ /* 0x000fe2000fffe03f */
[----:B------:R-:W-:Y:S01]  /*5f60*/  F2FP.F16.F32.PACK_AB R20, R21, R20 ;  /* 0x000000141514723e */ /* 0x000fe200000000ff */
[----:B------:R-:W-:Y:S01]  /*5f70*/  STS [R252+0x5000], R24 ;  /* 0x00500018fc007388 */ /* 0x000fe20000000800 */
[----:B------:R-:W-:Y:S01]  /*5f80*/  F2FP.F16.F32.PACK_AB R22, R23, R22 ;  /* 0x000000161716723e */ /* 0x000fe200000000ff */
[----:B------:R-:W-:Y:S01]  /*5f90*/  @UP0 ULDC.64 UR16, c[0x0][0x458] ;  /* 0x0001160000100ab9 */ /* 0x000fe20000000a00 */
[----:B------:R-:W-:Y:S01]  /*5fa0*/  F2FP.F16.F32.PACK_AB R28, R29, R28 ;  /* 0x0000001c1d1c723e */ /* 0x000fe200000000ff */
[----:B------:R-:W-:Y:S01]  /*5fb0*/  STS [R252+0x5400], R26 ;  /* 0x0054001afc007388 */ /* 0x000fe20000000800 */
[----:B---3--:R-:W-:Y:S01]  /*5fc0*/  FMUL.FTZ R12, R109, UR6 ;  /* 0x000000066d0c7c20 */ /* 0x008fe20008410000 */
[----:B------:R-:W-:Y:S01]  /*5fd0*/  F2FP.F16.F32.PACK_AB R30, R31, R30 ;  /* 0x0000001e1f1e723e */ /* 0x000fe200000000ff */
[----:B------:R-:W-:Y:S01]  /*5fe0*/  FMUL.FTZ R126, R126, UR6 ;  /* 0x000000067e7e7c20 */ /* 0x000fe20008410000 */
[----:B------:R-:W-:Y:S01]  /*5ff0*/  F2FP.F16.F32.PACK_AB R32, R33, R32 ;  /* 0x000000202120723e */ /* 0x000fe200000000ff */
[----:B----4-:R-:W-:Y:S01]  /*6000*/  FMUL.FTZ R14, R113, UR6 ;  /* 0x00000006710e7c20 */ /* 0x010fe20008410000 */
[----:B------:R-:W-:Y:S01]  /*6010*/  F2FP.F16.F32.PACK_AB R34, R35, R34 ;  /* 0x000000222322723e */ /* 0x000fe200000000ff */
[----:B------:R-:W-:Y:S01]  /*6020*/  STS [R252+0x5800], R20 ;  /* 0x00580014fc007388 */ /* 0x000fe20000000800 */
[----:B------:R-:W-:Y:S01]  /*6030*/  F2FP.F16.F32.PACK_AB R40, R41, R40 ;  /* 0x000000282928723e */ /* 0x000fe200000000ff */
[----:B--2---:R-:W-:Y:S01]  /*6040*/  FMUL.FTZ R16, R105, UR6 ;  /* 0x0000000669107c20 */ /* 0x004fe20008410000 */
[----:B------:R-:W-:Y:S01]  /*6050*/  F2FP.F16.F32.PACK_AB R42, R43, R42 ;  /* 0x0000002a2b2a723e */ /* 0x000fe200000000ff */
[----:B------:R-:W-:Y:S01]  /*6060*/  STS [R252+0x5c00], R22 ;  /* 0x005c0016fc007388 */ /* 0x000fe20000000800 */
[----:B------:R-:W-:Y:S01]  /*6070*/  F2FP.F16.F32.PACK_AB R36, R37, R36 ;  /* 0x000000242524723e */ /* 0x000fe200000000ff */
[----:B-1----:R-:W-:Y:S01]  /*6080*/  FMUL.FTZ R18, R101, UR6 ;  /* 0x0000000665127c20 */ /* 0x002fe20008410000 */
[----:B------:R-:W-:Y:S01]  /*6090*/  F2FP.F16.F32.PACK_AB R38, R39, R38 ;  /* 0x000000262726723e */ /* 0x000fe200000000ff */
[----:B------:R-:W-:Y:S01]  /*60a0*/  STS [R252+0x6000], R28 ;  /* 0x0060001cfc007388 */ /* 0x000fe20000000800 */
[----:B------:R-:W-:Y:S01]  /*60b0*/  F2FP.F16.F32.PACK_AB R17, R17, R102 ;  /* 0x000000661111723e */ /* 0x000fe200000000ff */
[----:B------:R-:W-:Y:S01]  /*60c0*/  FMUL.FTZ R0, R127, UR6 ;  /* 0x000000067f007c20 */ /* 0x000fe20008410000 */
[----:B------:R-:W-:Y:S01]  /*60d0*/  F2FP.F16.F32.PACK_AB R18, R18, R100 ;  /* 0x000000641212723e */ /* 0x000fe200000000ff */
[----:B------:R-:W-:Y:S01]  /*60e0*/  STS [R252+0x6400], R30 ;  /* 0x0064001efc007388 */ /* 0x000fe20000000800 */
[----:B------:R-:W-:Y:S01]  /*60f0*/  F2FP.F16.F32.PACK_AB R16, R16, R104 ;  /* 0x000000681010723e */ /* 0x000fe200000000ff */
[----:B------:R-:W-:Y:S01]  /*6100*/  @UP0 ULDC.64 UR14, c[0x0][0x450] ;  /* 0x00011400000e0ab9 */ /* 0x000fe20000000a00 */
[----:B------:R-:W-:Y:S01]  /*6110*/  F2FP.F16.F32.PACK_AB R15, R15, R106 ;  /* 0x0000006a0f0f723e */ /* 0x000fe200000000ff */
[----:B------:R-:W-:Y:S01]  /*6120*/  STS [R252+0x7000], R40 ;  /* 0x00700028fc007388 */ /* 0x000fe20000000800 */
[----:B------:R-:W-:Y:S01]  /*6130*/  F2FP.F16.F32.PACK_AB R14, R14, R112 ;  /* 0x000000700e0e723e */ /* 0x000fe200000000ff */
[----:B------:R-:W-:Y:S01]  /*6140*/  @UP0 UIMAD.WIDE.U32 UR6, UR10, UR16, URZ ;  /* 0x000000100a0602a5 */ /* 0x000fe2000f8e003f */
[----:B------:R-:W-:Y:S01]  /*6150*/  F2FP.F16.F32.PACK_AB R13, R13, R114 ;  /* 0x000000720d0d723e */ /* 0x000fe200000000ff */
[----:B------:R-:W-:Y:S01]  /*6160*/  STS [R252+0x7400], R42 ;  /* 0x0074002afc007388 */ /* 0x000fe20000000800 */
[----:B------:R-:W-:Y:S01]  /*6170*/  F2FP.F16.F32.PACK_AB R12, R12, R108 ;  /* 0x0000006c0c0c723e */ /* 0x000fe200000000ff */
[----:B------:R-:W-:Y:S01]  /*6180*/  @UP0 UIMAD UR13, UR10, UR17, URZ ;  /* 0x000000110a0d02a4 */ /* 0x000fe2000f8e023f */
        /* <DEDUP_REMOVED lines=11> */
[----:B------:R-:W-:Y:S01]  /*6240*/  @UP0 UIADD3 UR21, UR7, UR13, URZ ;  /* 0x0000000d07150290 */ /* 0x000fe2000fffe03f */
[----:B------:R-:W-:Y:S01]  /*6250*/  F2FP.F16.F32.PACK_AB R5, R5, R130 ;  /* 0x000000820505723e */ /* 0x000fe200000000ff */
[----:B------:R-:W-:Y:S01]  /*6260*/  STS [R252+0x7c00], R38 ;  /* 0x007c0026fc007388 */ /* 0x000fe20000000800 */
[----:B------:R-:W-:Y:S01]  /*6270*/  F2FP.F16.F32.PACK_AB R4, R4, R124 ;  /* 0x0000007c0404723e */ /* 0x000fe200000000ff */
[----:B------:R-:W-:Y:S01]  /*6280*/  @UP0 UIADD3 UR20, UR11, UR12, URZ ;  /* 0x0000000c0b140290 */ /* 0x000fe2000fffe03f */
[----:B------:R-:W-:Y:S01]  /*6290*/  PLOP3.LUT P0, PT, PT, PT, UP0, 0x80, 0x0 ;  /* 0x000000000000781c */ /* 0x000fe20003f0f008 */
[----:B------:R-:W-:Y:S01]  /*62a0*/  STS [R252], R18 ;  /* 0x00000012fc007388 */ /* 0x000fe20000000800 */
[----:B------:R-:W-:Y:S01]  /*62b0*/  F2FP.F16.F32.PACK_AB R0, R0, R126 ;  /* 0x0000007e0000723e */ /* 0x000fe200000000ff */
[----:B------:R-:W-:Y:S01]  /*62c0*/  @UP0 UMOV UR18, UR10 ;  /* 0x0000000a00120c82 */ /* 0x000fe20008000000 */
[----:B------:R-:W-:Y:S01]  /*62d0*/  @UP0 UMOV UR13, UR6 ;  /* 0x00000006000d0c82 */ /* 0x000fe20008000000 */
        /* <DEDUP_REMOVED lines=14> */
[----:B------:R1:W-:Y:S02]  /*63c0*/  STS [R252+0x3c00], R0 ;  /* 0x003c0000fc007388 */ /* 0x0003e40000000800 */
[----:B-1----:R-:W-:Y:S01]  /*63d0*/  SHF.R.S32.HI R0, RZ, 0x1f, R19 ;  /* 0x0000001fff007819 */ /* 0x002fe20000011413 */
[----:B------:R-:W-:Y:S06]  /*63e0*/  @P0 BRA `(.L_x_277) ;  /* 0x0000000000340947 */ /* 0x000fec0003800000 */
        /* <DEDUP_REMOVED lines=13> */
.L_x_277:
        /* <DEDUP_REMOVED lines=14> */
.L_x_278:
[----:B------:R-:W-:Y:S01]  /*65a0*/  LEA.HI R0, R0, R19, RZ, 0x3 ;  /* 0x0000001300007211 */ /* 0x000fe200078f18ff */
[----:B------:R-:W-:Y:S01]  /*65b0*/  UIMAD UR5, UR19, -0x20, UR5 ;  /* 0xffffffe0130578a4 */ /* 0x000fe2000f8e0205 */
[----:B------:R-:W-:Y:S02]  /*65c0*/  BAR.SYNC.DEFER_BLOCKING 0x0 ;  /* 0x0000000000007b1d */ /* 0x000fe40000010000 */
[----:B------:R-:W-:-:S04]  /*65d0*/  SHF.R.S32.HI R0, RZ, 0x3, R0 ;  /* 0x00000003ff007819 */ /* 0x000fc80000011400 */
[----:B------:R-:W-:-:S13]  /*65e0*/  ISETP.GE.AND P0, PT, R0, UR5, PT ;  /* 0x0000000500007c0c */ /* 0x000fda000bf06270 */
[----:B------:R-:W-:Y:S05]  /*65f0*/  @P0 BRA `(.L_x_267) ;  /* 0x0000000000d40947 */ /* 0x000fea0003800000 */
[----:B------:R-:W2:Y:S01]  /*6600*/  LDL.64 R6, [R1+0x8] ;  /* 0x0000080001067983 */ /* 0x000ea20000100a00 */
[----:B------:R-:W-:Y:S01]  /*6610*/  USHF.L.U32 UR5, UR19, 0x5, URZ ;  /* 0x0000000513057899 */ /* 0x000fe2000800063f */
[----:B------:R-:W-:Y:S01]  /*6620*/  SHF.R.S32.HI R8, RZ, 0x1f, R0 ;  /* 0x0000001fff087819 */ /* 0x000fe20000011400 */
[----:B------:R-:W-:Y:S01]  /*6630*/  USHF.R.S32.HI UR11, URZ, 0x1f, UR54 ;  /* 0x0000001f3f0b7899 */ /* 0x000fe20008011436 */
[----:B------:R-:W1:Y:S01]  /*6640*/  LDS.128 R40, [R237+0x12000] ;  /* 0x01200000ed287984 */ /* 0x000e620000000c00 */
        /* <DEDUP_REMOVED lines=14> */
[----:B------:R-:W4:Y:S04]  /*6730*/  LDS.128 R24, [R237+0x14000] ;  /* 0x01400000ed187984 */ /* 0x000f280000000c00 */
[----:B------:R-:W4:Y:S01]  /*6740*/  LDS.128 R36, [R237+0x17000] ;  /* 0x01700000ed247984 */ /* 0x000f220000000c00 */
[--C-:B--2---:R-:W-:Y:S01]  /*6750*/  SHF.R.S32.HI R5, RZ, 0x1f, R6.reuse ;  /* 0x0000001fff057819 */ /* 0x104fe20000011406 */
[----:B------:R-:W-:-:S04]  /*6760*/  IMAD.MOV.U32 R4, RZ, RZ, R6 ;  /* 0x000000ffff047224 */ /* 0x000fc800078e0006 */
        /* <DEDUP_REMOVED lines=10> */
[----:B------:R-:W-:Y:S01]  /*6810*/  IMAD.WIDE.U32 R4, R4, UR54, R6 ;  /* 0x0000003604047c25 */ /* 0x000fe2000f8e0006 */
[----:B------:R-:W-:Y:S01]  /*6820*/  MOV R0, UR6 ;  /* 0x0000000600007c02 */ /* 0x000fe20008000f00 */
[----:B------:R-:W-:-:S02]  /*6830*/  UIMAD UR5, UR54, UR7, UR5 ;  /* 0x00000007360572a4 */ /* 0x000fc4000f8e0205 */
[----:B------:R-:W-:Y:S01]  /*6840*/  VIADD R5, R5, UR10 ;  /* 0x0000000a05057c36 */ /* 0x000fe20008000000 */
[----:B------:R-:W-:Y:S01]  /*6850*/  ULDC.64 UR6, c[0x0][0x3f0] ;  /* 0x0000fc0000067ab9 */ /* 0x000fe20000000a00 */
[----:B------:R-:W-:Y:S01]  /*6860*/  IMAD.WIDE.U32 R8, R0, UR54, R8 ;  /* 0x0000003600087c25 */ /* 0x000fe2000f8e0008 */
[----:B------:R-:W-:-:S04]  /*6870*/  LEA R6, P0, R4, UR6, 0x1 ;  /* 0x0000000604067c11 */ /* 0x000fc8000f8008ff */
[----:B------:R-:W-:Y:S01]  /*6880*/  LEA.HI.X R7, R4, UR7, R5, 0x1, P0 ;  /* 0x0000000704077c11 */ /* 0x000fe200080f0c05 */
[----:B------:R-:W-:Y:S01]  /*6890*/  ULDC.64 UR6, c[0x0][0x3f8] ;  /* 0x0000fe0000067ab9 */ /* 0x000fe20000000a00 */
[----:B------:R-:W-:Y:S02]  /*68a0*/  IADD3 R0, R9, UR5, RZ ;  /* 0x0000000509007c10 */ /* 0x000fe4000fffe0ff */
[C---:B------:R-:W-:Y:S01]  /*68b0*/  LEA R4, P0, R8.reuse, UR6, 0x1 ;  /* 0x0000000608047c11 */ /* 0x040fe2000f8008ff */
[----:B-1----:R1:W-:Y:S03]  /*68c0*/  STG.E.128 desc[UR8][R6.64+0x100], R40 ;  /* 0x0001002806007986 */ /* 0x0023e6000c101d08 */
[----:B------:R-:W-:Y:S01]  /*68d0*/  LEA.HI.X R5, R8, UR7, R0, 0x1, P0 ;  /* 0x0000000708057c11 */ /* 0x000fe200080f0c00 */
[----:B---3--:R1:W-:Y:S04]  /*68e0*/  STG.E.128 desc[UR8][R6.64+0x80], R16 ;  /* 0x0000801006007986 */ /* 0x0083e8000c101d08 */
[----:B----4-:R1:W-:Y:S04]  /*68f0*/  STG.E.128 desc[UR8][R6.64], R12 ;  /* 0x0000000c06007986 */ /* 0x0103e8000c101d08 */
[----:B------:R1:W-:Y:S04]  /*6900*/  STG.E.128 desc[UR8][R6.64+0x180], R20 ;  /* 0x0001801406007986 */ /* 0x0003e8000c101d08 */
[----:B------:R1:W-:Y:S04]  /*6910*/  STG.E.128 desc[UR8][R4.64+0x100], R32 ;  /* 0x0001002004007986 */ /* 0x0003e8000c101d08 */
[----:B------:R1:W-:Y:S04]  /*6920*/  STG.E.128 desc[UR8][R4.64+0x80], R28 ;  /* 0x0000801c04007986 */ /* 0x0003e8000c101d08 */
[----:B------:R1:W-:Y:S04]  /*6930*/  STG.E.128 desc[UR8][R4.64], R24 ;  /* 0x0000001804007986 */ /* 0x0003e8000c101d08 */
[----:B------:R1:W-:Y:S02]  /*6940*/  STG.E.128 desc[UR8][R4.64+0x180], R36 ;  /* 0x0001802404007986 */ /* 0x0003e4000c101d08 */
.L_x_267:
[----:B------:R-:W-:Y:S05]  /*6950*/  BSYNC B1 ;  /* 0x0000000000017941 */ /* 0x000fea0003800000 */
.L_x_259:
[----:B-12---:R-:W2:Y:S01]  /*6960*/  LDL R4, [R1+0x10] ;  /* 0x0000100001047983 */ /* 0x006ea20000100800 */
[----:B------:R-:W-:Y:S02]  /*6970*/  ULDC UR5, c[0x0][0xc] ;  /* 0x0000030000057ab9 */ /* 0x000fe40000000800 */
[----:B------:R-:W-:Y:S01]  /*6980*/  UIADD3 UR19, UR5, UR19, URZ ;  /* 0x0000001305137290 */ /* 0x000fe2000fffe03f */
[----:B--2---:R-:W-:-:S13]  /*6990*/  R2UR UR6, R4 ;  /* 0x00000000040672ca */ /* 0x004fda00000e0000 */
[----:B------:R-:W-:-:S06]  /*69a0*/  UISETP.GE.AND UP0, UPT, UR19, UR6, UPT ;  /* 0x000000061300728c */ /* 0x000fcc000bf06270 */
[----:B------:R-:W-:-:S13]  /*69b0*/  PLOP3.LUT P0, PT, PT, PT, UP0, 0x80, 0x0 ;  /* 0x000000000000781c */ /* 0x000fda0003f0f008 */
[----:B------:R-:W-:Y:S05]  /*69c0*/  @P0 BRA `(.L_x_279) ;  /* 0x0000000000040947 */ /* 0x000fea0003800000 */
[----:B------:R-:W-:Y:S05]  /*69d0*/  BRA `(.L_x_280) ;  /* 0xffffffa0005c7947 */ /* 0x000fea000383ffff */
.L_x_279:
[----:B------:R-:W-:Y:S05]  /*69e0*/  EXIT ;  /* 0x000000000000794d */ /* 0x000fea0003800000 */
.L_x_281:
        /* <DEDUP_REMOVED lines=9> */
.L_x_2028:


//--------------------- .text._ZN5flash44flash_bwd_dq_dk_dv_loop_seqk_parallel_kernelI23Flash_bwd_kernel_traitsILi256ELi64ELi32ELi8ELi4ELi1ELi2ELb1ELb1EN7cutlass6half_tE19Flash_kernel_traitsILi256ELi64ELi32ELi8ES3_EELb0ELb0ELb1ELb0ELb0ELb1ELb1EEEvNS_16Flash_bwd_paramsE --------------------------
	.section	.text._ZN5flash44flash_bwd_dq_dk_dv_loop_seqk_parallel_kernelI23Flash_bwd_kernel_traitsILi256ELi64ELi32ELi8ELi4ELi1ELi2ELb1ELb1EN7cutlass6half_tE19Flash_kernel_traitsILi256ELi64ELi32ELi8ES3_EELb0ELb0ELb1ELb0ELb0ELb1ELb1EEEvNS_16Flash_bwd_paramsE,"ax",@progbits
	.align	128
        .global         _ZN5flash44flash_bwd_dq_dk_dv_loop_seqk_parallel_kernelI23Flash_bwd_kernel_traitsILi256ELi64ELi32ELi8ELi4ELi1ELi2ELb1ELb1EN7cutlass6half_tE19Flash_kernel_traitsILi256ELi64ELi32ELi8ES3_EELb0ELb0ELb1ELb0ELb0ELb1ELb1EEEvNS_16Flash_bwd_paramsE
        .type           _ZN5flash44flash_bwd_dq_dk_dv_loop_seqk_parallel_kernelI23Flash_bwd_kernel_traitsILi256ELi64ELi32ELi8ELi4ELi1ELi2ELb1ELb1EN7cutlass6half_tE19Flash_kernel_traitsILi256ELi64ELi32ELi8ES3_EELb0ELb0ELb1ELb0ELb0ELb1ELb1EEEvNS_16Flash_bwd_paramsE,@function
        .size           _ZN5flash44flash_bwd_dq_dk_dv_loop_seqk_parallel_kernelI23Flash_bwd_kernel_traitsILi256ELi64ELi32ELi8ELi4ELi1ELi2ELb1ELb1EN7cutlass6half_tE19Flash_kernel_traitsILi256ELi64ELi32ELi8ES3_EELb0ELb0ELb1ELb0ELb0ELb1ELb1EEEvNS_16Flash_bwd_paramsE,(.L_x_2029 - _ZN5flash44flash_bwd_dq_dk_dv_loop_seqk_parallel_kernelI23Flash_bwd_kernel_traitsILi256ELi64ELi32ELi8ELi4ELi1ELi2ELb1ELb1EN7cutlass6half_tE19Flash_kernel_traitsILi256ELi64ELi32ELi8ES3_EELb0ELb0ELb1ELb0ELb0ELb1ELb1EEEvNS_16Flash_bwd_paramsE)
        .other          _ZN5flash44flash_bwd_dq_dk_dv_loop_seqk_parallel_kernelI23Flash_bwd_kernel_traitsILi256ELi64ELi32ELi8ELi4ELi1ELi2ELb1ELb1EN7cutlass6half_tE19Flash_kernel_traitsILi256ELi64ELi32ELi8ES3_EELb0ELb0ELb1ELb0ELb0ELb1ELb1EEEvNS_16Flash_bwd_paramsE,@"STO_CUDA_ENTRY STV_DEFAULT"
_ZN5flash44flash_bwd_dq_dk_dv_loop_seqk_parallel_kernelI23Flash_bwd_kernel_traitsILi256ELi64ELi32ELi8ELi4ELi1ELi2ELb1ELb1EN7cutlass6half_tE19Flash_kernel_traitsILi256ELi64ELi32ELi8ES3_EELb0ELb0ELb1ELb0ELb0ELb1ELb1EEEvNS_16Flash_bwd_paramsE:
.text._ZN5flash44flash_bwd_dq_dk_dv_loop_seqk_parallel_kernelI23Flash_bwd_kernel_traitsILi256ELi64ELi32ELi8ELi4ELi1ELi2ELb1ELb1EN7cutlass6half_tE19Flash_kernel_traitsILi256ELi64ELi32ELi8ES3_EELb0ELb0ELb1ELb0ELb0ELb1ELb1EEEvNS_16Flash_bwd_paramsE:
        /* <DEDUP_REMOVED lines=12> */
[----:B------:R-:W2:Y:S01]  /*00c0*/  S2UR UR53, SR_CTAID.Z ;  /* 0x00000000003579c3 */ /* 0x000ea20000002700 */
[----:B------:R-:W-:Y:S01]  /*00d0*/  UMOV UR5, 0x400 ;  /* 0x0000040000057882 */ /* 0x000fe20000000000 */
[----:B------:R-:W-:Y:S01]  /*00e0*/  IMAD.MOV.U32 R224, RZ, RZ, 0x20 ;  /* 0x00000020ffe07424 */ /* 0x000fe200078e00ff */
[----:B------:R-:W-:Y:S01]  /*00f0*/  ULDC.64 UR8, c[0x0][0x208] ;  /* 0x0000820000087ab9 */ /* 0x000fe20000000a00 */
[----:B------:R-:W-:Y:S01]  /*0100*/  IMAD.MOV.U32 R227, RZ, RZ, 0x40 ;  /* 0x00000040ffe37424 */ /* 0x000fe200078e00ff */
[----:B------:R-:W-:Y:S01]  /*0110*/  ULDC UR57, c[0x0][0x394] ;  /* 0x0000e50000397ab9 */ /* 0x000fe20000000800 */
[----:B------:R-:W-:Y:S02]  /*0120*/  IMAD.MOV.U32 R250, RZ, RZ, 0x1c0 ;  /* 0x000001c0fffa7424 */ /* 0x000fe400078e00ff */
[----:B------:R-:W3:Y:S08]  /*0130*/  S2UR UR4, SR_CgaCtaId ;  /* 0x00000000000479c3 */ /* 0x000ef00000008800 */
[----:B------:R-:W4:Y:S01]  /*0140*/  S2UR UR45, SR_CTAID.Y ;  /* 0x00000000002d79c3 */ /* 0x000f220000002600 */
[----:B--2---:R-:W-:Y:S01]  /*0150*/  USHF.R.S32.HI UR6, URZ, 0x1f, UR53 ;  /* 0x0000001f3f067899 */ /* 0x004fe20008011435 */
[----:B-1----:R-:W-:Y:S01]  /*0160*/  SHF.R.S32.HI R16, RZ, 0x1f, R12 ;  /* 0x0000001fff107819 */ /* 0x002fe2000001140c */
[----:B---3--:R-:W-:-:S03]  /*0170*/  ULEA UR4, UR4, UR5, 0x18 ;  /* 0x0000000504047291 */ /* 0x008fc6000f8ec03f */
[CC--:B------:R-:W-:Y:S01]  /*0180*/  LEA.HI R15, R16.reuse, R12.reuse, RZ, 0x4 ;  /* 0x0000000c100f7211 */ /* 0x0c0fe200078f20ff */
[----:B------:R-:W-:Y:S01]  /*0190*/  UIADD3 UR61, UR4, 0x14000, URZ ;  /* 0x00014000043d7890 */ /* 0x000fe2000fffe03f */
[CC--:B------:R-:W-:Y:S02]  /*01a0*/  LEA.HI R18, R16.reuse, R12.reuse, RZ, 0x3 ;  /* 0x0000000c10127211 */ /* 0x0c0fe400078f18ff */
[----:B------:R-:W-:Y:S01]  /*01b0*/  LEA.HI R17, R16, R12, RZ, 0x2 ;  /* 0x0000000c10117211 */ /* 0x000fe200078f10ff */
[----:B----4-:R-:W-:Y:S01]  /*01c0*/  USHF.L.U32 UR5, UR45, 0x7, URZ ;  /* 0x000000072d057899 */ /* 0x010fe2000800063f */
[----:B------:R-:W-:Y:S02]  /*01d0*/  SHF.R.S32.HI R6, RZ, 0x4, R15 ;  /* 0x00000004ff067819 */ /* 0x000fe4000001140f */
[----:B------:R-:W-:Y:S02]  /*01e0*/  LOP3.LUT R0, R18, 0xfffffff8, RZ, 0xc0, !PT ;  /* 0xfffffff812007812 */ /* 0x000fe400078ec0ff */
[----:B------:R-:W-:-:S02]  /*01f0*/  SHF.R.S32.HI R9, RZ, 0x2, R17 ;  /* 0x00000002ff097819 */ /* 0x000fc40000011411 */
[----:B------:R-:W-:Y:S01]  /*0200*/  SHF.R.S32.HI R2, RZ, 0x1f, R17 ;  /* 0x0000001fff027819 */ /* 0x000fe20000011411 */
[----:B------:R-:W-:Y:S01]  /*0210*/  IMAD.IADD R0, R12, 0x1, -R0 ;  /* 0x000000010c007824 */ /* 0x000fe200078e0a00 */
[----:B------:R-:W-:Y:S02]  /*0220*/  LEA.HI R11, R16, R12, RZ, 0x5 ;  /* 0x0000000c100b7211 */ /* 0x000fe400078f28ff */
[----:B------:R-:W-:Y:S01]  /*0230*/  LEA.HI R3, R15, R6, RZ, 0x1 ;  /* 0x000000060f037211 */ /* 0x000fe200078f08ff */
[----:B------:R-:W-:Y:S01]  /*0240*/  IMAD.SHL.U32 R7, R0, 0x40, RZ ;  /* 0x0000004000077824 */ /* 0x000fe200078e00ff */
[----:B------:R-:W-:Y:S02]  /*0250*/  LEA.HI R2, R2, R9, RZ, 0x3 ;  /* 0x0000000902027211 */ /* 0x000fe400078f18ff */
[----:B------:R-:W-:Y:S02]  /*0260*/  LOP3.LUT R5, R11, 0xffffffe0, RZ, 0xc0, !PT ;  /* 0xffffffe00b057812 */ /* 0x000fe400078ec0ff */
[----:B------:R-:W-:-:S02]  /*0270*/  LOP3.LUT R3, R3, 0xfffffffe, RZ, 0xc0, !PT ;  /* 0xfffffffe03037812 */ /* 0x000fc400078ec0ff */
[----:B------:R-:W-:Y:S01]  /*0280*/  LOP3.LUT R4, R2, 0xfffffff8, RZ, 0xc0, !PT ;  /* 0xfffffff802047812 */ /* 0x000fe200078ec0ff */
[----:B------:R-:W-:Y:S01]  /*0290*/  IMAD.IADD R2, R12, 0x1, -R5 ;  /* 0x000000010c027824 */ /* 0x000fe200078e0a05 */
[----:B------:R-:W-:Y:S01]  /*02a0*/  LOP3.LUT P4, RZ, R0, 0x2, RZ, 0xc0, !PT ;  /* 0x0000000200ff7812 */ /* 0x000fe2000788c0ff */
[----:B------:R-:W-:Y:S01]  /*02b0*/  IMAD.IADD R13, R6, 0x1, -R3 ;  /* 0x00000001060d7824 */ /* 0x000fe200078e0a03 */
[----:B------:R-:W-:Y:S01]  /*02c0*/  LOP3.LUT R3, R7, 0x1c0, RZ, 0xc0, !PT ;  /* 0x000001c007037812 */ /* 0x000fe200078ec0ff */
[----:B------:R-:W-:Y:S01]  /*02d0*/  IMAD.IADD R9, R9, 0x1, -R4 ;  /* 0x0000000109097824 */ /* 0x000fe200078e0a04 */
[----:B------:R-:W-:Y:S01]  /*02e0*/  SHF.R.S32.HI R6, RZ, 0x3, R18 ;  /* 0x00000003ff067819 */ /* 0x000fe20000011412 */
[----:B------:R-:W-:Y:S01]  /*02f0*/  IMAD.SHL.U32 R7, R0, 0x20, RZ ;  /* 0x0000002000077824 */ /* 0x000fe200078e00ff */
[----:B------:R-:W-:Y:S02]  /*0300*/  SHF.R.S32.HI R4, RZ, 0x1f, R2 ;  /* 0x0000001fff047819 */ /* 0x000fe40000011402 */
[----:B------:R-:W-:-:S02]  /*0310*/  LOP3.LUT R5, R3, 0x8, R18, 0xf8, !PT ;  /* 0x0000000803057812 */ /* 0x000fc400078ef812 */
[----:B------:R-:W-:Y:S01]  /*0320*/  LEA.HI R19, R4, R2, RZ, 0x2 ;  /* 0x0000000204137211 */ /* 0x000fe200078f10ff */
[----:B------:R-:W-:Y:S01]  /*0330*/  IMAD.SHL.U32 R4, R6, 0x40, RZ ;  /* 0x0000004006047824 */ /* 0x000fe200078e00ff */
[----:B------:R-:W-:Y:S02]  /*0340*/  SHF.R.U32.HI R3, RZ, 0x3, R3 ;  /* 0x00000003ff037819 */ /* 0x000fe40000011603 */
[----:B------:R-:W-:Y:S02]  /*0350*/  LOP3.LUT P3, RZ, R0, 0x4, RZ, 0xc0, !PT ;  /* 0x0000000400ff7812 */ /* 0x000fe4000786c0ff */
[----:B------:R-:W-:Y:S02]  /*0360*/  LOP3.LUT R2, R5, R3, RZ, 0x3c, !PT ;  /* 0x0000000305027212 */ /* 0x000fe400078e3cff */
[----:B------:R-:W-:Y:S01]  /*0370*/  LOP3.LUT R3, R4, 0x1c0, RZ, 0xc0, !PT ;  /* 0x000001c004037812 */ /* 0x000fe200078ec0ff */
[----:B------:R-:W-:Y:S01]  /*0380*/  IMAD.SHL.U32 R4, R0, 0x8, RZ ;  /* 0x0000000800047824 */ /* 0x000fe200078e00ff */
[----:B------:R-:W-:Y:S01]  /*0390*/  LEA.HI R8, R16, R12, RZ, 0x7 ;  /* 0x0000000c10087211 */ /* 0x000fe200078f38ff */
[----:B------:R-:W-:Y:S01]  /*03a0*/  IMAD.SHL.U32 R0, R13, 0x100, RZ ;  /* 0x000001000d007824 */ /* 0x000fe200078e00ff */
[----:B------:R-:W-:-:S02]  /*03b0*/  SHF.R.U32.HI R5, RZ, 0x3, R3 ;  /* 0x00000003ff057819 */ /* 0x000fc40000011603 */
[----:B------:R-:W-:Y:S02]  /*03c0*/  SHF.R.S32.HI R8, RZ, 0x7, R8 ;  /* 0x00000007ff087819 */ /* 0x000fe40000011408 */
[----:B------:R-:W-:Y:S02]  /*03d0*/  LOP3.LUT R6, R3, 0x38, R4, 0xf8, !PT ;  /* 0x0000003803067812 */ /* 0x000fe400078ef804 */
[----:B------:R-:W-:Y:S01]  /*03e0*/  LOP3.LUT R3, R0, 0x100, RZ, 0xc0, !PT ;  /* 0x0000010000037812 */ /* 0x000fe200078ec0ff */
[----:B------:R-:W-:Y:S01]  /*03f0*/  IMAD R0, R8, 0x2, R13 ;  /* 0x0000000208007824 */ /* 0x000fe200078e020d */
[----:B------:R-:W-:Y:S02]  /*0400*/  LOP3.LUT R4, R9, 0x1, RZ, 0xc0, !PT ;  /* 0x0000000109047812 */ /* 0x000fe400078ec0ff */
[----:B------:R-:W-:Y:S01]  /*0410*/  LOP3.LUT R14, R3, 0xe0, R7, 0xf8, !PT ;  /* 0x000000e0030e7812 */ /* 0x000fe200078ef807 */
[----:B------:R-:W-:Y:S01]  /*0420*/  IMAD.U32 R234, R0, 0x200, R2 ;  /* 0x0000020000ea7824 */ /* 0x000fe200078e0002 */
[----:B------:R-:W-:-:S02]  /*0430*/  LOP3.LUT R3, R17, 0x7ffffffc, RZ, 0xc0, !PT ;  /* 0x7ffffffc11037812 */ /* 0x000fc400078ec0ff */
[----:B------:R-:W-:Y:S01]  /*0440*/  ISETP.NE.U32.AND P1, PT, R4, 0x1, PT ;  /* 0x000000010400780c */ /* 0x000fe20003f25070 */
[----:B------:R-:W-:Y:S01]  /*0450*/  IMAD.SHL.U32 R4, R9, 0x20, RZ ;  /* 0x0000002009047824 */ /* 0x000fe200078e00ff */
[----:B------:R-:W-:Y:S01]  /*0460*/  LOP3.LUT R10, R6, R5, RZ, 0x3c, !PT ;  /* 0x00000005060a7212 */ /* 0x000fe200078e3cff */
[----:B------:R-:W-:Y:S01]  /*0470*/  IMAD.IADD R17, R12, 0x1, -R3 ;  /* 0x000000010c117824 */ /* 0x000fe200078e0a03 */
[--C-:B------:R-:W-:Y:S01]  /*0480*/  SHF.R.S32.HI R2, RZ, 0x5, R11.reuse ;  /* 0x00000005ff027819 */ /* 0x100fe2000001140b */
[----:B------:R-:W-:Y:S01]  /*0490*/  IMAD.SHL.U32 R3, R8, 0x10, RZ ;  /* 0x0000001008037824 */ /* 0x000fe200078e00ff */
[----:B------:R-:W-:Y:S02]  /*04a0*/  SHF.R.S32.HI R5, RZ, 0x1f, R11 ;  /* 0x0000001fff057819 */ /* 0x000fe4000001140b */
[----:B------:R-:W-:Y:S02]  /*04b0*/  LOP3.LUT R0, R15, 0xfffffff0, RZ, 0xc0, !PT ;  /* 0xfffffff00f007812 */ /* 0x000fe400078ec0ff */
[----:B------:R-:W-:-:S02]  /*04c0*/  LOP3.LUT R4, R4, 0xe0, RZ, 0xc0, !PT ;  /* 0x000000e004047812 */ /* 0x000fc400078ec0ff */
[-C--:B------:R-:W-:Y:S01]  /*04d0*/  LEA.HI R5, R5, R2.reuse, RZ, 0x2 ;  /* 0x0000000205057211 */ /* 0x080fe200078f10ff */
[----:B------:R-:W-:Y:S01]  /*04e0*/  IMAD.IADD R0, R12, 0x1, -R0 ;  /* 0x000000010c007824 */ /* 0x000fe200078e0a00 */
[----:B------:R-:W-:Y:S02]  /*04f0*/  LEA.HI R6, R11, R2, RZ, 0x1 ;  /* 0x000000020b067211 */ /* 0x000fe400078f08ff */
[----:B------:R-:W-:Y:S01]  /*0500*/  LEA.HI R7, R16, R12, RZ, 0x6 ;  /* 0x0000000c10077211 */ /* 0x000fe200078f30ff */
[----:B------:R-:W-:Y:S01]  /*0510*/  IMAD.SHL.U32 R12, R12, 0x2, RZ ;  /* 0x000000020c0c7824 */ /* 0x000fe200078e00ff */
[----:B------:R-:W-:Y:S02]  /*0520*/  LOP3.LUT R15, R4, 0x10, R3, 0xf8, !PT ;  /* 0x00000010040f7812 */ /* 0x000fe400078ef803 */
[----:B------:R-:W-:Y:S02]  /*0530*/  LOP3.LUT R5, R5, 0xfffffffc, RZ, 0xc0, !PT ;  /* 0xfffffffc05057812 */ /* 0x000fe400078ec0ff */
[----:B------:R-:W-:-:S02]  /*0540*/  LOP3.LUT R4, R6, 0x3ffffe, RZ, 0xc0, !PT ;  /* 0x003ffffe06047812 */ /* 0x000fc400078ec0ff */
[----:B------:R-:W-:Y:S01]  /*0550*/  LOP3.LUT R8, R3, 0x6, R12, 0xf8, !PT ;  /* 0x0000000603087812 */ /* 0x000fe200078ef80c */
[C---:B------:R-:W-:Y:S01]  /*0560*/  IMAD.IADD R12, R2.reuse, 0x1, -R5 ;  /* 0x00000001020c7824 */ /* 0x040fe200078e0a05 */
[----:B------:R-:W-:Y:S01]  /*0570*/  SHF.R.S32.HI R6, RZ, 0x1f, R0 ;  /* 0x0000001fff067819 */ /* 0x000fe20000011400 */
[C---:B------:R-:W-:Y:S01]  /*0580*/  IMAD.IADD R16, R2.reuse, 0x1, -R4 ;  /* 0x0000000102107824 */ /* 0x040fe200078e0a04 */
[----:B------:R-:W-:Y:S01]  /*0590*/  SHF.R.S32.HI R3, RZ, 0x6, R7 ;  /* 0x00000006ff037819 */ /* 0x000fe20000011407 */
[----:B------:R-:W-:Y:S01]  /*05a0*/  IMAD.SHL.U32 R2, R2, 0x8, RZ ;  /* 0x0000000802027824 */ /* 0x000fe200078e00ff */
[----:B------:R-:W-:Y:S01]  /*05b0*/  LEA.HI R226, R6, R0, RZ, 0x3 ;  /* 0x0000000006e27211 */ /* 0x000fe200078f18ff */
[----:B------:R1:W-:Y:S01]  /*05c0*/  STL [R1+0x4], R8 ;  /* 0x0000040801007387 */ /* 0x0003e20000100800 */
[----:B------:R-:W-:Y:S01]  /*05d0*/  LOP3.LUT P0, RZ, R0, 0x4, RZ, 0xc0, !PT ;  /* 0x0000000400ff7812 */ /* 0x000fe2000780c0ff */
[----:B------:R-:W-:Y:S01]  /*05e0*/  IMAD R237, R3, 0x200, R10 ;  /* 0x0000020003ed7824 */ /* 0x000fe200078e020a */
[----:B------:R-:W-:Y:S01]  /*05f0*/  LOP3.LUT R11, R2, 0x38, RZ, 0xc0, !PT ;  /* 0x00000038020b7812 */ /* 0x000fe200078ec0ff */
[----:B------:R-:W-:Y:S01]  /*0600*/  IMAD.SHL.U32 R5, R0, 0x20, RZ ;  /* 0x0000002000057824 */ /* 0x000fe200078e00ff */
[----:B------:R-:W-:Y:S01]  /*0610*/  LOP3.LUT R2, R226, 0xfffffff8, RZ, 0xc0, !PT ;  /* 0xfffffff8e2027812 */ /* 0x000fe200078ec0ff */
[----:B------:R-:W-:Y:S01]  /*0620*/  IMAD.SHL.U32 R7, R0, 0x4, RZ ;  /* 0x0000000400077824 */ /* 0x000fe200078e00ff */
[----:B------:R-:W-:Y:S01]  /*0630*/  LOP3.LUT P2, RZ, R9, 0x2, RZ, 0xc0, !PT ;  /* 0x0000000209ff7812 */ /* 0x000fe2000784c0ff */
[----:B------:R-:W-:Y:S01]  /*0640*/  IMAD.SHL.U32 R4, R13, 0x20, RZ ;  /* 0x000000200d047824 */ /* 0x000fe200078e00ff */
[----:B------:R-:W-:Y:S01]  /*0650*/  SEL R225, R224, 0xffffffe0, !P3 ;  /* 0xffffffe0e0e17807 */ /* 0x000fe20005800000 */
[----:B------:R-:W-:Y:S01]  /*0660*/  IMAD.IADD R2, R0, 0x1, -R2 ;  /* 0x0000000100027824 */ /* 0x000fe200078e0a02 */
[----:B------:R-:W-:Y:S01]  /*0670*/  SEL R231, R227, 0xffffffc0, !P3 ;  /* 0xffffffc0e3e77807 */ /* 0x000fe20005800000 */
[C---:B------:R-:W-:Y:S01]  /*0680*/  IMAD.SHL.U32 R0, R9.reuse, 0x40, RZ ;  /* 0x0000004009007824 */ /* 0x040fe200078e00ff */
[----:B------:R-:W-:Y:S01]  /*0690*/  LOP3.LUT R4, R4, 0x20, RZ, 0xc0, !PT ;  /* 0x0000002004047812 */ /* 0x000fe200078ec0ff */
[----:B------:R-:W-:Y:S01]  /*06a0*/  IMAD.SHL.U32 R6, R9, 0x4, RZ ;  /* 0x0000000409067824 */ /* 0x000fe200078e00ff */
[----:B------:R-:W-:Y:S01]  /*06b0*/  LOP3.LUT P6, RZ, R2, 0x2, RZ, 0xc0, !PT ;  /* 0x0000000202ff7812 */ /* 0x000fe200078cc0ff */
[----:B------:R-:W-:Y:S01]  /*06c0*/  IMAD.SHL.U32 R226, R226, 0x40, RZ ;  /* 0x00000040e2e27824 */ /* 0x000fe200078e00ff */
[----:B------:R-:W-:-:S02]  /*06d0*/  LOP3.LUT R0, R0, 0x1c0, RZ, 0xc0, !PT ;  /* 0x000001c000007812 */ /* 0x000fc400078ec0ff */
[C---:B------:R-:W-:Y:S01]  /*06e0*/  LOP3.LUT P5, RZ, R2.reuse, 0x4, RZ, 0xc0, !PT ;  /* 0x0000000402ff7812 */ /* 0x040fe200078ac0ff */
[----:B------:R-:W-:Y:S01]  /*06f0*/  IMAD.SHL.U32 R2, R2, 0x40, RZ ;  /* 0x0000004002027824 */ /* 0x000fe200078e00ff */
[----:B------:R-:W-:Y:S02]  /*0700*/  LOP3.LUT R226, R226, 0xfffffe00, RZ, 0xc0, !PT ;  /* 0xfffffe00e2e27812 */ /* 0x000fe400078ec0ff */
[----:B------:R-:W-:Y:S01]  /*0710*/  SEL R250, R250, 0x240, !P1 ;  /* 0x00000240fafa7807 */ /* 0x000fe20004800000 */
[----:B-1----:R-:W-:Y:S01]  /*0720*/  IMAD.SHL.U32 R8, R3, 0x8, RZ ;  /* 0x0000000803087824 */ /* 0x002fe200078e00ff */
[----:B------:R-:W-:Y:S01]  /*0730*/  LOP3.LUT R2, R2, 0x1c0, RZ, 0xc0, !PT ;  /* 0x000001c002027812 */ /* 0x000fe200078ec0ff */
[----:B------:R-:W-:Y:S01]  /*0740*/  IMAD.SHL.U32 R3, R13, 0x8, RZ ;  /* 0x000000080d037824 */ /* 0x000fe200078e00ff */
[----:B------:R-:W-:Y:S02]  /*0750*/  SEL R227, R227, 0xffffffc0, !P5 ;  /* 0xffffffc0e3e37807 */ /* 0x000fe40006800000 */
[----:B------:R-:W-:-:S02]  /*0760*/  LOP3.LUT R9, R4, 0x18, R8, 0xf8, !PT ;  /* 0x0000001804097812 */ /* 0x000fc400078ef808 */
        /* <DEDUP_REMOVED lines=23> */
[C---:B------:R-:W-:Y:S01]  /*08e0*/  IMAD R9, R12.reuse, 0x10, R4 ;  /* 0x000000100c097824 */ /* 0x040fe200078e0204 */
[----:B------:R-:W-:Y:S01]  /*08f0*/  LEA R237, R237, UR4, 0x1 ;  /* 0x00000004eded7c11 */ /* 0x000fe2000f8e08ff */
        /* <DEDUP_REMOVED lines=28> */
[----:B------:R-:W-:Y:S02]  /*0ac0*/  IMAD.IADD R231, R229, 0x1, R231 ;  /* 0x00000001e5e77824 */ /* 0x000fe400078e02e7 */
[----:B------:R-:W-:Y:S02]  /*0ad0*/  IMAD.IADD R225, R225, 0x1, R3 ;  /* 0x00000001e1e17824 */ /* 0x000fe400078e0203 */
[----:B------:R-:W-:-:S02]  /*0ae0*/  IMAD.IADD R250, R250, 0x1, R249 ;  /* 0x00000001fafa7824 */ /* 0x000fc400078e02f9 */
[----:B------:R-:W-:Y:S02]  /*0af0*/  VIADD R236, R235, 0x800 ;  /* 0x00000800ebec7836 */ /* 0x000fe40000000000 */
[----:B-1----:R-:W-:-:S07]  /*0b00*/  IMAD.IADD R227, R224, 0x1, R227 ;  /* 0x00000001e0e37824 */ /* 0x002fce00078e02e3 */
.L_x_304:
        /* <DEDUP_REMOVED lines=16> */
[----:B-12---:R-:W-:Y:S01]  /*0c10*/  IMAD.U32 R4, RZ, RZ, UR6 ;  /* 0x00000006ff047e24 */ /* 0x006fe2000f8e00ff */
        /* <DEDUP_REMOVED lines=50> */
.L_x_282:
        /* <DEDUP_REMOVED lines=103> */
[----:B------:R-:W-:Y:S01]  /*15b0*/  @!UP2 UIADD3 UR48, UR41, UR33, URZ ;  /* 0x000000212930a290 */ /* 0x000fe2000fffe03f */
[----:B------:R-:W-:Y:S01]  /*15c0*/  @UP1 ULDC.64 UR30, c[0x0][0x248] ;  /* 0x00009200001e1ab9 */ /* 0x000fe20000000a00 */
[----:B------:R-:W-:Y:S01]  /*15d0*/  @UP1 ULDC.64 UR26, c[0x0][0x250] ;  /* 0x00009400001a1ab9 */ /* 0x000fe20000000a00 */
[----:B------:R-:W-:Y:S01]  /*15e0*/  UIMAD.WIDE.U32 UR32, UR10, UR14, URZ ;  /* 0x0000000e0a2072a5 */ /* 0x000fe2000f8e003f */
[----:B------:R-:W-:Y:S01]  /*15f0*/  IMAD.MOV.U32 R6, RZ, RZ, R0 ;  /* 0x000000ffff067224 */ /* 0x000fe200078e0000 */
[----:B------:R-:W-:-:S02]  /*1600*/  @UP2 UIADD3 UR46, UR13, UR12, URZ ;  /* 0x0000000c0d2e2290 */ /* 0x000fc4000fffe03f */
[----:B------:R-:W-:Y:S02]  /*1610*/  UIMAD UR14, UR10, UR16, UR11 ;  /* 0x000000100a0e72a4 */ /* 0x000fe4000f8e020b */
[----:B------:R-:W-:Y:S01]  /*1620*/  @UP1 UIMAD.WIDE.U32 UR12, UR29, UR30, URZ ;  /* 0x0000001e1d0c12a5 */ /* 0x000fe2000f8e003f */
[----:B------:R-:W-:Y:S01]  /*1630*/  @!P2 IADD3 R6, -R6, RZ, RZ ;  /* 0x000000ff0606a210 */ /* 0x000fe20007ffe1ff */
[----:B------:R-:W-:Y:S01]  /*1640*/  @UP1 UIMAD.WIDE.U32 UR10, UR35, UR26, URZ ;  /* 0x0000001a230a12a5 */ /* 0x000fe2000f8e003f */
[----:B------:R-:W-:Y:S01]  /*1650*/  @!P3 LOP3.LUT R6, RZ, R8, RZ, 0x33, !PT ;  /* 0x00000008ff06b212 */ /* 0x000fe200078e33ff */
[----:B------:R-:W-:Y:S02]  /*1660*/  @!UP3 UIMAD UR17, UR45, UR58, UR53 ;  /* 0x0000003a2d11b2a4 */ /* 0x000fe4000f8e0235 */
[----:B------:R-:W-:Y:S02]  /*1670*/  UIMAD UR47, UR53, UR59, URZ ;  /* 0x0000003b352f72a4 */ /* 0x000fe4000f8e023f */
[----:B------:R-:W-:-:S02]  /*1680*/  @UP1 UIMAD UR18, UR29, UR31, URZ ;  /* 0x0000001f1d1212a4 */ /* 0x000fc4000f8e023f */
[----:B------:R-:W-:Y:S02]  /*1690*/  @UP1 UIMAD UR16, UR35, UR27, URZ ;  /* 0x0000001b231012a4 */ /* 0x000fe4000f8e023f */
[----:B------:R-:W-:Y:S02]  /*16a0*/  @!UP3 UIMAD UR21, UR17, UR50, URZ ;  /* 0x000000321115b2a4 */ /* 0x000fe4000f8e023f */
[----:B------:R-:W-:Y:S02]  /*16b0*/  USEL UR50, UR34, URZ, UP4 ;  /* 0x0000003f22327287 */ /* 0x000fe4000a000000 */
[----:B------:R-:W-:Y:S02]  /*16c0*/  USHF.R.S32.HI UR51, URZ, 0x1f, UR47 ;  /* 0x0000001f3f337899 */ /* 0x000fe4000801142f */
[----:B------:R-:W-:Y:S02]  /*16d0*/  @UP1 UIADD3 UR29, UR11, UR16, URZ ;  /* 0x000000100b1d1290 */ /* 0x000fe4000fffe03f */
[----:B------:R-:W-:-:S02]  /*16e0*/  USEL UR49, UR49, URZ, UP4 ;  /* 0x0000003f31317287 */ /* 0x000fc4000a000000 */
        /* <DEDUP_REMOVED lines=17> */
.L_x_284:
        /* <DEDUP_REMOVED lines=13> */
.L_x_285:
        /* <DEDUP_REMOVED lines=11> */
.L_x_286:
[----:B------:R-:W-:-:S04]  /*1980*/  UIMAD UR6, UR45, UR58, UR53 ;  /* 0x0000003a2d0672a4 */ /* 0x000fc8000f8e0235 */
[----:B------:R-:W-:-:S12]  /*1990*/  UIMAD UR6, UR6, UR56, URZ ;  /* 0x00000038060672a4 */ /* 0x000fd8000f8e023f */
.L_x_287:
[----:B------:R-:W1:Y:S01]  /*19a0*/  S2R R19, SR_TID.X ;  /* 0x0000000000137919 */ /* 0x000e620000002100 */
[----:B------:R-:W2:Y:S01]  /*19b0*/  LDC.64 R12, c[0x0][0x420] ;  /* 0x00010800ff0c7b82 */ /* 0x000ea20000000a00 */
[----:B------:R-:W-:Y:S01]  /*19c0*/  UIADD3 UR42, UR15, UR6, URZ ;  /* 0x000000060f2a7290 */ /* 0x000fe2000fffe03f */
[----:B------:R-:W-:Y:S01]  /*19d0*/  BSSY B1, `(.L_x_283) ;  /* 0x0000521000017945 */ /* 0x000fe20003800000 */
[----:B------:R-:W-:Y:S01]  /*19e0*/  UIADD3 UR6, -UR5, UR7, UR24 ;  /* 0x0000000705067290 */ /* 0x000fe2000fffe118 */
[----:B------:R-:W-:Y:S01]  /*19f0*/  ULDC UR43, c[0x0][0x398] ;  /* 0x0000e600002b7ab9 */ /* 0x000fe20000000800 */
[----:B------:R-:W-:Y:S02]  /*1a00*/  UIMAD UR14, UR59, UR58, URZ ;  /* 0x0000003a3b0e72a4 */ /* 0x000fe4000f8e023f */
[----:B------:R-:W-:Y:S02]  /*1a10*/  UIADD3 UR6, UR6, -UR43, URZ ;  /* 0x8000002b06067290 */ /* 0x000fe4000fffe03f */
[----:B------:R-:W-:-:S02]  /*1a20*/  UIADD3 UR39, UR15, UR21, URZ ;  /* 0x000000150f277290 */ /* 0x000fc4000fffe03f */
[----:B------:R-:W-:Y:S01]  /*1a30*/  USHF.R.S32.HI UR18, URZ, 0x1f, UR53 ;  /* 0x0000001f3f127899 */ /* 0x000fe20008011435 */
[----:B------:R-:W-:Y:S01]  /*1a40*/  ULDC.64 UR12, c[0x0][0x428] ;  /* 0x00010a00000c7ab9 */ /* 0x000fe20000000a00 */
[----:B------:R-:W-:Y:S02]  /*1a50*/  ULDC.64 UR16, c[0x0][0x258] ;  /* 0x0000960000107ab9 */ /* 0x000fe40000000a00 */
[----:B------:R-:W-:Y:S01]  /*1a60*/  UIMAD UR11, UR18, UR12, URZ ;  /* 0x0000000c120b72a4 */ /* 0x000fe2000f8e023f */
[----:B------:R-:W-:Y:S01]  /*1a70*/  ULDC.64 UR58, c[0x0][0x2b0] ;  /* 0x0000ac00003a7ab9 */ /* 0x000fe20000000a00 */
[----:B------:R-:W-:Y:S02]  /*1a80*/  ULDC.64 UR40, c[0x0][0x210] ;  /* 0x0000840000287ab9 */ /* 0x000fe40000000a00 */
[----:B------:R-:W-:Y:S02]  /*1a90*/  UIMAD UR13, UR53, UR13, UR11 ;  /* 0x0000000d350d72a4 */ /* 0x000fe4000f8e020b */
[----:B------:R-:W-:Y:S01]  /*1aa0*/  UIMAD UR11, UR18, UR16, URZ ;  /* 0x00000010120b72a4 */ /* 0x000fe2000f8e023f */
[----:B--2---:R-:W-:-:S03]  /*1ab0*/  IMAD R14, R12, UR19, RZ ;  /* 0x000000130c0e7c24 */ /* 0x004fc6000f8e02ff */
[----:B------:R-:W-:Y:S01]  /*1ac0*/  UIMAD UR17, UR53, UR17, UR11 ;  /* 0x00000011351172a4 */ /* 0x000fe2000f8e020b */
[----:B------:R-:W-:Y:S01]  /*1ad0*/  IMAD R14, R13, UR15, R14 ;  /* 0x0000000f0d0e7c24 */ /* 0x000fe2000f8e020e */
[----:B-1----:R-:W-:-:S04]  /*1ae0*/  SHF.R.S32.HI R15, RZ, 0x1f, R19 ;  /* 0x0000001fff0f7819 */ /* 0x002fc80000011413 */
[----:B------:R-:W-:-:S04]  /*1af0*/  LEA.HI R0, R15, R19, RZ, 0x3 ;  /* 0x000000130f007211 */ /* 0x000fc800078f18ff */
[----:B------:R-:W-:Y:S02]  /*1b00*/  LOP3.LUT R4, R0, 0xfffffff8, RZ, 0xc0, !PT ;  /* 0xfffffff800047812 */ /* 0x000fe400078ec0ff */
[----:B------:R-:W-:-:S03]  /*1b10*/  SHF.R.S32.HI R0, RZ, 0x3, R0 ;  /* 0x00000003ff007819 */ /* 0x000fc60000011400 */
[----:B------:R-:W-:Y:S01]  /*1b20*/  IMAD.IADD R17, R19, 0x1, -R4 ;  /* 0x0000000113117824 */ /* 0x000fe200078e0a04 */
[----:B------:R-:W-:Y:S02]  /*1b30*/  SHF.R.S32.HI R20, RZ, 0x1f, R0 ;  /* 0x0000001fff147819 */ /* 0x000fe40000011400 */
[----:B------:R-:W-:Y:S01]  /*1b40*/  IADD3 R7, P1, R0, UR15, RZ ;  /* 0x0000000f00077c10 */ /* 0x000fe2000ff3e0ff */
[----:B------:R-:W-:-:S03]  /*1b50*/  IMAD.SHL.U32 R4, R17, 0x8, RZ ;  /* 0x0000000811047824 */ /* 0x000fc600078e00ff */
[----:B------:R-:W-:Y:S01]  /*1b60*/  IADD3.X R8, R20, UR19, RZ, P1, !PT ;  /* 0x0000001314087c10 */ /* 0x000fe20008ffe4ff */
[----:B------:R-:W-:Y:S01]  /*1b70*/  ULDC.64 UR18, c[0x0][0x400] ;  /* 0x0001000000127ab9 */ /* 0x000fe20000000a00 */
[----:B------:R-:W-:-:S03]  /*1b80*/  SHF.R.S32.HI R5, RZ, 0x1f, R4 ;  /* 0x0000001fff057819 */ /* 0x000fc60000011404 */
[----:B------:R-:W-:Y:S02]  /*1b90*/  IMAD R10, R8, UR36, RZ ;  /* 0x00000024080a7c24 */ /* 0x000fe4000f8e02ff */
[----:B------:R-:W-:-:S04]  /*1ba0*/  IMAD.WIDE.U32 R8, R7, UR36, R4 ;  /* 0x0000002407087c25 */ /* 0x000fc8000f8e0004 */
[----:B------:R-:W-:Y:S01]  /*1bb0*/  IMAD R7, R7, UR37, R10 ;  /* 0x0000002507077c24 */ /* 0x000fe2000f8e020a */
[----:B------:R-:W-:-:S04]  /*1bc0*/  IADD3 R10, P1, R8, UR52, RZ ;  /* 0x00000034080a7c10 */ /* 0x000fc8000ff3e0ff */
[----:B------:R-:W-:Y:S01]  /*1bd0*/  IADD3.X R11, R9, UR22, R7, P1, !PT ;  /* 0x00000016090b7c10 */ /* 0x000fe20008ffe407 */
[----:B------:R-:W-:Y:S01]  /*1be0*/  USHF.R.S32.HI UR22, URZ, 0x1f, UR6 ;  /* 0x0000001f3f167899 */ /* 0x000fe20008011406 */
[----:B------:R-:W-:Y:S01]  /*1bf0*/  IADD3 R8, P1, R4, UR10, RZ ;  /* 0x0000000a04087c10 */ /* 0x000fe2000ff3e0ff */
[----:B------:R-:W-:Y:S01]  /*1c00*/  USHF.L.U32 UR10, UR14, 0x6, URZ ;  /* 0x000000060e0a7899 */ /* 0x000fe2000800063f */
[----:B------:R-:W-:Y:S01]  /*1c10*/  LEA.HI R7, R15, R19, RZ, 0x5 ;  /* 0x000000130f077211 */ /* 0x000fe200078f28ff */
[----:B------:R-:W-:Y:S01]  /*1c20*/  ULEA.HI UR22, UR22, UR6, URZ, 0x6 ;  /* 0x0000000616167291 */ /* 0x000fe2000f8f303f */
[----:B------:R-:W-:Y:S01]  /*1c30*/  IADD3.X R9, R5, UR48, RZ, P1, !PT ;  /* 0x0000003005097c10 */ /* 0x000fe20008ffe4ff */
[----:B------:R-:W-:Y:S01]  /*1c40*/  UIADD3 UR21, UP2, UP0, UR32, UR10, UR47 ;  /* 0x0000000a20157290 */ /* 0x000fe2000f85e02f */
[----:B------:R-:W-:Y:S01]  /*1c50*/  LOP3.LUT R16, R7, 0xffffffe0, RZ, 0xc0, !PT ;  /* 0xffffffe007107812 */ /* 0x000fe200078ec0ff */
[----:B------:R-:W-:Y:S01]  /*1c60*/  USHF.R.S32.HI UR10, URZ, 0x1f, UR10 ;  /* 0x0000001f3f0a7899 */ /* 0x000fe2000801140a */
[----:B------:R-:W-:Y:S01]  /*1c70*/  SHF.R.S32.HI R7, RZ, 0x5, R7 ;  /* 0x00000005ff077819 */ /* 0x000fe20000011407 */
[----:B------:R-:W-:Y:S01]  /*1c80*/  IMAD.WIDE.U32 R8, R12, UR15, R8 ;  /* 0x0000000f0c087c25 */ /* 0x000fe2000f8e0008 */
[----:B------:R-:W-:-:S02]  /*1c90*/  USHF.R.S32.HI UR22, URZ, 0x6, UR22 ;  /* 0x000000063f167899 */ /* 0x000fc40008011416 */
[----:B------:R-:W-:Y:S01]  /*1ca0*/  UIADD3.X UR6, UR44, UR10, UR51, UP2, UP0 ;  /* 0x0000000a2c067290 */ /* 0x000fe200097e0433 */
[----:B------:R-:W-:Y:S01]  /*1cb0*/  IMAD.IADD R16, R19, 0x1, -R16 ;  /* 0x0000000113107824 */ /* 0x000fe200078e0a10 */
[----:B------:R-:W-:Y:S01]  /*1cc0*/  UISETP.LT.AND UP0, UPT, URZ, UR22, UPT ;  /* 0x000000163f00728c */ /* 0x000fe2000bf01270 */
[----:B------:R-:W-:Y:S01]  /*1cd0*/  IMAD.U32 R15, RZ, RZ, UR12 ;  /* 0x0000000cff0f7e24 */ /* 0x000fe2000f8e00ff */
[----:B------:R-:W-:Y:S01]  /*1ce0*/  UIADD3 UR12, UP3, UP2, UR50, UR21, UR54 ;  /* 0x00000015320c7290 */ /* 0x000fe2000fa7e036 */
[----:B------:R-:W-:Y:S01]  /*1cf0*/  IMAD.IADD R9, R9, 0x1, R14 ;  /* 0x0000000109097824 */ /* 0x000fe200078e020e */
[----:B------:R-:W-:Y:S01]  /*1d00*/  USEL UR22, URZ, UR22, !UP0 ;  /* 0x000000163f167287 */ /* 0x000fe2000c000000 */
[----:B------:R-:W-:Y:S01]  /*1d10*/  IMAD.U32 R14, RZ, RZ, UR16 ;  /* 0x00000010ff0e7e24 */ /* 0x000fe2000f8e00ff */
[----:B------:R-:W-:Y:S01]  /*1d20*/  UIADD3.X UR6, UR49, UR6, UR46, UP3, UP2 ;  /* 0x0000000631067290 */ /* 0x000fe20009fe442e */
[----:B------:R-:W-:Y:S01]  /*1d30*/  IMAD R7, R7, UR14, R16 ;  /* 0x0000000e07077c24 */ /* 0x000fe2000f8e0210 */
[----:B------:R-:W-:Y:S01]  /*1d40*/  UISETP.GT.AND UP0, UPT, UR38, UR22, UPT ;  /* 0x000000162600728c */ /* 0x000fe2000bf04270 */
[----:B------:R-:W-:Y:S01]  /*1d50*/  IMAD.WIDE.U32 R10, R14, UR53, R10 ;  /* 0x000000350e0a7c25 */ /* 0x000fe2000f8e000a */
[----:B------:R-:W-:-:S02]  /*1d60*/  UIMAD.WIDE UR10, UR39, 0x4, UR58 ;  /* 0x00000004270a78a5 */ /* 0x000fc4000f8e023a */
[----:B------:R-:W-:Y:S01]  /*1d70*/  IADD3 R14, P1, R7, UR12, RZ ;  /* 0x0000000c070e7c10 */ /* 0x000fe2000ff3e0ff */
[----:B------:R-:W-:Y:S01]  /*1d80*/  IMAD.WIDE.U32 R8, R15, UR53, R8 ;  /* 0x000000350f087c25 */ /* 0x000fe2000f8e0008 */
[----:B------:R-:W-:Y:S01]  /*1d90*/  ULDC.64 UR58, c[0x0][0x478] ;  /* 0x00011e00003a7ab9 */ /* 0x000fe20000000a00 */
[----:B------:R-:W-:Y:S01]  /*1da0*/  ULDC.64 UR32, c[0x0][0x3e0] ;  /* 0x0000f80000207ab9 */ /* 0x000fe20000000a00 */
[----:B------:R-:W-:Y:S01]  /*1db0*/  LEA.HI.X.SX32 R16, R7, UR6, 0x1, P1 ;  /* 0x0000000607107c11 */ /* 0x000fe200088f0eff */
[----:B------:R-:W-:Y:S01]  /*1dc0*/  VIADD R9, R9, UR13 ;  /* 0x0000000d09097c36 */ /* 0x000fe20008000000 */
[----:B------:R-:W-:Y:S01]  /*1dd0*/  LEA R238, P1, R14, UR18, 0x2 ;  /* 0x000000120eee7c11 */ /* 0x000fe2000f8210ff */
[-C--:B------:R-:W-:Y:S01]  /*1de0*/  IMAD R15, R20, R12.reuse, RZ ;  /* 0x0000000c140f7224 */ /* 0x080fe200078e02ff */
[----:B------:R-:W-:Y:S01]  /*1df0*/  UIMAD.WIDE UR12, UR42, 0x4, UR58 ;  /* 0x000000042a0c78a5 */ /* 0x000fe2000f8e023a */
[----:B------:R-:W-:Y:S01]  /*1e00*/  IMAD.WIDE.U32 R8, R0, R12, R8 ;  /* 0x0000000c00087225 */ /* 0x000fe200078e0008 */
[----:B------:R-:W-:Y:S01]  /*1e10*/  LEA.HI.X R239, R14, UR19, R16, 0x2, P1 ;  /* 0x000000130eef7c11 */ /* 0x000fe200088f1410 */
[----:B------:R-:W-:Y:S01]  /*1e20*/  UIADD3 UR6, UR38, -0x1, URZ ;  /* 0xffffffff26067890 */ /* 0x000fe2000fffe03f */
[----:B------:R-:W-:Y:S01]  /*1e30*/  PLOP3.LUT P1, PT, PT, PT, UP0, 0x80, 0x0 ;  /* 0x000000000000781c */ /* 0x000fe20003f2f008 */
[----:B------:R-:W-:Y:S01]  /*1e40*/  IMAD R15, R0, R13, R15 ;  /* 0x0000000d000f7224 */ /* 0x000fe200078e020f */
[----:B------:R-:W-:Y:S01]  /*1e50*/  LEA R242, P3, R10, UR40, 0x1 ;  /* 0x000000280af27c11 */ /* 0x000fe2000f8608ff */
[----:B------:R-:W-:Y:S01]  /*1e60*/  VIADD R11, R11, UR17 ;  /* 0x000000110b0b7c36 */ /* 0x000fe20008000000 */
[----:B------:R-:W-:Y:S01]  /*1e70*/  LEA R240, P2, R8, UR32, 0x1 ;  /* 0x0000002008f07c11 */ /* 0x000fe2000f8408ff */
[----:B------:R-:W-:Y:S01]  /*1e80*/  IMAD.IADD R7, R9, 0x1, R15 ;  /* 0x0000000109077824 */ /* 0x000fe200078e020f */
[----:B------:R-:W-:Y:S01]  /*1e90*/  UMOV UR17, UR10 ;  /* 0x0000000a00117c82 */ /* 0x000fe20008000000 */
[----:B------:R-:W-:Y:S01]  /*1ea0*/  UMOV UR16, UR11 ;  /* 0x0000000b00107c82 */ /* 0x000fe20008000000 */
[----:B------:R-:W-:Y:S01]  /*1eb0*/  LEA.HI.X R243, R10, UR41, R11, 0x1, P3 ;  /* 0x000000290af37c11 */ /* 0x000fe200098f0c0b */
[----:B------:R-:W-:Y:S01]  /*1ec0*/  UMOV UR19, UR12 ;  /* 0x0000000c00137c82 */ /* 0x000fe20008000000 */
[----:B------:R-:W-:Y:S01]  /*1ed0*/  LEA.HI.X R241, R8, UR33, R7, 0x1, P2 ;  /* 0x0000002108f17c11 */ /* 0x000fe200090f0c07 */
[----:B------:R-:W-:-:S02]  /*1ee0*/  UMOV UR18, UR13 ;  /* 0x0000000d00127c82 */ /* 0x000fc40008000000 */
[----:B------:R-:W-:Y:S05]  /*1ef0*/  @P1 BRA `(.L_x_288) ;  /* 0x0000000400481947 */ /* 0x000fea0003800000 */
        /* <DEDUP_REMOVED lines=27> */
.L_x_289:
        /* <DEDUP_REMOVED lines=13> */
.L_x_290:
        /* <DEDUP_REMOVED lines=42> */
.L_x_288:
        /* <DEDUP_REMOVED lines=33> */
.L_x_293:
[----:B------:R-:W-:Y:S05]  /*2630*/  BSYNC B0 ;  /* 0x0000000000007941 */ /* 0x000fea0003800000 */
.L_x_292:
        /* <DEDUP_REMOVED lines=60> */
[C---:B------:R-:W-:Y:S01]  /*2a00*/  SHF.L.U64.HI R7, R44.reuse, 0x2, R246 ;  /* 0x000000022c077819 */ /* 0x040fe200000102f6 */
        /* <DEDUP_REMOVED lines=14> */
[----:B------:R-:W-:Y:S01]  /*2af0*/  IADD3 R0, P1, R0, UR24, RZ ;  /* 0x0000001800007c10 */ /* 0x000fe2000ff3e0ff */
[----:B------:R-:W-:Y:S01]  /*2b00*/  ULDC.64 UR10, c[0x0][0x260] ;  /* 0x00009800000a7ab9 */ /* 0x000fe20000000a00 */
[----:B------:R-:W-:-:S03]  /*2b10*/  MOV R7, UR24 ;  /* 0x0000001800077c02 */ /* 0x000fc60008000f00 */
[----:B------:R-:W-:Y:S01]  /*2b20*/  IMAD.WIDE.U32 R4, R0, UR30, R4 ;  /* 0x0000001e00047c25 */ /* 0x000fe2000f8e0004 */
[----:B------:R-:W-:Y:S02]  /*2b30*/  LEA.HI.X.SX32 R7, R7, R20, 0x1, P1 ;  /* 0x0000001407077211 */ /* 0x000fe400008f0eff */
[----:B------:R-:W-:-:S03]  /*2b40*/  IADD3 R4, P1, R4, UR34, RZ ;  /* 0x0000002204047c10 */ /* 0x000fc6000ff3e0ff */
[----:B------:R-:W-:-:S04]  /*2b50*/  IMAD R7, R7, UR30, RZ ;  /* 0x0000001e07077c24 */ /* 0x000fc8000f8e02ff */
[----:B------:R-:W-:Y:S02]  /*2b60*/  IMAD R7, R0, UR31, R7 ;  /* 0x0000001f00077c24 */ /* 0x000fe4000f8e0207 */
        /* <DEDUP_REMOVED lines=15> */
.L_x_295:
[----:B------:R-:W-:Y:S05]  /*2c60*/  BSYNC B0 ;  /* 0x0000000000007941 */ /* 0x000fea0003800000 */
.L_x_294:
[----:B------:R-:W-:Y:S01]  /*2c70*/  IMAD.MOV.U32 R0, RZ, RZ, 0x20 ;  /* 0x00000020ff007424 */ /* 0x000fe200078e00ff */
[----:B------:R-:W-:Y:S01]  /*2c80*/  LOP3.LUT P1, RZ, R17, 0x2, RZ, 0xc0, !PT ;  /* 0x0000000211ff7812 */ /* 0x000fe2000782c0ff */
[----:B------:R-:W-:Y:S01]  /*2c90*/  IMAD.MOV.U32 R192, RZ, RZ, 0x40 ;  /* 0x00000040ffc07424 */ /* 0x000fe200078e00ff */
[----:B---3--:R-:W-:Y:S01]  /*2ca0*/  LEA R4, R234, UR61, 0x1 ;  /* 0x0000003dea047c11 */ /* 0x008fe2000f8e08ff */
[----:B------:R-:W-:Y:S01]  /*2cb0*/  ULDC UR26, c[0x0][0x398] ;  /* 0x0000e600001a7ab9 */ /* 0x000fe20000000800 */
[----:B------:R-:W-:Y:S01]  /*2cc0*/  SEL R0, R0, 0xffffffe0, !P1 ;  /* 0xffffffe000007807 */ /* 0x000fe20004800000 */
[----:B------:R-:W-:Y:S01]  /*2cd0*/  ULDC UR27, c[0x0][0x2dc] ;  /* 0x0000b700001b7ab9 */ /* 0x000fe20000000800 */
[----:B------:R-:W-:Y:S01]  /*2ce0*/  LEA R180, R234, UR4, 0x1 ;  /* 0x00000004eab47c11 */ /* 0x000fe2000f8e08ff */
[----:B------:R-:W-:Y:S01]  /*2cf0*/  UIADD3 UR10, UR24, UR7, URZ ;  /* 0x00000007180a7290 */ /* 0x000fe2000fffe03f */
[----:B------:R-:W-:Y:S01]  /*2d00*/  IMAD.SHL.U32 R247, R44, 0x4, RZ ;  /* 0x000000042cf77824 */ /* 0x000fe200078e00ff */
        /* <DEDUP_REMOVED lines=34> */
[----:B------:R-:W-:Y:S01]  /*2f30*/  UIADD3 UR24, UR10, -UR43, URZ ;  /* 0x8000002b0a187290 */ /* 0x000fe2000fffe03f */
[----:B------:R-:W0:Y:S01]  /*2f40*/  LDGDEPBAR ;  /* 0x00000000000079af */ /* 0x000e220000000000 */
[----:B------:R-:W-:Y:S01]  /*2f50*/  ULDC UR21, c[0x0][0x39c] ;  /* 0x0000e70000157ab9 */ /* 0x000fe20000000800 */
[----:B------:R-:W-:Y:S02]  /*2f60*/  ULDC UR23, c[0x0][0x2ec] ;  /* 0x0000bb0000177ab9 */ /* 0x000fe40000000800 */
[----:B------:R3:W5:Y:S04]  /*2f70*/  @!P0 LDG.E R244, desc[UR8][R10.64] ;  /* 0x000000080af48981 */ /* 0x000768000c1e1900 */
[----:B------:R3:W5:Y:S01]  /*2f80*/  @!P4 LDG.E R245, desc[UR8][R10.64+0x20] ;  /* 0x000020080af5c981 */ /* 0x000762000c1e1900 */
[----:B------:R-:W-:-:S02]  /*2f90*/  LOP3.LUT P0, RZ, R17, 0x4, RZ, 0xc0, !PT ;  /* 0x0000000411ff7812 */ /* 0x000fc4000780c0ff */
[----:B------:R-:W-:Y:S01]  /*2fa0*/  CS2R R16, SRZ ;  /* 0x0000000000107805 */ /* 0x000fe2000001ff00 */
[----:B------:R-:W-:Y:S01]  /*2fb0*/  UMOV UR13, UR11 ;  /* 0x0000000b000d7c82 */ /* 0x000fe20008000000 */
        /* <DEDUP_REMOVED lines=20> */
.L_x_300:
[----:B------:R-:W0:Y:S01]  /*3100*/  LDGDEPBAR ;  /* 0x00000000000079af */ /* 0x000e220000000000 */
[----:B------:R-:W-:Y:S01]  /*3110*/  LEA R0, R234, UR4, 0x1 ;  /* 0x00000004ea007c11 */ /* 0x000fe2000f8e08ff */
[----:B------:R-:W-:Y:S01]  /*3120*/  USHF.L.U32 UR11, UR6, 0x6, URZ ;  /* 0x00000006060b7899 */ /* 0x000fe2000800063f */
[----:B------:R-:W-:Y:S03]  /*3130*/  UMOV UR10, UR57 ;  /* 0x00000039000a7c82 */ /* 0x000fe60008000000 */
[----:B------:R-:W-:Y:S01]  /*3140*/  UISETP.GE.AND UP0, UPT, UR11, UR24, UPT ;  /* 0x000000180b00728c */ /* 0x000fe2000bf06270 */
[----:B------:R-:W-:Y:S04]  /*3150*/  DEPBAR.LE SB0, 0x0 ;  /* 0x000080000000791a */ /* 0x000fe80000000000 */
[----:B------:R-:W-:Y:S06]  /*3160*/  BAR.SYNC.DEFER_BLOCKING 0x0 ;  /* 0x0000000000007b1d */ /* 0x000fec0000010000 */
[----:B--23--:R-:W-:Y:S04]  /*3170*/  LDSM.16.M88.4 R8, [R2] ;  /* 0x000000000208783b */ /* 0x00cfe80000000200 */
[----:B------:R-:W2:Y:S04]  /*3180*/  LDSM.16.M88.4 R44, [R0+0x10000] ;  /* 0x01000000002c783b */ /* 0x000ea80000000200 */
[----:B------:R-:W-:Y:S04]  /*3190*/  LDSM.16.M88.4 R48, [R224] ;  /* 0x00000000e030783b */ /* 0x000fe80000000200 */
[----:B------:R-:W3:Y:S04]  /*31a0*/  LDSM.16.M88.4 R52, [R229+-0x4000] ;  /* 0xffc00000e534783b */ /* 0x000ee80000000200 */
[----:B------:R-:W-:Y:S04]  /*31b0*/  LDSM.16.M88.4 R56, [R228] ;  /* 0x00000000e438783b */ /* 0x000fe80000000200 */
[----:B------:R-:W4:Y:S04]  /*31c0*/  LDSM.16.M88.4 R60, [R230+-0x4000] ;  /* 0xffc00000e63c783b */ /* 0x000f280000000200 */
[----:B------:R-:W-:Y:S01]  /*31d0*/  LDSM.16.M88.4 R64, [R231+-0x4000] ;  /* 0xffc00000e740783b */ /* 0x000fe20000000200 */
[C---:B-12---:R-:W-:Y:S06]  /*31e0*/  HMMA.16816.F32 R4, R8.reuse, R44, RZ ;  /* 0x0000002c0804723c */ /* 0x046fec00000018ff */
        /* <DEDUP_REMOVED lines=26> */
[----:B------:R-:W-:Y:S06]  /*3390*/  IADD3 R60, P0, R247, UR19, RZ ;  /* 0x00000013f73c7c10 */ /* 0x000fec000ff1e0ff */
[----:B------:R-:W-:Y:S02]  /*33a0*/  IADD3.X R61, R246, UR18, RZ, P0, !PT ;  /* 0x00000012f63d7c10 */ /* 0x000fe400087fe4ff */
[----:B------:R-:W-:Y:S03]  /*33b0*/  PLOP3.LUT P0, PT, PT, PT, UP0, 0x80, 0x0 ;  /* 0x000000000000781c */ /* 0x000fe60003f0f008 */
[----:B-----5:R-:W5:Y:S02]  /*33c0*/  LDG.E R69, desc[UR8][R60.64] ;  /* 0x000000083c457981 */ /* 0x020f64000c1e1900 */
[C---:B--2---:R-:W-:Y:S02]  /*33d0*/  HMMA.16816.F32 R4, R44.reuse, R64, R4 ;  /* 0x000000402c04723c */ /* 0x044fe40000001804 */
[----:B------:R2:W5:Y:S04]  /*33e0*/  LDG.E R68, desc[UR8][R60.64+0x20] ;  /* 0x000020083c447981 */ /* 0x000568000c1e1900 */
[----:B------:R-:W-:Y:S01]  /*33f0*/  HMMA.16816.F32 R8, R44, R66, R8 ;  /* 0x000000422c08723c */ /* 0x000fe20000001808 */
[----:B------:R-:W-:Y:S04]  /*3400*/  LDSM.16.M88.4 R44, [R224+0x4000] ;  /* 0x00400000e02c783b */ /* 0x000fe80000000200 */
[----:B------:R-:W-:Y:S11]  /*3410*/  LDSM.16.M88.4 R64, [R229+-0x2000] ;  /* 0xffe00000e540783b */ /* 0x000ff60000000200 */
[----:B------:R-:W-:Y:S02]  /*3420*/  @!UPT UIADD3 URZ, URZ, URZ, URZ ;  /* 0x0000003f3f3ff290 */ /* 0x000fe4000fffe03f */
[C---:B---3--:R-:W-:Y:S01]  /*3430*/  HMMA.16816.F32 R4, R48.reuse, R52, R4 ;  /* 0x000000343004723c */ /* 0x048fe20000001804 */
        /* <DEDUP_REMOVED lines=56> */
[----:B------:R-:W-:Y:S01]  /*37c0*/  USHF.L.U32 UR10, UR20, 0x5, URZ ;  /* 0x00000005140a7899 */ /* 0x000fe2000800063f */
[----:B-12---:R-:W-:Y:S01]  /*37d0*/  MOV R11, R52 ;  /* 0x00000034000b7202 */ /* 0x006fe20000000f00 */
[----:B------:R-:W-:Y:S01]  /*37e0*/  UIADD3 UR14, UR11, 0x40, URZ ;  /* 0x000000400b0e7890 */ /* 0x000fe2000fffe03f */
[----:B------:R-:W-:Y:S01]  /*37f0*/  MOV R9, R54 ;  /* 0x0000003600097202 */ /* 0x000fe20000000f00 */
[----:B------:R-:W-:Y:S01]  /*3800*/  IMAD.MOV.U32 R10, RZ, RZ, R53 ;  /* 0x000000ffff0a7224 */ /* 0x000fe200078e0035 */
[----:B------:R-:W-:Y:S01]  /*3810*/  UIADD3 UR12, UR10, UR7, URZ ;  /* 0x000000070a0c7290 */ /* 0x000fe2000fffe03f */
[----:B------:R-:W-:Y:S01]  /*3820*/  MOV R7, R56 ;  /* 0x0000003800077202 */ /* 0x000fe20000000f00 */
[----:B------:R-:W-:Y:S01]  /*3830*/  IMAD.MOV.U32 R8, RZ, RZ, R55 ;  /* 0x000000ffff087224 */ /* 0x000fe200078e0037 */
[----:B------:R-:W-:Y:S01]  /*3840*/  UIADD3 UR15, UR10, 0x20, URZ ;  /* 0x000000200a0f7890 */ /* 0x000fe2000fffe03f */
[----:B------:R-:W-:Y:S01]  /*3850*/  MOV R5, R58 ;  /* 0x0000003a00057202 */ /* 0x000fe20000000f00 */
[----:B------:R-:W-:Y:S01]  /*3860*/  IMAD.MOV.U32 R6, RZ, RZ, R57 ;  /* 0x000000ffff067224 */ /* 0x000fe200078e0039 */
[----:B------:R-:W-:Y:S01]  /*3870*/  UIADD3 UR10, UR13, UR12, -UR5 ;  /* 0x0000000c0d0a7290 */ /* 0x000fe2000fffe805 */
[----:B------:R-:W-:Y:S02]  /*3880*/  IMAD.MOV.U32 R44, RZ, RZ, R59 ;  /* 0x000000ffff2c7224 */ /* 0x000fe400078e003b */
[----:B------:R-:W-:Y:S01]  /*3890*/  IMAD.U32 R0, RZ, RZ, UR15 ;  /* 0x0000000fff007e24 */ /* 0x000fe2000f8e00ff */
[----:B------:R-:W-:Y:S03]  /*38a0*/  UISETP.GE.AND UP0, UPT, UR14, UR10, UPT ;  /* 0x0000000a0e00728c */ /* 0x000fe6000bf06270 */
[----:B------:R-:W-:Y:S01]  /*38b0*/  UMOV UR10, UR13 ;  /* 0x0000000d000a7c82 */ /* 0x000fe20008000000 */
[----:B------:R-:W-:Y:S02]  /*38c0*/  ISETP.LT.AND P0, PT, R0, UR5, PT ;  /* 0x0000000500007c0c */ /* 0x000fe4000bf01270 */
[----:B------:R-:W-:Y:S11]  /*38d0*/  PLOP3.LUT P1, PT, PT, PT, UP0, 0x80, 0x0 ;  /* 0x000000000000781c */ /* 0x000ff60003f2f008 */
[----:B------:R-:W-:Y:S02]  /*38e0*/  @!UPT UIADD3 URZ, URZ, URZ, URZ ;  /* 0x0000003f3f3ff290 */ /* 0x000fe4000fffe03f */
[----:B------:R-:W-:Y:S05]  /*38f0*/  @!P1 BRA P0, `(.L_x_297) ;  /* 0x0000000000b09947 */ /* 0x000fea0000000000 */
.L_x_296:
[----:B------:R-:W3:Y:S01]  /*3900*/  LDL R45, [R1] ;  /* 0x00000000012d7983 */ /* 0x000ee20000100800 */
[----:B------:R-:W-:Y:S01]  /*3910*/  UIADD3 UR13, UR5, 0x1, -UR7 ;  /* 0x00000001050d7890 */ /* 0x000fe2000fffe807 */
[----:B------:R-:W-:Y:S01]  /*3920*/  IMAD.U32 R0, RZ, RZ, UR20 ;  /* 0x00000014ff007e24 */ /* 0x000fe2000f8e00ff */
[----:B------:R-:W-:Y:S01]  /*3930*/  UIADD3 UR12, -UR10, UR5, -UR7 ;  /* 0x000000050a0c7290 */ /* 0x000fe2000fffe907 */
[----:B--2---:R-:W2:Y:S01]  /*3940*/  LDL R4, [R1+0x4] ;  /* 0x0000040001047983 */ /* 0x004ea20000100800 */
[----:B------:R-:W-:Y:S02]  /*3950*/  IMAD.U32 R10, RZ, RZ, UR26 ;  /* 0x0000001aff0a7e24 */ /* 0x000fe4000f8e00ff */
[----:B--2---:R-:W-:Y:S02]  /*3960*/  IMAD R0, R0, 0x20, R4 ;  /* 0x0000002000007824 */ /* 0x004fe400078e0204 */
[----:B---3--:R-:W-:Y:S01]  /*3970*/  VIADD R9, R45, UR11 ;  /* 0x0000000b2d097c36 */ /* 0x008fe20008000000 */
        /* <DEDUP_REMOVED lines=30> */
[----:B-1----:R-:W-:Y:S02]  /*3b60*/  FSEL R8, R55, -INF , !P5 ;  /* 0xff80000037087808 */ /* 0x002fe40006800000 */
[----:B------:R-:W-:Y:S02]  /*3b70*/  FSEL R9, R54, -INF , !P4 ;  /* 0xff80000036097808 */ /* 0x000fe40006000000 */
[----:B------:R-:W-:Y:S02]  /*3b80*/  FSEL R6, R57, -INF , !P3 ;  /* 0xff80000039067808 */ /* 0x000fe40005800000 */
[----:B------:R-:W-:Y:S02]  /*3b90*/  FSEL R7, R56, -INF , !P2 ;  /* 0xff80000038077808 */ /* 0x000fe40005000000 */
[----:B------:R-:W-:Y:S02]  /*3ba0*/  FSEL R10, R53, -INF , !P1 ;  /* 0xff800000350a7808 */ /* 0x000fe40004800000 */
[----:B------:R-:W-:Y:S07]  /*3bb0*/  FSEL R11, R52, -INF , !P0 ;  /* 0xff800000340b7808 */ /* 0x000fee0004000000 */
.L_x_297:
        /* <DEDUP_REMOVED lines=8> */
[----:B------:R-:W-:Y:S03]  /*3c40*/  FFMA.FTZ R5, R5, UR23, -R4 ;  /* 0x0000001705057c23 */ /* 0x000fe60008010804 */
[----:B------:R1:W-:Y:S10]  /*3c50*/  MUFU.EX2 R67, R0 ;  /* 0x0000000000437308 */ /* 0x0003f40000000800 */
[----:B------:R2:W3:Y:S01]  /*3c60*/  MUFU.EX2 R66, R5 ;  /* 0x0000000500427308 */ /* 0x0004e20000000800 */
[----:B-1----:R-:W-:Y:S05]  /*3c70*/  FSEL R0, R45, RZ, P0 ;  /* 0x000000ff2d007208 */ /* 0x002fea0000000000 */
[--C-:B--2---:R-:W-:Y:S01]  /*3c80*/  FFMA.FTZ R5, R6, UR23, -R0.reuse ;  /* 0x0000001706057c23 */ /* 0x104fe20008010800 */
[----:B---3--:R-:W-:Y:S03]  /*3c90*/  F2FP.F16.F32.PACK_AB R6, R66, R67 ;  /* 0x000000434206723e */ /* 0x008fe600000000ff */
[----:B------:R1:W-:Y:S02]  /*3ca0*/  MUFU.EX2 R65, R5 ;  /* 0x0000000500417308 */ /* 0x0003e40000000800 */
[----:B------:R-:W-:Y:S01]  /*3cb0*/  STS [R248+0x15000], R6 ;  /* 0x01500006f8007388 */ /* 0x000fe20000000800 */
[----:B-1----:R-:W-:Y:S07]  /*3cc0*/  FFMA.FTZ R5, R7, UR23, -R0 ;  /* 0x0000001707057c23 */ /* 0x002fee0008010800 */
[----:B------:R1:W2:Y:S02]  /*3cd0*/  MUFU.EX2 R64, R5 ;  /* 0x0000000500407308 */ /* 0x0002a40000000800 */
[--C-:B-1----:R-:W-:Y:S01]  /*3ce0*/  FFMA.FTZ R5, R8, UR23, -R4.reuse ;  /* 0x0000001708057c23 */ /* 0x102fe20008010804 */
[----:B------:R-:W-:Y:S07]  /*3cf0*/  FFMA.FTZ R4, R9, UR23, -R4 ;  /* 0x0000001709047c23 */ /* 0x000fee0008010804 */
[----:B------:R2:W-:Y:S10]  /*3d00*/  MUFU.EX2 R63, R5 ;  /* 0x00000005003f7308 */ /* 0x0005f40000000800 */
[----:B------:R1:W3:Y:S01]  /*3d10*/  MUFU.EX2 R62, R4 ;  /* 0x00000004003e7308 */ /* 0x0002e20000000800 */
[----:B--2---:R-:W-:Y:S05]  /*3d20*/  F2FP.F16.F32.PACK_AB R5, R64, R65 ;  /* 0x000000414005723e */ /* 0x004fea00000000ff */
[----:B------:R-:W-:Y:S01]  /*3d30*/  STS [R251+0x15000], R5 ;  /* 0x01500005fb007388 */ /* 0x000fe20000000800 */
[--C-:B-1----:R-:W-:Y:S01]  /*3d40*/  FFMA.FTZ R4, R10, UR23, -R0.reuse ;  /* 0x000000170a047c23 */ /* 0x102fe20008010800 */
[----:B------:R-:W-:Y:S03]  /*3d50*/  FFMA.FTZ R0, R11, UR23, -R0 ;  /* 0x000000170b007c23 */ /* 0x000fe60008010800 */
[----:B------:R3:W-:Y:S10]  /*3d60*/  MUFU.EX2 R61, R4 ;  /* 0x00000004003d7308 */ /* 0x0007f40000000800 */
[----:B------:R-:W1:Y:S01]  /*3d70*/  MUFU.EX2 R60, R0 ;  /* 0x00000000003c7308 */ /* 0x000e620000000800 */
[----:B---3--:R-:W-:Y:S05]  /*3d80*/  F2FP.F16.F32.PACK_AB R4, R62, R63 ;  /* 0x0000003f3e04723e */ /* 0x008fea00000000ff */
        /* <DEDUP_REMOVED lines=190> */
.L_x_298:
        /* <DEDUP_REMOVED lines=344> */
.L_x_299:
        /* <DEDUP_REMOVED lines=133> */
.L_x_301:
        /* <DEDUP_REMOVED lines=14> */
.L_x_302:
[----:B------:R-:W-:Y:S01]  /*6820*/  LEA.HI R4, R4, R19, RZ, 0x3 ;  /* 0x0000001304047211 */ /* 0x000fe200078f18ff */
[----:B------:R-:W-:Y:S01]  /*6830*/  UIMAD UR5, UR20, -0x20, UR5 ;  /* 0xffffffe0140578a4 */ /* 0x000fe2000f8e0205 */
[----:B------:R-:W-:Y:S02]  /*6840*/  BAR.SYNC.DEFER_BLOCKING 0x0 ;  /* 0x0000000000007b1d */ /* 0x000fe40000010000 */
[----:B------:R-:W-:-:S04]  /*6850*/  SHF.R.S32.HI R0, RZ, 0x3, R4 ;  /* 0x00000003ff007819 */ /* 0x000fc80000011404 */
[----:B------:R-:W-:-:S13]  /*6860*/  ISETP.GE.AND P0, PT, R0, UR5, PT ;  /* 0x0000000500007c0c */ /* 0x000fda000bf06270 */
[----:B------:R-:W-:Y:S05]  /*6870*/  @P0 BRA `(.L_x_291) ;  /* 0x0000000000d80947 */ /* 0x000fea0003800000 */
[----:B------:R-:W-:Y:S01]  /*6880*/  USHF.L.U32 UR5, UR20, 0x5, URZ ;  /* 0x0000000514057899 */ /* 0x000fe2000800063f */
[----:B------:R-:W-:Y:S01]  /*6890*/  LOP3.LUT R5, R4, 0xfffffff8, RZ, 0xc0, !PT ;  /* 0xfffffff804057812 */ /* 0x000fe200078ec0ff */
[----:B------:R-:W1:Y:S01]  /*68a0*/  LDS.128 R40, [R237+0x12000] ;  /* 0x01200000ed287984 */ /* 0x000e620000000c00 */
[----:B------:R-:W-:Y:S01]  /*68b0*/  SHF.R.S32.HI R8, RZ, 0x1f, R0 ;  /* 0x0000001fff087819 */ /* 0x000fe20000011400 */
[----:B------:R-:W-:Y:S02]  /*68c0*/  USHF.R.S32.HI UR11, URZ, 0x1f, UR53 ;  /* 0x0000001f3f0b7899 */ /* 0x000fe40008011435 */
[----:B------:R-:W-:Y:S01]  /*68d0*/  IMAD.U32 R4, RZ, RZ, UR5 ;  /* 0x00000005ff047e24 */ /* 0x000fe2000f8e00ff */
[----:B------:R-:W-:Y:S01]  /*68e0*/  IADD3 R0, P0, R0, UR5, RZ ;  /* 0x0000000500007c10 */ /* 0x000fe2000ff1e0ff */
[----:B------:R-:W-:Y:S01]  /*68f0*/  IMAD.IADD R5, R19, 0x1, -R5 ;  /* 0x0000000113057824 */ /* 0x000fe200078e0a05 */
[----:B------:R-:W-:Y:S01]  /*6900*/  LDS.128 R12, [R237+0x10000] ;  /* 0x01000000ed0c7984 */ /* 0x000fe20000000c00 */
[----:B------:R-:W-:Y:S01]  /*6910*/  ULDC.64 UR6, c[0x0][0x468] ;  /* 0x00011a0000067ab9 */ /* 0x000fe20000000a00 */
[----:B------:R-:W-:Y:S01]  /*6920*/  LEA.HI.X.SX32 R8, R4, R8, 0x1, P0 ;  /* 0x0000000804087211 */ /* 0x000fe200000f0eff */
[----:B------:R-:W-:Y:S01]  /*6930*/  IMAD.SHL.U32 R4, R5, 0x8, RZ ;  /* 0x0000000805047824 */ /* 0x000fe200078e00ff */
[----:B------:R-:W2:Y:S01]  /*6940*/  LDS.128 R16, [R237+0x11000] ;  /* 0x01100000ed107984 */ /* 0x000ea20000000c00 */
[----:B------:R-:W-:-:S02]  /*6950*/  UIMAD UR5, UR11, UR6, URZ ;  /* 0x000000060b0572a4 */ /* 0x000fc4000f8e023f */
[C---:B------:R-:W-:Y:S01]  /*6960*/  IMAD R9, R8.reuse, UR14, RZ ;  /* 0x0000000e08097c24 */ /* 0x040fe2000f8e02ff */
[--C-:B------:R-:W-:Y:S01]  /*6970*/  SHF.R.S32.HI R5, RZ, 0x1f, R4.reuse ;  /* 0x0000001fff057819 */ /* 0x100fe20000011404 */
[----:B------:R-:W3:Y:S01]  /*6980*/  LDS.128 R20, [R237+0x13000] ;  /* 0x01300000ed147984 */ /* 0x000ee20000000c00 */
[----:B------:R-:W-:Y:S01]  /*6990*/  IMAD R8, R8, UR16, RZ ;  /* 0x0000001008087c24 */ /* 0x000fe2000f8e02ff */
[----:B------:R-:W-:Y:S01]  /*69a0*/  UIMAD UR10, UR53, UR7, UR5 ;  /* 0x00000007350a72a4 */ /* 0x000fe2000f8e0205 */
[C---:B------:R-:W-:Y:S01]  /*69b0*/  IMAD R9, R0.reuse, UR15, R9 ;  /* 0x0000000f00097c24 */ /* 0x040fe2000f8e0209 */
[----:B------:R-:W4:Y:S01]  /*69c0*/  LDS.128 R32, [R237+0x16000] ;  /* 0x01600000ed207984 */ /* 0x000f220000000c00 */
[----:B------:R-:W-:-:S03]  /*69d0*/  IMAD.WIDE.U32 R6, R0, UR14, R4 ;  /* 0x0000000e00067c25 */ /* 0x000fc6000f8e0004 */
[----:B------:R-:W4:Y:S01]  /*69e0*/  LDS.128 R28, [R237+0x15000] ;  /* 0x01500000ed1c7984 */ /* 0x000f220000000c00 */
[----:B------:R-:W-:Y:S01]  /*69f0*/  IMAD.WIDE.U32 R4, R0, UR16, R4 ;  /* 0x0000001000047c25 */ /* 0x000fe2000f8e0004 */
[----:B------:R-:W-:Y:S02]  /*6a00*/  IADD3 R6, P0, R6, UR18, RZ ;  /* 0x0000001206067c10 */ /* 0x000fe4000ff1e0ff */
[----:B------:R-:W4:Y:S01]  /*6a10*/  LDS.128 R24, [R237+0x14000] ;  /* 0x01400000ed187984 */ /* 0x000f220000000c00 */
[----:B------:R-:W-:Y:S01]  /*6a20*/  IMAD R0, R0, UR17, R8 ;  /* 0x0000001100007c24 */ /* 0x000fe2000f8e0208 */
[----:B------:R-:W-:Y:S02]  /*6a30*/  IADD3.X R7, R7, UR19, R9, P0, !PT ;  /* 0x0000001307077c10 */ /* 0x000fe400087fe409 */
[----:B------:R-:W4:Y:S01]  /*6a40*/  LDS.128 R36, [R237+0x17000] ;  /* 0x01700000ed247984 */ /* 0x000f220000000c00 */
[----:B------:R-:W-:Y:S02]  /*6a50*/  IADD3 R8, P0, R4, UR13, RZ ;  /* 0x0000000d04087c10 */ /* 0x000fe4000ff1e0ff */
[----:B------:R-:W-:Y:S01]  /*6a60*/  MOV R4, UR6 ;  /* 0x0000000600047c02 */ /* 0x000fe20008000f00 */
[----:B------:R-:W-:Y:S01]  /*6a70*/  ULDC.64 UR6, c[0x0][0x470] ;  /* 0x00011c0000067ab9 */ /* 0x000fe20000000a00 */
[----:B------:R-:W-:Y:S01]  /*6a80*/  IADD3.X R9, R5, UR21, R0, P0, !PT ;  /* 0x0000001505097c10 */ /* 0x000fe200087fe400 */
[----:B------:R-:W-:Y:S01]  /*6a90*/  UIMAD UR5, UR11, UR6, URZ ;  /* 0x000000060b0572a4 */ /* 0x000fe2000f8e023f */
[----:B------:R-:W-:-:S02]  /*6aa0*/  IMAD.U32 R0, RZ, RZ, UR6 ;  /* 0x00000006ff007e24 */ /* 0x000fc4000f8e00ff */
[----:B------:R-:W-:Y:S01]  /*6ab0*/  IMAD.WIDE.U32 R4, R4, UR53, R6 ;  /* 0x0000003504047c25 */ /* 0x000fe2000f8e0006 */
[----:B------:R-:W-:-:S03]  /*6ac0*/  UIMAD UR5, UR53, UR7, UR5 ;  /* 0x00000007350572a4 */ /* 0x000fc6000f8e0205 */
[----:B------:R-:W-:Y:S01]  /*6ad0*/  ULDC.64 UR6, c[0x0][0x3f0] ;  /* 0x0000fc0000067ab9 */ /* 0x000fe20000000a00 */
[----:B------:R-:W-:Y:S01]  /*6ae0*/  VIADD R5, R5, UR10 ;  /* 0x0000000a05057c36 */ /* 0x000fe20008000000 */
[----:B------:R-:W-:Y:S01]  /*6af0*/  LEA R6, P0, R4, UR6, 0x1 ;  /* 0x0000000604067c11 */ /* 0x000fe2000f8008ff */
[----:B------:R-:W-:-:S03]  /*6b00*/  IMAD.WIDE.U32 R8, R0, UR53, R8 ;  /* 0x0000003500087c25 */ /* 0x000fc6000f8e0008 */
[----:B------:R-:W-:Y:S01]  /*6b10*/  LEA.HI.X R7, R4, UR7, R5, 0x1, P0 ;  /* 0x0000000704077c11 */ /* 0x000fe200080f0c05 */
[----:B------:R-:W-:Y:S01]  /*6b20*/  ULDC.64 UR6, c[0x0][0x3f8] ;  /* 0x0000fe0000067ab9 */ /* 0x000fe20000000a00 */
[----:B------:R-:W-:Y:S02]  /*6b30*/  IADD3 R0, R9, UR5, RZ ;  /* 0x0000000509007c10 */ /* 0x000fe4000fffe0ff */
[C---:B------:R-:W-:Y:S01]  /*6b40*/  LEA R4, P0, R8.reuse, UR6, 0x1 ;  /* 0x0000000608047c11 */ /* 0x040fe2000f8008ff */
[----:B-1----:R1:W-:Y:S03]  /*6b50*/  STG.E.128 desc[UR8][R6.64+0x100], R40 ;  /* 0x0001002806007986 */ /* 0x0023e6000c101d08 */
[----:B------:R-:W-:Y:S01]  /*6b60*/  LEA.HI.X R5, R8, UR7, R0, 0x1, P0 ;  /* 0x0000000708057c11 */ /* 0x000fe200080f0c00 */
[----:B--2---:R1:W-:Y:S04]  /*6b70*/  STG.E.128 desc[UR8][R6.64+0x80], R16 ;  /* 0x0000801006007986 */ /* 0x0043e8000c101d08 */
[----:B------:R1:W-:Y:S04]  /*6b80*/  STG.E.128 desc[UR8][R6.64], R12 ;  /* 0x0000000c06007986 */ /* 0x0003e8000c101d08 */
[----:B---3--:R1:W-:Y:S04]  /*6b90*/  STG.E.128 desc[UR8][R6.64+0x180], R20 ;  /* 0x0001801406007986 */ /* 0x0083e8000c101d08 */
[----:B----4-:R1:W-:Y:S04]  /*6ba0*/  STG.E.128 desc[UR8][R4.64+0x100], R32 ;  /* 0x0001002004007986 */ /* 0x0103e8000c101d08 */
[----:B------:R1:W-:Y:S04]  /*6bb0*/  STG.E.128 desc[UR8][R4.64+0x80], R28 ;  /* 0x0000801c04007986 */ /* 0x0003e8000c101d08 */
[----:B------:R1:W-:Y:S04]  /*6bc0*/  STG.E.128 desc[UR8][R4.64], R24 ;  /* 0x0000001804007986 */ /* 0x0003e8000c101d08 */
[----:B------:R1:W-:Y:S02]  /*6bd0*/  STG.E.128 desc[UR8][R4.64+0x180], R36 ;  /* 0x0001802404007986 */ /* 0x0003e4000c101d08 */
.L_x_291:
[----:B------:R-:W-:Y:S05]  /*6be0*/  BSYNC B1 ;  /* 0x0000000000017941 */ /* 0x000fea0003800000 */
.L_x_283:
[----:B------:R-:W-:Y:S02]  /*6bf0*/  ULDC UR5, c[0x0][0xc] ;  /* 0x0000030000057ab9 */ /* 0x000fe40000000800 */
[----:B------:R-:W-:-:S04]  /*6c00*/  UIADD3 UR20, UR5, UR20, URZ ;  /* 0x0000001405147290 */ /* 0x000fc8000fffe03f */
[----:B------:R-:W-:-:S06]  /*6c10*/  UISETP.GE.AND UP0, UPT, UR20, UR60, UPT ;  /* 0x0000003c1400728c */ /* 0x000fcc000bf06270 */
[----:B------:R-:W-:-:S13]  /*6c20*/  PLOP3.LUT P0, PT, PT, PT, UP0, 0x80, 0x0 ;  /* 0x000000000000781c */ /* 0x000fda0003f0f008 */
[----:B------:R-:W-:Y:S05]  /*6c30*/  @P0 BRA `(.L_x_303) ;  /* 0x0000000000040947 */ /* 0x000fea0003800000 */
[----:B------:R-:W-:Y:S05]  /*6c40*/  BRA `(.L_x_304) ;  /* 0xffffff9c00b07947 */ /* 0x000fea000383ffff */
.L_x_303:
[----:B------:R-:W-:Y:S05]  /*6c50*/  EXIT ;  /* 0x000000000000794d */ /* 0x000fea0003800000 */
.L_x_305:
        /* <DEDUP_REMOVED lines=10> */
.L_x_2029:


//--------------------- .text._ZN5flash44flash_bwd_dq_dk_dv_loop_seqk_parallel_kernelI23Flash_bwd_kernel_traitsILi256ELi64ELi32ELi8ELi4ELi1ELi2ELb1ELb1EN7cutlass6half_tE19Flash_kernel_traitsILi256ELi64ELi32ELi8ES3_EELb0ELb0ELb1ELb1ELb0ELb0ELb0EEEvNS_16Flash_bwd_paramsE --------------------------
	.section	.text._ZN5flash44flash_bwd_dq_dk_dv_loop_seqk_parallel_kernelI23Flash_bwd_kernel_traitsILi256ELi64ELi32ELi8ELi4ELi1ELi2ELb1ELb1EN7cutlass6half_tE19Flash_kernel_traitsILi256ELi64ELi32ELi8ES3_EELb0ELb0ELb1ELb1ELb0ELb0ELb0EEEvNS_16Flash_bwd_paramsE,"ax",@progbits
	.align	128
        .global         _ZN5flash44flash_bwd_dq_dk_dv_loop_seqk_parallel_kernelI23Flash_bwd_kernel_traitsILi256ELi64ELi32ELi8ELi4ELi1ELi2ELb1ELb1EN7cutlass6half_tE19Flash_kernel_traitsILi256ELi64ELi32ELi8ES3_EELb0ELb0ELb1ELb1ELb0ELb0ELb0EEEvNS_16Flash_bwd_paramsE
        .type           _ZN5flash44flash_bwd_dq_dk_dv_loop_seqk_parallel_kernelI23Flash_bwd_kernel_traitsILi256ELi64ELi32ELi8ELi4ELi1ELi2ELb1ELb1EN7cutlass6half_tE19Flash_kernel_traitsILi256ELi64ELi32ELi8ES3_EELb0ELb0ELb1ELb1ELb0ELb0ELb0EEEvNS_16Flash_bwd_paramsE,@function
        .size           _ZN5flash44flash_bwd_dq_dk_dv_loop_seqk_parallel_kernelI23Flash_bwd_kernel_traitsILi256ELi64ELi32ELi8ELi4ELi1ELi2ELb1ELb1EN7cutlass6half_tE19Flash_kernel_traitsILi256ELi64ELi32ELi8ES3_EELb0ELb0ELb1ELb1ELb0ELb0ELb0EEEvNS_16Flash_bwd_paramsE,(.L_x_2030 - _ZN5flash44flash_bwd_dq_dk_dv_loop_seqk_parallel_kernelI23Flash_bwd_kernel_traitsILi256ELi64ELi32ELi8ELi4ELi1ELi2ELb1ELb1EN7cutlass6half_tE19Flash_kernel_traitsILi256ELi64ELi32ELi8ES3_EELb0ELb0ELb1ELb1ELb0ELb0ELb0EEEvNS_16Flash_bwd_paramsE)
        .other          _ZN5flash44flash_bwd_dq_dk_dv_loop_seqk_parallel_kernelI23Flash_bwd_kernel_traitsILi256ELi64ELi32ELi8ELi4ELi1ELi2ELb1ELb1EN7cutlass6half_tE19Flash_kernel_traitsILi256ELi64ELi32ELi8ES3_EELb0ELb0ELb1ELb1ELb0ELb0ELb0EEEvNS_16Flash_bwd_paramsE,@"STO_CUDA_ENTRY STV_DEFAULT"
_ZN5flash44flash_bwd_dq_dk_dv_loop_seqk_parallel_kernelI23Flash_bwd_kernel_traitsILi256ELi64ELi32ELi8ELi4ELi1ELi2ELb1ELb1EN7cutlass6half_tE19Flash_kernel_traitsILi256ELi64ELi32ELi8ES3_EELb0ELb0ELb1ELb1ELb0ELb0ELb0EEEvNS_16Flash_bwd_paramsE:
.text._ZN5flash44flash_bwd_dq_dk_dv_loop_seqk_parallel_kernelI23Flash_bwd_kernel_traitsILi256ELi64ELi32ELi8ELi4ELi1ELi2ELb1ELb1EN7cutlass6half_tE19Flash_kernel_traitsILi256ELi64ELi32ELi8ES3_EELb0ELb0ELb1ELb1ELb0ELb0ELb0EEEvNS_16Flash_bwd_paramsE:
[----:B------:R-:W-:Y:S08]  /*0000*/  LDC R1, c[0x0][0x28] ;  /* 0x00000a00ff017b82 */ /* 0x000ff00000000800 */
[----:B------:R-:W1:Y:S01]  /*0010*/  S2UR UR26, SR_CTAID.X ;  /* 0x00000000001a79c3 */ /* 0x000e620000002500 */
[----:B------:R-:W-:Y:S02]  /*0020*/  ULDC UR4, c[0x0][0x2c8] ;  /* 0x0000b20000047ab9 */ /* 0x000fe40000000800 */
[----:B------:R-:W-:-:S04]  /*0030*/  UIADD3 UR5, UR4, 0x1f, URZ ;  /* 0x0000001f04057890 */ /* 0x000fc8000fffe03f */
[----:B------:R-:W-:-:S04]  /*0040*/  USHF.R.S32.HI UR4, URZ, 0x1f, UR5 ;  /* 0x0000001f3f047899 */ /* 0x000fc80008011405 */
[----:B------:R-:W-:-:S04]  /*0050*/  ULEA.HI UR4, UR4, UR5, URZ, 0x5 ;  /* 0x0000000504047291 */ /* 0x000fc8000f8f283f */
[----:B------:R-:W-:-:S04]  /*0060*/  USHF.R.S32.HI UR61, URZ, 0x5, UR4 ;  /* 0x000000053f3d7899 */ /* 0x000fc80008011404 */
        /* <DEDUP_REMOVED lines=19> */
[CC--:B------:R-:W-:Y:S01]  /*01a0*/  LEA.HI R17, R12.reuse, R16.reuse, RZ, 0x3 ;  /* 0x000000100c117211 */ /* 0x0c0fe200078f18ff */
[----:B------:R-:W-:Y:S01]  /*01b0*/  IMAD.U32 R252, RZ, RZ, UR7 ;  /* 0x00000007fffc7e24 */ /* 0x000fe2000f8e00ff */
        /* <DEDUP_REMOVED lines=105> */
[C---:B------:R-:W-:Y:S01]  /*0850*/  SEL R227, R223.reuse, 0xffffffc0, !P0 ;  /* 0xffffffc0dfe37807 */ /* 0x040fe20004000000 */
        /* <DEDUP_REMOVED lines=10> */
[----:B------:R-:W-:Y:S01]  /*0900*/  SEL R0, R220, 0xffffffe0, !P5 ;  /* 0xffffffe0dc007807 */ /* 0x000fe20006800000 */
[----:B------:R-:W-:Y:S01]  /*0910*/  VIADD R247, R246, 0x10 ;  /* 0x00000010f6f77836 */ /* 0x000fe20000000000 */
[----:B------:R-:W-:Y:S01]  /*0920*/  SEL R220, R220, 0xffffffe0, !P3 ;  /* 0xffffffe0dcdc7807 */ /* 0x000fe20005800000 */
[----:B------:R-:W-:Y:S01]  /*0930*/  @P2 VIADD R247, R246, 0xfffffff0 ;  /* 0xfffffff0f6f72836 */ /* 0x000fe20000000000 */
[----:B------:R-:W-:Y:S01]  /*0940*/  LEA R2, R2, UR4, 0x1 ;  /* 0x0000000402027c11 */ /* 0x000fe2000f8e08ff */
[----:B------:R-:W-:Y:S01]  /*0950*/  IMAD.IADD R249, R246, 0x1, R248 ;  /* 0x00000001f6f97824 */ /* 0x000fe200078e02f8 */
[----:B------:R-:W-:Y:S01]  /*0960*/  LEA R228, R228, UR5, 0x1 ;  /* 0x00000005e4e47c11 */ /* 0x000fe2000f8e08ff */
[----:B------:R-:W-:Y:S01]  /*0970*/  IMAD.IADD R248, R248, 0x1, R247 ;  /* 0x00000001f8f87824 */ /* 0x000fe200078e02f7 */
[----:B------:R-:W-:Y:S01]  /*0980*/  LEA R226, R230, UR5, 0x1 ;  /* 0x00000005e6e27c11 */ /* 0x000fe2000f8e08ff */
[----:B------:R-:W-:Y:S01]  /*0990*/  IMAD.IADD R220, R2, 0x1, R220 ;  /* 0x0000000102dc7824 */ /* 0x000fe200078e02dc */
[----:B------:R-:W-:Y:S01]  /*09a0*/  SHF.R.S32.HI R245, RZ, 0x2, R245 ;  /* 0x00000002fff57819 */ /* 0x000fe200000114f5 */
        /* <DEDUP_REMOVED lines=9> */
[----:B------:R-:W-:Y:S02]  /*0a40*/  IMAD R245, R6, 0x10, R245 ;  /* 0x0000001006f57824 */ /* 0x000fe400078e02f5 */
[----:B------:R-:W-:Y:S02]  /*0a50*/  IMAD.U32 R4, RZ, RZ, UR10 ;  /* 0x0000000aff047e24 */ /* 0x000fe4000f8e00ff */
[----:B------:R-:W-:Y:S02]  /*0a60*/  IMAD.IADD R227, R225, 0x1, R227 ;  /* 0x00000001e1e37824 */ /* 0x000fe400078e02e3 */
[----:B------:R-:W-:Y:S02]  /*0a70*/  IMAD.IADD R221, R221, 0x1, R3 ;  /* 0x00000001dddd7824 */ /* 0x000fe400078e0203 */
[----:B------:R-:W-:Y:S02]  /*0a80*/  VIADD R232, R231, 0x800 ;  /* 0x00000800e7e87836 */ /* 0x000fe40000000000 */
[----:B------:R-:W-:-:S07]  /*0a90*/  IMAD.IADD R223, R220, 0x1, R223 ;  /* 0x00000001dcdf7824 */ /* 0x000fce00078e02df */
.L_x_340:
        /* <DEDUP_REMOVED lines=67> */
.L_x_306:
        /* <DEDUP_REMOVED lines=94> */
[----:B------:R-:W-:Y:S01]  /*14b0*/  @UP0 UIADD3 UR42, UR19, UR30, URZ ;  /* 0x0000001e132a0290 */ /* 0x000fe2000fffe03f */
[----:B------:R-:W-:Y:S01]  /*14c0*/  @UP0 UMOV UR40, UR18 ;  /* 0x0000001200280c82 */ /* 0x000fe20008000000 */
[----:B------:R-:W-:-:S02]  /*14d0*/  @UP1 UIADD3 UR22, UR13, UR12, URZ ;  /* 0x0000000c0d161290 */ /* 0x000fc4000fffe03f */
[----:B------:R-:W-:Y:S01]  /*14e0*/  ULEA UR20, UR43, 0xffffffc0, 0x6 ;  /* 0xffffffc02b147891 */ /* 0x000fe2000f8e303f */
[----:B------:R-:W-:Y:S01]  /*14f0*/  ULDC.64 UR18, c[0x0][0x488] ;  /* 0x0001220000127ab9 */ /* 0x000fe20000000a00 */
[----:B------:R-:W-:Y:S01]  /*1500*/  @UP0 UMOV UR37, UR16 ;  /* 0x0000001000250c82 */ /* 0x000fe20008000000 */
[----:B------:R-:W-:Y:S09]  /*1510*/  @!P1 BRA `(.L_x_308) ;  /* 0x0000000000309947 */ /* 0x000ff20003800000 */
        /* <DEDUP_REMOVED lines=12> */
.L_x_308:
        /* <DEDUP_REMOVED lines=13> */
.L_x_309:
        /* <DEDUP_REMOVED lines=39> */
.L_x_310:
[----:B------:R-:W-:-:S04]  /*1920*/  UIMAD UR6, UR45, UR59, UR55 ;  /* 0x0000003b2d0672a4 */ /* 0x000fc8000f8e0237 */
[----:B------:R-:W-:-:S12]  /*1930*/  UIMAD UR6, UR6, UR57, URZ ;  /* 0x00000039060672a4 */ /* 0x000fd8000f8e023f */
.L_x_311:
[----:B------:R-:W1:Y:S01]  /*1940*/  S2R R37, SR_TID.X ;  /* 0x0000000000257919 */ /* 0x000e620000002100 */
[----:B------:R-:W-:Y:S01]  /*1950*/  UIMAD UR11, UR60, UR59, URZ ;  /* 0x0000003b3c0b72a4 */ /* 0x000fe2000f8e023f */
[----:B------:R-:W2:Y:S01]  /*1960*/  LDC.64 R8, c[0x0][0x420] ;  /* 0x00010800ff087b82 */ /* 0x000ea20000000a00 */
[----:B------:R-:W-:Y:S01]  /*1970*/  UIADD3 UR36, UR20, UR6, URZ ;  /* 0x0000000614247290 */ /* 0x000fe2000fffe03f */
        /* <DEDUP_REMOVED lines=9> */
[----:B------:R-:W-:Y:S02]  /*1a10*/  USHF.R.S32.HI UR54, URZ, 0x1f, UR55 ;  /* 0x0000001f3f367899 */ /* 0x000fe40008011437 */
[----:B------:R-:W-:Y:S01]  /*1a20*/  UIADD3.X UR6, UR16, UR6, UR22, UP3, UP1 ;  /* 0x0000000610067290 */ /* 0x000fe20009fe2416 */
[----:B------:R-:W-:Y:S02]  /*1a30*/  ULDC.64 UR18, c[0x0][0x428] ;  /* 0x00010a0000127ab9 */ /* 0x000fe40000000a00 */
[----:B------:R-:W-:Y:S01]  /*1a40*/  ULDC.64 UR22, c[0x0][0x258] ;  /* 0x0000960000167ab9 */ /* 0x000fe20000000a00 */
[----:B------:R-:W-:Y:S01]  /*1a50*/  IMAD.U32 R29, RZ, RZ, UR18 ;  /* 0x00000012ff1d7e24 */ /* 0x000fe2000f8e00ff */
[----:B------:R-:W-:Y:S01]  /*1a60*/  ULDC.64 UR48, c[0x0][0x478] ;  /* 0x00011e0000307ab9 */ /* 0x000fe20000000a00 */
[----:B------:R-:W-:Y:S01]  /*1a70*/  IMAD.U32 R34, RZ, RZ, UR22 ;  /* 0x00000016ff227e24 */ /* 0x000fe2000f8e00ff */
[----:B------:R-:W-:Y:S01]  /*1a80*/  ULDC.64 UR52, c[0x0][0x2b0] ;  /* 0x0000ac0000347ab9 */ /* 0x000fe20000000a00 */
[----:B------:R-:W-:Y:S01]  /*1a90*/  UIMAD.WIDE UR16, UR36, 0x4, UR48 ;  /* 0x00000004241078a5 */ /* 0x000fe2000f8e0230 */
        /* <DEDUP_REMOVED lines=10> */
[----:B------:R-:W-:Y:S01]  /*1b40*/  UIADD3 UR11, -UR5, UR7, UR27 ;  /* 0x00000007050b7290 */ /* 0x000fe2000fffe11b */
[----:B------:R-:W-:-:S03]  /*1b50*/  IMAD.IADD R37, R37, 0x1, -R5 ;  /* 0x0000000125257824 */ /* 0x000fc600078e0a05 */
[----:B------:R-:W-:Y:S01]  /*1b60*/  IADD3 R4, P0, R0, UR12, RZ ;  /* 0x0000000c00047c10 */ /* 0x000fe2000ff1e0ff */
[----:B------:R-:W-:-:S03]  /*1b70*/  ULDC.64 UR12, c[0x0][0x400] ;  /* 0x00010000000c7ab9 */ /* 0x000fc60000000a00 */
[----:B------:R-:W-:Y:S01]  /*1b80*/  LEA.HI.X.SX32 R0, R0, UR6, 0x1, P0 ;  /* 0x0000000600007c11 */ /* 0x000fe200080f0eff */
[----:B------:R-:W-:Y:S01]  /*1b90*/  UIADD3 UR6, UR11, -UR47, URZ ;  /* 0x8000002f0b067290 */ /* 0x000fe2000fffe03f */
[----:B------:R-:W-:-:S03]  /*1ba0*/  LEA R234, P0, R4, UR12, 0x2 ;  /* 0x0000000c04ea7c11 */ /* 0x000fc6000f8010ff */
        /* <DEDUP_REMOVED lines=15> */
[----:B------:R-:W-:-:S02]  /*1ca0*/  SHF.R.S32.HI R0, RZ, 0x3, R10 ;  /* 0x00000003ff007819 */ /* 0x000fc4000001140a */
        /* <DEDUP_REMOVED lines=22> */
[----:B------:R-:W-:Y:S01]  /*1e10*/  UIMAD UR21, UR54, UR22, URZ ;  /* 0x00000016361572a4 */ /* 0x000fe2000f8e023f */
[----:B------:R-:W-:Y:S01]  /*1e20*/  PLOP3.LUT P2, PT, PT, PT, UP1, 0x80, 0x0 ;  /* 0x000000000000781c */ /* 0x000fe20003f4f018 */
[----:B------:R-:W-:Y:S01]  /*1e30*/  IMAD R35, R22, UR29, R10 ;  /* 0x0000001d16237c24 */ /* 0x000fe2000f8e020a */
[----:B------:R-:W-:Y:S01]  /*1e40*/  SEL R10, RZ, 0x8, P6 ;  /* 0x00000008ff0a7807 */ /* 0x000fe20003000000 */
[----:B------:R-:W-:Y:S01]  /*1e50*/  VIADD R11, R7, UR11 ;  /* 0x0000000b070b7c36 */ /* 0x000fe20008000000 */
[----:B------:R-:W-:-:S02]  /*1e60*/  UIMAD UR21, UR55, UR23, UR21 ;  /* 0x00000017371572a4 */ /* 0x000fc4000f8e0215 */
[----:B------:R-:W-:Y:S01]  /*1e70*/  LOP3.LUT R26, R10, R18, R14, 0xfe, !PT ;  /* 0x000000120a1a7212 */ /* 0x000fe200078efe0e */
[----:B------:R-:W-:Y:S01]  /*1e80*/  IMAD.MOV.U32 R10, RZ, RZ, R6 ;  /* 0x000000ffff0a7224 */ /* 0x000fe200078e0006 */
[----:B------:R-:W-:Y:S01]  /*1e90*/  IADD3.X R13, R13, UR38, R35, P0, !PT ;  /* 0x000000260d0d7c10 */ /* 0x000fe200087fe423 */
[-C--:B------:R-:W-:Y:S01]  /*1ea0*/  IMAD R6, R39, R8.reuse, RZ ;  /* 0x0000000827067224 */ /* 0x080fe200078e02ff */
[----:B------:R-:W-:Y:S01]  /*1eb0*/  UIMAD.WIDE UR22, UR30, 0x4, UR52 ;  /* 0x000000041e1678a5 */ /* 0x000fe2000f8e0234 */
[----:B------:R-:W-:Y:S01]  /*1ec0*/  IMAD.WIDE.U32 R10, R0, R8, R10 ;  /* 0x00000008000a7225 */ /* 0x000fe200078e000a */
[----:B------:R-:W-:Y:S01]  /*1ed0*/  UMOV UR19, UR16 ;  /* 0x0000001000137c82 */ /* 0x000fe20008000000 */
[----:B------:R-:W-:Y:S02]  /*1ee0*/  UMOV UR18, UR17 ;  /* 0x0000001100127c82 */ /* 0x000fe40008000000 */
[----:B------:R-:W-:Y:S01]  /*1ef0*/  IMAD.WIDE.U32 R20, R34, UR55, R12 ;  /* 0x0000003722147c25 */ /* 0x000fe2000f8e000c */
[----:B------:R-:W-:Y:S01]  /*1f00*/  LEA R238, P0, R10, UR12, 0x1 ;  /* 0x0000000c0aee7c11 */ /* 0x000fe2000f8008ff */
[----:B------:R-:W-:Y:S01]  /*1f10*/  UMOV UR17, UR22 ;  /* 0x0000001600117c82 */ /* 0x000fe20008000000 */
[----:B------:R-:W-:Y:S01]  /*1f20*/  UMOV UR16, UR23 ;  /* 0x0000001700107c82 */ /* 0x000fe20008000000 */
[----:B------:R-:W-:Y:S01]  /*1f30*/  IMAD R6, R0, R9, R6 ;  /* 0x0000000900067224 */ /* 0x000fe200078e0206 */
[----:B------:R-:W-:Y:S01]  /*1f40*/  LEA R237, P1, R20, UR14, 0x1 ;  /* 0x0000000e14ed7c11 */ /* 0x000fe2000f8208ff */
[----:B------:R-:W-:-:S02]  /*1f50*/  VIADD R36, R21, UR21 ;  /* 0x0000001515247c36 */ /* 0x000fc40008000000 */
        /* <DEDUP_REMOVED lines=24> */
.L_x_313:
        /* <DEDUP_REMOVED lines=18> */
.L_x_314:
        /* <DEDUP_REMOVED lines=30> */
.L_x_316:
[----:B------:R-:W-:Y:S05]  /*23e0*/  BSYNC B0 ;  /* 0x0000000000007941 */ /* 0x000fea0003800000 */
.L_x_315:
        /* <DEDUP_REMOVED lines=29> */
.L_x_312:
        /* <DEDUP_REMOVED lines=70> */
.L_x_319:
[----:B------:R-:W-:Y:S05]  /*2a20*/  BSYNC B0 ;  /* 0x0000000000007941 */ /* 0x000fea0003800000 */
.L_x_318:
        /* <DEDUP_REMOVED lines=54> */
.L_x_321:
[----:B------:R-:W-:Y:S05]  /*2d90*/  BSYNC B0 ;  /* 0x0000000000007941 */ /* 0x000fea0003800000 */
.L_x_320:
        /* <DEDUP_REMOVED lines=44> */
.L_x_323:
[----:B------:R-:W-:Y:S05]  /*3060*/  BSYNC B0 ;  /* 0x0000000000007941 */ /* 0x000fea0003800000 */
.L_x_322:
        /* <DEDUP_REMOVED lines=39> */
.L_x_325:
[----:B------:R-:W-:Y:S05]  /*32e0*/  BSYNC B0 ;  /* 0x0000000000007941 */ /* 0x000fea0003800000 */
.L_x_324:
        /* <DEDUP_REMOVED lines=42> */
.L_x_327:
[----:B------:R-:W-:Y:S05]  /*3590*/  BSYNC B0 ;  /* 0x0000000000007941 */ /* 0x000fea0003800000 */
.L_x_326:
        /* <DEDUP_REMOVED lines=61> */
.L_x_329:
[----:B------:R-:W-:Y:S05]  /*3970*/  BSYNC B0 ;  /* 0x0000000000007941 */ /* 0x000fea0003800000 */
.L_x_328:
[----:B------:R-:W0:Y:S01]  /*3980*/  LDGDEPBAR ;  /* 0x00000000000079af */ /* 0x000e220000000000 */
[----:B------:R-:W-:Y:S01]  /*3990*/  ULDC.64 UR14, c[0x0][0x3c8] ;  /* 0x0000f200000e7ab9 */ /* 0x000fe20000000a00 */
[----:B------:R-:W-:Y:S02]  /*39a0*/  USHF.R.S32.HI UR11, URZ, 0x1f, UR55 ;  /* 0x0000001f3f0b7899 */ /* 0x000fe40008011437 */
[----:B------:R-:W-:Y:S01]  /*39b0*/  UISETP.NE.U32.AND UP1, UPT, UR14, URZ, UPT ;  /* 0x0000003f0e00728c */ /* 0x000fe2000bf25070 */
[----:B--234-:R-:W-:Y:S01]  /*39c0*/  IMAD.MOV.U32 R6, RZ, RZ, 0x20 ;  /* 0x00000020ff067424 */ /* 0x01cfe200078e00ff */
[C---:B------:R-:W-:Y:S01]  /*39d0*/  LOP3.LUT P2, RZ, R37.reuse, 0x4, RZ, 0xc0, !PT ;  /* 0x0000000425ff7812 */ /* 0x040fe2000784c0ff */
[----:B------:R-:W-:Y:S01]  /*39e0*/  IMAD.MOV.U32 R192, RZ, RZ, 0x40 ;  /* 0x00000040ffc07424 */ /* 0x000fe200078e00ff */
[----:B------:R-:W-:Y:S01]  /*39f0*/  UISETP.NE.AND.EX UP1, UPT, UR15, URZ, UPT, UP1 ;  /* 0x0000003f0f00728c */ /* 0x000fe2000bf25310 */
[----:B------:R-:W-:Y:S02]  /*3a00*/  LOP3.LUT P1, RZ, R37, 0x2, RZ, 0xc0, !PT ;  /* 0x0000000225ff7812 */ /* 0x000fe4000782c0ff */
[----:B------:R-:W-:Y:S01]  /*3a10*/  LEA R180, R230, UR4, 0x1 ;  /* 0x00000004e6b47c11 */ /* 0x000fe2000f8e08ff */
[----:B------:R-:W-:Y:S01]  /*3a20*/  IMAD.SHL.U32 R244, R245, 0x4, RZ ;  /* 0x00000004f5f47824 */ /* 0x000fe200078e00ff */
[----:B------:R-:W-:-:S02]  /*3a30*/  CS2R R126, SRZ ;  /* 0x00000000007e7805 */ /* 0x000fc4000001ff00 */
[----:B------:R-:W-:Y:S02]  /*3a40*/  PLOP3.LUT P0, PT, PT, PT, UP1, 0x80, 0x0 ;  /* 0x000000000000781c */ /* 0x000fe40003f0f018 */
[----:B------:R-:W-:Y:S02]  /*3a50*/  CS2R R124, SRZ ;  /* 0x00000000007c7805 */ /* 0x000fe4000001ff00 */
[----:B------:R-:W-:Y:S02]  /*3a60*/  CS2R R130, SRZ ;  /* 0x0000000000827805 */ /* 0x000fe4000001ff00 */
[----:B------:R-:W-:Y:S02]  /*3a70*/  CS2R R128, SRZ ;  /* 0x0000000000807805 */ /* 0x000fe4000001ff00 */
[----:B------:R-:W-:Y:S01]  /*3a80*/  CS2R R122, SRZ ;  /* 0x00000000007a7805 */ /* 0x000fe2000001ff00 */
        /* <DEDUP_REMOVED lines=9> */
[----:B------:R-:W-:Y:S02]  /*3b20*/  @UP1 UIADD3 UR6, UR13, UR6, URZ ;  /* 0x000000060d061290 */ /* 0x000fe4000fffe03f */
[----:B------:R-:W-:Y:S02]  /*3b30*/  UIADD3 UR11, UR4, 0x14000, URZ ;  /* 0x00014000040b7890 */ /* 0x000fe4000fffe03f */
[----:B------:R-:W-:Y:S01]  /*3b40*/  @UP1 ULEA.HI.X UR15, UR12, UR15, UR6, 0x2, UP0 ;  /* 0x0000000f0c0f1291 */ /* 0x000fe200080f1406 */
[----:B------:R-:W-:Y:S01]  /*3b50*/  IMAD.U32 R4, RZ, RZ, UR14 ;  /* 0x0000000eff047e24 */ /* 0x000fe2000f8e00ff */
[----:B------:R-:W-:Y:S01]  /*3b60*/  SEL R192, R192, 0xffffffc0, !P2 ;  /* 0xffffffc0c0c07807 */ /* 0x000fe20005000000 */
[----:B------:R-:W-:Y:S01]  /*3b70*/  @UP1 ULDC UR6, c[0x0][0x2e8] ;  /* 0x0000ba0000061ab9 */ /* 0x000fe20000000800 */
[----:B------:R-:W-:-:S02]  /*3b80*/  CS2R R120, SRZ ;  /* 0x0000000000787805 */ /* 0x000fc4000001ff00 */
[----:B------:R-:W-:Y:S01]  /*3b90*/  CS2R R118, SRZ ;  /* 0x0000000000767805 */ /* 0x000fe2000001ff00 */
[----:B------:R-:W-:Y:S01]  /*3ba0*/  IMAD.U32 R5, RZ, RZ, UR15 ;  /* 0x0000000fff057e24 */ /* 0x000fe2000f8e00ff */
[----:B------:R-:W-:Y:S02]  /*3bb0*/  CS2R R116, SRZ ;  /* 0x0000000000747805 */ /* 0x000fe4000001ff00 */
[----:B------:R-:W-:Y:S02]  /*3bc0*/  CS2R R110, SRZ ;  /* 0x00000000006e7805 */ /* 0x000fe4000001ff00 */
[----:B------:R-:W-:Y:S02]  /*3bd0*/  CS2R R108, SRZ ;  /* 0x00000000006c7805 */ /* 0x000fe4000001ff00 */
[----:B------:R-:W-:Y:S02]  /*3be0*/  CS2R R114, SRZ ;  /* 0x0000000000727805 */ /* 0x000fe4000001ff00 */
[----:B------:R-:W-:-:S02]  /*3bf0*/  CS2R R112, SRZ ;  /* 0x0000000000707805 */ /* 0x000fc4000001ff00 */
[----:B------:R-:W-:Y:S01]  /*3c00*/  CS2R R106, SRZ ;  /* 0x00000000006a7805 */ /* 0x000fe2000001ff00 */
[----:B------:R-:W2:Y:S01]  /*3c10*/  @P0 LDG.E R4, desc[UR8][R4.64] ;  /* 0x0000000804040981 */ /* 0x000ea2000c1e1900 */
[----:B------:R-:W2:Y:S01]  /*3c20*/  @P0 MUFU.RCP R0, UR6 ;  /* 0x0000000600000d08 */ /* 0x000ea20008001000 */
[----:B------:R-:W-:Y:S02]  /*3c30*/  CS2R R104, SRZ ;  /* 0x0000000000687805 */ /* 0x000fe4000001ff00 */
[----:B------:R-:W-:Y:S01]  /*3c40*/  CS2R R102, SRZ ;  /* 0x0000000000667805 */ /* 0x000fe2000001ff00 */
[----:B------:R3:W4:Y:S01]  /*3c50*/  LDSM.16.M88.4 R132, [R180+0x14000] ;  /* 0x01400000b484783b */ /* 0x0007220000000200 */
        /* <DEDUP_REMOVED lines=14> */
[----:B------:R-:W-:Y:S01]  /*3d40*/  CS2R R26, SRZ ;  /* 0x00000000001a7805 */ /* 0x000fe2000001ff00 */
[----:B------:R3:W1:Y:S01]  /*3d50*/  LDSM.16.M88.4 R136, [R225] ;  /* 0x00000000e188783b */ /* 0x0006620000000200 */
[----:B------:R-:W-:Y:S02]  /*3d60*/  CS2R R24, SRZ ;  /* 0x0000000000187805 */ /* 0x000fe4000001ff00 */
[----:B------:R-:W-:Y:S02]  /*3d70*/  CS2R R18, SRZ ;  /* 0x0000000000127805 */ /* 0x000fe4000001ff00 */
[----:B------:R-:W-:Y:S01]  /*3d80*/  CS2R R16, SRZ ;  /* 0x0000000000107805 */ /* 0x000fe2000001ff00 */
[----:B------:R3:W1:Y:S01]  /*3d90*/  LDSM.16.M88.4 R140, [R226] ;  /* 0x00000000e28c783b */ /* 0x0006620000000200 */
[----:B------:R-:W-:-:S02]  /*3da0*/  CS2R R14, SRZ ;  /* 0x00000000000e7805 */ /* 0x000fc4000001ff00 */
[----:B------:R-:W-:Y:S02]  /*3db0*/  CS2R R12, SRZ ;  /* 0x00000000000c7805 */ /* 0x000fe4000001ff00 */
[----:B------:R-:W-:Y:S01]  /*3dc0*/  SHF.L.U64.HI R243, R245, 0x2, R243 ;  /* 0x00000002f5f37819 */ /* 0x000fe200000102f3 */
[----:B------:R3:W1:Y:S01]  /*3dd0*/  LDSM.16.M88.4 R144, [R227] ;  /* 0x00000000e390783b */ /* 0x0006620000000200 */
[----:B------:R-:W-:Y:S01]  /*3de0*/  ULDC UR12, c[0x0][0x394] ;  /* 0x0000e500000c7ab9 */ /* 0x000fe20000000800 */
[----:B------:R-:W-:Y:S01]  /*3df0*/  UMOV UR6, URZ ;  /* 0x0000003f00067c82 */ /* 0x000fe20008000000 */
[----:B------:R-:W-:Y:S01]  /*3e00*/  ULDC UR23, c[0x0][0x398] ;  /* 0x0000e60000177ab9 */ /* 0x000fe20000000800 */
[----:B------:R3:W1:Y:S01]  /*3e10*/  LDSM.16.M88.4 R152, [R225+0x1000] ;  /* 0x00100000e198783b */ /* 0x0006620000000200 */
        /* <DEDUP_REMOVED lines=8> */
[----:B------:R3:W1:Y:S01]  /*3ea0*/  LDSM.16.M88.4 R188, [R226+0x3000] ;  /* 0x00300000e2bc783b */ /* 0x0006620000000200 */
[----:B--2---:R-:W-:Y:S01]  /*3eb0*/  @P0 FMUL.FTZ R5, R4, R0 ;  /* 0x0000000004050220 */ /* 0x004fe20000410000 */
[----:B------:R-:W-:-:S02]  /*3ec0*/  LEA R4, R230, UR11, 0x1 ;  /* 0x0000000be6047c11 */ /* 0x000fc4000f8e08ff */
[----:B------:R-:W-:Y:S02]  /*3ed0*/  SEL R0, R6, 0xffffffe0, !P1 ;  /* 0xffffffe006007807 */ /* 0x000fe40004800000 */
[----:B------:R-:W-:Y:S02]  /*3ee0*/  @P0 R2UR UR11, R5 ;  /* 0x00000000050b02ca */ /* 0x000fe400000e0000 */
[----:B------:R-:W-:-:S05]  /*3ef0*/  IADD3 R192, R0, R4, R192 ;  /* 0x0000000400c07210 */ /* 0x000fca0007ffe0c0 */
[----:B------:R3:W2:Y:S04]  /*3f00*/  LDSM.16.M88.4 R160, [R192+0x1000] ;  /* 0x00100000c0a0783b */ /* 0x0006a80000000200 */
[----:B------:R3:W1:Y:S02]  /*3f10*/  LDSM.16.M88.4 R176, [R192+0x2000] ;  /* 0x00200000c0b0783b */ /* 0x0006640000000200 */
[----:B------:R-:W-:Y:S02]  /*3f20*/  @UP1 UMOV UR6, UR11 ;  /* 0x0000000b00061c82 */ /* 0x000fe40008000000 */
[----:B----4-:R-:W1:Y:S03]  /*3f30*/  LDSM.16.M88.4 R192, [R192+0x3000] ;  /* 0x00300000c0c0783b */ /* 0x010e660000000200 */
.L_x_334:
[----:B------:R-:W0:Y:S01]  /*3f40*/  LDGDEPBAR ;  /* 0x00000000000079af */ /* 0x000e220000000000 */
[----:B------:R-:W-:Y:S01]  /*3f50*/  LEA R0, R230, UR4, 0x1 ;  /* 0x00000004e6007c11 */ /* 0x000fe2000f8e08ff */
[----:B------:R-:W-:Y:S01]  /*3f60*/  USHF.L.U32 UR13, UR26, 0x5, URZ ;  /* 0x000000051a0d7899 */ /* 0x000fe2000800063f */
[----:B------:R-:W-:Y:S01]  /*3f70*/  IADD3 R60, P0, R244, UR19, RZ ;  /* 0x00000013f43c7c10 */ /* 0x000fe2000ff1e0ff */
[----:B------:R-:W-:Y:S01]  /*3f80*/  USHF.L.U32 UR11, UR10, 0x6, URZ ;  /* 0x000000060a0b7899 */ /* 0x000fe2000800063f */
[----:B------:R-:W-:Y:S02]  /*3f90*/  UMOV UR12, UR58 ;  /* 0x0000003a000c7c82 */ /* 0x000fe40008000000 */
[----:B------:R-:W-:Y:S01]  /*3fa0*/  IADD3.X R61, R243, UR18, RZ, P0, !PT ;  /* 0x00000012f33d7c10 */ /* 0x000fe200087fe4ff */
[----:B------:R-:W-:Y:S01]  /*3fb0*/  UISETP.GE.AND UP0, UPT, UR11, UR22, UPT ;  /* 0x000000160b00728c */ /* 0x000fe2000bf06270 */
[----:B------:R-:W-:Y:S04]  /*3fc0*/  DEPBAR.LE SB0, 0x0 ;  /* 0x000080000000791a */ /* 0x000fe80000000000 */
[----:B------:R-:W-:Y:S06]  /*3fd0*/  BAR.SYNC.DEFER_BLOCKING 0x0 ;  /* 0x0000000000007b1d */ /* 0x000fec0000010000 */
[----:B-1----:R-:W-:Y:S04]  /*3fe0*/  LDSM.16.M88.4 R8, [R2] ;  /* 0x000000000208783b */ /* 0x002fe80000000200 */
[----:B------:R-:W4:Y:S04]  /*3ff0*/  LDSM.16.M88.4 R44, [R0+0x10000] ;  /* 0x01000000002c783b */ /* 0x000f280000000200 */
[----:B------:R-:W-:Y:S04]  /*4000*/  LDSM.16.M88.4 R48, [R220] ;  /* 0x00000000dc30783b */ /* 0x000fe80000000200 */
[----:B------:R-:W3:Y:S04]  /*4010*/  LDSM.16.M88.4 R52, [R225+-0x4000] ;  /* 0xffc00000e134783b */ /* 0x000ee80000000200 */
[----:B------:R-:W-:Y:S04]  /*4020*/  LDSM.16.M88.4 R56, [R226+-0x4000] ;  /* 0xffc00000e238783b */ /* 0x000fe80000000200 */
[----:B-----5:R1:W5:Y:S01]  /*4030*/  LDG.E R62, desc[UR8][R60.64] ;  /* 0x000000083c3e7981 */ /* 0x020362000c1e1900 */
[C---:B----4-:R-:W-:Y:S03]  /*4040*/  HMMA.16816.F32 R4, R8.reuse, R44, RZ ;  /* 0x0000002c0804723c */ /* 0x050fe600000018ff */
        /* <DEDUP_REMOVED lines=70> */
[----:B------:R-:W-:Y:S05]  /*44b0*/  HMMA.16816.F32 R8, R44, R58, R8 ;  /* 0x0000003a2c08723c */ /* 0x000fea0000001808 */
[----:B------:R-:W-:Y:S06]  /*44c0*/  VIADD R56, R250, UR13 ;  /* 0x0000000dfa387c36 */ /* 0x000fec0008000000 */
[----:B------:R-:W-:Y:S05]  /*44d0*/  IADD3 R0, R245, -UR7, -R56 ;  /* 0x80000007f5007c10 */ /* 0x000fea000fffe838 */
[----:B------:R-:W-:Y:S04]  /*44e0*/  VIADD R0, R0, UR5 ;  /* 0x0000000500007c36 */ /* 0x000fe80008000000 */
[----:B------:R-:W-:Y:S01]  /*44f0*/  VIADD R0, R0, UR11 ;  /* 0x0000000b00007c36 */ /* 0x000fe20008000000 */
[C---:B---3--:R-:W-:Y:S05]  /*4500*/  HMMA.16816.F32 R4, R48.reuse, R52, R4 ;  /* 0x000000343004723c */ /* 0x048fea0000001804 */
[C---:B------:R-:W-:Y:S01]  /*4510*/  VIADD R47, R0.reuse, 0x7 ;  /* 0x00000007002f7836 */ /* 0x040fe20000000000 */
[----:B------:R-:W-:Y:S04]  /*4520*/  HMMA.16816.F32 R8, R48, R54, R8 ;  /* 0x000000363008723c */ /* 0x000fe80000001808 */
[----:B------:R-:W-:Y:S01]  /*4530*/  ISETP.GE.AND P0, PT, R47, RZ, PT ;  /* 0x000000ff2f00720c */ /* 0x000fe20003f06270 */
[C---:B------:R-:W-:Y:S02]  /*4540*/  VIADD R57, R0.reuse, 0x8 ;  /* 0x0000000800397836 */ /* 0x040fe40000000000 */
[----:B------:R-:W-:Y:S01]  /*4550*/  IABS R48, R0 ;  /* 0x0000000000307213 */ /* 0x000fe20000000000 */
[C---:B------:R-:W-:Y:S02]  /*4560*/  VIADD R44, R0.reuse, 0xfffffff7 ;  /* 0xfffffff7002c7836 */ /* 0x040fe40000000000 */
[----:B------:R-:W-:Y:S01]  /*4570*/  ISETP.GE.AND P1, PT, R57, RZ, PT ;  /* 0x000000ff3900720c */ /* 0x000fe20003f26270 */
[C---:B------:R-:W-:Y:S02]  /*4580*/  VIADD R46, R0.reuse, 0xffffffff ;  /* 0xffffffff002e7836 */ /* 0x040fe40000000000 */
[----:B------:R-:W-:Y:S03]  /*4590*/  VIADD R45, R0, 0xfffffff8 ;  /* 0xfffffff8002d7836 */ /* 0x000fe60000000000 */
[----:B------:R-:W-:Y:S02]  /*45a0*/  ISETP.GE.AND P2, PT, R46, RZ, PT ;  /* 0x000000ff2e00720c */ /* 0x000fe40003f46270 */
[----:B------:R-:W-:Y:S02]  /*45b0*/  @!P0 IADD3 R47, -R0, -0x7, RZ ;  /* 0xfffffff9002f8810 */ /* 0x000fe40007ffe1ff */
[----:B------:R-:W-:Y:S02]  /*45c0*/  ISETP.GE.AND P0, PT, R44, RZ, PT ;  /* 0x000000ff2c00720c */ /* 0x000fe40003f06270 */
[----:B------:R-:W-:Y:S02]  /*45d0*/  I2FP.F32.S32 R47, R47 ;  /* 0x0000002f002f7245 */ /* 0x000fe40000201400 */
[C---:B------:R-:W-:Y:S02]  /*45e0*/  @!P1 IADD3 R57, -R0.reuse, -0x8, RZ ;  /* 0xfffffff800399810 */ /* 0x040fe40007ffe1ff */
[----:B------:R-:W-:Y:S01]  /*45f0*/  ISETP.GE.AND P1, PT, R45, RZ, PT ;  /* 0x000000ff2d00720c */ /* 0x000fe20003f26270 */
[----:B------:R-:W-:Y:S01]  /*4600*/  FFMA.FTZ R7, R47, -UR6, R7 ;  /* 0x800000062f077c23 */ /* 0x000fe20008010007 */
[----:B------:R-:W-:Y:S02]  /*4610*/  I2FP.F32.S32 R57, R57 ;  /* 0x0000003900397245 */ /* 0x000fe40000201400 */
[C---:B------:R-:W-:Y:S03]  /*4620*/  @!P2 IADD3 R46, -R0.reuse, 0x1, RZ ;  /* 0x00000001002ea810 */ /* 0x040fe60007ffe1ff */
[C---:B------:R-:W-:Y:S01]  /*4630*/  @!P0 IADD3 R44, -R0.reuse, 0x9, RZ ;  /* 0x00000009002c8810 */ /* 0x040fe20007ffe1ff */
[----:B------:R-:W-:Y:S01]  /*4640*/  FFMA.FTZ R6, R57, -UR6, R6 ;  /* 0x8000000639067c23 */ /* 0x000fe20008010006 */
[----:B------:R-:W-:Y:S02]  /*4650*/  PLOP3.LUT P0, PT, PT, PT, UP0, 0x80, 0x0 ;  /* 0x000000000000781c */ /* 0x000fe40003f0f008 */
[----:B------:R-:W-:Y:S02]  /*4660*/  I2FP.F32.S32 R46, R46 ;  /* 0x0000002e002e7245 */ /* 0x000fe40000201400 */
[----:B------:R-:W-:Y:S02]  /*4670*/  @!P1 IADD3 R45, -R0, 0x8, RZ ;  /* 0x00000008002d9810 */ /* 0x000fe40007ffe1ff */
[----:B------:R-:W-:Y:S01]  /*4680*/  I2FP.F32.S32 R0, R48 ;  /* 0x0000003000007245 */ /* 0x000fe20000201400 */
[C---:B------:R-:W-:Y:S01]  /*4690*/  FFMA.FTZ R5, R46.reuse, -UR6, R5 ;  /* 0x800000062e057c23 */ /* 0x040fe20008010005 */
[----:B------:R-:W-:Y:S01]  /*46a0*/  I2FP.F32.S32 R45, R45 ;  /* 0x0000002d002d7245 */ /* 0x000fe20000201400 */
[----:B------:R-:W-:Y:S01]  /*46b0*/  FFMA.FTZ R11, R46, -UR6, R11 ;  /* 0x800000062e0b7c23 */ /* 0x000fe2000801000b */
[----:B------:R-:W-:Y:S01]  /*46c0*/  I2FP.F32.S32 R44, R44 ;  /* 0x0000002c002c7245 */ /* 0x000fe20000201400 */
[C---:B------:R-:W-:Y:S01]  /*46d0*/  FFMA.FTZ R4, R0.reuse, -UR6, R4 ;  /* 0x8000000600047c23 */ /* 0x040fe20008010004 */
[----:B------:R-:W-:Y:S01]  /*46e0*/  FFMA.FTZ R10, R0, -UR6, R10 ;  /* 0x80000006000a7c23 */ /* 0x000fe2000801000a */
[----:B------:R-:W-:Y:S02]  /*46f0*/  FFMA.FTZ R8, R45, -UR6, R8 ;  /* 0x800000062d087c23 */ /* 0x000fe40008010008 */
[----:B------:R-:W-:Y:S01]  /*4700*/  FFMA.FTZ R9, R44, -UR6, R9 ;  /* 0x800000062c097c23 */ /* 0x000fe20008010009 */
[----:B-1--4-:R-:W-:Y:S06]  /*4710*/  @!P0 BRA `(.L_x_330) ;  /* 0x00000000002c8947 */ /* 0x012fec0003800000 */
        /* <DEDUP_REMOVED lines=11> */
.L_x_330:
[----:B------:R-:W-:Y:S01]  /*47d0*/  UIADD3 UR14, UR5, 0x1, -UR7 ;  /* 0x00000001050e7890 */ /* 0x000fe2000fffe807 */
[----:B------:R-:W-:Y:S01]  /*47e0*/  VIADD R44, R245, UR11 ;  /* 0x0000000bf52c7c36 */ /* 0x000fe20008000000 */
[----:B------:R-:W-:Y:S01]  /*47f0*/  UIADD3 UR13, -UR12, UR5, -UR7 ;  /* 0x000000050c0d7290 */ /* 0x000fe2000fffe907 */
[C---:B------:R-:W-:Y:S01]  /*4800*/  VIADD R48, R56.reuse, 0x1 ;  /* 0x0000000138307836 */ /* 0x040fe20000000000 */
[----:B------:R-:W-:Y:S01]  /*4810*/  UIADD3 UR15, UR14, UR23, URZ ;  /* 0x000000170e0f7290 */ /* 0x000fe2000fffe03f */
[----:B------:R-:W-:Y:S02]  /*4820*/  IMAD.U32 R49, RZ, RZ, UR23 ;  /* 0x00000017ff317e24 */ /* 0x000fe4000f8e00ff */
[----:B------:R-:W-:Y:S01]  /*4830*/  VIADD R47, R56, 0x8 ;  /* 0x00000008382f7836 */ /* 0x000fe20000000000 */
[----:B------:R-:W-:Y:S01]  /*4840*/  VIADDMNMX R0, R44, UR13, RZ, !PT ;  /* 0x0000000d2c007c46 */ /* 0x000fe2000f8001ff */
[C---:B------:R-:W-:Y:S02]  /*4850*/  VIADD R46, R56.reuse, 0x9 ;  /* 0x00000009382e7836 */ /* 0x040fe40000000000 */
[----:B------:R-:W-:Y:S01]  /*4860*/  IMAD.U32 R45, RZ, RZ, UR15 ;  /* 0x0000000fff2d7e24 */ /* 0x000fe2000f8e00ff */
[-C--:B------:R-:W-:Y:S02]  /*4870*/  ISETP.GE.AND P1, PT, R56, R0.reuse, PT ;  /* 0x000000003800720c */ /* 0x080fe40003f26270 */
[-C--:B------:R-:W-:Y:S02]  /*4880*/  ISETP.GE.AND P0, PT, R48, R0.reuse, PT ;  /* 0x000000003000720c */ /* 0x080fe40003f06270 */
[C---:B------:R-:W-:Y:S01]  /*4890*/  VIADDMNMX R45, R44.reuse, R45, UR5, PT ;  /* 0x000000052c2d7e46 */ /* 0x040fe2000b80012d */
[----:B------:R-:W-:Y:S01]  /*48a0*/  VIADD R44, R44, 0x8 ;  /* 0x000000082c2c7836 */ /* 0x000fe20000000000 */
[-C--:B------:R-:W-:Y:S02]  /*48b0*/  ISETP.GE.AND P2, PT, R47, R0.reuse, PT ;  /* 0x000000002f00720c */ /* 0x080fe40003f46270 */
[-C--:B------:R-:W-:Y:S02]  /*48c0*/  ISETP.GE.OR P1, PT, R56, R45.reuse, !P1 ;  /* 0x0000002d3800720c */ /* 0x080fe40004f26670 */
[----:B------:R-:W-:Y:S01]  /*48d0*/  IADD3 R49, R44, UR14, R49 ;  /* 0x0000000e2c317c10 */ /* 0x000fe2000fffe031 */
[----:B------:R-:W-:Y:S01]  /*48e0*/  UMOV UR14, UR12 ;  /* 0x0000000c000e7c82 */ /* 0x000fe20008000000 */
[-C--:B------:R-:W-:Y:S02]  /*48f0*/  ISETP.GE.OR P0, PT, R48, R45.reuse, !P0 ;  /* 0x0000002d3000720c */ /* 0x080fe40004706670 */
[----:B------:R-:W-:Y:S02]  /*4900*/  VIADDMNMX R44, R44, UR13, RZ, !PT ;  /* 0x0000000d2c2c7c46 */ /* 0x000fe4000f8001ff */
[----:B------:R-:W-:Y:S02]  /*4910*/  FSEL R4, R4, -INF , !P1 ;  /* 0xff80000004047808 */ /* 0x000fe40004800000 */
[----:B------:R-:W-:Y:S02]  /*4920*/  ISETP.GE.AND P1, PT, R46, R0, PT ;  /* 0x000000002e00720c */ /* 0x000fe40003f26270 */
[----:B------:R-:W-:Y:S02]  /*4930*/  FSEL R5, R5, -INF , !P0 ;  /* 0xff80000005057808 */ /* 0x000fe40004000000 */
[----:B------:R-:W-:Y:S02]  /*4940*/  VIMNMX R0, R49, UR5, PT ;  /* 0x0000000531007c48 */ /* 0x000fe4000bfe0100 */
[----:B------:R-:W-:Y:S02]  /*4950*/  ISETP.GE.AND P0, PT, R56, R44, PT ;  /* 0x0000002c3800720c */ /* 0x000fe40003f06270 */
[-C--:B------:R-:W-:Y:S02]  /*4960*/  ISETP.GE.OR P2, PT, R47, R45.reuse, !P2 ;  /* 0x0000002d2f00720c */ /* 0x080fe40005746670 */
[----:B------:R-:W-:Y:S02]  /*4970*/  ISETP.GE.OR P1, PT, R46, R45, !P1 ;  /* 0x0000002d2e00720c */ /* 0x000fe40004f26670 */
[----:B------:R-:W-:Y:S02]  /*4980*/  ISETP.GE.OR P0, PT, R56, R0, !P0 ;  /* 0x000000003800720c */ /* 0x000fe40004706670 */
        /* <DEDUP_REMOVED lines=12> */
.L_x_331:
        /* <DEDUP_REMOVED lines=236> */
.L_x_332:
        /* <DEDUP_REMOVED lines=385> */
.L_x_333:
        /* <DEDUP_REMOVED lines=147> */
.L_x_335:
        /* <DEDUP_REMOVED lines=20> */
.L_x_336:
        /* <DEDUP_REMOVED lines=51> */
.L_x_338:
[----:B------:R-:W-:Y:S05]  /*7ec0*/  BSYNC B0 ;  /* 0x0000000000007941 */ /* 0x000fea0003800000 */
.L_x_337:
        /* <DEDUP_REMOVED lines=30> */
.L_x_317:
[----:B------:R-:W-:Y:S05]  /*80b0*/  BSYNC B1 ;  /* 0x0000000000017941 */ /* 0x000fea0003800000 */
.L_x_307:
[----:B------:R-:W-:Y:S02]  /*80c0*/  ULDC UR5, c[0x0][0xc] ;  /* 0x0000030000057ab9 */ /* 0x000fe40000000800 */
[----:B------:R-:W-:-:S04]  /*80d0*/  UIADD3 UR26, UR5, UR26, URZ ;  /* 0x0000001a051a7290 */ /* 0x000fc8000fffe03f */
[----:B------:R-:W-:-:S06]  /*80e0*/  UISETP.GE.AND UP0, UPT, UR26, UR61, UPT ;  /* 0x0000003d1a00728c */ /* 0x000fcc000bf06270 */
[----:B------:R-:W-:-:S13]  /*80f0*/  PLOP3.LUT P0, PT, PT, PT, UP0, 0x80, 0x0 ;  /* 0x000000000000781c */ /* 0x000fda0003f0f008 */
[----:B------:R-:W-:Y:S05]  /*8100*/  @P0 BRA `(.L_x_339) ;  /* 0x0000000000040947 */ /* 0x000fea0003800000 */
[----:B------:R-:W-:Y:S05]  /*8110*/  BRA `(.L_x_340) ;  /* 0xffffff8800607947 */ /* 0x000fea000383ffff */
.L_x_339:
[----:B------:R-:W-:Y:S05]  /*8120*/  EXIT ;  /* 0x000000000000794d */ /* 0x000fea0003800000 */
.L_x_341:
        /* <DEDUP_REMOVED lines=13> */
.L_x_2030:


//--------------------- .text._ZN5flash44flash_bwd_dq_dk_dv_loop_seqk_parallel_kernelI23Flash_bwd_kernel_traitsILi256ELi64ELi32ELi8ELi4ELi1ELi2ELb1ELb1EN7cutlass6half_tE19Flash_kernel_traitsILi256ELi64ELi32ELi8ES3_EELb0ELb0ELb1ELb1ELb0ELb0ELb1EEEvNS_16Flash_bwd_paramsE --------------------------
	.section	.text._ZN5flash44flash_bwd_dq_dk_dv_loop_seqk_parallel_kernelI23Flash_bwd_kernel_traitsILi256ELi64ELi32ELi8ELi4ELi1ELi2ELb1ELb1EN7cutlass6half_tE19Flash_kernel_traitsILi256ELi64ELi32ELi8ES3_EELb0ELb0ELb1ELb1ELb0ELb0ELb1EEEvNS_16Flash_bwd_paramsE,"ax",@progbits
	.align	128
        .global         _ZN5flash44flash_bwd_dq_dk_dv_loop_seqk_parallel_kernelI23Flash_bwd_kernel_traitsILi256ELi64ELi32ELi8ELi4ELi1ELi2ELb1ELb1EN7cutlass6half_tE19Flash_kernel_traitsILi256ELi64ELi32ELi8ES3_EELb0ELb0ELb1ELb1ELb0ELb0ELb1EEEvNS_16Flash_bwd_paramsE
        .type           _ZN5flash44flash_bwd_dq_dk_dv_loop_seqk_parallel_kernelI23Flash_bwd_kernel_traitsILi256ELi64ELi32ELi8ELi4ELi1ELi2ELb1ELb1EN7cutlass6half_tE19Flash_kernel_traitsILi256ELi64ELi32ELi8ES3_EELb0ELb0ELb1ELb1ELb0ELb0ELb1EEEvNS_16Flash_bwd_paramsE,@function
        .size           _ZN5flash44flash_bwd_dq_dk_dv_loop_seqk_parallel_kernelI23Flash_bwd_kernel_traitsILi256ELi64ELi32ELi8ELi4ELi1ELi2ELb1ELb1EN7cutlass6half_tE19Flash_kernel_traitsILi256ELi64ELi32ELi8ES3_EELb0ELb0ELb1ELb1ELb0ELb0ELb1EEEvNS_16Flash_bwd_paramsE,(.L_x_2031 - _ZN5flash44flash_bwd_dq_dk_dv_loop_seqk_parallel_kernelI23Flash_bwd_kernel_traitsILi256ELi64ELi32ELi8ELi4ELi1ELi2ELb1ELb1EN7cutlass6half_tE19Flash_kernel_traitsILi256ELi64ELi32ELi8ES3_EELb0ELb0ELb1ELb1ELb0ELb0ELb1EEEvNS_16Flash_bwd_paramsE)
        .other          _ZN5flash44flash_bwd_dq_dk_dv_loop_seqk_parallel_kernelI23Flash_bwd_kernel_traitsILi256ELi64ELi32ELi8ELi4ELi1ELi2ELb1ELb1EN7cutlass6half_tE19Flash_kernel_traitsILi256ELi64ELi32ELi8ES3_EELb0ELb0ELb1ELb1ELb0ELb0ELb1EEEvNS_16Flash_bwd_paramsE,@"STO_CUDA_ENTRY STV_DEFAULT"
_ZN5flash44flash_bwd_dq_dk_dv_loop_seqk_parallel_kernelI23Flash_bwd_kernel_traitsILi256ELi64ELi32ELi8ELi4ELi1ELi2ELb1ELb1EN7cutlass6half_tE19Flash_kernel_traitsILi256ELi64ELi32ELi8ES3_EELb0ELb0ELb1ELb1ELb0ELb0ELb1EEEvNS_16Flash_bwd_paramsE:
.text._ZN5flash44flash_bwd_dq_dk_dv_loop_seqk_parallel_kernelI23Flash_bwd_kernel_traitsILi256ELi64ELi32ELi8ELi4ELi1ELi2ELb1ELb1EN7cutlass6half_tE19Flash_kernel_traitsILi256ELi64ELi32ELi8ES3_EELb0ELb0ELb1ELb1ELb0ELb0ELb1EEEvNS_16Flash_bwd_paramsE:
        /* <DEDUP_REMOVED lines=170> */
.L_x_376:
        /* <DEDUP_REMOVED lines=67> */
.L_x_342:
        /* <DEDUP_REMOVED lines=113> */
.L_x_344:
        /* <DEDUP_REMOVED lines=13> */
.L_x_345:
        /* <DEDUP_REMOVED lines=39> */
.L_x_346:
[----:B------:R-:W-:-:S04]  /*1920*/  UIMAD UR6, UR45, UR59, UR55 ;  /* 0x0000003b2d0672a4 */ /* 0x000fc8000f8e0237 */
[----:B------:R-:W-:-:S12]  /*1930*/  UIMAD UR6, UR6, UR57, URZ ;  /* 0x00000039060672a4 */ /* 0x000fd8000f8e023f */
.L_x_347:
        /* <DEDUP_REMOVED lines=12> */
[----:B------:R-:W-:Y:S01]  /*1a00*/  UIADD3 UR12, UP3, UP1, UR14, UR12, UR23 ;  /* 0x0000000c0e0c7290 */ /* 0x000fe2000f97e017 */
[----:B------:R-:W-:Y:S01]  /*1a10*/  ULDC.64 UR18, c[0x0][0x428] ;  /* 0x00010a0000127ab9 */ /* 0x000fe20000000a00 */
[----:B------:R-:W-:Y:S01]  /*1a20*/  UIADD3 UR30, UR20, UR50, URZ ;  /* 0x00000032141e7290 */ /* 0x000fe2000fffe03f */
[----:B------:R-:W-:Y:S01]  /*1a30*/  IMAD.U32 R29, RZ, RZ, UR18 ;  /* 0x00000012ff1d7e24 */ /* 0x000fe2000f8e00ff */
[----:B------:R-:W-:Y:S01]  /*1a40*/  UIADD3.X UR6, UR16, UR6, UR22, UP3, UP1 ;  /* 0x0000000610067290 */ /* 0x000fe20009fe2416 */
[----:B------:R-:W-:Y:S02]  /*1a50*/  ULDC.64 UR48, c[0x0][0x478] ;  /* 0x00011e0000307ab9 */ /* 0x000fe40000000a00 */
[----:B------:R-:W-:Y:S01]  /*1a60*/  ULDC.64 UR22, c[0x0][0x258] ;  /* 0x0000960000167ab9 */ /* 0x000fe20000000a00 */
[----:B------:R-:W-:Y:S01]  /*1a70*/  ULDC.64 UR52, c[0x0][0x2b0] ;  /* 0x0000ac0000347ab9 */ /* 0x000fe20000000a00 */
[----:B------:R-:W-:Y:S01]  /*1a80*/  IMAD.U32 R34, RZ, RZ, UR22 ;  /* 0x00000016ff227e24 */ /* 0x000fe2000f8e00ff */
[----:B------:R-:W-:Y:S01]  /*1a90*/  UIMAD.WIDE UR16, UR36, 0x4, UR48 ;  /* 0x00000004241078a5 */ /* 0x000fe2000f8e0230 */
        /* <DEDUP_REMOVED lines=28> */
[----:B------:R-:W-:Y:S01]  /*1c60*/  SHF.R.S32.HI R0, RZ, 0x3, R10 ;  /* 0x00000003ff007819 */ /* 0x000fe2000001140a */
[----:B------:R-:W-:Y:S01]  /*1c70*/  VIADD R16, R4, 0xc0 ;  /* 0x000000c004107836 */ /* 0x000fe20000000000 */
[----:B------:R-:W-:Y:S01]  /*1c80*/  ISETP.GE.AND P5, PT, R17, UR46, PT ;  /* 0x0000002e11007c0c */ /* 0x000fe2000bfa6270 */
[----:B------:R-:W-:Y:S01]  /*1c90*/  UIMAD UR11, UR54, UR18, URZ ;  /* 0x00000012360b72a4 */ /* 0x000fe2000f8e023f */
[----:B------:R-:W-:-:S02]  /*1ca0*/  IADD3.X R7, R5, UR39, RZ, P0, !PT ;  /* 0x0000002705077c10 */ /* 0x000fc400087fe4ff */
[----:B------:R-:W-:Y:S01]  /*1cb0*/  SHF.R.S32.HI R39, RZ, 0x1f, R0 ;  /* 0x0000001fff277819 */ /* 0x000fe20000011400 */
[----:B------:R-:W-:Y:S01]  /*1cc0*/  UIMAD UR11, UR55, UR19, UR11 ;  /* 0x00000013370b72a4 */ /* 0x000fe2000f8e020b */
[----:B------:R-:W-:Y:S01]  /*1cd0*/  IADD3 R22, P0, R0, UR20, RZ ;  /* 0x0000001400167c10 */ /* 0x000fe2000ff1e0ff */
[----:B------:R-:W-:Y:S01]  /*1ce0*/  IMAD.WIDE.U32 R6, R8, UR20, R6 ;  /* 0x0000001408067c25 */ /* 0x000fe2000f8e0006 */
[----:B------:R-:W-:Y:S01]  /*1cf0*/  SEL R10, RZ, 0xffffffff, P5 ;  /* 0xffffffffff0a7807 */ /* 0x000fe20002800000 */
[----:B------:R-:W-:Y:S01]  /*1d00*/  UIMAD UR20, UR54, UR22, URZ ;  /* 0x00000016361472a4 */ /* 0x000fe2000f8e023f */
[----:B------:R-:W-:Y:S01]  /*1d10*/  IADD3.X R27, R39, UR21, RZ, P0, !PT ;  /* 0x00000015271b7c10 */ /* 0x000fe200087fe4ff */
[----:B------:R-:W-:Y:S01]  /*1d20*/  USHF.R.S32.HI UR21, URZ, 0x6, UR6 ;  /* 0x000000063f157899 */ /* 0x000fe20008011406 */
[----:B------:R-:W-:Y:S01]  /*1d30*/  ISETP.GE.AND P3, PT, R4, UR46, PT ;  /* 0x0000002e04007c0c */ /* 0x000fe2000bf66270 */
[----:B------:R-:W-:Y:S01]  /*1d40*/  IMAD.SHL.U32 R10, R10, 0x2, RZ ;  /* 0x000000020a0a7824 */ /* 0x000fe200078e00ff */
[----:B------:R-:W-:Y:S01]  /*1d50*/  ISETP.GE.AND P4, PT, R15, UR46, PT ;  /* 0x0000002e0f007c0c */ /* 0x000fe2000bf86270 */
[----:B------:R-:W-:Y:S01]  /*1d60*/  UISETP.LT.AND UP1, UPT, URZ, UR21, UPT ;  /* 0x000000153f00728c */ /* 0x000fe2000bf21270 */
[----:B------:R-:W-:Y:S01]  /*1d70*/  SEL R11, RZ, 0x1, P3 ;  /* 0x00000001ff0b7807 */ /* 0x000fe20001800000 */
[----:B------:R-:W-:Y:S01]  /*1d80*/  IMAD.IADD R7, R7, 0x1, R12 ;  /* 0x0000000107077824 */ /* 0x000fe200078e020c */
[----:B------:R-:W-:Y:S01]  /*1d90*/  ISETP.GE.AND P6, PT, R16, UR46, PT ;  /* 0x0000002e10007c0c */ /* 0x000fe2000bfc6270 */
[----:B------:R-:W-:Y:S01]  /*1da0*/  USEL UR21, URZ, UR21, !UP1 ;  /* 0x000000153f157287 */ /* 0x000fe2000c800000 */
[----:B------:R-:W-:Y:S01]  /*1db0*/  LOP3.LUT R18, R10, 0x2, R11, 0xe2, !PT ;  /* 0x000000020a127812 */ /* 0x000fe200078ee20b */
[----:B------:R-:W-:Y:S01]  /*1dc0*/  IMAD R10, R27, UR28, RZ ;  /* 0x0000001c1b0a7c24 */ /* 0x000fe2000f8e02ff */
[----:B------:R-:W-:Y:S01]  /*1dd0*/  SEL R14, RZ, 0x4, P4 ;  /* 0x00000004ff0e7807 */ /* 0x000fe20002000000 */
[----:B------:R-:W-:Y:S01]  /*1de0*/  IMAD.WIDE.U32 R12, R22, UR28, R4 ;  /* 0x0000001c160c7c25 */ /* 0x000fe2000f8e0004 */
[----:B------:R-:W-:-:S02]  /*1df0*/  UISETP.GT.AND UP1, UPT, UR43, UR21, UPT ;  /* 0x000000152b00728c */ /* 0x000fc4000bf24270 */
[----:B------:R-:W-:Y:S01]  /*1e00*/  UIMAD UR20, UR55, UR23, UR20 ;  /* 0x00000017371472a4 */ /* 0x000fe2000f8e0214 */
[----:B------:R-:W-:Y:S01]  /*1e10*/  IMAD R35, R22, UR29, R10 ;  /* 0x0000001d16237c24 */ /* 0x000fe2000f8e020a */
[----:B------:R-:W-:Y:S01]  /*1e20*/  SEL R10, RZ, 0x8, P6 ;  /* 0x00000008ff0a7807 */ /* 0x000fe20003000000 */
[----:B------:R-:W-:Y:S01]  /*1e30*/  IMAD.WIDE.U32 R6, R29, UR55, R6 ;  /* 0x000000371d067c25 */ /* 0x000fe2000f8e0006 */
[----:B------:R-:W-:Y:S01]  /*1e40*/  IADD3 R12, P0, R12, UR44, RZ ;  /* 0x0000002c0c0c7c10 */ /* 0x000fe2000ff1e0ff */
[----:B------:R-:W-:Y:S01]  /*1e50*/  UIMAD.WIDE UR22, UR30, 0x4, UR52 ;  /* 0x000000041e1678a5 */ /* 0x000fe2000f8e0234 */
[----:B------:R-:W-:Y:S01]  /*1e60*/  LOP3.LUT R26, R10, R18, R14, 0xfe, !PT ;  /* 0x000000120a1a7212 */ /* 0x000fe200078efe0e */
[----:B------:R-:W-:Y:S01]  /*1e70*/  IMAD.MOV.U32 R10, RZ, RZ, R6 ;  /* 0x000000ffff0a7224 */ /* 0x000fe200078e0006 */
[----:B------:R-:W-:Y:S01]  /*1e80*/  PLOP3.LUT P2, PT, PT, PT, UP1, 0x80, 0x0 ;  /* 0x000000000000781c */ /* 0x000fe20003f4f018 */
[----:B------:R-:W-:Y:S01]  /*1e90*/  VIADD R11, R7, UR11 ;  /* 0x0000000b070b7c36 */ /* 0x000fe20008000000 */
[----:B------:R-:W-:Y:S01]  /*1ea0*/  IADD3.X R13, R13, UR38, R35, P0, !PT ;  /* 0x000000260d0d7c10 */ /* 0x000fe200087fe423 */
[-C--:B------:R-:W-:Y:S01]  /*1eb0*/  IMAD R6, R39, R8.reuse, RZ ;  /* 0x0000000827067224 */ /* 0x080fe200078e02ff */
[----:B------:R-:W-:Y:S01]  /*1ec0*/  UMOV UR19, UR16 ;  /* 0x0000001000137c82 */ /* 0x000fe20008000000 */
[----:B------:R-:W-:Y:S01]  /*1ed0*/  IMAD.WIDE.U32 R10, R0, R8, R10 ;  /* 0x00000008000a7225 */ /* 0x000fe200078e000a */
[----:B------:R-:W-:Y:S01]  /*1ee0*/  UMOV UR18, UR17 ;  /* 0x0000001100127c82 */ /* 0x000fe20008000000 */
[----:B------:R-:W-:Y:S01]  /*1ef0*/  UMOV UR17, UR22 ;  /* 0x0000001600117c82 */ /* 0x000fe20008000000 */
[----:B------:R-:W-:Y:S01]  /*1f00*/  UMOV UR16, UR23 ;  /* 0x0000001700107c82 */ /* 0x000fe20008000000 */
        /* <DEDUP_REMOVED lines=29> */
.L_x_349:
        /* <DEDUP_REMOVED lines=18> */
.L_x_350:
        /* <DEDUP_REMOVED lines=30> */
.L_x_352:
[----:B------:R-:W-:Y:S05]  /*23e0*/  BSYNC B0 ;  /* 0x0000000000007941 */ /* 0x000fea0003800000 */
.L_x_351:
        /* <DEDUP_REMOVED lines=29> */
.L_x_348:
        /* <DEDUP_REMOVED lines=70> */
.L_x_355:
[----:B------:R-:W-:Y:S05]  /*2a20*/  BSYNC B0 ;  /* 0x0000000000007941 */ /* 0x000fea0003800000 */
.L_x_354:
        /* <DEDUP_REMOVED lines=54> */
.L_x_357:
[----:B------:R-:W-:Y:S05]  /*2d90*/  BSYNC B0 ;  /* 0x0000000000007941 */ /* 0x000fea0003800000 */
.L_x_356:
        /* <DEDUP_REMOVED lines=44> */
.L_x_359:
[----:B------:R-:W-:Y:S05]  /*3060*/  BSYNC B0 ;  /* 0x0000000000007941 */ /* 0x000fea0003800000 */
.L_x_358:
        /* <DEDUP_REMOVED lines=39> */
.L_x_361:
[----:B------:R-:W-:Y:S05]  /*32e0*/  BSYNC B0 ;  /* 0x0000000000007941 */ /* 0x000fea0003800000 */
.L_x_360:
        /* <DEDUP_REMOVED lines=42> */
.L_x_363:
[----:B------:R-:W-:Y:S05]  /*3590*/  BSYNC B0 ;  /* 0x0000000000007941 */ /* 0x000fea0003800000 */
.L_x_362:
        /* <DEDUP_REMOVED lines=61> */
.L_x_365:
[----:B------:R-:W-:Y:S05]  /*3970*/  BSYNC B0 ;  /* 0x0000000000007941 */ /* 0x000fea0003800000 */
.L_x_364:
        /* <DEDUP_REMOVED lines=8> */
[----:B------:R-:W-:Y:S01]  /*3a00*/  LOP3.LUT P1, RZ, R37, 0x2, RZ, 0xc0, !PT ;  /* 0x0000000225ff7812 */ /* 0x000fe2000782c0ff */
[----:B------:R-:W-:Y:S01]  /*3a10*/  ULDC UR24, c[0x0][0x398] ;  /* 0x0000e60000187ab9 */ /* 0x000fe20000000800 */
        /* <DEDUP_REMOVED lines=83> */
.L_x_370:
[----:B------:R-:W0:Y:S01]  /*3f50*/  LDGDEPBAR ;  /* 0x00000000000079af */ /* 0x000e220000000000 */
[----:B------:R-:W-:Y:S01]  /*3f60*/  LEA R0, R230, UR4, 0x1 ;  /* 0x00000004e6007c11 */ /* 0x000fe2000f8e08ff */
[----:B------:R-:W-:Y:S02]  /*3f70*/  USHF.L.U32 UR13, UR26, 0x5, URZ ;  /* 0x000000051a0d7899 */ /* 0x000fe4000800063f */
[----:B------:R-:W-:Y:S01]  /*3f80*/  USHF.L.U32 UR11, UR10, 0x6, URZ ;  /* 0x000000060a0b7899 */ /* 0x000fe2000800063f */
[----:B------:R-:W-:Y:S03]  /*3f90*/  UMOV UR12, UR58 ;  /* 0x0000003a000c7c82 */ /* 0x000fe60008000000 */
[----:B------:R-:W-:Y:S01]  /*3fa0*/  UISETP.GE.AND UP0, UPT, UR11, UR23, UPT ;  /* 0x000000170b00728c */ /* 0x000fe2000bf06270 */
[----:B------:R-:W-:Y:S04]  /*3fb0*/  DEPBAR.LE SB0, 0x0 ;  /* 0x000080000000791a */ /* 0x000fe80000000000 */
[----:B------:R-:W-:Y:S06]  /*3fc0*/  BAR.SYNC.DEFER_BLOCKING 0x0 ;  /* 0x0000000000007b1d */ /* 0x000fec0000010000 */
[----:B-1----:R-:W-:Y:S04]  /*3fd0*/  LDSM.16.M88.4 R8, [R2] ;  /* 0x000000000208783b */ /* 0x002fe80000000200 */
[----:B------:R-:W4:Y:S04]  /*3fe0*/  LDSM.16.M88.4 R44, [R0+0x10000] ;  /* 0x01000000002c783b */ /* 0x000f280000000200 */
[----:B------:R-:W-:Y:S04]  /*3ff0*/  LDSM.16.M88.4 R48, [R220] ;  /* 0x00000000dc30783b */ /* 0x000fe80000000200 */
[----:B------:R-:W3:Y:S04]  /*4000*/  LDSM.16.M88.4 R52, [R225+-0x4000] ;  /* 0xffc00000e134783b */ /* 0x000ee80000000200 */
[----:B------:R-:W-:Y:S04]  /*4010*/  LDSM.16.M88.4 R56, [R224] ;  /* 0x00000000e038783b */ /* 0x000fe80000000200 */
[----:B------:R-:W2:Y:S04]  /*4020*/  LDSM.16.M88.4 R60, [R226+-0x4000] ;  /* 0xffc00000e23c783b */ /* 0x000ea80000000200 */
[----:B------:R-:W-:Y:S01]  /*4030*/  LDSM.16.M88.4 R64, [R227+-0x4000] ;  /* 0xffc00000e340783b */ /* 0x000fe20000000200 */
[C---:B----4-:R-:W-:Y:S06]  /*4040*/  HMMA.16816.F32 R4, R8.reuse, R44, RZ ;  /* 0x0000002c0804723c */ /* 0x050fec00000018ff */
[----:B------:R-:W-:Y:S01]  /*4050*/  HMMA.16816.F32 R8, R8, R46, RZ ;  /* 0x0000002e0808723c */ /* 0x000fe200000018ff */
[----:B------:R-:W4:Y:S11]  /*4060*/  LDSM.16.M88.4 R44, [R223] ;  /* 0x00000000df2c783b */ /* 0x000f360000000200 */
[----:B------:R-:W-:Y:S06]  /*4070*/  @!UPT UIADD3 URZ, URZ, URZ, URZ ;  /* 0x0000003f3f3ff290 */ /* 0x000fec000fffe03f */
[C---:B---3--:R-:W-:Y:S06]  /*4080*/  HMMA.16816.F32 R4, R48.reuse, R52, R4 ;  /* 0x000000343004723c */ /* 0x048fec0000001804 */
[----:B------:R-:W-:Y:S01]  /*4090*/  HMMA.16816.F32 R8, R48, R54, R8 ;  /* 0x000000363008723c */ /* 0x000fe20000001808 */
[----:B------:R-:W-:Y:S04]  /*40a0*/  LDSM.16.M88.4 R48, [R2+0x2000] ;  /* 0x002000000230783b */ /* 0x000fe80000000200 */
[----:B------:R-:W3:Y:S11]  /*40b0*/  LDSM.16.M88.4 R52, [R0+0x11000] ;  /* 0x011000000034783b */ /* 0x000ef60000000200 */
        /* <DEDUP_REMOVED lines=23> */
[----:B------:R-:W-:Y:S06]  /*4230*/  LDSM.16.M88.4 R64, [R225+-0x2000] ;  /* 0xffe00000e140783b */ /* 0x000fec0000000200 */
[----:B------:R-:W-:Y:S04]  /*4240*/  IADD3 R44, P0, R244, UR19, RZ ;  /* 0x00000013f42c7c10 */ /* 0x000fe8000ff1e0ff */
[----:B------:R-:W-:Y:S05]  /*4250*/  IADD3.X R45, R243, UR18, RZ, P0, !PT ;  /* 0x00000012f32d7c10 */ /* 0x000fea00087fe4ff */
[----:B-----5:R-:W5:Y:S02]  /*4260*/  LDG.E R69, desc[UR8][R44.64] ;  /* 0x000000082c457981 */ /* 0x020f64000c1e1900 */
[C---:B---3--:R-:W-:Y:S02]  /*4270*/  HMMA.16816.F32 R4, R48.reuse, R52, R4 ;  /* 0x000000343004723c */ /* 0x048fe40000001804 */
[----:B------:R3:W5:Y:S04]  /*4280*/  LDG.E R68, desc[UR8][R44.64+0x20] ;  /* 0x000020082c447981 */ /* 0x000768000c1e1900 */
[----:B------:R-:W-:Y:S01]  /*4290*/  HMMA.16816.F32 R8, R48, R54, R8 ;  /* 0x000000363008723c */ /* 0x000fe20000001808 */
[----:B------:R-:W-:Y:S04]  /*42a0*/  LDSM.16.M88.4 R48, [R224+0x4000] ;  /* 0x00400000e030783b */ /* 0x000fe80000000200 */
[----:B------:R-:W-:Y:S11]  /*42b0*/  LDSM.16.M88.4 R52, [R226+-0x2000] ;  /* 0xffe00000e234783b */ /* 0x000ff60000000200 */
[----:B------:R-:W-:Y:S02]  /*42c0*/  @!UPT UIADD3 URZ, URZ, URZ, URZ ;  /* 0x0000003f3f3ff290 */ /* 0x000fe4000fffe03f */
[C---:B--2---:R-:W-:Y:S01]  /*42d0*/  HMMA.16816.F32 R4, R56.reuse, R60, R4 ;  /* 0x0000003c3804723c */ /* 0x044fe20000001804 */
[----:B---3--:R-:W2:Y:S05]  /*42e0*/  LDSM.16.M88.4 R44, [R220+0x4000] ;  /* 0x00400000dc2c783b */ /* 0x008eaa0000000200 */
        /* <DEDUP_REMOVED lines=9> */
[C---:B------:R-:W-:Y:S06]  /*4380*/  HMMA.16816.F32 R4, R48.reuse, R52, R4 ;  /* 0x000000343004723c */ /* 0x040fec0000001804 */
        /* <DEDUP_REMOVED lines=17> */
[C---:B---3--:R-:W-:Y:S06]  /*44a0*/  HMMA.16816.F32 R4, R56.reuse, R60, R4 ;  /* 0x0000003c3804723c */ /* 0x048fec0000001804 */
[----:B------:R-:W-:Y:S11]  /*44b0*/  HMMA.16816.F32 R8, R56, R62, R8 ;  /* 0x0000003e3808723c */ /* 0x000ff60000001808 */
[----:B------:R-:W-:Y:S07]  /*44c0*/  @!UPT UIADD3 URZ, URZ, URZ, URZ ;  /* 0x0000003f3f3ff290 */ /* 0x000fee000fffe03f */
[C---:B--2---:R-:W-:Y:S06]  /*44d0*/  HMMA.16816.F32 R4, R44.reuse, R64, R4 ;  /* 0x000000402c04723c */ /* 0x044fec0000001804 */
[----:B------:R-:W-:Y:S11]  /*44e0*/  HMMA.16816.F32 R8, R44, R66, R8 ;  /* 0x000000422c08723c */ /* 0x000ff60000001808 */
[----:B------:R-:W-:Y:S07]  /*44f0*/  @!UPT UIADD3 URZ, URZ, URZ, URZ ;  /* 0x0000003f3f3ff290 */ /* 0x000fee000fffe03f */
[----:B------:R-:W-:Y:S01]  /*4500*/  FMUL.FTZ R51, R6, UR20 ;  /* 0x0000001406337c20 */ /* 0x000fe20008410000 */
[----:B------:R-:W-:Y:S01]  /*4510*/  IADD3 R6, R250, UR13, RZ ;  /* 0x0000000dfa067c10 */ /* 0x000fe2000fffe0ff */
[----:B------:R-:W-:Y:S01]  /*4520*/  FMUL.FTZ R7, R7, UR20 ;  /* 0x0000001407077c20 */ /* 0x000fe20008410000 */
[----:B------:R-:W-:Y:S01]  /*4530*/  FMUL.FTZ R4, R4, UR20 ;  /* 0x0000001404047c20 */ /* 0x000fe20008410000 */
[----:B------:R-:W-:Y:S01]  /*4540*/  FMUL.FTZ R5, R5, UR20 ;  /* 0x0000001405057c20 */ /* 0x000fe20008410000 */
[----:B------:R-:W-:Y:S01]  /*4550*/  IADD3 R0, R245, -UR7, -R6 ;  /* 0x80000007f5007c10 */ /* 0x000fe2000fffe806 */
[----:B------:R-:W-:Y:S01]  /*4560*/  MUFU.TANH R48, R7 ;  /* 0x0000000700307308 */ /* 0x000fe20000002400 */
[----:B------:R-:W-:Y:S01]  /*4570*/  FMUL.FTZ R8, R8, UR20 ;  /* 0x0000001408087c20 */ /* 0x000fe20008410000 */
[----:B------:R-:W-:Y:S01]  /*4580*/  FMUL.FTZ R10, R10, UR20 ;  /* 0x000000140a0a7c20 */ /* 0x000fe20008410000 */
[----:B------:R-:W-:Y:S01]  /*4590*/  IADD3 R0, R0, UR5, RZ ;  /* 0x0000000500007c10 */ /* 0x000fe2000fffe0ff */
[----:B------:R-:W-:Y:S03]  /*45a0*/  FMUL.FTZ R54, R9, UR20 ;  /* 0x0000001409367c20 */ /* 0x000fe60008410000 */
[----:B------:R-:W-:Y:S03]  /*45b0*/  IADD3 R0, R0, UR11, RZ ;  /* 0x0000000b00007c10 */ /* 0x000fe6000fffe0ff */
[----:B------:R2:W3:Y:S01]  /*45c0*/  MUFU.TANH R7, R4 ;  /* 0x0000000400077308 */ /* 0x0004e20000002400 */
[C---:B------:R-:W-:Y:S02]  /*45d0*/  IADD3 R46, R0.reuse, 0x8, RZ ;  /* 0x00000008002e7810 */ /* 0x040fe40007ffe0ff */
[----:B------:R-:W-:Y:S02]  /*45e0*/  IADD3 R45, R0, 0x7, RZ ;  /* 0x00000007002d7810 */ /* 0x000fe40007ffe0ff */
[----:B------:R-:W-:Y:S05]  /*45f0*/  ISETP.GE.AND P1, PT, R46, RZ, PT ;  /* 0x000000ff2e00720c */ /* 0x000fea0003f26270 */
[----:B------:R4:W1:Y:S01]  /*4600*/  MUFU.TANH R47, R5 ;  /* 0x00000005002f7308 */ /* 0x0008620000002400 */
[----:B------:R-:W-:Y:S02]  /*4610*/  ISETP.GE.AND P0, PT, R45, RZ, PT ;  /* 0x000000ff2d00720c */ /* 0x000fe40003f06270 */
[----:B------:R-:W-:Y:S04]  /*4620*/  IADD3 R44, R0, -0x1, RZ ;  /* 0xffffffff002c7810 */ /* 0x000fe80007ffe0ff */
[----:B------:R-:W-:Y:S03]  /*4630*/  ISETP.GE.AND P2, PT, R44, RZ, PT ;  /* 0x000000ff2c00720c */ /* 0x000fe60003f46270 */
[----:B------:R1:W-:Y:S01]  /*4640*/  MUFU.TANH R52, R8 ;  /* 0x0000000800347308 */ /* 0x0003e20000002400 */
[C---:B--2---:R-:W-:Y:S01]  /*4650*/  IADD3 R4, R0.reuse, -0x9, RZ ;  /* 0xfffffff700047810 */ /* 0x044fe20007ffe0ff */
[----:B---3--:R-:W-:Y:S01]  /*4660*/  FFMA.FTZ R50, -R7, R7, 1 ;  /* 0x3f80000007327423 */ /* 0x008fe20000010107 */
[C---:B------:R-:W-:Y:S02]  /*4670*/  @!P1 IADD3 R46, -R0.reuse, -0x8, RZ ;  /* 0xfffffff8002e9810 */ /* 0x040fe40007ffe1ff */
[C---:B------:R-:W-:Y:S05]  /*4680*/  @!P0 IADD3 R45, -R0.reuse, -0x7, RZ ;  /* 0xfffffff9002d8810 */ /* 0x040fea0007ffe1ff */
[----:B------:R2:W-:Y:S01]  /*4690*/  MUFU.TANH R53, R10 ;  /* 0x0000000a00357308 */ /* 0x0005e20000002400 */
[----:B----4-:R-:W-:Y:S01]  /*46a0*/  IADD3 R5, R0, -0x8, RZ ;  /* 0xfffffff800057810 */ /* 0x010fe20007ffe0ff */
[----:B-1----:R-:W-:Y:S01]  /*46b0*/  FFMA.FTZ R49, -R47, R47, 1 ;  /* 0x3f8000002f317423 */ /* 0x002fe2000001012f */
[----:B------:R-:W-:Y:S02]  /*46c0*/  ISETP.GE.AND P0, PT, R4, RZ, PT ;  /* 0x000000ff0400720c */ /* 0x000fe40003f06270 */
[----:B------:R-:W-:Y:S02]  /*46d0*/  ISETP.GE.AND P1, PT, R5, RZ, PT ;  /* 0x000000ff0500720c */ /* 0x000fe40003f26270 */
[C---:B------:R-:W-:Y:S03]  /*46e0*/  @!P2 IADD3 R44, -R0.reuse, 0x1, RZ ;  /* 0x00000001002ca810 */ /* 0x040fe60007ffe1ff */
[----:B------:R-:W1:Y:S01]  /*46f0*/  MUFU.TANH R51, R51 ;  /* 0x0000003300337308 */ /* 0x000e620000002400 */
[----:B------:R-:W-:Y:S04]  /*4700*/  IABS R8, R0 ;  /* 0x0000000000087213 */ /* 0x000fe80000000000 */
[----:B------:R-:W-:Y:S02]  /*4710*/  MOV R9, R8 ;  /* 0x0000000800097202 */ /* 0x000fe40000000f00 */
[----:B------:R-:W-:Y:S03]  /*4720*/  I2FP.F32.S32 R8, R44 ;  /* 0x0000002c00087245 */ /* 0x000fe60000201400 */
[----:B------:R-:W3:Y:S01]  /*4730*/  MUFU.TANH R54, R54 ;  /* 0x0000003600367308 */ /* 0x000ee20000002400 */
[C---:B------:R-:W-:Y:S02]  /*4740*/  @!P0 IADD3 R4, -R0.reuse, 0x9, RZ ;  /* 0x0000000900048810 */ /* 0x040fe40007ffe1ff */
[----:B------:R-:W-:Y:S01]  /*4750*/  @!P1 IADD3 R5, -R0, 0x8, RZ ;  /* 0x0000000800059810 */ /* 0x000fe20007ffe1ff */
[----:B------:R-:W-:Y:S01]  /*4760*/  FMUL.FTZ R0, R11, UR20 ;  /* 0x000000140b007c20 */ /* 0x000fe20008410000 */
[----:B------:R-:W-:Y:S02]  /*4770*/  PLOP3.LUT P0, PT, PT, PT, UP0, 0x80, 0x0 ;  /* 0x000000000000781c */ /* 0x000fe40003f0f008 */
[----:B------:R-:W-:Y:S01]  /*4780*/  I2FP.F32.S32 R11, R46 ;  /* 0x0000002e000b7245 */ /* 0x000fe20000201400 */
[----:B------:R-:W-:Y:S01]  /*4790*/  FFMA.FTZ R46, R8, -UR6, R47 ;  /* 0x80000006082e7c23 */ /* 0x000fe2000801002f */
[----:B--2---:R-:W-:Y:S01]  /*47a0*/  I2FP.F32.S32 R10, R45 ;  /* 0x0000002d000a7245 */ /* 0x004fe20000201400 */
[----:B------:R-:W2:Y:S01]  /*47b0*/  MUFU.TANH R0, R0 ;  /* 0x0000000000007308 */ /* 0x000ea20000002400 */
[----:B------:R-:W-:Y:S01]  /*47c0*/  I2FP.F32.S32 R5, R5 ;  /* 0x0000000500057245 */ /* 0x000fe20000201400 */
[----:B-1----:R-:W-:Y:S01]  /*47d0*/  FFMA.FTZ R11, R11, -UR6, R51 ;  /* 0x800000060b0b7c23 */ /* 0x002fe20008010033 */
[----:B------:R-:W-:Y:S01]  /*47e0*/  I2FP.F32.S32 R4, R4 ;  /* 0x0000000400047245 */ /* 0x000fe20000201400 */
[----:B------:R-:W-:Y:S01]  /*47f0*/  FFMA.FTZ R10, R10, -UR6, R48 ;  /* 0x800000060a0a7c23 */ /* 0x000fe20008010030 */
[----:B------:R-:W-:Y:S01]  /*4800*/  I2FP.F32.S32 R9, R9 ;  /* 0x0000000900097245 */ /* 0x000fe20000201400 */
[----:B------:R-:W-:Y:S01]  /*4810*/  FFMA.FTZ R45, R5, -UR6, R52 ;  /* 0x80000006052d7c23 */ /* 0x000fe20008010034 */
[----:B------:R-:W-:Y:S01]  /*4820*/  FFMA.FTZ R51, -R51, R51, 1 ;  /* 0x3f80000033337423 */ /* 0x000fe20000010133 */
[----:B---3--:R-:W-:Y:S01]  /*4830*/  FFMA.FTZ R44, R4, -UR6, R54 ;  /* 0x80000006042c7c23 */ /* 0x008fe20008010036 */
[----:B------:R-:W-:Y:S01]  /*4840*/  FFMA.FTZ R48, -R48, R48, 1 ;  /* 0x3f80000030307423 */ /* 0x000fe20000010130 */
[----:B------:R-:W-:Y:S01]  /*4850*/  FFMA.FTZ R47, -R52, R52, 1 ;  /* 0x3f800000342f7423 */ /* 0x000fe20000010134 */
[----:B------:R-:W-:Y:S01]  /*4860*/  FFMA.FTZ R5, -R53, R53, 1 ;  /* 0x3f80000035057423 */ /* 0x000fe20000010135 */
[----:B------:R-:W-:Y:S01]  /*4870*/  FFMA.FTZ R4, -R54, R54, 1 ;  /* 0x3f80000036047423 */ /* 0x000fe20000010136 */
[C---:B------:R-:W-:Y:S01]  /*4880*/  FFMA.FTZ R7, R9.reuse, -UR6, R7 ;  /* 0x8000000609077c23 */ /* 0x040fe20008010007 */
[----:B------:R-:W-:Y:S01]  /*4890*/  FFMA.FTZ R9, R9, -UR6, R53 ;  /* 0x8000000609097c23 */ /* 0x000fe20008010035 */
[----:B------:R-:W-:Y:S01]  /*48a0*/  FMUL.FTZ R59, R51, UR20 ;  /* 0x00000014333b7c20 */ /* 0x000fe20008410000 */
[----:B------:R-:W-:Y:S01]  /*48b0*/  FMUL.FTZ R58, R48, UR20 ;  /* 0x00000014303a7c20 */ /* 0x000fe20008410000 */
[----:B--2---:R-:W-:Y:S01]  /*48c0*/  FFMA.FTZ R8, R8, -UR6, R0 ;  /* 0x8000000608087c23 */ /* 0x004fe20008010000 */
[----:B------:R-:W-:Y:S01]  /*48d0*/  FFMA.FTZ R0, -R0, R0, 1 ;  /* 0x3f80000000007423 */ /* 0x000fe20000010100 */
[----:B------:R-:W-:Y:S01]  /*48e0*/  FMUL.FTZ R53, R50, UR20 ;  /* 0x0000001432357c20 */ /* 0x000fe20008410000 */
[----:B------:R-:W-:Y:S01]  /*48f0*/  FMUL.FTZ R52, R49, UR20 ;  /* 0x0000001431347c20 */ /* 0x000fe20008410000 */
[----:B------:R-:W-:Y:S01]  /*4900*/  FMUL.FTZ R56, R47, UR20 ;  /* 0x000000142f387c20 */ /* 0x000fe20008410000 */
[----:B------:R-:W-:Y:S01]  /*4910*/  FMUL.FTZ R57, R5, UR20 ;  /* 0x0000001405397c20 */ /* 0x000fe20008410000 */
[----:B------:R-:W-:Y:S01]  /*4920*/  FMUL.FTZ R54, R4, UR20 ;  /* 0x0000001404367c20 */ /* 0x000fe20008410000 */
[----:B------:R-:W-:Y:S01]  /*4930*/  FMUL.FTZ R55, R0, UR20 ;  /* 0x0000001400377c20 */ /* 0x000fe20008410000 */
[----:B------:R-:W-:Y:S06]  /*4940*/  @!P0 BRA `(.L_x_366) ;  /* 0x00000000002c8947 */ /* 0x000fec0003800000 */
        /* <DEDUP_REMOVED lines=11> */
.L_x_366:
        /* <DEDUP_REMOVED lines=11> */
[CC--:B------:R-:W-:Y:S02]  /*4ab0*/  ISETP.GE.AND P0, PT, R49.reuse, R0.reuse, PT ;  /* 0x000000003100720c */ /* 0x0c0fe40003f06270 */
[C---:B------:R-:W-:Y:S01]  /*4ac0*/  VIADDMNMX R5, R4.reuse, R5, UR5, PT ;  /* 0x0000000504057e46 */ /* 0x040fe2000b800105 */
[----:B------:R-:W-:Y:S01]  /*4ad0*/  VIADD R4, R4, 0x8 ;  /* 0x0000000804047836 */ /* 0x000fe20000000000 */
[-C--:B------:R-:W-:Y:S02]  /*4ae0*/  ISETP.GE.AND P2, PT, R48, R0.reuse, PT ;  /* 0x000000003000720c */ /* 0x080fe40003f46270 */
[-C--:B------:R-:W-:Y:S02]  /*4af0*/  ISETP.GE.OR P1, PT, R6, R5.reuse, !P1 ;  /* 0x000000050600720c */ /* 0x080fe40004f26670 */
[C---:B------:R-:W-:Y:S01]  /*4b00*/  IADD3 R50, R4.reuse, UR14, R50 ;  /* 0x0000000e04327c10 */ /* 0x040fe2000fffe032 */
[----:B------:R-:W-:Y:S01]  /*4b10*/  UMOV UR14, UR12 ;  /* 0x0000000c000e7c82 */ /* 0x000fe20008000000 */
[-C--:B------:R-:W-:Y:S02]  /*4b20*/  ISETP.GE.OR P0, PT, R49, R5.reuse, !P0 ;  /* 0x000000053100720c */ /* 0x080fe40004706670 */
[----:B------:R-:W-:Y:S02]  /*4b30*/  VIADDMNMX R4, R4, UR13, RZ, !PT ;  /* 0x0000000d04047c46 */ /* 0x000fe4000f8001ff */
[----:B------:R-:W-:Y:S02]  /*4b40*/  FSEL R7, R7, -INF , !P1 ;  /* 0xff80000007077808 */ /* 0x000fe40004800000 */
[C---:B------:R-:W-:Y:S02]  /*4b50*/  ISETP.GE.AND P1, PT, R47.reuse, R0, PT ;  /* 0x000000002f00720c */ /* 0x040fe40003f26270 */
        /* <DEDUP_REMOVED lines=18> */
.L_x_367:
        /* <DEDUP_REMOVED lines=115> */
[----:B------:R-:W-:Y:S01]  /*53b0*/  F2FP.F16.F32.PACK_AB R4, R4, R0 ;  /* 0x000000000404723e */ /* 0x000fe200000000ff */
[----:B------:R-:W-:Y:S01]  /*53c0*/  FMUL.FTZ R10, R61, R10 ;  /* 0x0000000a3d0a7220 */ /* 0x000fe20000410000 */
[----:B------:R-:W-:Y:S01]  /*53d0*/  FMUL.FTZ R9, R60, R11 ;  /* 0x0000000b3c097220 */ /* 0x000fe20000410000 */
        /* <DEDUP_REMOVED lines=126> */
.L_x_368:
        /* <DEDUP_REMOVED lines=385> */
.L_x_369:
        /* <DEDUP_REMOVED lines=147> */
.L_x_371:
        /* <DEDUP_REMOVED lines=20> */
.L_x_372:
        /* <DEDUP_REMOVED lines=51> */
.L_x_374:
[----:B------:R-:W-:Y:S05]  /*8170*/  BSYNC B0 ;  /* 0x0000000000007941 */ /* 0x000fea0003800000 */
.L_x_373:
        /* <DEDUP_REMOVED lines=30> */
.L_x_353:
[----:B------:R-:W-:Y:S05]  /*8360*/  BSYNC B1 ;  /* 0x0000000000017941 */ /* 0x000fea0003800000 */
.L_x_343:
[----:B------:R-:W-:Y:S02]  /*8370*/  ULDC UR5, c[0x0][0xc] ;  /* 0x0000030000057ab9 */ /* 0x000fe40000000800 */
[----:B------:R-:W-:-:S04]  /*8380*/  UIADD3 UR26, UR5, UR26, URZ ;  /* 0x0000001a051a7290 */ /* 0x000fc8000fffe03f */
[----:B------:R-:W-:-:S06]  /*8390*/  UISETP.GE.AND UP0, UPT, UR26, UR61, UPT ;  /* 0x0000003d1a00728c */ /* 0x000fcc000bf06270 */
[----:B------:R-:W-:-:S13]  /*83a0*/  PLOP3.LUT P0, PT, PT, PT, UP0, 0x80, 0x0 ;  /* 0x000000000000781c */ /* 0x000fda0003f0f008 */
[----:B------:R-:W-:Y:S05]  /*83b0*/  @P0 BRA `(.L_x_375) ;  /* 0x0000000000040947 */ /* 0x000fea0003800000 */
[----:B------:R-:W-:Y:S05]  /*83c0*/  BRA `(.L_x_376) ;  /* 0xffffff8400b47947 */ /* 0x000fea000383ffff */
.L_x_375:
[----:B------:R-:W-:Y:S05]  /*83d0*/  EXIT ;  /* 0x000000000000794d */ /* 0x000fea0003800000 */
.L_x_377:
        /* <DEDUP_REMOVED lines=10> */
.L_x_2031:


//--------------------- .text._ZN5flash25flash_bwd_dot_do_o_kernelILb0E23Flash_bwd_kernel_traitsILi256ELi64ELi32ELi8ELi4ELi1ELi2ELb1ELb1EN7cutlass6half_tE19Flash_kernel_traitsILi256ELi64ELi32ELi8ES3_EEEEvNS_16Flash_bwd_paramsE --------------------------
	.section	.text._ZN5flash25flash_bwd_dot_do_o_kernelILb0E23Flash_bwd_kernel_traitsILi256ELi64ELi32ELi8ELi4ELi1ELi2ELb1ELb1EN7cutlass6half_tE19Flash_kernel_traitsILi256ELi64ELi32ELi8ES3_EEEEvNS_16Flash_bwd_paramsE,"ax",@progbits
	.align	128
        .global         _ZN5flash25flash_bwd_dot_do_o_kernelILb0E23Flash_bwd_kernel_traitsILi256ELi64ELi32ELi8ELi4ELi1ELi2ELb1ELb1EN7cutlass6half_tE19Flash_kernel_traitsILi256ELi64ELi32ELi8ES3_EEEEvNS_16Flash_bwd_paramsE
        .type           _ZN5flash25flash_bwd_dot_do_o_kernelILb0E23Flash_bwd_kernel_traitsILi256ELi64ELi32ELi8ELi4ELi1ELi2ELb1ELb1EN7cutlass6half_tE19Flash_kernel_traitsILi256ELi64ELi32ELi8ES3_EEEEvNS_16Flash_bwd_paramsE,@function
        .size           _ZN5flash25flash_bwd_dot_do_o_kernelILb0E23Flash_bwd_kernel_traitsILi256ELi64ELi32ELi8ELi4ELi1ELi2ELb1ELb1EN7cutlass6half_tE19Flash_kernel_traitsILi256ELi64ELi32ELi8ES3_EEEEvNS_16Flash_bwd_paramsE,(.L_x_2032 - _ZN5flash25flash_bwd_dot_do_o_kernelILb0E23Flash_bwd_kernel_traitsILi256ELi64ELi32ELi8ELi4ELi1ELi2ELb1ELb1EN7cutlass6half_tE19Flash_kernel_traitsILi256ELi64ELi32ELi8ES3_EEEEvNS_16Flash_bwd_paramsE)
        .other          _ZN5flash25flash_bwd_dot_do_o_kernelILb0E23Flash_bwd_kernel_traitsILi256ELi64ELi32ELi8ELi4ELi1ELi2ELb1ELb1EN7cutlass6half_tE19Flash_kernel_traitsILi256ELi64ELi32ELi8ES3_EEEEvNS_16Flash_bwd_paramsE,@"STO_CUDA_ENTRY STV_DEFAULT"
_ZN5flash25flash_bwd_dot_do_o_kernelILb0E23Flash_bwd_kernel_traitsILi256ELi64ELi32ELi8ELi4ELi1ELi2ELb1ELb1EN7cutlass6half_tE19Flash_kernel_traitsILi256ELi64ELi32ELi8ES3_EEEEvNS_16Flash_bwd_paramsE:
.text._ZN5flash25flash_bwd_dot_do_o_kernelILb0E23Flash_bwd_kernel_traitsILi256ELi64ELi32ELi8ELi4ELi1ELi2ELb1ELb1EN7cutlass6half_tE19Flash_kernel_traitsILi256ELi64ELi32ELi8ES3_EEEEvNS_16Flash_bwd_paramsE:
        /* <DEDUP_REMOVED lines=13> */
[----:B--2---:R-:W-:-:S06]  /*00d0*/  @P0 IADD3 R0, R0, -R9, RZ ;  /* 0x8000000900000210 */ /* 0x004fcc0007ffe0ff */
[----:B------:R-:W0:Y:S02]  /*00e0*/  @!P0 LDC R0, c[0x0][0x2c4] ;  /* 0x0000b100ff008b82 */ /* 0x000e240000000800 */
[----:B0-----:R-:W-:-:S13]  /*00f0*/  ISETP.GT.AND P0, PT, R0, UR4, PT ;  /* 0x0000000400007c0c */ /* 0x001fda000bf04270 */
[----:B------:R-:W-:Y:S05]  /*0100*/  @!P0 EXIT ;  /* 0x000000000000894d */ /* 0x000fea0003800000 */
[----:B------:R-:W-:Y:S01]  /*0110*/  ISETP.NE.AND P1, PT, R9, -0x1, PT ;  /* 0xffffffff0900780c */ /* 0x000fe20003f25270 */
[----:B------:R-:W0:Y:S01]  /*0120*/  S2R R49, SR_TID.X ;  /* 0x0000000000317919 */ /* 0x000e220000002100 */
[----:B------:R-:W-:Y:S01]  /*0130*/  ULDC.U8 UR8, c[0x0][0x3d8] ;  /* 0x0000f60000087ab9 */ /* 0x000fe20000000000 */
[----:B------:R-:W1:Y:S01]  /*0140*/  S2UR UR5, SR_CTAID.Z ;  /* 0x00000000000579c3 */ /* 0x000e620000002700 */
[----:B------:R-:W-:-:S09]  /*0150*/  ISETP.NE.AND P0, PT, RZ, UR8, PT ;  /* 0x00000008ff007c0c */ /* 0x000fd2000bf05270 */
[----:B------:R-:W2:Y:S01]  /*0160*/  @!P1 LDC.64 R12, c[0x0][0x418] ;  /* 0x00010600ff0c9b82 */ /* 0x000ea20000000a00 */
[--C-:B------:R-:W-:Y:S02]  /*0170*/  @!P1 SHF.R.S32.HI R3, RZ, 0x1f, R7.reuse ;  /* 0x0000001fff039819 */ /* 0x100fe40000011407 */
[----:B------:R-:W-:-:S05]  /*0180*/  @!P1 SHF.R.S32.HI R5, RZ, 0x1f, R7 ;  /* 0x0000001fff059819 */ /* 0x000fca0000011407 */
[----:B------:R-:W3:Y:S08]  /*0190*/  @P1 LDC.64 R10, c[0x0][0x420] ;  /* 0x00010800ff0a1b82 */ /* 0x000ef00000000a00 */
[----:B------:R-:W4:Y:S08]  /*01a0*/  @!P1 LDC.64 R14, c[0x0][0x290] ;  /* 0x0000a400ff0e9b82 */ /* 0x000f300000000a00 */
[----:B------:R-:W5:Y:S01]  /*01b0*/  @P1 LDC.64 R40, c[0x0][0x298] ;  /* 0x0000a600ff281b82 */ /* 0x000f620000000a00 */
[----:B--2---:R-:W-:-:S04]  /*01c0*/  @!P1 IMAD R4, R3, R12, RZ ;  /* 0x0000000c03049224 */ /* 0x004fc800078e02ff */
[----:B------:R-:W-:Y:S02]  /*01d0*/  @!P1 IMAD R13, R7, R13, R4 ;  /* 0x0000000d070d9224 */ /* 0x000fe400078e0204 */
[----:B---3--:R-:W-:-:S04]  /*01e0*/  @P1 IMAD.WIDE.U32 R2, R9, R10, RZ ;  /* 0x0000000a09021225 */ /* 0x008fc800078e00ff */
[----:B------:R-:W-:Y:S01]  /*01f0*/  @P1 IMAD R11, R9, R11, R3 ;  /* 0x0000000b090b1224 */ /* 0x000fe200078e0203 */
[----:B------:R-:W-:Y:S01]  /*0200*/  @P1 MOV R35, R2 ;  /* 0x0000000200231202 */ /* 0x000fe20000000f00 */
[----:B------:R-:W-:-:S04]  /*0210*/  @!P1 IMAD.WIDE.U32 R2, R7, R12, RZ ;  /* 0x0000000c07029225 */ /* 0x000fc800078e00ff */
[-C--:B----4-:R-:W-:Y:S01]  /*0220*/  @!P1 IMAD R6, R5, R14.reuse, RZ ;  /* 0x0000000e05069224 */ /* 0x090fe200078e02ff */
[----:B------:R-:W-:Y:S01]  /*0230*/  @!P1 IADD3 R11, R3, R13, RZ ;  /* 0x0000000d030b9210 */ /* 0x000fe20007ffe0ff */
[----:B------:R-:W-:Y:S01]  /*0240*/  @!P1 IMAD.WIDE.U32 R4, R7, R14, RZ ;  /* 0x0000000e07049225 */ /* 0x000fe200078e00ff */
[----:B------:R-:W-:-:S03]  /*0250*/  @!P1 MOV R35, R2 ;  /* 0x0000000200239202 */ /* 0x000fc60000000f00 */
[----:B------:R-:W-:Y:S02]  /*0260*/  @!P1 IMAD R15, R7, R15, R6 ;  /* 0x0000000f070f9224 */ /* 0x000fe400078e0206 */
[----:B-----5:R-:W-:Y:S01]  /*0270*/  @P1 IMAD.WIDE.U32 R66, R9, R40, RZ ;  /* 0x0000002809421225 */ /* 0x020fe200078e00ff */
[----:B------:R-:W-:-:S03]  /*0280*/  @!P1 MOV R66, R4 ;  /* 0x0000000400429202 */ /* 0x000fc60000000f00 */
[----:B------:R-:W-:Y:S01]  /*0290*/  @P1 IMAD R41, R9, R41, R67 ;  /* 0x0000002909291224 */ /* 0x000fe200078e0243 */
[----:B------:R-:W-:Y:S01]  /*02a0*/  @!P1 IADD3 R41, R5, R15, RZ ;  /* 0x0000000f05299210 */ /* 0x000fe20007ffe0ff */
[----:B01----:R-:W-:Y:S06]  /*02b0*/  @!P0 BRA `(.L_x_378) ;  /* 0x0000000000208947 */ /* 0x003fec0003800000 */
[----:B------:R-:W0:Y:S08]  /*02c0*/  LDC R2, c[0x0][0x2d4] ;  /* 0x0000b500ff027b82 */ /* 0x000e300000000800 */
[----:B------:R-:W1:Y:S08]  /*02d0*/  LDC R54, c[0x0][0x2c0] ;  /* 0x0000b000ff367b82 */ /* 0x000e700000000800 */
[----:B------:R-:W1:Y:S01]  /*02e0*/  LDC R3, c[0x0][0x2e4] ;  /* 0x0000b900ff037b82 */ /* 0x000e620000000800 */
[----:B0-----:R-:W-:Y:S01]  /*02f0*/  @!P1 IMAD R9, R7, R2, RZ ;  /* 0x0000000207099224 */ /* 0x001fe200078e02ff */
[----:B-1----:R-:W-:-:S04]  /*0300*/  LEA R54, R54, R3, 0x7 ;  /* 0x0000000336367211 */ /* 0x002fc800078e38ff */
[----:B------:R-:W-:-:S05]  /*0310*/  LEA R3, R7, R9, 0x7 ;  /* 0x0000000907037211 */ /* 0x000fca00078e38ff */
[----:B------:R-:W-:Y:S01]  /*0320*/  IMAD R54, R54, UR5, R3 ;  /* 0x0000000536367c24 */ /* 0x000fe2000f8e0203 */
[----:B------:R-:W-:Y:S06]  /*0330*/  BRA `(.L_x_379) ;  /* 0x0000000000107947 */ /* 0x000fec0003800000 */
.L_x_378:
[----:B------:R-:W0:Y:S08]  /*0340*/  LDC R54, c[0x0][0x270] ;  /* 0x00009c00ff367b82 */ /* 0x000e300000000800 */
[----:B------:R-:W1:Y:S01]  /*0350*/  LDC R3, c[0x0][0x2d4] ;  /* 0x0000b500ff037b82 */ /* 0x000e620000000800 */
[----:B0-----:R-:W-:-:S04]  /*0360*/  IMAD R54, R7, R54, UR5 ;  /* 0x0000000507367e24 */ /* 0x001fc8000f8e0236 */
[----:B-1----:R-:W-:-:S07]  /*0370*/  IMAD R54, R54, R3, RZ ;  /* 0x0000000336367224 */ /* 0x002fce00078e02ff */
.L_x_379:
[----:B------:R-:W-:Y:S01]  /*0380*/  SHF.R.S32.HI R2, RZ, 0x1f, R49 ;  /* 0x0000001fff027819 */ /* 0x000fe20000011431 */
[----:B------:R-:W0:Y:S01]  /*0390*/  LDC.64 R36, c[0x0][0x420] ;  /* 0x00010800ff247b82 */ /* 0x000e220000000a00 */
[----:B------:R-:W-:Y:S01]  /*03a0*/  USHF.R.S32.HI UR8, URZ, 0x1f, UR4 ;  /* 0x0000001f3f087899 */ /* 0x000fe20008011404 */
[----:B------:R-:W-:Y:S01]  /*03b0*/  BSSY B0, `(.L_x_380) ;  /* 0x0000036000007945 */ /* 0x000fe20003800000 */
[----:B------:R-:W-:Y:S01]  /*03c0*/  LEA.HI R48, R2, R49, RZ, 0x3 ;  /* 0x0000003102307211 */ /* 0x000fe200078f18ff */
[----:B------:R-:W-:Y:S01]  /*03d0*/  USHF.R.S32.HI UR9, URZ, 0x1f, UR5 ;  /* 0x0000001f3f097899 */ /* 0x000fe20008011405 */
[----:B------:R-:W-:Y:S01]  /*03e0*/  HFMA2.MMA R18, -RZ, RZ, 0, 0 ;  /* 0x00000000ff127435 */ /* 0x000fe200000001ff */
[----:B------:R-:W-:Y:S02]  /*03f0*/  CS2R R22, SRZ ;  /* 0x0000000000167805 */ /* 0x000fe4000001ff00 */
[----:B------:R-:W-:Y:S01]  /*0400*/  LOP3.LUT R2, R48, 0x1ffffff8, RZ, 0xc0, !PT ;  /* 0x1ffffff830027812 */ /* 0x000fe200078ec0ff */
[----:B------:R-:W1:Y:S01]  /*0410*/  LDC.64 R38, c[0x0][0x428] ;  /* 0x00010a00ff267b82 */ /* 0x000e620000000a00 */
[----:B------:R-:W-:-:S02]  /*0420*/  SHF.R.S32.HI R48, RZ, 0x3, R48 ;  /* 0x00000003ff307819 */ /* 0x000fc40000011430 */
[----:B------:R-:W-:Y:S02]  /*0430*/  CS2R R6, SRZ ;  /* 0x0000000000067805 */ /* 0x000fe4000001ff00 */
[----:B------:R-:W-:Y:S02]  /*0440*/  IADD3 R2, -R2, R49, RZ ;  /* 0x0000003102027210 */ /* 0x000fe40007ffe1ff */
[----:B------:R-:W-:Y:S02]  /*0450*/  CS2R R30, SRZ ;  /* 0x00000000001e7805 */ /* 0x000fe4000001ff00 */
[----:B------:R-:W-:Y:S02]  /*0460*/  CS2R R28, SRZ ;  /* 0x00000000001c7805 */ /* 0x000fe4000001ff00 */
[----:B------:R-:W-:Y:S02]  /*0470*/  CS2R R26, SRZ ;  /* 0x00000000001a7805 */ /* 0x000fe4000001ff00 */
[----:B------:R-:W-:-:S02]  /*0480*/  SHF.L.U32 R46, R2, 0x3, RZ ;  /* 0x00000003022e7819 */ /* 0x000fc400000006ff */
[----:B------:R-:W-:Y:S02]  /*0490*/  CS2R R24, SRZ ;  /* 0x0000000000187805 */ /* 0x000fe4000001ff00 */
[----:B------:R-:W-:Y:S02]  /*04a0*/  CS2R R14, SRZ ;  /* 0x00000000000e7805 */ /* 0x000fe4000001ff00 */
[----:B------:R-:W-:Y:S02]  /*04b0*/  CS2R R12, SRZ ;  /* 0x00000000000c7805 */ /* 0x000fe4000001ff00 */
[--C-:B------:R-:W-:Y:S02]  /*04c0*/  SHF.R.S32.HI R47, RZ, 0x1f, R46.reuse ;  /* 0x0000001fff2f7819 */ /* 0x100fe4000001142e */
[----:B------:R-:W-:Y:S01]  /*04d0*/  IADD3 R10, R46, 0x40, RZ ;  /* 0x000000402e0a7810 */ /* 0x000fe20007ffe0ff */
[C---:B0-----:R-:W-:Y:S02]  /*04e0*/  IMAD R4, R36.reuse, UR8, RZ ;  /* 0x0000000824047c24 */ /* 0x041fe4000f8e02ff */
[----:B------:R-:W-:-:S04]  /*04f0*/  IMAD.WIDE.U32 R2, R36, UR4, R46 ;  /* 0x0000000424027c25 */ /* 0x000fc8000f8e002e */
[----:B------:R-:W-:Y:S01]  /*0500*/  IMAD R4, R37, UR4, R4 ;  /* 0x0000000425047c24 */ /* 0x000fe2000f8e0204 */
[----:B------:R-:W-:Y:S01]  /*0510*/  IADD3 R34, P0, R35, R2, RZ ;  /* 0x0000000223227210 */ /* 0x000fe20007f1e0ff */
[----:B-1----:R-:W-:-:S03]  /*0520*/  IMAD R2, R38, UR9, RZ ;  /* 0x0000000926027c24 */ /* 0x002fc6000f8e02ff */
[----:B------:R-:W-:Y:S01]  /*0530*/  IADD3.X R35, R11, R3, R4, P0, !PT ;  /* 0x000000030b237210 */ /* 0x000fe200007fe404 */
[----:B------:R-:W-:Y:S01]  /*0540*/  IMAD R39, R39, UR5, R2 ;  /* 0x0000000527277c24 */ /* 0x000fe2000f8e0202 */
[----:B------:R-:W-:Y:S02]  /*0550*/  IADD3 R3, R0, -UR4, RZ ;  /* 0x8000000400037c10 */ /* 0x000fe4000fffe0ff */
[----:B------:R-:W-:Y:S02]  /*0560*/  CS2R R4, SRZ ;  /* 0x0000000000047805 */ /* 0x000fe4000001ff00 */
[----:B------:R-:W-:Y:S01]  /*0570*/  IADD3 R0, R48, 0x20, RZ ;  /* 0x0000002030007810 */ /* 0x000fe20007ffe0ff */
[----:B------:R-:W-:Y:S01]  /*0580*/  IMAD.WIDE.U32 R34, R38, UR5, R34 ;  /* 0x0000000526227c25 */ /* 0x000fe2000f8e0022 */
[-C--:B------:R-:W-:Y:S02]  /*0590*/  ISETP.GE.AND P0, PT, R48, R3.reuse, PT ;  /* 0x000000033000720c */ /* 0x080fe40003f06270 */
[----:B------:R-:W-:-:S02]  /*05a0*/  ISETP.GE.AND P1, PT, R0, R3, PT ;  /* 0x000000030000720c */ /* 0x000fc40003f26270 */
[----:B------:R-:W-:Y:S02]  /*05b0*/  SHF.R.S32.HI R11, RZ, 0x1f, R48 ;  /* 0x0000001fff0b7819 */ /* 0x000fe40000011430 */
[----:B------:R-:W-:-:S07]  /*05c0*/  IADD3 R39, R35, R39, RZ ;  /* 0x0000002723277210 */ /* 0x000fce0007ffe0ff */
[----:B------:R-:W-:Y:S05]  /*05d0*/  @P0 BRA `(.L_x_381) ;  /* 0x00000000004c0947 */ /* 0x000fea0003800000 */
[C---:B------:R-:W-:Y:S01]  /*05e0*/  IADD3 R2, R46.reuse, 0x80, RZ ;  /* 0x000000802e027810 */ /* 0x040fe20007ffe0ff */
[----:B------:R-:W-:Y:S01]  /*05f0*/  IMAD R0, R11, R36, RZ ;  /* 0x000000240b007224 */ /* 0x000fe200078e02ff */
[----:B------:R-:W-:Y:S01]  /*0600*/  MOV R38, R34 ;  /* 0x0000002200267202 */ /* 0x000fe20000000f00 */
[----:B------:R-:W-:Y:S01]  /*0610*/  ULDC UR10, c[0x0][0x2d0] ;  /* 0x0000b400000a7ab9 */ /* 0x000fe20000000800 */
[----:B------:R-:W-:Y:S01]  /*0620*/  IADD3 R8, R46, 0xc0, RZ ;  /* 0x000000c02e087810 */ /* 0x000fe20007ffe0ff */
[----:B------:R-:W-:Y:S01]  /*0630*/  IMAD R9, R48, R37, R0 ;  /* 0x0000002530097224 */ /* 0x000fe200078e0200 */
[----:B------:R-:W-:Y:S01]  /*0640*/  ISETP.GE.AND P4, PT, R2, UR10, PT ;  /* 0x0000000a02007c0c */ /* 0x000fe2000bf86270 */
[----:B------:R-:W-:Y:S01]  /*0650*/  IMAD.WIDE.U32 R2, R48, R36, R38 ;  /* 0x0000002430027225 */ /* 0x000fe200078e0026 */
[----:B------:R-:W-:Y:S01]  /*0660*/  ISETP.GE.AND P5, PT, R8, UR10, PT ;  /* 0x0000000a08007c0c */ /* 0x000fe2000bfa6270 */
[----:B------:R-:W-:Y:S01]  /*0670*/  ULDC.64 UR12, c[0x0][0x3e0] ;  /* 0x0000f800000c7ab9 */ /* 0x000fe20000000a00 */
[----:B------:R-:W-:-:S02]  /*0680*/  ISETP.GE.AND P2, PT, R46, UR10, PT ;  /* 0x0000000a2e007c0c */ /* 0x000fc4000bf46270 */
[----:B------:R-:W-:Y:S02]  /*0690*/  ISETP.GE.AND P3, PT, R10, UR10, PT ;  /* 0x0000000a0a007c0c */ /* 0x000fe4000bf66270 */
[----:B------:R-:W-:Y:S02]  /*06a0*/  IADD3 R3, R3, R9, RZ ;  /* 0x0000000903037210 */ /* 0x000fe40007ffe0ff */
[----:B------:R-:W-:-:S04]  /*06b0*/  LEA R8, P6, R2, UR12, 0x1 ;  /* 0x0000000c02087c11 */ /* 0x000fc8000f8c08ff */
[----:B------:R-:W-:-:S05]  /*06c0*/  LEA.HI.X R9, R2, UR13, R3, 0x1, P6 ;  /* 0x0000000d02097c11 */ /* 0x000fca000b0f0c03 */
[----:B------:R0:W5:Y:S04]  /*06d0*/  @!P2 LDG.E.128 R24, desc[UR6][R8.64] ;  /* 0x000000060818a981 */ /* 0x000168000c1e1d00 */
[----:B------:R0:W5:Y:S04]  /*06e0*/  @!P3 LDG.E.128 R28, desc[UR6][R8.64+0x80] ;  /* 0x00008006081cb981 */ /* 0x000168000c1e1d00 */
[----:B------:R0:W5:Y:S04]  /*06f0*/  @!P4 LDG.E.128 R4, desc[UR6][R8.64+0x100] ;  /* 0x000100060804c981 */ /* 0x000168000c1e1d00 */
[----:B------:R0:W5:Y:S02]  /*0700*/  @!P5 LDG.E.128 R12, desc[UR6][R8.64+0x180] ;  /* 0x00018006080cd981 */ /* 0x000164000c1e1d00 */
.L_x_381:
[----:B------:R-:W-:Y:S05]  /*0710*/  BSYNC B0 ;  /* 0x0000000000007941 */ /* 0x000fea0003800000 */
.L_x_380:
[----:B------:R-:W1:Y:S01]  /*0720*/  LDC.64 R44, c[0x0][0x298] ;  /* 0x0000a600ff2c7b82 */ /* 0x000e620000000a00 */
[----:B0----5:R-:W-:Y:S01]  /*0730*/  MOV R8, R6 ;  /* 0x0000000600087202 */ /* 0x021fe20000000f00 */
[----:B------:R-:W-:Y:S01]  /*0740*/  BSSY B0, `(.L_x_382) ;  /* 0x000002b000007945 */ /* 0x000fe20003800000 */
[----:B------:R-:W-:Y:S01]  /*0750*/  MOV R9, R7 ;  /* 0x0000000700097202 */ /* 0x000fe20000000f00 */
[----:B------:R-:W-:Y:S01]  /*0760*/  HFMA2.MMA R19, -RZ, RZ, 0, 0 ;  /* 0x00000000ff137435 */ /* 0x000fe200000001ff */
[----:B------:R-:W-:Y:S02]  /*0770*/  MOV R6, R4 ;  /* 0x0000000400067202 */ /* 0x000fe40000000f00 */
[----:B------:R-:W-:Y:S02]  /*0780*/  CS2R R20, SRZ ;  /* 0x0000000000147805 */ /* 0x000fe4000001ff00 */
[----:B------:R-:W-:Y:S01]  /*0790*/  MOV R7, R5 ;  /* 0x0000000500077202 */ /* 0x000fe20000000f00 */
[----:B------:R-:W0:Y:S01]  /*07a0*/  LDC.64 R32, c[0x0][0x2a0] ;  /* 0x0000a800ff207b82 */ /* 0x000e220000000a00 */
[----:B------:R-:W-:-:S02]  /*07b0*/  MOV R4, R30 ;  /* 0x0000001e00047202 */ /* 0x000fc40000000f00 */
[----:B------:R-:W-:Y:S02]  /*07c0*/  CS2R R16, SRZ ;  /* 0x0000000000107805 */ /* 0x000fe4000001ff00 */
[----:B------:R-:W-:Y:S02]  /*07d0*/  MOV R5, R31 ;  /* 0x0000001f00057202 */ /* 0x000fe40000000f00 */
[----:B------:R-:W-:Y:S02]  /*07e0*/  CS2R R30, SRZ ;  /* 0x00000000001e7805 */ /* 0x000fe4000001ff00 */
[----:B------:R-:W-:Y:S02]  /*07f0*/  MOV R2, R28 ;  /* 0x0000001c00027202 */ /* 0x000fe40000000f00 */
[----:B------:R-:W-:Y:S02]  /*0800*/  MOV R3, R29 ;  /* 0x0000001d00037202 */ /* 0x000fe40000000f00 */
[----:B------:R-:W-:-:S02]  /*0810*/  CS2R R28, SRZ ;  /* 0x00000000001c7805 */ /* 0x000fc4000001ff00 */
[----:B------:R-:W-:Y:S02]  /*0820*/  MOV R0, R26 ;  /* 0x0000001a00007202 */ /* 0x000fe40000000f00 */
[----:B------:R-:W-:Y:S02]  /*0830*/  MOV R51, R27 ;  /* 0x0000001b00337202 */ /* 0x000fe40000000f00 */
[----:B------:R-:W-:Y:S02]  /*0840*/  CS2R R26, SRZ ;  /* 0x00000000001a7805 */ /* 0x000fe4000001ff00 */
[----:B------:R-:W-:Y:S02]  /*0850*/  MOV R50, R24 ;  /* 0x0000001800327202 */ /* 0x000fe40000000f00 */
[----:B------:R-:W-:Y:S02]  /*0860*/  MOV R52, R25 ;  /* 0x0000001900347202 */ /* 0x000fe40000000f00 */
[----:B------:R-:W-:-:S02]  /*0870*/  CS2R R24, SRZ ;  /* 0x0000000000187805 */ /* 0x000fc4000001ff00 */
[----:B------:R-:W-:Y:S01]  /*0880*/  IADD3 R54, R54, UR4, RZ ;  /* 0x0000000436367c10 */ /* 0x000fe2000fffe0ff */
[----:B------:R-:W-:Y:S06]  /*0890*/  @P1 BRA `(.L_x_383) ;  /* 0x0000000000541947 */ /* 0x000fec0003800000 */
[----:B------:R-:W-:Y:S01]  /*08a0*/  IADD3 R43, P2, R48, 0x20, RZ ;  /* 0x00000020302b7810 */ /* 0x000fe20007f5e0ff */
[----:B------:R-:W-:Y:S01]  /*08b0*/  ULDC UR10, c[0x0][0x2d0] ;  /* 0x0000b400000a7ab9 */ /* 0x000fe20000000800 */
[----:B------:R-:W-:Y:S01]  /*08c0*/  MOV R35, R39 ;  /* 0x0000002700237202 */ /* 0x000fe20000000f00 */
[----:B------:R-:W-:Y:S01]  /*08d0*/  ULDC.64 UR12, c[0x0][0x3e0] ;  /* 0x0000f800000c7ab9 */ /* 0x000fe20000000a00 */
[----:B------:R-:W-:Y:S02]  /*08e0*/  IADD3.X R53, RZ, R11, RZ, P2, !PT ;  /* 0x0000000bff357210 */ /* 0x000fe400017fe4ff */
[C---:B------:R-:W-:Y:S01]  /*08f0*/  IADD3 R39, R46.reuse, 0x80, RZ ;  /* 0x000000802e277810 */ /* 0x040fe20007ffe0ff */
[-C--:B------:R-:W-:Y:S01]  /*0900*/  IMAD.WIDE.U32 R34, R43, R36.reuse, R34 ;  /* 0x000000242b227225 */ /* 0x080fe200078e0022 */
[----:B------:R-:W-:Y:S02]  /*0910*/  IADD3 R40, R46, 0xc0, RZ ;  /* 0x000000c02e287810 */ /* 0x000fe40007ffe0ff */
[----:B------:R-:W-:Y:S01]  /*0920*/  ISETP.GE.AND P5, PT, R39, UR10, PT ;  /* 0x0000000a27007c0c */ /* 0x000fe2000bfa6270 */
[----:B------:R-:W-:Y:S01]  /*0930*/  IMAD R38, R53, R36, RZ ;  /* 0x0000002435267224 */ /* 0x000fe200078e02ff */
[----:B------:R-:W-:-:S02]  /*0940*/  ISETP.GE.AND P6, PT, R40, UR10, PT ;  /* 0x0000000a28007c0c */ /* 0x000fc4000bfc6270 */
[----:B------:R-:W-:Y:S01]  /*0950*/  ISETP.GE.AND P3, PT, R46, UR10, PT ;  /* 0x0000000a2e007c0c */ /* 0x000fe2000bf66270 */
[----:B------:R-:W-:Y:S01]  /*0960*/  IMAD R37, R43, R37, R38 ;  /* 0x000000252b257224 */ /* 0x000fe200078e0226 */
[----:B------:R-:W-:Y:S02]  /*0970*/  ISETP.GE.AND P4, PT, R10, UR10, PT ;  /* 0x0000000a0a007c0c */ /* 0x000fe4000bf86270 */
[----:B------:R-:W-:Y:S02]  /*0980*/  LEA R36, P2, R34, UR12, 0x1 ;  /* 0x0000000c22247c11 */ /* 0x000fe4000f8408ff */
[----:B------:R-:W-:-:S04]  /*0990*/  IADD3 R35, R35, R37, RZ ;  /* 0x0000002523237210 */ /* 0x000fc80007ffe0ff */
[----:B------:R-:W-:-:S05]  /*09a0*/  LEA.HI.X R37, R34, UR13, R35, 0x1, P2 ;  /* 0x0000000d22257c11 */ /* 0x000fca00090f0c23 */
[----:B------:R2:W5:Y:S04]  /*09b0*/  @!P3 LDG.E.128 R28, desc[UR6][R36.64] ;  /* 0x00000006241cb981 */ /* 0x000568000c1e1d00 */
[----:B------:R2:W5:Y:S04]  /*09c0*/  @!P4 LDG.E.128 R24, desc[UR6][R36.64+0x80] ;  /* 0x000080062418c981 */ /* 0x000568000c1e1d00 */
[----:B------:R2:W5:Y:S04]  /*09d0*/  @!P5 LDG.E.128 R20, desc[UR6][R36.64+0x100] ;  /* 0x000100062414d981 */ /* 0x000568000c1e1d00 */
[----:B------:R2:W5:Y:S02]  /*09e0*/  @!P6 LDG.E.128 R16, desc[UR6][R36.64+0x180] ;  /* 0x000180062410e981 */ /* 0x000564000c1e1d00 */
.L_x_383:
[----:B------:R-:W-:Y:S05]  /*09f0*/  BSYNC B0 ;  /* 0x0000000000007941 */ /* 0x000fea0003800000 */
.L_x_382:
[C---:B-12---:R-:W-:Y:S01]  /*0a00*/  IMAD R36, R44.reuse, UR8, RZ ;  /* 0x000000082c247c24 */ /* 0x046fe2000f8e02ff */
[----:B-----5:R-:W-:Y:S01]  /*0a10*/  MOV R55, R20 ;  /* 0x0000001400377202 */ /* 0x020fe20000000f00 */
[----:B------:R-:W-:Y:S01]  /*0a20*/  IMAD.WIDE.U32 R34, R44, UR4, R46 ;  /* 0x000000042c227c25 */ /* 0x000fe2000f8e002e */
[----:B------:R-:W-:Y:S01]  /*0a30*/  BSSY B0, `(.L_x_384) ;  /* 0x0000031000007945 */ /* 0x000fe20003800000 */
[----:B------:R-:W-:Y:S01]  /*0a40*/  HFMA2.MMA R42, -RZ, RZ, 0, 0 ;  /* 0x00000000ff2a7435 */ /* 0x000fe200000001ff */
[----:B------:R-:W-:Y:S01]  /*0a50*/  MOV R53, R22 ;  /* 0x0000001600357202 */ /* 0x000fe20000000f00 */
[----:B------:R-:W-:Y:S01]  /*0a60*/  IMAD R36, R45, UR4, R36 ;  /* 0x000000042d247c24 */ /* 0x000fe2000f8e0224 */
[----:B------:R-:W-:Y:S01]  /*0a70*/  IADD3 R66, P2, R66, R34, RZ ;  /* 0x0000002242427210 */ /* 0x000fe20007f5e0ff */
[----:B0-----:R-:W-:Y:S01]  /*0a80*/  IMAD R20, R32, UR9, RZ ;  /* 0x0000000920147c24 */ /* 0x001fe2000f8e02ff */
[----:B------:R-:W-:Y:S02]  /*0a90*/  MOV R56, R23 ;  /* 0x0000001700387202 */ /* 0x000fe40000000f00 */
[----:B------:R-:W-:-:S02]  /*0aa0*/  CS2R R38, SRZ ;  /* 0x0000000000267805 */ /* 0x000fc4000001ff00 */
[----:B------:R-:W-:Y:S01]  /*0ab0*/  IADD3.X R67, R41, R35, R36, P2, !PT ;  /* 0x0000002329437210 */ /* 0x000fe200017fe424 */
[----:B------:R-:W-:Y:S01]  /*0ac0*/  IMAD R77, R33, UR5, R20 ;  /* 0x00000005214d7c24 */ /* 0x000fe2000f8e0214 */
[----:B------:R-:W-:Y:S02]  /*0ad0*/  MOV R58, R21 ;  /* 0x00000015003a7202 */ /* 0x000fe40000000f00 */
[----:B------:R-:W-:Y:S02]  /*0ae0*/  CS2R R22, SRZ ;  /* 0x0000000000167805 */ /* 0x000fe4000001ff00 */
[----:B------:R-:W-:Y:S01]  /*0af0*/  MOV R57, R26 ;  /* 0x0000001a00397202 */ /* 0x000fe20000000f00 */
[----:B------:R-:W-:Y:S01]  /*0b00*/  IMAD.WIDE.U32 R66, R32, UR5, R66 ;  /* 0x0000000520427c25 */ /* 0x000fe2000f8e0042 */
[----:B------:R-:W-:Y:S02]  /*0b10*/  MOV R60, R27 ;  /* 0x0000001b003c7202 */ /* 0x000fe40000000f00 */
[----:B------:R-:W-:-:S02]  /*0b20*/  CS2R R20, SRZ ;  /* 0x0000000000147805 */ /* 0x000fc4000001ff00 */
[----:B------:R-:W-:Y:S02]  /*0b30*/  MOV R59, R24 ;  /* 0x00000018003b7202 */ /* 0x000fe40000000f00 */
[----:B------:R-:W-:Y:S02]  /*0b40*/  CS2R R26, SRZ ;  /* 0x00000000001a7805 */ /* 0x000fe4000001ff00 */
[----:B------:R-:W-:Y:S02]  /*0b50*/  MOV R62, R25 ;  /* 0x00000019003e7202 */ /* 0x000fe40000000f00 */
[----:B------:R-:W-:Y:S02]  /*0b60*/  CS2R R24, SRZ ;  /* 0x0000000000187805 */ /* 0x000fe4000001ff00 */
        /* <DEDUP_REMOVED lines=8> */
[----:B------:R-:W-:Y:S01]  /*0bf0*/  IADD3 R77, R67, R77, RZ ;  /* 0x0000004d434d7210 */ /* 0x000fe20007ffe0ff */
[----:B------:R-:W-:Y:S06]  /*0c00*/  @P0 BRA `(.L_x_385) ;  /* 0x00000000004c0947 */ /* 0x000fec0003800000 */
[C---:B------:R-:W-:Y:S01]  /*0c10*/  IADD3 R37, R46.reuse, 0x80, RZ ;  /* 0x000000802e257810 */ /* 0x040fe20007ffe0ff */
[----:B------:R-:W-:Y:S01]  /*0c20*/  IMAD R36, R11, R44, RZ ;  /* 0x0000002c0b247224 */ /* 0x000fe200078e02ff */
[----:B------:R-:W-:Y:S01]  /*0c30*/  MOV R76, R66 ;  /* 0x00000042004c7202 */ /* 0x000fe20000000f00 */
[----:B------:R-:W-:Y:S01]  /*0c40*/  ULDC UR8, c[0x0][0x2d0] ;  /* 0x0000b40000087ab9 */ /* 0x000fe20000000800 */
[----:B------:R-:W-:Y:S01]  /*0c50*/  IADD3 R43, R46, 0xc0, RZ ;  /* 0x000000c02e2b7810 */ /* 0x000fe20007ffe0ff */
[----:B------:R-:W-:Y:S01]  /*0c60*/  ULDC.64 UR4, c[0x0][0x280] ;  /* 0x0000a00000047ab9 */ /* 0x000fe20000000a00 */
[----:B------:R-:W-:Y:S01]  /*0c70*/  ISETP.GE.AND P4, PT, R37, UR8, PT ;  /* 0x0000000825007c0c */ /* 0x000fe2000bf86270 */
[----:B------:R-:W-:Y:S01]  /*0c80*/  IMAD.WIDE.U32 R40, R48, R44, R76 ;  /* 0x0000002c30287225 */ /* 0x000fe200078e004c */
[----:B------:R-:W-:Y:S02]  /*0c90*/  ISETP.GE.AND P5, PT, R43, UR8, PT ;  /* 0x000000082b007c0c */ /* 0x000fe4000bfa6270 */
[----:B------:R-:W-:Y:S01]  /*0ca0*/  ISETP.GE.AND P2, PT, R46, UR8, PT ;  /* 0x000000082e007c0c */ /* 0x000fe2000bf46270 */
[----:B------:R-:W-:Y:S01]  /*0cb0*/  IMAD R37, R48, R45, R36 ;  /* 0x0000002d30257224 */ /* 0x000fe200078e0224 */
[----:B------:R-:W-:-:S02]  /*0cc0*/  ISETP.GE.AND P3, PT, R10, UR8, PT ;  /* 0x000000080a007c0c */ /* 0x000fc4000bf66270 */
[----:B------:R-:W-:Y:S02]  /*0cd0*/  LEA R36, P0, R40, UR4, 0x1 ;  /* 0x0000000428247c11 */ /* 0x000fe4000f8008ff */
[----:B------:R-:W-:-:S04]  /*0ce0*/  IADD3 R37, R41, R37, RZ ;  /* 0x0000002529257210 */ /* 0x000fc80007ffe0ff */
[----:B------:R-:W-:-:S05]  /*0cf0*/  LEA.HI.X R37, R40, UR5, R37, 0x1, P0 ;  /* 0x0000000528257c11 */ /* 0x000fca00080f0c25 */
[----:B------:R0:W5:Y:S04]  /*0d00*/  @!P2 LDG.E.128 R28, desc[UR6][R36.64] ;  /* 0x00000006241ca981 */ /* 0x000168000c1e1d00 */
[----:B------:R0:W5:Y:S04]  /*0d10*/  @!P3 LDG.E.128 R24, desc[UR6][R36.64+0x80] ;  /* 0x000080062418b981 */ /* 0x000168000c1e1d00 */
[----:B------:R0:W5:Y:S04]  /*0d20*/  @!P4 LDG.E.128 R20, desc[UR6][R36.64+0x100] ;  /* 0x000100062414c981 */ /* 0x000168000c1e1d00 */
[----:B------:R0:W5:Y:S02]  /*0d30*/  @!P5 LDG.E.128 R32, desc[UR6][R36.64+0x180] ;  /* 0x000180062420d981 */ /* 0x000164000c1e1d00 */
.L_x_385:
[----:B------:R-:W-:Y:S05]  /*0d40*/  BSYNC B0 ;  /* 0x0000000000007941 */ /* 0x000fea0003800000 */
.L_x_384:
[----:B------:R-:W-:Y:S01]  /*0d50*/  BSSY B0, `(.L_x_386) ;  /* 0x0000026000007945 */ /* 0x000fe20003800000 */
[----:B------:R-:W-:Y:S01]  /*0d60*/  HFMA2.MMA R43, -RZ, RZ, 0, 0 ;  /* 0x00000000ff2b7435 */ /* 0x000fe200000001ff */
[----:B-----5:R-:W-:Y:S02]  /*0d70*/  MOV R68, R22 ;  /* 0x0000001600447202 */ /* 0x020fe40000000f00 */
[----:B0-----:R-:W-:Y:S02]  /*0d80*/  CS2R R36, SRZ ;  /* 0x0000000000247805 */ /* 0x001fe4000001ff00 */
[----:B------:R-:W-:Y:S02]  /*0d90*/  MOV R70, R23 ;  /* 0x0000001700467202 */ /* 0x000fe40000000f00 */
[----:B------:R-:W-:Y:S02]  /*0da0*/  CS2R R22, SRZ ;  /* 0x0000000000167805 */ /* 0x000fe4000001ff00 */
        /* <DEDUP_REMOVED lines=9> */
[----:B------:R-:W-:Y:S01]  /*0e40*/  CS2R R24, SRZ ;  /* 0x0000000000187805 */ /* 0x000fe2000001ff00 */
[----:B------:R-:W-:Y:S06]  /*0e50*/  @P1 BRA `(.L_x_387) ;  /* 0x0000000000541947 */ /* 0x000fec0003800000 */
[----:B------:R-:W-:Y:S01]  /*0e60*/  IADD3 R48, P0, R48, 0x20, RZ ;  /* 0x0000002030307810 */ /* 0x000fe20007f1e0ff */
[----:B------:R-:W-:Y:S01]  /*0e70*/  ULDC UR4, c[0x0][0x2d0] ;  /* 0x0000b40000047ab9 */ /* 0x000fe20000000800 */
[----:B------:R-:W-:Y:S02]  /*0e80*/  MOV R67, R77 ;  /* 0x0000004d00437202 */ /* 0x000fe40000000f00 */
[----:B------:R-:W-:Y:S02]  /*0e90*/  IADD3.X R11, RZ, R11, RZ, P0, !PT ;  /* 0x0000000bff0b7210 */ /* 0x000fe400007fe4ff */
[----:B------:R-:W-:Y:S01]  /*0ea0*/  ISETP.GE.AND P2, PT, R10, UR4, PT ;  /* 0x000000040a007c0c */ /* 0x000fe2000bf46270 */
[-C--:B------:R-:W-:Y:S01]  /*0eb0*/  IMAD.WIDE.U32 R66, R48, R44.reuse, R66 ;  /* 0x0000002c30427225 */ /* 0x080fe200078e0042 */
[C---:B------:R-:W-:Y:S02]  /*0ec0*/  ISETP.GE.AND P1, PT, R46.reuse, UR4, PT ;  /* 0x000000042e007c0c */ /* 0x040fe4000bf26270 */
[C---:B------:R-:W-:Y:S01]  /*0ed0*/  IADD3 R10, R46.reuse, 0x80, RZ ;  /* 0x000000802e0a7810 */ /* 0x040fe20007ffe0ff */
[----:B------:R-:W-:Y:S01]  /*0ee0*/  IMAD R11, R11, R44, RZ ;  /* 0x0000002c0b0b7224 */ /* 0x000fe200078e02ff */
[----:B------:R-:W-:-:S02]  /*0ef0*/  IADD3 R46, R46, 0xc0, RZ ;  /* 0x000000c02e2e7810 */ /* 0x000fc40007ffe0ff */
[----:B------:R-:W-:Y:S01]  /*0f00*/  ISETP.GE.AND P3, PT, R10, UR4, PT ;  /* 0x000000040a007c0c */ /* 0x000fe2000bf66270 */
[----:B------:R-:W-:Y:S01]  /*0f10*/  IMAD R11, R48, R45, R11 ;  /* 0x0000002d300b7224 */ /* 0x000fe200078e020b */
[----:B------:R-:W-:Y:S01]  /*0f20*/  ISETP.GE.AND P4, PT, R46, UR4, PT ;  /* 0x000000042e007c0c */ /* 0x000fe2000bf86270 */
[----:B------:R-:W-:Y:S02]  /*0f30*/  ULDC.64 UR4, c[0x0][0x280] ;  /* 0x0000a00000047ab9 */ /* 0x000fe40000000a00 */
[----:B------:R-:W-:Y:S02]  /*0f40*/  LEA R10, P0, R66, UR4, 0x1 ;  /* 0x00000004420a7c11 */ /* 0x000fe4000f8008ff */
[----:B------:R-:W-:-:S04]  /*0f50*/  IADD3 R11, R67, R11, RZ ;  /* 0x0000000b430b7210 */ /* 0x000fc80007ffe0ff */
[----:B------:R-:W-:-:S05]  /*0f60*/  LEA.HI.X R11, R66, UR5, R11, 0x1, P0 ;  /* 0x00000005420b7c11 */ /* 0x000fca00080f0c0b */
[----:B------:R0:W5:Y:S04]  /*0f70*/  @!P1 LDG.E.128 R24, desc[UR6][R10.64] ;  /* 0x000000060a189981 */ /* 0x000168000c1e1d00 */
[----:B------:R0:W5:Y:S04]  /*0f80*/  @!P2 LDG.E.128 R20, desc[UR6][R10.64+0x80] ;  /* 0x000080060a14a981 */ /* 0x000168000c1e1d00 */
[----:B------:R0:W5:Y:S04]  /*0f90*/  @!P3 LDG.E.128 R36, desc[UR6][R10.64+0x100] ;  /* 0x000100060a24b981 */ /* 0x000168000c1e1d00 */
[----:B------:R0:W5:Y:S02]  /*0fa0*/  @!P4 LDG.E.128 R40, desc[UR6][R10.64+0x180] ;  /* 0x000180060a28c981 */ /* 0x000164000c1e1d00 */
.L_x_387:
[----:B------:R-:W-:Y:S05]  /*0fb0*/  BSYNC B0 ;  /* 0x0000000000007941 */ /* 0x000fea0003800000 */
.L_x_386:
[----:B0-----:R-:W-:Y:S01]  /*0fc0*/  HADD2.F32 R10, -RZ, R50.H1_H1 ;  /* 0x30000032ff0a7230 */ /* 0x001fe20000004100 */
[----:B------:R-:W-:Y:S01]  /*0fd0*/  LOP3.LUT P0, RZ, R49, 0x7, RZ, 0xc0, !PT ;  /* 0x0000000731ff7812 */ /* 0x000fe2000780c0ff */
[----:B------:R-:W-:Y:S01]  /*0fe0*/  HADD2.F32 R45, -RZ, R28.H1_H1 ;  /* 0x3000001cff2d7230 */ /* 0x000fe20000004100 */
[----:B------:R-:W-:Y:S01]  /*0ff0*/  ULDC.64 UR4, c[0x0][0x478] ;  /* 0x00011e0000047ab9 */ /* 0x000fe20000000a00 */
[----:B------:R-:W-:Y:S02]  /*1000*/  HADD2.F32 R50, -RZ, R50.H0_H0 ;  /* 0x20000032ff327230 */ /* 0x000fe40000004100 */
[----:B------:R-:W-:Y:S02]  /*1010*/  HADD2.F32 R11, -RZ, R28.H0_H0 ;  /* 0x2000001cff0b7230 */ /* 0x000fe40000004100 */
[----:B------:R-:W-:Y:S01]  /*1020*/  FMUL.FTZ R45, R10, R45 ;  /* 0x0000002d0a2d7220 */ /* 0x000fe20000410000 */
[--C-:B------:R-:W-:Y:S02]  /*1030*/  HADD2.F32 R10, -RZ, R52.reuse.H0_H0 ;  /* 0x20000034ff0a7230 */ /* 0x100fe40000004100 */
[----:B------:R-:W-:-:S02]  /*1040*/  HADD2.F32 R52, -RZ, R52.H1_H1 ;  /* 0x30000034ff347230 */ /* 0x000fc40000004100 */
[----:B------:R-:W-:Y:S01]  /*1050*/  FFMA.FTZ R45, R50, R11, R45 ;  /* 0x0000000b322d7223 */ /* 0x000fe2000001002d */
[--C-:B------:R-:W-:Y:S02]  /*1060*/  HADD2.F32 R11, -RZ, R29.reuse.H0_H0 ;  /* 0x2000001dff0b7230 */ /* 0x100fe40000004100 */
[----:B------:R-:W-:Y:S02]  /*1070*/  HADD2.F32 R29, -RZ, R29.H1_H1 ;  /* 0x3000001dff1d7230 */ /* 0x000fe40000004100 */
[----:B------:R-:W-:Y:S02]  /*1080*/  HADD2.F32 R47, -RZ, R65.H0_H0 ;  /* 0x20000041ff2f7230 */ /* 0x000fe40000004100 */
[----:B------:R-:W-:Y:S01]  /*1090*/  FFMA.FTZ R11, R10, R11, R45 ;  /* 0x0000000b0a0b7223 */ /* 0x000fe2000001002d */
[----:B------:R-:W-:Y:S02]  /*10a0*/  HADD2.F32 R10, -RZ, R63.H1_H1 ;  /* 0x3000003fff0a7230 */ /* 0x000fe40000004100 */
[----:B-----5:R-:W-:-:S02]  /*10b0*/  HADD2.F32 R45, -RZ, R24.H1_H1 ;  /* 0x30000018ff2d7230 */ /* 0x020fc40000004100 */
[----:B------:R-:W-:Y:S02]  /*10c0*/  HADD2.F32 R63, -RZ, R63.H0_H0 ;  /* 0x2000003fff3f7230 */ /* 0x000fe40000004100 */
[----:B------:R-:W-:Y:S02]  /*10d0*/  HADD2.F32 R24, -RZ, R24.H0_H0 ;  /* 0x20000018ff187230 */ /* 0x000fe40000004100 */
[----:B------:R-:W-:Y:S01]  /*10e0*/  FMUL.FTZ R10, R10, R45 ;  /* 0x0000002d0a0a7220 */ /* 0x000fe20000410000 */
[----:B------:R-:W-:Y:S01]  /*10f0*/  FFMA.FTZ R45, R52, R29, R11 ;  /* 0x0000001d342d7223 */ /* 0x000fe2000001000b */
[----:B------:R-:W-:Y:S02]  /*1100*/  HADD2.F32 R11, -RZ, R30.H0_H0 ;  /* 0x2000001eff0b7230 */ /* 0x000fe40000004100 */
[----:B------:R-:W-:Y:S01]  /*1110*/  FFMA.FTZ R24, R63, R24, R10 ;  /* 0x000000183f187223 */ /* 0x000fe2000001000a */
[----:B------:R-:W-:Y:S02]  /*1120*/  HADD2.F32 R10, -RZ, R0.H0_H0 ;  /* 0x20000000ff0a7230 */ /* 0x000fe40000004100 */
[----:B------:R-:W-:-:S02]  /*1130*/  HADD2.F32 R28, -RZ, R25.H0_H0 ;  /* 0x20000019ff1c7230 */ /* 0x000fc40000004100 */
[----:B------:R-:W-:Y:S02]  /*1140*/  HADD2.F32 R0, -RZ, R0.H1_H1 ;  /* 0x30000000ff007230 */ /* 0x000fe40000004100 */
[----:B------:R-:W-:Y:S01]  /*1150*/  FFMA.FTZ R11, R10, R11, R45 ;  /* 0x0000000b0a0b7223 */ /* 0x000fe2000001002d */
[----:B------:R-:W-:Y:S02]  /*1160*/  HADD2.F32 R29, -RZ, R30.H1_H1 ;  /* 0x3000001eff1d7230 */ /* 0x000fe40000004100 */
[----:B------:R-:W-:Y:S01]  /*1170*/  FFMA.FTZ R24, R47, R28, R24 ;  /* 0x0000001c2f187223 */ /* 0x000fe20000010018 */
[----:B------:R-:W-:Y:S02]  /*1180*/  HADD2.F32 R65, -RZ, R65.H1_H1 ;  /* 0x30000041ff417230 */ /* 0x000fe40000004100 */
[----:B------:R-:W-:Y:S02]  /*1190*/  HADD2.F32 R10, -RZ, R25.H1_H1 ;  /* 0x30000019ff0a7230 */ /* 0x000fe40000004100 */
[----:B------:R-:W-:Y:S01]  /*11a0*/  FFMA.FTZ R29, R0, R29, R11 ;  /* 0x0000001d001d7223 */ /* 0x000fe2000001000b */
[----:B------:R-:W-:-:S02]  /*11b0*/  HADD2.F32 R25, -RZ, R61.H0_H0 ;  /* 0x2000003dff197230 */ /* 0x000fc40000004100 */
[----:B------:R-:W-:Y:S02]  /*11c0*/  HADD2.F32 R28, -RZ, R26.H0_H0 ;  /* 0x2000001aff1c7230 */ /* 0x000fe40000004100 */
[----:B------:R-:W-:Y:S01]  /*11d0*/  FFMA.FTZ R10, R65, R10, R24 ;  /* 0x0000000a410a7223 */ /* 0x000fe20000010018 */
[----:B------:R-:W-:Y:S02]  /*11e0*/  HADD2.F32 R0, -RZ, R51.H0_H0 ;  /* 0x20000033ff007230 */ /* 0x000fe40000004100 */
[----:B------:R-:W-:Y:S02]  /*11f0*/  HADD2.F32 R11, -RZ, R31.H0_H0 ;  /* 0x2000001fff0b7230 */ /* 0x000fe40000004100 */
[----:B------:R-:W-:Y:S01]  /*1200*/  FFMA.FTZ R25, R25, R28, R10 ;  /* 0x0000001c19197223 */ /* 0x000fe2000001000a */
[----:B------:R-:W-:Y:S02]  /*1210*/  HADD2.F32 R51, -RZ, R51.H1_H1 ;  /* 0x30000033ff337230 */ /* 0x000fe40000004100 */
[----:B------:R-:W-:-:S02]  /*1220*/  HADD2.F32 R10, -RZ, R31.H1_H1 ;  /* 0x3000001fff0a7230 */ /* 0x000fc40000004100 */
[----:B------:R-:W-:Y:S01]  /*1230*/  FFMA.FTZ R24, R0, R11, R29 ;  /* 0x0000000b00187223 */ /* 0x000fe2000001001d */
[----:B------:R-:W-:Y:S02]  /*1240*/  HADD2.F32 R0, -RZ, R2.H0_H0 ;  /* 0x20000002ff007230 */ /* 0x000fe40000004100 */
[----:B------:R-:W-:Y:S02]  /*1250*/  HADD2.F32 R11, -RZ, R73.H0_H0 ;  /* 0x20000049ff0b7230 */ /* 0x000fe40000004100 */
[----:B------:R-:W-:Y:S01]  /*1260*/  FFMA.FTZ R51, R51, R10, R24 ;  /* 0x0000000a33337223 */ /* 0x000fe20000010018 */
[----:B------:R-:W-:Y:S02]  /*1270*/  HADD2.F32 R28, -RZ, R61.H1_H1 ;  /* 0x3000003dff1c7230 */ /* 0x000fe40000004100 */
[----:B------:R-:W-:Y:S02]  /*1280*/  HADD2.F32 R26, -RZ, R26.H1_H1 ;  /* 0x3000001aff1a7230 */ /* 0x000fe40000004100 */
[----:B------:R-:W-:Y:S01]  /*1290*/  FFMA.FTZ R11, R0, R11, R51 ;  /* 0x0000000b000b7223 */ /* 0x000fe20000010033 */
[----:B------:R-:W-:-:S02]  /*12a0*/  HADD2.F32 R0, -RZ, R64.H0_H0 ;  /* 0x20000040ff007230 */ /* 0x000fc40000004100 */
[----:B------:R-:W-:Y:S02]  /*12b0*/  HADD2.F32 R10, -RZ, R27.H0_H0 ;  /* 0x2000001bff0a7230 */ /* 0x000fe40000004100 */
[----:B------:R-:W-:Y:S01]  /*12c0*/  FFMA.FTZ R25, R28, R26, R25 ;  /* 0x0000001a1c197223 */ /* 0x000fe20000010019 */
[----:B------:R-:W-:Y:S02]  /*12d0*/  HADD2.F32 R2, -RZ, R2.H1_H1 ;  /* 0x30000002ff027230 */ /* 0x000fe40000004100 */
[----:B------:R-:W-:Y:S02]  /*12e0*/  HADD2.F32 R73, -RZ, R73.H1_H1 ;  /* 0x30000049ff497230 */ /* 0x000fe40000004100 */
[----:B------:R-:W-:Y:S01]  /*12f0*/  FFMA.FTZ R25, R0, R10, R25 ;  /* 0x0000000a00197223 */ /* 0x000fe20000010019 */
[----:B------:R-:W-:Y:S02]  /*1300*/  HADD2.F32 R0, -RZ, R3.H0_H0 ;  /* 0x20000003ff007230 */ /* 0x000fe40000004100 */
[----:B------:R-:W-:-:S02]  /*1310*/  HADD2.F32 R64, -RZ, R64.H1_H1 ;  /* 0x30000040ff407230 */ /* 0x000fc40000004100 */
[----:B------:R-:W-:Y:S01]  /*1320*/  FFMA.FTZ R73, R2, R73, R11 ;  /* 0x0000004902497223 */ /* 0x000fe2000001000b */
[----:B------:R-:W-:Y:S02]  /*1330*/  HADD2.F32 R11, -RZ, R75.H0_H0 ;  /* 0x2000004bff0b7230 */ /* 0x000fe40000004100 */
[----:B------:R-:W-:Y:S02]  /*1340*/  HADD2.F32 R27, -RZ, R27.H1_H1 ;  /* 0x3000001bff1b7230 */ /* 0x000fe40000004100 */
[----:B------:R-:W-:Y:S02]  /*1350*/  HADD2.F32 R3, -RZ, R3.H1_H1 ;  /* 0x30000003ff037230 */ /* 0x000fe40000004100 */
[----:B------:R-:W-:Y:S01]  /*1360*/  FFMA.FTZ R0, R0, R11, R73 ;  /* 0x0000000b00007223 */ /* 0x000fe20000010049 */
        /* <DEDUP_REMOVED lines=11> */
[----:B------:R-:W-:Y:S02]  /*1420*/  HADD2.F32 R4, -RZ, R4.H1_H1 ;  /* 0x30000004ff047230 */ /* 0x000fe40000004100 */
[----:B------:R-:W-:Y:S02]  /*1430*/  HADD2.F32 R71, -RZ, R71.H1_H1 ;  /* 0x30000047ff477230 */ /* 0x000fe40000004100 */
[----:B------:R-:W-:Y:S01]  /*1440*/  FFMA.FTZ R25, R2, R20, R25 ;  /* 0x0000001402197223 */ /* 0x000fe20000010019 */
[----:B------:R-:W-:Y:S02]  /*1450*/  HADD2.F32 R10, -RZ, R62.H0_H0 ;  /* 0x2000003eff0a7230 */ /* 0x000fe40000004100 */
[----:B------:R-:W-:Y:S02]  /*1460*/  HADD2.F32 R24, -RZ, R21.H0_H0 ;  /* 0x20000015ff187230 */ /* 0x000fe40000004100 */
        /* <DEDUP_REMOVED lines=8> */
[----:B------:R-:W-:-:S02]  /*14f0*/  HADD2.F32 R3, -RZ, R22.H0_H0 ;  /* 0x20000016ff037230 */ /* 0x000fc40000004100 */
[----:B------:R-:W-:Y:S01]  /*1500*/  FFMA.FTZ R25, R62, R21, R25 ;  /* 0x000000153e197223 */ /* 0x000fe20000010019 */
[----:B------:R-:W-:Y:S02]  /*1510*/  HADD2.F32 R4, -RZ, R57.H1_H1 ;  /* 0x30000039ff047230 */ /* 0x000fe40000004100 */
        /* <DEDUP_REMOVED lines=32> */
[----:B------:R-:W-:Y:S02]  /*1720*/  HADD2.F32 R4, -RZ, R8.H0_H0 ;  /* 0x20000008ff047230 */ /* 0x000fe40000004100 */
[----:B------:R-:W-:Y:S02]  /*1730*/  HADD2.F32 R5, -RZ, R68.H0_H0 ;  /* 0x20000044ff057230 */ /* 0x000fe40000004100 */
[----:B------:R-:W-:Y:S01]  /*1740*/  FFMA.FTZ R11, R7, R72, R0 ;  /* 0x00000048070b7223 */ /* 0x000fe20000010000 */
[----:B------:R-:W-:-:S02]  /*1750*/  HADD2.F32 R6, -RZ, R58.H1_H1 ;  /* 0x3000003aff067230 */ /* 0x000fc40000004100 */
[----:B------:R-:W-:Y:S02]  /*1760*/  HADD2.F32 R37, -RZ, R37.H1_H1 ;  /* 0x30000025ff257230 */ /* 0x000fe40000004100 */
[----:B------:R-:W-:Y:S01]  /*1770*/  FFMA.FTZ R27, R4, R5, R11 ;  /* 0x00000005041b7223 */ /* 0x000fe2000001000b */
[----:B------:R-:W-:Y:S02]  /*1780*/  HADD2.F32 R8, -RZ, R8.H1_H1 ;  /* 0x30000008ff087230 */ /* 0x000fe40000004100 */
[----:B------:R-:W-:Y:S02]  /*1790*/  HADD2.F32 R11, -RZ, R68.H1_H1 ;  /* 0x30000044ff0b7230 */ /* 0x000fe40000004100 */
[----:B------:R-:W-:Y:S01]  /*17a0*/  FFMA.FTZ R6, R6, R37, R25 ;  /* 0x0000002506067223 */ /* 0x000fe20000010019 */
[----:B------:R-:W-:Y:S02]  /*17b0*/  HADD2.F32 R29, -RZ, R53.H0_H0 ;  /* 0x20000035ff1d7230 */ /* 0x000fe40000004100 */
[----:B------:R-:W-:-:S02]  /*17c0*/  HADD2.F32 R24, -RZ, R38.H0_H0 ;  /* 0x20000026ff187230 */ /* 0x000fc40000004100 */
[----:B------:R-:W-:Y:S01]  /*17d0*/  FFMA.FTZ R27, R8, R11, R27 ;  /* 0x0000000b081b7223 */ /* 0x000fe2000001001b */
[----:B------:R-:W-:Y:S02]  /*17e0*/  HADD2.F32 R11, -RZ, R70.H0_H0 ;  /* 0x20000046ff0b7230 */ /* 0x000fe40000004100 */
[----:B------:R-:W-:Y:S02]  /*17f0*/  HADD2.F32 R53, -RZ, R53.H1_H1 ;  /* 0x30000035ff357230 */ /* 0x000fe40000004100 */
[----:B------:R-:W-:Y:S01]  /*1800*/  FFMA.FTZ R8, R29, R24, R6 ;  /* 0x000000181d087223 */ /* 0x000fe20000010006 */
[--C-:B------:R-:W-:Y:S02]  /*1810*/  HADD2.F32 R6, -RZ, R9.reuse.H0_H0 ;  /* 0x20000009ff067230 */ /* 0x100fe40000004100 */
[----:B------:R-:W-:Y:S02]  /*1820*/  HADD2.F32 R38, -RZ, R38.H1_H1 ;  /* 0x30000026ff267230 */ /* 0x000fe40000004100 */
[----:B------:R-:W-:-:S02]  /*1830*/  HADD2.F32 R9, -RZ, R9.H1_H1 ;  /* 0x30000009ff097230 */ /* 0x000fc40000004100 */
[----:B------:R-:W-:Y:S01]  /*1840*/  FFMA.FTZ R6, R6, R11, R27 ;  /* 0x0000000b06067223 */ /* 0x000fe2000001001b */
[----:B------:R-:W-:Y:S02]  /*1850*/  HADD2.F32 R70, -RZ, R70.H1_H1 ;  /* 0x30000046ff467230 */ /* 0x000fe40000004100 */
[----:B------:R-:W-:Y:S01]  /*1860*/  FFMA.FTZ R8, R53, R38, R8 ;  /* 0x0000002635087223 */ /* 0x000fe20000010008 */
[----:B------:R-:W-:Y:S02]  /*1870*/  HADD2.F32 R11, -RZ, R56.H0_H0 ;  /* 0x20000038ff0b7230 */ /* 0x000fe40000004100 */
[----:B------:R-:W-:Y:S02]  /*1880*/  HADD2.F32 R24, -RZ, R39.H0_H0 ;  /* 0x20000027ff187230 */ /* 0x000fe40000004100 */
        /* <DEDUP_REMOVED lines=31> */
[----:B------:R-:W-:Y:S02]  /*1a80*/  HADD2.F32 R14, -RZ, R14.H1_H1 ;  /* 0x3000000eff0e7230 */ /* 0x000fe40000004100 */
[----:B------:R-:W-:-:S02]  /*1a90*/  HADD2.F32 R25, -RZ, R34.H1_H1 ;  /* 0x30000022ff197230 */ /* 0x000fc40000004100 */
[----:B------:R-:W-:Y:S01]  /*1aa0*/  FFMA.FTZ R8, R17, R41, R8 ;  /* 0x0000002911087223 */ /* 0x000fe20000010008 */
[----:B------:R-:W-:Y:S02]  /*1ab0*/  HADD2.F32 R3, -RZ, R18.H0_H0 ;  /* 0x20000012ff037230 */ /* 0x000fe40000004100 */
[----:B------:R-:W-:Y:S02]  /*1ac0*/  HADD2.F32 R2, -RZ, R42.H0_H0 ;  /* 0x2000002aff027230 */ /* 0x000fe40000004100 */
        /* <DEDUP_REMOVED lines=15> */
[----:B------:R-:W-:Y:S02]  /*1bc0*/  FFMA.FTZ R8, R3, R2, R8 ;  /* 0x0000000203087223 */ /* 0x000fe40000010008 */
[----:B------:R-:W0:Y:S02]  /*1bd0*/  SHFL.BFLY PT, R3, R0, 0x4, 0x1f ;  /* 0x0c801f0000037f89 */ /* 0x000e2400000e0000 */
[----:B------:R-:W-:-:S05]  /*1be0*/  FFMA.FTZ R8, R19, R43, R8 ;  /* 0x0000002b13087223 */ /* 0x000fca0000010008 */
[----:B------:R-:W1:Y:S01]  /*1bf0*/  SHFL.BFLY PT, R5, R8, 0x4, 0x1f ;  /* 0x0c801f0008057f89 */ /* 0x000e6200000e0000 */
[----:B0-----:R-:W-:Y:S01]  /*1c00*/  FADD.FTZ R3, R0, R3 ;  /* 0x0000000300037221 */ /* 0x001fe20000010000 */
[----:B------:R-:W-:Y:S02]  /*1c10*/  SHF.R.S32.HI R0, RZ, 0x1f, R54 ;  /* 0x0000001fff007819 */ /* 0x000fe40000011436 */
[----:B------:R-:W-:Y:S02]  /*1c20*/  LEA.HI R54, P1, R49, R54, RZ, 0x1d ;  /* 0x0000003631367211 */ /* 0x000fe4000783e8ff */
[----:B------:R-:W0:Y:S01]  /*1c30*/  SHFL.BFLY PT, R2, R3, 0x2, 0x1f ;  /* 0x0c401f0003027f89 */ /* 0x000e2200000e0000 */
[----:B-1----:R-:W-:-:S05]  /*1c40*/  FADD.FTZ R6, R8, R5 ;  /* 0x0000000508067221 */ /* 0x002fca0000010000 */
[----:B------:R-:W1:Y:S01]  /*1c50*/  SHFL.BFLY PT, R7, R6, 0x2, 0x1f ;  /* 0x0c401f0006077f89 */ /* 0x000e6200000e0000 */
[----:B0-----:R-:W-:Y:S01]  /*1c60*/  FADD.FTZ R4, R3, R2 ;  /* 0x0000000203047221 */ /* 0x001fe20000010000 */
[----:B------:R-:W-:Y:S02]  /*1c70*/  IADD3.X R3, RZ, R0, RZ, P1, !PT ;  /* 0x00000000ff037210 */ /* 0x000fe40000ffe4ff */
[----:B------:R-:W-:Y:S01]  /*1c80*/  LEA R2, P1, R54, UR4, 0x2 ;  /* 0x0000000436027c11 */ /* 0x000fe2000f8210ff */
[----:B------:R-:W-:Y:S01]  /*1c90*/  ULDC UR4, c[0x0][0x384] ;  /* 0x0000e10000047ab9 */ /* 0x000fe20000000800 */
[----:B------:R-:W0:Y:S01]  /*1ca0*/  SHFL.BFLY PT, R5, R4, 0x1, 0x1f ;  /* 0x0c201f0004057f89 */ /* 0x000e2200000e0000 */
[----:B-1----:R-:W-:Y:S01]  /*1cb0*/  FADD.FTZ R7, R6, R7 ;  /* 0x0000000706077221 */ /* 0x002fe20000010000 */
[----:B------:R-:W-:-:S04]  /*1cc0*/  LEA.HI.X R3, R54, UR5, R3, 0x2, P1 ;  /* 0x0000000536037c11 */ /* 0x000fc800088f1403 */
[----:B------:R-:W1:Y:S01]  /*1cd0*/  SHFL.BFLY PT, R10, R7, 0x1, 0x1f ;  /* 0x0c201f00070a7f89 */ /* 0x000e6200000e0000 */
[----:B0-----:R-:W-:-:S04]  /*1ce0*/  FADD.FTZ R5, R4, R5 ;  /* 0x0000000504057221 */ /* 0x001fc80000010000 */
[----:B------:R-:W-:Y:S01]  /*1cf0*/  FMUL.FTZ R5, R5, UR4 ;  /* 0x0000000405057c20 */ /* 0x000fe20008410000 */
[----:B-1----:R-:W-:-:S04]  /*1d00*/  FADD.FTZ R10, R7, R10 ;  /* 0x0000000a070a7221 */ /* 0x002fc80000010000 */
[----:B------:R0:W-:Y:S01]  /*1d10*/  @!P0 STG.E desc[UR6][R2.64], R5 ;  /* 0x0000000502008986 */ /* 0x0001e2000c101906 */
[----:B------:R-:W-:Y:S01]  /*1d20*/  FMUL.FTZ R7, R10, UR4 ;  /* 0x000000040a077c20 */ /* 0x000fe20008410000 */
[----:B------:R-:W-:Y:S06]  /*1d30*/  @P0 EXIT ;  /* 0x000000000000094d */ /* 0x000fec0003800000 */
[----:B------:R-:W-:Y:S01]  /*1d40*/  STG.E desc[UR6][R2.64+0x80], R7 ;  /* 0x0000800702007986 */ /* 0x000fe2000c101906 */
[----:B------:R-:W-:Y:S05]  /*1d50*/  EXIT ;  /* 0x000000000000794d */ /* 0x000fea0003800000 */
.L_x_388:
        /* <DEDUP_REMOVED lines=10> */
.L_x_2032:


//--------------------- .text._ZN5flash25flash_bwd_dot_do_o_kernelILb1E23Flash_bwd_kernel_traitsILi256ELi64ELi32ELi8ELi4ELi1ELi2ELb1ELb1EN7cutlass6half_tE19Flash_kernel_traitsILi256ELi64ELi32ELi8ES3_EEEEvNS_16Flash_bwd_paramsE --------------------------
	.section	.text._ZN5flash25flash_bwd_dot_do_o_kernelILb1E23Flash_bwd_kernel_traitsILi256ELi64ELi32ELi8ELi4ELi1ELi2ELb1ELb1EN7cutlass6half_tE19Flash_kernel_traitsILi256ELi64ELi32ELi8ES3_EEEEvNS_16Flash_bwd_paramsE,"ax",@progbits
	.align	128
        .global         _ZN5flash25flash_bwd_dot_do_o_kernelILb1E23Flash_bwd_kernel_traitsILi256ELi64ELi32ELi8ELi4ELi1ELi2ELb1ELb1EN7cutlass6half_tE19Flash_kernel_traitsILi256ELi64ELi32ELi8ES3_EEEEvNS_16Flash_bwd_paramsE
        .type           _ZN5flash25flash_bwd_dot_do_o_kernelILb1E23Flash_bwd_kernel_traitsILi256ELi64ELi32ELi8ELi4ELi1ELi2ELb1ELb1EN7cutlass6half_tE19Flash_kernel_traitsILi256ELi64ELi32ELi8ES3_EEEEvNS_16Flash_bwd_paramsE,@function
        .size           _ZN5flash25flash_bwd_dot_do_o_kernelILb1E23Flash_bwd_kernel_traitsILi256ELi64ELi32ELi8ELi4ELi1ELi2ELb1ELb1EN7cutlass6half_tE19Flash_kernel_traitsILi256ELi64ELi32ELi8ES3_EEEEvNS_16Flash_bwd_paramsE,(.L_x_2033 - _ZN5flash25flash_bwd_dot_do_o_kernelILb1E23Flash_bwd_kernel_traitsILi256ELi64ELi32ELi8ELi4ELi1ELi2ELb1ELb1EN7cutlass6half_tE19Flash_kernel_traitsILi256ELi64ELi32ELi8ES3_EEEEvNS_16Flash_bwd_paramsE)
        .other          _ZN5flash25flash_bwd_dot_do_o_kernelILb1E23Flash_bwd_kernel_traitsILi256ELi64ELi32ELi8ELi4ELi1ELi2ELb1ELb1EN7cutlass6half_tE19Flash_kernel_traitsILi256ELi64ELi32ELi8ES3_EEEEvNS_16Flash_bwd_paramsE,@"STO_CUDA_ENTRY STV_DEFAULT"
_ZN5flash25flash_bwd_dot_do_o_kernelILb1E23Flash_bwd_kernel_traitsILi256ELi64ELi32ELi8ELi4ELi1ELi2ELb1ELb1EN7cutlass6half_tE19Flash_kernel_traitsILi256ELi64ELi32ELi8ES3_EEEEvNS_16Flash_bwd_paramsE:
.text._ZN5flash25flash_bwd_dot_do_o_kernelILb1E23Flash_bwd_kernel_traitsILi256ELi64ELi32ELi8ELi4ELi1ELi2ELb1ELb1EN7cutlass6half_tE19Flash_kernel_traitsILi256ELi64ELi32ELi8ES3_EEEEvNS_16Flash_bwd_paramsE:
[----:B------:R-:W-:Y:S01]  /*0000*/  LDC R1, c[0x0][0x28] ;  /* 0x00000a00ff017b82 */ /* 0x000fe20000000800 */
[----:B------:R-:W0:Y:S07]  /*0010*/  S2R R52, SR_CTAID.Y ;  /* 0x0000000000347919 */ /* 0x000e2e0000002600 */
[----:B------:R-:W0:Y:S01]  /*0020*/  LDC.64 R2, c[0x0][0x2f0] ;  /* 0x0000bc00ff027b82 */ /* 0x000e220000000a00 */
[----:B------:R-:W-:Y:S01]  /*0030*/  ULDC.64 UR4, c[0x0][0x2f0] ;  /* 0x0000bc0000047ab9 */ /* 0x000fe20000000a00 */
[----:B------:R-:W-:-:S02]  /*0040*/  MOV R15, 0xffffffff ;  /* 0xffffffff000f7802 */ /* 0x000fc40000000f00 */
[----:B------:R-:W-:-:S04]  /*0050*/  ISETP.NE.U32.AND P0, PT, RZ, UR4, PT ;  /* 0x00000004ff007c0c */ /* 0x000fc8000bf05070 */
[----:B------:R-:W-:Y:S01]  /*0060*/  ISETP.NE.AND.EX P0, PT, RZ, UR5, PT, P0 ;  /* 0x00000005ff007c0c */ /* 0x000fe2000bf05300 */
[----:B------:R-:W-:Y:S01]  /*0070*/  ULDC.64 UR4, c[0x0][0x208] ;  /* 0x0000820000047ab9 */ /* 0x000fe20000000a00 */
[----:B0-----:R-:W-:-:S11]  /*0080*/  IMAD.WIDE R2, R52, 0x4, R2 ;  /* 0x0000000434027825 */ /* 0x001fd600078e0202 */
[----:B------:R-:W2:Y:S04]  /*0090*/  @P0 LDG.E R15, desc[UR4][R2.64] ;  /* 0x00000004020f0981 */ /* 0x000ea8000c1e1900 */
[----:B------:R-:W2:Y:S01]  /*00a0*/  @P0 LDG.E R0, desc[UR4][R2.64+0x4] ;  /* 0x0000040402000981 */ /* 0x000ea2000c1e1900 */
[----:B------:R-:W0:Y:S02]  /*00b0*/  S2R R5, SR_CTAID.X ;  /* 0x0000000000057919 */ /* 0x000e240000002500 */
[----:B0-----:R-:W-:Y:S02]  /*00c0*/  SHF.L.U32 R5, R5, 0x6, RZ ;  /* 0x0000000605057819 */ /* 0x001fe400000006ff */
[----:B--2---:R-:W-:-:S06]  /*00d0*/  @P0 IADD3 R0, R0, -R15, RZ ;  /* 0x8000000f00000210 */ /* 0x004fcc0007ffe0ff */
[----:B------:R-:W0:Y:S02]  /*00e0*/  @!P0 LDC R0, c[0x0][0x2c4] ;  /* 0x0000b100ff008b82 */ /* 0x000e240000000800 */
[----:B0-----:R-:W-:-:S13]  /*00f0*/  ISETP.GT.AND P1, PT, R0, R5, PT ;  /* 0x000000050000720c */ /* 0x001fda0003f24270 */
[----:B------:R-:W-:Y:S05]  /*0100*/  @!P1 EXIT ;  /* 0x000000000000994d */ /* 0x000fea0003800000 */
[----:B------:R-:W-:Y:S01]  /*0110*/  ISETP.NE.AND P1, PT, R15, -0x1, PT ;  /* 0xffffffff0f00780c */ /* 0x000fe20003f25270 */
[----:B------:R-:W0:Y:S01]  /*0120*/  LDC R31, c[0x0][0x2d4] ;  /* 0x0000b500ff1f7b82 */ /* 0x000e220000000800 */
[----:B------:R-:W-:Y:S01]  /*0130*/  IMAD.WIDE R2, R52, 0x80, RZ ;  /* 0x0000008034027825 */ /* 0x000fe200078e02ff */
[----:B------:R-:W1:Y:S01]  /*0140*/  S2R R55, SR_TID.X ;  /* 0x0000000000377919 */ /* 0x000e620000002100 */
[----:B------:R-:W-:Y:S01]  /*0150*/  HFMA2.MMA R27, -RZ, RZ, 0, 0 ;  /* 0x00000000ff1b7435 */ /* 0x000fe200000001ff */
[----:B------:R-:W-:Y:S01]  /*0160*/  SEL R12, R2, RZ, P0 ;  /* 0x000000ff020c7207 */ /* 0x000fe20000000000 */
[----:B------:R-:W2:Y:S03]  /*0170*/  S2R R25, SR_CTAID.Z ;  /* 0x0000000000197919 */ /* 0x000ea60000002700 */
[----:B------:R-:W3:Y:S01]  /*0180*/  LDC R53, c[0x0][0x270] ;  /* 0x00009c00ff357b82 */ /* 0x000ee20000000800 */
[----:B------:R-:W-:-:S02]  /*0190*/  SEL R19, R3, RZ, P0 ;  /* 0x000000ff03137207 */ /* 0x000fc40000000000 */
[----:B------:R-:W-:Y:S02]  /*01a0*/  IADD3 R17, P0, R5, R12, RZ ;  /* 0x0000000c05117210 */ /* 0x000fe40007f1e0ff */
[----:B------:R-:W-:Y:S02]  /*01b0*/  @!P1 SHF.R.S32.HI R7, RZ, 0x1f, R52 ;  /* 0x0000001fff079819 */ /* 0x000fe40000011434 */
[----:B------:R-:W-:Y:S01]  /*01c0*/  SHF.R.S32.HI R12, RZ, 0x1f, R5 ;  /* 0x0000001fff0c7819 */ /* 0x000fe20000011405 */
[----:B------:R-:W4:Y:S01]  /*01d0*/  @!P1 LDC.64 R8, c[0x0][0x418] ;  /* 0x00010600ff089b82 */ /* 0x000f220000000a00 */
[----:B------:R-:W-:-:S07]  /*01e0*/  @P1 MOV R23, R15 ;  /* 0x0000000f00171202 */ /* 0x000fce0000000f00 */
[----:B------:R-:W5:Y:S01]  /*01f0*/  @P1 LDC.64 R10, c[0x0][0x420] ;  /* 0x00010800ff0a1b82 */ /* 0x000f620000000a00 */
[----:B0-----:R-:W-:-:S07]  /*0200*/  IMAD.WIDE R2, R52, R31, RZ ;  /* 0x0000001f34027225 */ /* 0x001fce00078e02ff */
[----:B------:R-:W0:Y:S01]  /*0210*/  @P1 LDC.64 R20, c[0x0][0x298] ;  /* 0x0000a600ff141b82 */ /* 0x000e220000000a00 */
[----:B---3--:R-:W-:-:S07]  /*0220*/  IMAD R3, R3, R53, RZ ;  /* 0x0000003503037224 */ /* 0x008fce00078e02ff */
[----:B------:R-:W3:Y:S01]  /*0230*/  LDC R18, c[0x0][0x2dc] ;  /* 0x0000b700ff127b82 */ /* 0x000ee20000000800 */
[----:B----4-:R-:W-:-:S04]  /*0240*/  @!P1 IMAD R4, R7, R8, RZ ;  /* 0x0000000807049224 */ /* 0x010fc800078e02ff */
[C---:B------:R-:W-:Y:S02]  /*0250*/  @!P1 IMAD R13, R52.reuse, R9, R4 ;  /* 0x00000009340d9224 */ /* 0x040fe400078e0204 */
[----:B------:R-:W-:-:S04]  /*0260*/  @!P1 IMAD.WIDE.U32 R8, R52, R8, RZ ;  /* 0x0000000834089225 */ /* 0x000fc800078e00ff */
[----:B-----5:R-:W-:-:S04]  /*0270*/  @P1 IMAD.WIDE.U32 R6, R15, R10, RZ ;  /* 0x0000000a0f061225 */ /* 0x020fc800078e00ff */
[C---:B------:R-:W-:Y:S01]  /*0280*/  @P1 IMAD R4, R15.reuse, R11, R7 ;  /* 0x0000000b0f041224 */ /* 0x040fe200078e0207 */
[----:B------:R-:W-:Y:S02]  /*0290*/  SHF.R.S32.HI R11, RZ, 0x1f, R53 ;  /* 0x0000001fff0b7819 */ /* 0x000fe40000011435 */
[----:B------:R-:W-:Y:S01]  /*02a0*/  @P1 MOV R29, R6 ;  /* 0x00000006001d1202 */ /* 0x000fe20000000f00 */
[----:B0-----:R-:W-:Y:S01]  /*02b0*/  @P1 IMAD.WIDE.U32 R6, R15, R20, RZ ;  /* 0x000000140f061225 */ /* 0x001fe200078e00ff */
[----:B------:R-:W-:-:S03]  /*02c0*/  @!P1 IADD3 R4, R9, R13, RZ ;  /* 0x0000000d09049210 */ /* 0x000fc60007ffe0ff */
[C---:B------:R-:W-:Y:S01]  /*02d0*/  IMAD R3, R2.reuse, R11, R3 ;  /* 0x0000000b02037224 */ /* 0x040fe200078e0203 */
[----:B------:R-:W-:Y:S01]  /*02e0*/  @P1 MOV R39, R6 ;  /* 0x0000000600271202 */ /* 0x000fe20000000f00 */
[----:B------:R-:W-:Y:S01]  /*02f0*/  IMAD.WIDE.U32 R10, R2, R53, RZ ;  /* 0x00000035020a7225 */ /* 0x000fe200078e00ff */
[----:B---3--:R-:W-:-:S03]  /*0300*/  SHF.R.S32.HI R13, RZ, 0x1f, R18 ;  /* 0x0000001fff0d7819 */ /* 0x008fc60000011412 */
[----:B------:R-:W-:Y:S01]  /*0310*/  @P1 IMAD R21, R15, R21, R7 ;  /* 0x000000150f151224 */ /* 0x000fe200078e0207 */
[----:B------:R-:W-:Y:S01]  /*0320*/  IADD3 R6, R11, R3, RZ ;  /* 0x000000030b067210 */ /* 0x000fe20007ffe0ff */
[----:B------:R-:W-:-:S04]  /*0330*/  IMAD.WIDE R2, R53, R18, RZ ;  /* 0x0000001235027225 */ /* 0x000fc800078e02ff */
[----:B------:R-:W-:Y:S01]  /*0340*/  IMAD R16, R6, R18, RZ ;  /* 0x0000001206107224 */ /* 0x000fe200078e02ff */
[----:B-12---:R-:W-:Y:S06]  /*0350*/  @P1 BRA `(.L_x_389) ;  /* 0x0000000000201947 */ /* 0x006fec0003800000 */
[----:B------:R-:W0:Y:S01]  /*0360*/  LDC.64 R20, c[0x0][0x290] ;  /* 0x0000a400ff147b82 */ /* 0x000e220000000a00 */
[----:B------:R-:W-:Y:S02]  /*0370*/  SHF.R.S32.HI R7, RZ, 0x1f, R52 ;  /* 0x0000001fff077819 */ /* 0x000fe40000011434 */
[----:B------:R-:W-:-:S03]  /*0380*/  MOV R23, 0xffffffff ;  /* 0xffffffff00177802 */ /* 0x000fc60000000f00 */
[-C--:B0-----:R-:W-:Y:S02]  /*0390*/  IMAD R14, R7, R20.reuse, RZ ;  /* 0x00000014070e7224 */ /* 0x081fe400078e02ff */
[----:B------:R-:W-:-:S04]  /*03a0*/  IMAD.WIDE.U32 R6, R52, R20, RZ ;  /* 0x0000001434067225 */ /* 0x000fc800078e00ff */
[----:B------:R-:W-:Y:S01]  /*03b0*/  IMAD R21, R52, R21, R14 ;  /* 0x0000001534157224 */ /* 0x000fe200078e020e */
[----:B------:R-:W-:-:S04]  /*03c0*/  MOV R39, R6 ;  /* 0x0000000600277202 */ /* 0x000fc80000000f00 */
[----:B------:R-:W-:-:S07]  /*03d0*/  IADD3 R21, R7, R21, RZ ;  /* 0x0000001507157210 */ /* 0x000fce0007ffe0ff */
.L_x_389:
[----:B------:R-:W-:Y:S01]  /*03e0*/  ULDC.U8 UR6, c[0x0][0x3d8] ;  /* 0x0000f60000067ab9 */ /* 0x000fe20000000000 */
[----:B------:R-:W-:Y:S01]  /*03f0*/  IADD3.X R7, R12, R19, RZ, P0, !PT ;  /* 0x000000130c077210 */ /* 0x000fe200007fe4ff */
[----:B------:R-:W-:Y:S01]  /*0400*/  IMAD R9, R13, R10, R16 ;  /* 0x0000000a0d097224 */ /* 0x000fe200078e0210 */
[----:B------:R-:W-:Y:S01]  /*0410*/  ISETP.NE.AND P0, PT, RZ, UR6, PT ;  /* 0x00000006ff007c0c */ /* 0x000fe2000bf05270 */
[----:B------:R-:W-:Y:S01]  /*0420*/  IMAD R6, R3, R23, RZ ;  /* 0x0000001703067224 */ /* 0x000fe200078e02ff */
[----:B------:R-:W-:Y:S01]  /*0430*/  @!P1 MOV R29, R8 ;  /* 0x00000008001d9202 */ /* 0x000fe20000000f00 */
[----:B------:R-:W-:Y:S01]  /*0440*/  IMAD.WIDE.U32 R10, R10, R18, RZ ;  /* 0x000000120a0a7225 */ /* 0x000fe200078e00ff */
[----:B------:R-:W-:-:S03]  /*0450*/  SHF.R.S32.HI R24, RZ, 0x1f, R25 ;  /* 0x0000001fff187819 */ /* 0x000fc60000011419 */
[----:B------:R-:W-:Y:S01]  /*0460*/  IMAD R14, R7, R2, RZ ;  /* 0x00000002070e7224 */ /* 0x000fe200078e02ff */
[----:B------:R-:W-:Y:S01]  /*0470*/  IADD3 R16, R11, R9, RZ ;  /* 0x000000090b107210 */ /* 0x000fe20007ffe0ff */
[C---:B------:R-:W-:Y:S02]  /*0480*/  IMAD R27, R2.reuse, R27, R6 ;  /* 0x0000001b021b7224 */ /* 0x040fe400078e0206 */
[----:B------:R-:W-:-:S04]  /*0490*/  IMAD.WIDE.U32 R6, R2, R23, RZ ;  /* 0x0000001702067225 */ /* 0x000fc800078e00ff */
[----:B------:R-:W-:Y:S01]  /*04a0*/  IMAD R13, R25, R18, RZ ;  /* 0x00000012190d7224 */ /* 0x000fe200078e02ff */
[----:B------:R-:W-:Y:S01]  /*04b0*/  @P1 IADD3 R16, R7, R27, RZ ;  /* 0x0000001b07101210 */ /* 0x000fe20007ffe0ff */
[----:B------:R-:W-:-:S03]  /*04c0*/  IMAD.WIDE.U32 R8, R17, R2, RZ ;  /* 0x0000000211087225 */ /* 0x000fc600078e00ff */
[----:B------:R-:W-:Y:S01]  /*04d0*/  SHF.R.S32.HI R7, RZ, 0x1f, R13 ;  /* 0x0000001fff077819 */ /* 0x000fe2000001140d */
[----:B------:R-:W-:Y:S01]  /*04e0*/  IMAD R3, R3, R17, R14 ;  /* 0x0000001103037224 */ /* 0x000fe200078e020e */
[----:B------:R-:W-:-:S04]  /*04f0*/  SEL R14, R10, R6, !P1 ;  /* 0x000000060a0e7207 */ /* 0x000fc80004800000 */
[----:B------:R-:W-:Y:S01]  /*0500*/  IADD3 R10, R9, R3, RZ ;  /* 0x00000003090a7210 */ /* 0x000fe20007ffe0ff */
[----:B------:R-:W-:Y:S06]  /*0510*/  @!P0 BRA `(.L_x_390) ;  /* 0x00000000001c8947 */ /* 0x000fec0003800000 */
[----:B------:R-:W0:Y:S01]  /*0520*/  LDC R2, c[0x0][0x2c0] ;  /* 0x0000b000ff027b82 */ /* 0x000e220000000800 */
[----:B------:R-:W-:-:S05]  /*0530*/  @!P1 IMAD R15, R52, R31, RZ ;  /* 0x0000001f340f9224 */ /* 0x000fca00078e02ff */
[----:B------:R-:W-:Y:S02]  /*0540*/  LEA R3, R52, R15, 0x7 ;  /* 0x0000000f34037211 */ /* 0x000fe400078e38ff */
[----:B------:R-:W0:Y:S02]  /*0550*/  LDC R11, c[0x0][0x2e4] ;  /* 0x0000b900ff0b7b82 */ /* 0x000e240000000800 */
[----:B0-----:R-:W-:-:S05]  /*0560*/  LEA R2, R2, R11, 0x7 ;  /* 0x0000000b02027211 */ /* 0x001fca00078e38ff */
[----:B------:R-:W-:Y:S01]  /*0570*/  IMAD R52, R2, R25, R3 ;  /* 0x0000001902347224 */ /* 0x000fe200078e0203 */
[----:B------:R-:W-:Y:S06]  /*0580*/  BRA `(.L_x_391) ;  /* 0x0000000000087947 */ /* 0x000fec0003800000 */
.L_x_390:
[----:B------:R-:W-:-:S04]  /*0590*/  IMAD R52, R52, R53, R25 ;  /* 0x0000003534347224 */ /* 0x000fc800078e0219 */
[----:B------:R-:W-:-:S07]  /*05a0*/  IMAD R52, R52, R31, RZ ;  /* 0x0000001f34347224 */ /* 0x000fce00078e02ff */
.L_x_391:
[----:B------:R-:W-:Y:S01]  /*05b0*/  SHF.R.S32.HI R2, RZ, 0x1f, R55 ;  /* 0x0000001fff027819 */ /* 0x000fe20000011437 */
[----:B------:R-:W-:Y:S01]  /*05c0*/  IMAD R53, R53, R18, RZ ;  /* 0x0000001235357224 */ /* 0x000fe200078e02ff */
[----:B------:R-:W-:Y:S01]  /*05d0*/  IADD3 R9, P0, P1, R8, R14, R13 ;  /* 0x0000000e08097210 */ /* 0x000fe2000791e00d */
[----:B------:R-:W-:Y:S01]  /*05e0*/  ULDC.64 UR10, c[0x0][0x420] ;  /* 0x00010800000a7ab9 */ /* 0x000fe20000000a00 */
[-C--:B------:R-:W-:Y:S01]  /*05f0*/  LEA.HI R3, R2, R55.reuse, RZ, 0x4 ;  /* 0x0000003702037211 */ /* 0x080fe200078f20ff */
[----:B------:R-:W-:Y:S01]  /*0600*/  IMAD R8, R12, UR10, RZ ;  /* 0x0000000a0c087c24 */ /* 0x000fe2000f8e02ff */
[-C--:B------:R-:W-:Y:S01]  /*0610*/  LEA.HI R51, R2, R55.reuse, RZ, 0x3 ;  /* 0x0000003702337211 */ /* 0x080fe200078f18ff */
[----:B------:R-:W-:Y:S01]  /*0620*/  ULDC.64 UR12, c[0x0][0x298] ;  /* 0x0000a600000c7ab9 */ /* 0x000fe20000000a00 */
[----:B------:R-:W-:Y:S01]  /*0630*/  LOP3.LUT R6, R3, 0x3ffffff0, RZ, 0xc0, !PT ;  /* 0x3ffffff003067812 */ /* 0x000fe200078ec0ff */
[----:B------:R-:W-:Y:S01]  /*0640*/  IMAD R13, R5, UR11, R8 ;  /* 0x0000000b050d7c24 */ /* 0x000fe2000f8e0208 */
[----:B------:R-:W-:Y:S01]  /*0650*/  LOP3.LUT R2, R51, 0x1ffffff8, RZ, 0xc0, !PT ;  /* 0x1ffffff833027812 */ /* 0x000fe200078ec0ff */
[----:B------:R-:W-:Y:S01]  /*0660*/  ULDC.64 UR8, c[0x0][0x428] ;  /* 0x00010a0000087ab9 */ /* 0x000fe20000000a00 */
[-C--:B------:R-:W-:Y:S01]  /*0670*/  IADD3 R6, -R6, R55.reuse, RZ ;  /* 0x0000003706067210 */ /* 0x080fe20007ffe1ff */
[----:B------:R-:W-:Y:S01]  /*0680*/  IMAD R12, R12, UR12, RZ ;  /* 0x0000000c0c0c7c24 */ /* 0x000fe2000f8e02ff */
[----:B------:R-:W-:Y:S01]  /*0690*/  SHF.R.S32.HI R3, RZ, 0x4, R3 ;  /* 0x00000004ff037819 */ /* 0x000fe20000011403 */
[----:B------:R-:W-:Y:S01]  /*06a0*/  ULDC.64 UR6, c[0x0][0x400] ;  /* 0x0001000000067ab9 */ /* 0x000fe20000000a00 */
[----:B------:R-:W-:Y:S01]  /*06b0*/  SHF.L.U32 R6, R6, 0x2, RZ ;  /* 0x0000000206067819 */ /* 0x000fe200000006ff */
[----:B------:R-:W-:Y:S01]  /*06c0*/  IMAD R12, R5, UR13, R12 ;  /* 0x0000000d050c7c24 */ /* 0x000fe2000f8e020c */
[----:B------:R-:W-:Y:S01]  /*06d0*/  IADD3 R2, -R2, R55, RZ ;  /* 0x0000003702027210 */ /* 0x000fe20007ffe1ff */
[----:B------:R-:W-:Y:S01]  /*06e0*/  BSSY B0, `(.L_x_392) ;  /* 0x0000039000007945 */ /* 0x000fe20003800000 */
[----:B------:R-:W-:Y:S01]  /*06f0*/  IADD3.X R7, R10, R16, R7, P0, P1 ;  /* 0x000000100a077210 */ /* 0x000fe200007e2407 */
[----:B------:R-:W-:Y:S01]  /*0700*/  IMAD R6, R3, R53, R6 ;  /* 0x0000003503067224 */ /* 0x000fe200078e0206 */
[----:B------:R-:W-:-:S02]  /*0710*/  SHF.L.U32 R2, R2, 0x3, RZ ;  /* 0x0000000302027819 */ /* 0x000fc400000006ff */
[----:B------:R-:W-:Y:S02]  /*0720*/  CS2R R44, SRZ ;  /* 0x00000000002c7805 */ /* 0x000fe4000001ff00 */
[----:B------:R-:W-:Y:S02]  /*0730*/  SHF.R.S32.HI R51, RZ, 0x3, R51 ;  /* 0x00000003ff337819 */ /* 0x000fe40000011433 */
[----:B------:R-:W-:Y:S02]  /*0740*/  CS2R R46, SRZ ;  /* 0x00000000002e7805 */ /* 0x000fe4000001ff00 */
[----:B------:R-:W-:Y:S02]  /*0750*/  SHF.R.S32.HI R3, RZ, 0x1f, R2 ;  /* 0x0000001fff037819 */ /* 0x000fe40000011402 */
[----:B------:R-:W-:Y:S02]  /*0760*/  CS2R R40, SRZ ;  /* 0x0000000000287805 */ /* 0x000fe4000001ff00 */
[----:B------:R-:W-:-:S02]  /*0770*/  IADD3 R10, P0, R6, R9, RZ ;  /* 0x00000009060a7210 */ /* 0x000fc40007f1e0ff */
[----:B------:R-:W-:Y:S02]  /*0780*/  CS2R R42, SRZ ;  /* 0x00000000002a7805 */ /* 0x000fe4000001ff00 */
[C---:B------:R-:W-:Y:S01]  /*0790*/  IADD3 R52, R5.reuse, R52, RZ ;  /* 0x0000003405347210 */ /* 0x040fe20007ffe0ff */
[C-C-:B------:R-:W-:Y:S01]  /*07a0*/  IMAD.WIDE.U32 R8, R5.reuse, UR12, R2.reuse ;  /* 0x0000000c05087c25 */ /* 0x140fe2000f8e0002 */
[----:B------:R-:W-:Y:S02]  /*07b0*/  LEA.HI.X.SX32 R11, R6, R7, 0x1, P0 ;  /* 0x00000007060b7211 */ /* 0x000fe400000f0eff */
[----:B------:R-:W-:Y:S02]  /*07c0*/  CS2R R16, SRZ ;  /* 0x0000000000107805 */ /* 0x000fe4000001ff00 */
[C---:B------:R-:W-:Y:S01]  /*07d0*/  LEA R36, P2, R10.reuse, UR6, 0x2 ;  /* 0x000000060a247c11 */ /* 0x040fe2000f8410ff */
[----:B------:R-:W-:Y:S01]  /*07e0*/  IMAD.WIDE.U32 R6, R5, UR10, R2 ;  /* 0x0000000a05067c25 */ /* 0x000fe2000f8e0002 */
[----:B------:R-:W-:Y:S01]  /*07f0*/  IADD3 R38, P3, R39, R8, RZ ;  /* 0x0000000827267210 */ /* 0x000fe20007f7e0ff */
[----:B------:R-:W-:Y:S01]  /*0800*/  HFMA2.MMA R8, -RZ, RZ, 0, 0 ;  /* 0x00000000ff087435 */ /* 0x000fe200000001ff */
[----:B------:R-:W-:-:S02]  /*0810*/  LEA.HI.X R37, R10, UR7, R11, 0x2, P2 ;  /* 0x000000070a257c11 */ /* 0x000fc400090f140b */
[----:B------:R-:W-:Y:S02]  /*0820*/  CS2R R18, SRZ ;  /* 0x0000000000127805 */ /* 0x000fe4000001ff00 */
[----:B------:R-:W-:Y:S02]  /*0830*/  IADD3 R26, P0, R29, R6, RZ ;  /* 0x000000061d1a7210 */ /* 0x000fe40007f1e0ff */
[----:B------:R-:W-:Y:S02]  /*0840*/  IADD3 R6, -R5, R0, RZ ;  /* 0x0000000005067210 */ /* 0x000fe40007ffe1ff */
[----:B------:R-:W-:Y:S01]  /*0850*/  IADD3.X R27, R4, R7, R13, P0, !PT ;  /* 0x00000007041b7210 */ /* 0x000fe200007fe40d */
[----:B------:R-:W-:Y:S01]  /*0860*/  IMAD R4, R24, UR8, RZ ;  /* 0x0000000818047c24 */ /* 0x000fe2000f8e02ff */
[CC--:B------:R-:W-:Y:S02]  /*0870*/  ISETP.GE.AND P0, PT, R51.reuse, R6.reuse, PT ;  /* 0x000000063300720c */ /* 0x0c0fe40003f06270 */
[----:B------:R-:W-:Y:S01]  /*0880*/  IADD3 R0, R51, 0x20, RZ ;  /* 0x0000002033007810 */ /* 0x000fe20007ffe0ff */
[----:B------:R-:W-:Y:S01]  /*0890*/  IMAD R29, R25, UR9, R4 ;  /* 0x00000009191d7c24 */ /* 0x000fe2000f8e0204 */
[----:B------:R-:W-:Y:S01]  /*08a0*/  IADD3.X R39, R21, R9, R12, P3, !PT ;  /* 0x0000000915277210 */ /* 0x000fe20001ffe40c */
[----:B------:R-:W-:Y:S01]  /*08b0*/  IMAD.WIDE.U32 R26, R25, UR8, R26 ;  /* 0x00000008191a7c25 */ /* 0x000fe2000f8e001a */
[----:B------:R-:W-:-:S02]  /*08c0*/  ISETP.GE.AND P1, PT, R0, R6, PT ;  /* 0x000000060000720c */ /* 0x000fc40003f26270 */
[----:B------:R-:W-:Y:S02]  /*08d0*/  CS2R R12, SRZ ;  /* 0x00000000000c7805 */ /* 0x000fe4000001ff00 */
[----:B------:R-:W-:Y:S02]  /*08e0*/  CS2R R4, SRZ ;  /* 0x0000000000047805 */ /* 0x000fe4000001ff00 */
[----:B------:R-:W-:Y:S02]  /*08f0*/  CS2R R6, SRZ ;  /* 0x0000000000067805 */ /* 0x000fe4000001ff00 */
[----:B------:R-:W-:Y:S02]  /*0900*/  SHF.R.S32.HI R50, RZ, 0x1f, R51 ;  /* 0x0000001fff327819 */ /* 0x000fe40000011433 */
[----:B------:R-:W-:Y:S02]  /*0910*/  IADD3 R65, R2, 0x40, RZ ;  /* 0x0000004002417810 */ /* 0x000fe40007ffe0ff */
[----:B------:R-:W-:Y:S01]  /*0920*/  IADD3 R29, R27, R29, RZ ;  /* 0x0000001d1b1d7210 */ /* 0x000fe20007ffe0ff */
[----:B------:R-:W-:Y:S06]  /*0930*/  @P0 BRA `(.L_x_393) ;  /* 0x00000000004c0947 */ /* 0x000fec0003800000 */
[----:B------:R-:W-:Y:S01]  /*0940*/  IADD3 R9, R2, 0x80, RZ ;  /* 0x0000008002097810 */ /* 0x000fe20007ffe0ff */
[----:B------:R-:W-:Y:S01]  /*0950*/  IMAD R0, R50, UR10, RZ ;  /* 0x0000000a32007c24 */ /* 0x000fe2000f8e02ff */
[----:B------:R-:W-:Y:S01]  /*0960*/  MOV R28, R26 ;  /* 0x0000001a001c7202 */ /* 0x000fe20000000f00 */
[----:B------:R-:W-:Y:S01]  /*0970*/  ULDC UR6, c[0x0][0x2d0] ;  /* 0x0000b40000067ab9 */ /* 0x000fe20000000800 */
[----:B------:R-:W-:Y:S01]  /*0980*/  IADD3 R14, R2, 0xc0, RZ ;  /* 0x000000c0020e7810 */ /* 0x000fe20007ffe0ff */
[----:B------:R-:W-:Y:S01]  /*0990*/  ULDC.64 UR8, c[0x0][0x3e0] ;  /* 0x0000f80000087ab9 */ /* 0x000fe20000000a00 */
[----:B------:R-:W-:Y:S01]  /*09a0*/  ISETP.GE.AND P4, PT, R9, UR6, PT ;  /* 0x0000000609007c0c */ /* 0x000fe2000bf86270 */
[C---:B------:R-:W-:Y:S01]  /*09b0*/  IMAD.WIDE.U32 R10, R51.reuse, UR10, R28 ;  /* 0x0000000a330a7c25 */ /* 0x040fe2000f8e001c */
[----:B------:R-:W-:Y:S02]  /*09c0*/  ISETP.GE.AND P5, PT, R14, UR6, PT ;  /* 0x000000060e007c0c */ /* 0x000fe4000bfa6270 */
[----:B------:R-:W-:Y:S01]  /*09d0*/  ISETP.GE.AND P2, PT, R2, UR6, PT ;  /* 0x0000000602007c0c */ /* 0x000fe2000bf46270 */
[----:B------:R-:W-:Y:S01]  /*09e0*/  IMAD R9, R51, UR11, R0 ;  /* 0x0000000b33097c24 */ /* 0x000fe2000f8e0200 */
        /* <DEDUP_REMOVED lines=8> */
.L_x_393:
[----:B------:R-:W-:Y:S05]  /*0a70*/  BSYNC B0 ;  /* 0x0000000000007941 */ /* 0x000fea0003800000 */
.L_x_392:
        /* <DEDUP_REMOVED lines=11> */
[----:B------:R-:W-:Y:S02]  /*0b30*/  CS2R R10, SRZ ;  /* 0x00000000000a7805 */ /* 0x000fe4000001ff00 */
[----:B------:R-:W-:-:S02]  /*0b40*/  MOV R57, R19 ;  /* 0x0000001300397202 */ /* 0x000fc40000000f00 */
[----:B------:R-:W-:Y:S02]  /*0b50*/  CS2R R18, SRZ ;  /* 0x0000000000127805 */ /* 0x000fe4000001ff00 */
[----:B------:R-:W-:Y:S02]  /*0b60*/  MOV R44, R40 ;  /* 0x00000028002c7202 */ /* 0x000fe40000000f00 */
[----:B------:R-:W-:Y:S01]  /*0b70*/  MOV R45, R41 ;  /* 0x00000029002d7202 */ /* 0x000fe20000000f00 */
[----:B------:R-:W-:Y:S06]  /*0b80*/  @P1 BRA `(.L_x_395) ;  /* 0x0000000000541947 */ /* 0x000fec0003800000 */
[----:B------:R-:W-:Y:S01]  /*0b90*/  IADD3 R31, P2, R51, 0x20, RZ ;  /* 0x00000020331f7810 */ /* 0x000fe20007f5e0ff */
[----:B------:R-:W-:Y:S01]  /*0ba0*/  ULDC UR6, c[0x0][0x2d0] ;  /* 0x0000b40000067ab9 */ /* 0x000fe20000000800 */
[----:B------:R-:W-:Y:S01]  /*0bb0*/  MOV R27, R29 ;  /* 0x0000001d001b7202 */ /* 0x000fe20000000f00 */
[----:B------:R-:W-:Y:S01]  /*0bc0*/  ULDC.64 UR8, c[0x0][0x3e0] ;  /* 0x0000f80000087ab9 */ /* 0x000fe20000000a00 */
[----:B------:R-:W-:Y:S02]  /*0bd0*/  IADD3.X R28, RZ, R50, RZ, P2, !PT ;  /* 0x00000032ff1c7210 */ /* 0x000fe400017fe4ff */
[C---:B------:R-:W-:Y:S01]  /*0be0*/  IADD3 R29, R2.reuse, 0x80, RZ ;  /* 0x00000080021d7810 */ /* 0x040fe20007ffe0ff */
[----:B------:R-:W-:Y:S01]  /*0bf0*/  IMAD.WIDE.U32 R26, R31, UR10, R26 ;  /* 0x0000000a1f1a7c25 */ /* 0x000fe2000f8e001a */
[----:B------:R-:W-:Y:S02]  /*0c00*/  IADD3 R30, R2, 0xc0, RZ ;  /* 0x000000c0021e7810 */ /* 0x000fe40007ffe0ff */
[----:B------:R-:W-:Y:S01]  /*0c10*/  ISETP.GE.AND P5, PT, R29, UR6, PT ;  /* 0x000000061d007c0c */ /* 0x000fe2000bfa6270 */
[----:B------:R-:W-:Y:S01]  /*0c20*/  IMAD R28, R28, UR10, RZ ;  /* 0x0000000a1c1c7c24 */ /* 0x000fe2000f8e02ff */
[----:B------:R-:W-:-:S02]  /*0c30*/  ISETP.GE.AND P6, PT, R30, UR6, PT ;  /* 0x000000061e007c0c */ /* 0x000fc4000bfc6270 */
[----:B------:R-:W-:Y:S01]  /*0c40*/  ISETP.GE.AND P3, PT, R2, UR6, PT ;  /* 0x0000000602007c0c */ /* 0x000fe2000bf66270 */
[----:B------:R-:W-:Y:S01]  /*0c50*/  IMAD R31, R31, UR11, R28 ;  /* 0x0000000b1f1f7c24 */ /* 0x000fe2000f8e021c */
        /* <DEDUP_REMOVED lines=8> */
.L_x_395:
[----:B------:R-:W-:Y:S05]  /*0ce0*/  BSYNC B0 ;  /* 0x0000000000007941 */ /* 0x000fea0003800000 */
.L_x_394:
[----:B------:R-:W-:Y:S01]  /*0cf0*/  ULDC.64 UR6, c[0x0][0x2a0] ;  /* 0x0000a80000067ab9 */ /* 0x000fe20000000a00 */
[----:B-----5:R-:W-:Y:S01]  /*0d00*/  MOV R66, R20 ;  /* 0x0000001400427202 */ /* 0x020fe20000000f00 */
[----:B------:R-:W-:Y:S01]  /*0d10*/  IMAD R24, R24, UR6, RZ ;  /* 0x0000000618187c24 */ /* 0x000fe2000f8e02ff */
[----:B------:R-:W-:Y:S01]  /*0d20*/  BSSY B0, `(.L_x_396) ;  /* 0x000002d000007945 */ /* 0x000fe20003800000 */
[C---:B------:R-:W-:Y:S01]  /*0d30*/  IMAD.WIDE.U32 R38, R25.reuse, UR6, R38 ;  /* 0x0000000619267c25 */ /* 0x040fe2000f8e0026 */
[----:B------:R-:W-:Y:S01]  /*0d40*/  HFMA2.MMA R20, -RZ, RZ, 0, 0 ;  /* 0x00000000ff147435 */ /* 0x000fe200000001ff */
[----:B------:R-:W-:Y:S02]  /*0d50*/  MOV R58, R12 ;  /* 0x0000000c003a7202 */ /* 0x000fe40000000f00 */
[----:B------:R-:W-:Y:S01]  /*0d60*/  CS2R R26, SRZ ;  /* 0x00000000001a7805 */ /* 0x000fe2000001ff00 */
[----:B------:R-:W-:Y:S01]  /*0d70*/  IMAD R41, R25, UR7, R24 ;  /* 0x0000000719297c24 */ /* 0x000fe2000f8e0218 */
[----:B------:R-:W-:-:S02]  /*0d80*/  MOV R59, R13 ;  /* 0x0000000d003b7202 */ /* 0x000fc40000000f00 */
[----:B------:R-:W-:Y:S02]  /*0d90*/  CS2R R24, SRZ ;  /* 0x0000000000187805 */ /* 0x000fe4000001ff00 */
[----:B------:R-:W-:Y:S02]  /*0da0*/  MOV R60, R14 ;  /* 0x0000000e003c7202 */ /* 0x000fe40000000f00 */
        /* <DEDUP_REMOVED lines=15> */
[----:B------:R-:W-:Y:S01]  /*0ea0*/  IADD3 R41, R39, R41, RZ ;  /* 0x0000002927297210 */ /* 0x000fe20007ffe0ff */
[----:B------:R-:W-:Y:S06]  /*0eb0*/  @P0 BRA `(.L_x_397) ;  /* 0x00000000004c0947 */ /* 0x000fec0003800000 */
[----:B------:R-:W-:Y:S01]  /*0ec0*/  IADD3 R18, R2, 0x80, RZ ;  /* 0x0000008002127810 */ /* 0x000fe20007ffe0ff */
[----:B------:R-:W-:Y:S01]  /*0ed0*/  IMAD R22, R50, UR12, RZ ;  /* 0x0000000c32167c24 */ /* 0x000fe2000f8e02ff */
[----:B------:R-:W-:Y:S01]  /*0ee0*/  MOV R40, R38 ;  /* 0x0000002600287202 */ /* 0x000fe20000000f00 */
[----:B------:R-:W-:Y:S01]  /*0ef0*/  ULDC UR8, c[0x0][0x2d0] ;  /* 0x0000b40000087ab9 */ /* 0x000fe20000000800 */
[----:B------:R-:W-:Y:S01]  /*0f00*/  IADD3 R23, R2, 0xc0, RZ ;  /* 0x000000c002177810 */ /* 0x000fe20007ffe0ff */
[C---:B------:R-:W-:Y:S01]  /*0f10*/  IMAD R21, R51.reuse, UR13, R22 ;  /* 0x0000000d33157c24 */ /* 0x040fe2000f8e0216 */
[----:B------:R-:W-:Y:S01]  /*0f20*/  ISETP.GE.AND P4, PT, R18, UR8, PT ;  /* 0x0000000812007c0c */ /* 0x000fe2000bf86270 */
[----:B------:R-:W-:Y:S01]  /*0f30*/  IMAD.WIDE.U32 R18, R51, UR12, R40 ;  /* 0x0000000c33127c25 */ /* 0x000fe2000f8e0028 */
        /* <DEDUP_REMOVED lines=11> */
.L_x_397:
[----:B------:R-:W-:Y:S05]  /*0ff0*/  BSYNC B0 ;  /* 0x0000000000007941 */ /* 0x000fea0003800000 */
.L_x_396:
[----:B------:R-:W-:Y:S01]  /*1000*/  BSSY B0, `(.L_x_398) ;  /* 0x000002b000007945 */ /* 0x000fe20003800000 */
[----:B------:R-:W-:Y:S01]  /*1010*/  HFMA2.MMA R21, -RZ, RZ, 0, 0 ;  /* 0x00000000ff157435 */ /* 0x000fe200000001ff */
[----:B-----5:R-:W-:Y:S02]  /*1020*/  MOV R71, R24 ;  /* 0x0000001800477202 */ /* 0x020fe40000000f00 */
[----:B------:R-:W-:Y:S02]  /*1030*/  CS2R R18, SRZ ;  /* 0x0000000000127805 */ /* 0x000fe4000001ff00 */
[----:B------:R-:W-:Y:S02]  /*1040*/  MOV R73, R25 ;  /* 0x0000001900497202 */ /* 0x000fe40000000f00 */
[----:B0-----:R-:W-:Y:S02]  /*1050*/  CS2R R22, SRZ ;  /* 0x0000000000167805 */ /* 0x001fe4000001ff00 */
        /* <DEDUP_REMOVED lines=12> */
[----:B------:R-:W-:-:S02]  /*1120*/  MOV R78, R34 ;  /* 0x00000022004e7202 */ /* 0x000fc40000000f00 */
[----:B------:R-:W-:Y:S01]  /*1130*/  MOV R81, R35 ;  /* 0x0000002300517202 */ /* 0x000fe20000000f00 */
[----:B------:R-:W-:Y:S06]  /*1140*/  @P1 BRA `(.L_x_399) ;  /* 0x0000000000581947 */ /* 0x000fec0003800000 */
[----:B------:R-:W-:Y:S01]  /*1150*/  IADD3 R51, P0, R51, 0x20, RZ ;  /* 0x0000002033337810 */ /* 0x000fe20007f1e0ff */
[----:B------:R-:W-:Y:S01]  /*1160*/  ULDC.64 UR6, c[0x0][0x280] ;  /* 0x0000a00000067ab9 */ /* 0x000fe20000000a00 */
[----:B------:R-:W-:Y:S02]  /*1170*/  MOV R32, R38 ;  /* 0x0000002600207202 */ /* 0x000fe40000000f00 */
[----:B------:R-:W-:Y:S02]  /*1180*/  IADD3.X R3, RZ, R50, RZ, P0, !PT ;  /* 0x00000032ff037210 */ /* 0x000fe400007fe4ff */
[----:B------:R-:W-:-:S03]  /*1190*/  MOV R33, R41 ;  /* 0x0000002900217202 */ /* 0x000fc60000000f00 */
[----:B------:R-:W-:Y:S02]  /*11a0*/  IMAD R3, R3, UR12, RZ ;  /* 0x0000000c03037c24 */ /* 0x000fe4000f8e02ff */
[----:B------:R-:W-:-:S04]  /*11b0*/  IMAD.WIDE.U32 R32, R51, UR12, R32 ;  /* 0x0000000c33207c25 */ /* 0x000fc8000f8e0020 */
[----:B------:R-:W-:Y:S01]  /*11c0*/  IMAD R3, R51, UR13, R3 ;  /* 0x0000000d33037c24 */ /* 0x000fe2000f8e0203 */
[----:B------:R-:W-:Y:S01]  /*11d0*/  LEA R34, P0, R32, UR6, 0x1 ;  /* 0x0000000620227c11 */ /* 0x000fe2000f8008ff */
[----:B------:R-:W-:Y:S02]  /*11e0*/  ULDC UR6, c[0x0][0x2d0] ;  /* 0x0000b40000067ab9 */ /* 0x000fe40000000800 */
[----:B------:R-:W-:Y:S02]  /*11f0*/  ISETP.GE.AND P1, PT, R65, UR6, PT ;  /* 0x0000000641007c0c */ /* 0x000fe4000bf26270 */
[----:B------:R-:W-:-:S04]  /*1200*/  IADD3 R3, R33, R3, RZ ;  /* 0x0000000321037210 */ /* 0x000fc80007ffe0ff */
[----:B------:R-:W-:Y:S02]  /*1210*/  LEA.HI.X R35, R32, UR7, R3, 0x1, P0 ;  /* 0x0000000720237c11 */ /* 0x000fe400080f0c03 */
[C---:B------:R-:W-:Y:S02]  /*1220*/  ISETP.GE.AND P0, PT, R2.reuse, UR6, PT ;  /* 0x0000000602007c0c */ /* 0x040fe4000bf06270 */
[C---:B------:R-:W-:Y:S02]  /*1230*/  IADD3 R3, R2.reuse, 0x80, RZ ;  /* 0x0000008002037810 */ /* 0x040fe40007ffe0ff */
[----:B------:R-:W-:Y:S01]  /*1240*/  IADD3 R2, R2, 0xc0, RZ ;  /* 0x000000c002027810 */ /* 0x000fe20007ffe0ff */
[----:B------:R0:W5:Y:S01]  /*1250*/  @!P1 LDG.E.128 R24, desc[UR4][R34.64+0x80] ;  /* 0x0000800422189981 */ /* 0x000162000c1e1d00 */
[----:B------:R-:W-:Y:S02]  /*1260*/  ISETP.GE.AND P2, PT, R3, UR6, PT ;  /* 0x0000000603007c0c */ /* 0x000fe4000bf46270 */
[----:B------:R-:W-:-:S05]  /*1270*/  ISETP.GE.AND P3, PT, R2, UR6, PT ;  /* 0x0000000602007c0c */ /* 0x000fca000bf66270 */
[----:B------:R0:W5:Y:S06]  /*1280*/  @!P0 LDG.E.128 R16, desc[UR4][R34.64] ;  /* 0x0000000422108981 */ /* 0x00016c000c1e1d00 */
[----:B------:R0:W5:Y:S04]  /*1290*/  @!P2 LDG.E.128 R28, desc[UR4][R34.64+0x100] ;  /* 0x00010004221ca981 */ /* 0x000168000c1e1d00 */
[----:B------:R0:W5:Y:S02]  /*12a0*/  @!P3 LDG.E.128 R20, desc[UR4][R34.64+0x180] ;  /* 0x000180042214b981 */ /* 0x000164000c1e1d00 */
.L_x_399:
[----:B------:R-:W-:Y:S05]  /*12b0*/  BSYNC B0 ;  /* 0x0000000000007941 */ /* 0x000fea0003800000 */
.L_x_398:
[--C-:B------:R-:W-:Y:S01]  /*12c0*/  HADD2.F32 R2, -RZ, R48.reuse.H1_H1 ;  /* 0x30000030ff027230 */ /* 0x100fe20000004100 */
[----:B------:R-:W-:Y:S01]  /*12d0*/  LOP3.LUT P0, RZ, R55, 0x7, RZ, 0xc0, !PT ;  /* 0x0000000737ff7812 */ /* 0x000fe2000780c0ff */
[--C-:B------:R-:W-:Y:S01]  /*12e0*/  HADD2.F32 R3, -RZ, R71.reuse.H1_H1 ;  /* 0x30000047ff037230 */ /* 0x100fe20000004100 */
[----:B------:R-:W-:Y:S01]  /*12f0*/  ULDC.64 UR6, c[0x0][0x478] ;  /* 0x00011e0000067ab9 */ /* 0x000fe20000000a00 */
[----:B------:R-:W-:Y:S02]  /*1300*/  HADD2.F32 R48, -RZ, R48.H0_H0 ;  /* 0x20000030ff307230 */ /* 0x000fe40000004100 */
[----:B------:R-:W-:Y:S02]  /*1310*/  HADD2.F32 R71, -RZ, R71.H0_H0 ;  /* 0x20000047ff477230 */ /* 0x000fe40000004100 */
[----:B------:R-:W-:Y:S01]  /*1320*/  FMUL.FTZ R3, R2, R3 ;  /* 0x0000000302037220 */ /* 0x000fe20000410000 */
[--C-:B------:R-:W-:Y:S02]  /*1330*/  HADD2.F32 R2, -RZ, R49.reuse.H0_H0 ;  /* 0x20000031ff027230 */ /* 0x100fe40000004100 */
[----:B------:R-:W-:-:S02]  /*1340*/  HADD2.F32 R49, -RZ, R49.H1_H1 ;  /* 0x30000031ff317230 */ /* 0x000fc40000004100 */
[----:B------:R-:W-:Y:S01]  /*1350*/  FFMA.FTZ R71, R48, R71, R3 ;  /* 0x0000004730477223 */ /* 0x000fe20000010003 */
[----:B------:R-:W-:Y:S02]  /*1360*/  HADD2.F32 R3, -RZ, R73.H0_H0 ;  /* 0x20000049ff037230 */ /* 0x000fe40000004100 */
[--C-:B------:R-:W-:Y:S02]  /*1370*/  HADD2.F32 R33, -RZ, R59.reuse.H0_H0 ;  /* 0x2000003bff217230 */ /* 0x100fe40000004100 */
[----:B------:R-:W-:Y:S02]  /*1380*/  HADD2.F32 R59, -RZ, R59.H1_H1 ;  /* 0x3000003bff3b7230 */ /* 0x000fe40000004100 */
[----:B------:R-:W-:Y:S01]  /*1390*/  FFMA.FTZ R32, R2, R3, R71 ;  /* 0x0000000302207223 */ /* 0x000fe20000010047 */
[----:B------:R-:W-:Y:S02]  /*13a0*/  HADD2.F32 R3, -RZ, R58.H1_H1 ;  /* 0x3000003aff037230 */ /* 0x000fe40000004100 */
[----:B-----5:R-:W-:-:S02]  /*13b0*/  HADD2.F32 R2, -RZ, R16.H1_H1 ;  /* 0x30000010ff027230 */ /* 0x020fc40000004100 */
[----:B------:R-:W-:Y:S02]  /*13c0*/  HADD2.F32 R58, -RZ, R58.H0_H0 ;  /* 0x2000003aff3a7230 */ /* 0x000fe40000004100 */
[----:B------:R-:W-:Y:S02]  /*13d0*/  HADD2.F32 R16, -RZ, R16.H0_H0 ;  /* 0x20000010ff107230 */ /* 0x000fe40000004100 */
[----:B------:R-:W-:Y:S01]  /*13e0*/  FMUL.FTZ R3, R3, R2 ;  /* 0x0000000203037220 */ /* 0x000fe20000410000 */
[----:B------:R-:W-:-:S03]  /*13f0*/  HADD2.F32 R2, -RZ, R73.H1_H1 ;  /* 0x30000049ff027230 */ /* 0x000fc60000004100 */
[----:B------:R-:W-:Y:S01]  /*1400*/  FFMA.FTZ R16, R58, R16, R3 ;  /* 0x000000103a107223 */ /* 0x000fe20000010003 */
[----:B------:R-:W-:Y:S02]  /*1410*/  HADD2.F32 R3, -RZ, R72.H0_H0 ;  /* 0x20000048ff037230 */ /* 0x000fe40000004100 */
[----:B------:R-:W-:Y:S01]  /*1420*/  FFMA.FTZ R49, R49, R2, R32 ;  /* 0x0000000231317223 */ /* 0x000fe20000010020 */
[--C-:B------:R-:W-:Y:S01]  /*1430*/  HADD2.F32 R2, -RZ, R46.reuse.H0_H0 ;  /* 0x2000002eff027230 */ /* 0x100fe20000004100 */
[----:B------:R-:W-:Y:S01]  /*1440*/  MOV R32, R18 ;  /* 0x0000001200207202 */ /* 0x000fe20000000f00 */
[----:B------:R-:W-:Y:S02]  /*1450*/  HADD2.F32 R46, -RZ, R46.H1_H1 ;  /* 0x3000002eff2e7230 */ /* 0x000fe40000004100 */
[--C-:B------:R-:W-:Y:S02]  /*1460*/  HADD2.F32 R18, -RZ, R17.reuse.H1_H1 ;  /* 0x30000011ff127230 */ /* 0x100fe40000004100 */
[----:B------:R-:W-:Y:S01]  /*1470*/  FFMA.FTZ R49, R2, R3, R49 ;  /* 0x0000000302317223 */ /* 0x000fe20000010031 */
[----:B------:R-:W-:-:S02]  /*1480*/  HADD2.F32 R2, -RZ, R17.H0_H0 ;  /* 0x20000011ff027230 */ /* 0x000fc40000004100 */
[----:B------:R-:W-:Y:S02]  /*1490*/  HADD2.F32 R3, -RZ, R72.H1_H1 ;  /* 0x30000048ff037230 */ /* 0x000fe40000004100 */
[----:B------:R-:W-:Y:S02]  /*14a0*/  HADD2.F32 R17, -RZ, R60.H0_H0 ;  /* 0x2000003cff117230 */ /* 0x000fe40000004100 */
[----:B------:R-:W-:Y:S01]  /*14b0*/  FFMA.FTZ R16, R33, R2, R16 ;  /* 0x0000000221107223 */ /* 0x000fe20000010010 */
[----:B------:R-:W-:Y:S02]  /*14c0*/  HADD2.F32 R33, -RZ, R32.H0_H0 ;  /* 0x20000020ff217230 */ /* 0x000fe40000004100 */
[----:B------:R-:W-:Y:S01]  /*14d0*/  FFMA.FTZ R49, R46, R3, R49 ;  /* 0x000000032e317223 */ /* 0x000fe20000010031 */
[----:B------:R-:W-:Y:S02]  /*14e0*/  HADD2.F32 R2, -RZ, R47.H0_H0 ;  /* 0x2000002fff027230 */ /* 0x000fe40000004100 */
[----:B------:R-:W-:Y:S01]  /*14f0*/  FFMA.FTZ R16, R59, R18, R16 ;  /* 0x000000123b107223 */ /* 0x000fe20000010010 */
[----:B------:R-:W-:-:S02]  /*1500*/  HADD2.F32 R3, -RZ, R75.H0_H0 ;  /* 0x2000004bff037230 */ /* 0x000fc40000004100 */
[----:B------:R-:W-:Y:S02]  /*1510*/  HADD2.F32 R47, -RZ, R47.H1_H1 ;  /* 0x3000002fff2f7230 */ /* 0x000fe40000004100 */
[----:B------:R-:W-:Y:S01]  /*1520*/  FFMA.FTZ R17, R17, R33, R16 ;  /* 0x0000002111117223 */ /* 0x000fe20000010010 */
        /* <DEDUP_REMOVED lines=23> */
[--C-:B------:R-:W-:Y:S02]  /*16a0*/  HADD2.F32 R18, -RZ, R61.reuse.H0_H0 ;  /* 0x2000003dff127230 */ /* 0x100fe40000004100 */
[--C-:B------:R-:W-:Y:S02]  /*16b0*/  HADD2.F32 R19, -RZ, R24.reuse.H0_H0 ;  /* 0x20000018ff137230 */ /* 0x100fe40000004100 */
        /* <DEDUP_REMOVED lines=25> */
[----:B------:R-:W-:-:S02]  /*1850*/  HADD2.F32 R43, -RZ, R43.H1_H1 ;  /* 0x3000002bff2b7230 */ /* 0x000fc40000004100 */
        /* <DEDUP_REMOVED lines=26> */
[----:B------:R-:W-:Y:S01]  /*1a00*/  HADD2.F32 R54, -RZ, R54.H1_H1 ;  /* 0x30000036ff367230 */ /* 0x000fe20000004100 */
[----:B------:R-:W-:Y:S01]  /*1a10*/  MOV R28, R31 ;  /* 0x0000001f001c7202 */ /* 0x000fe20000000f00 */
        /* <DEDUP_REMOVED lines=9> */
[----:B------:R-:W-:-:S02]  /*1ab0*/  HADD2.F32 R33, -RZ, R68.H0_H0 ;  /* 0x20000044ff217230 */ /* 0x000fc40000004100 */
[----:B------:R-:W-:Y:S01]  /*1ac0*/  FFMA.FTZ R2, R69, R29, R18 ;  /* 0x0000001d45027223 */ /* 0x000fe20000010012 */
[----:B------:R-:W-:Y:S02]  /*1ad0*/  HADD2.F32 R18, -RZ, R12.H0_H0 ;  /* 0x2000000cff127230 */ /* 0x000fe40000004100 */
[----:B------:R-:W-:Y:S02]  /*1ae0*/  HADD2.F32 R12, -RZ, R30.H0_H0 ;  /* 0x2000001eff0c7230 */ /* 0x000fe40000004100 */
[----:B------:R-:W-:Y:S02]  /*1af0*/  HADD2.F32 R56, -RZ, R56.H1_H1 ;  /* 0x30000038ff387230 */ /* 0x000fe40000004100 */
[----:B------:R-:W-:Y:S02]  /*1b00*/  HADD2.F32 R19, -RZ, R78.H1_H1 ;  /* 0x3000004eff137230 */ /* 0x000fe40000004100 */
[--C-:B------:R-:W-:Y:S02]  /*1b10*/  HADD2.F32 R26, -RZ, R14.reuse.H0_H0 ;  /* 0x2000000eff1a7230 */ /* 0x100fe40000004100 */
[----:B------:R-:W-:-:S02]  /*1b20*/  HADD2.F32 R29, -RZ, R14.H1_H1 ;  /* 0x3000000eff1d7230 */ /* 0x000fc40000004100 */
[----:B------:R-:W-:Y:S01]  /*1b30*/  FFMA.FTZ R19, R56, R19, R79 ;  /* 0x0000001338137223 */ /* 0x000fe2000001004f */
[--C-:B------:R-:W-:Y:S02]  /*1b40*/  HADD2.F32 R31, -RZ, R15.reuse.H0_H0 ;  /* 0x2000000fff1f7230 */ /* 0x100fe40000004100 */
[----:B------:R-:W-:Y:S02]  /*1b50*/  HADD2.F32 R14, -RZ, R15.H1_H1 ;  /* 0x3000000fff0e7230 */ /* 0x000fe40000004100 */
[----:B------:R-:W-:Y:S01]  /*1b60*/  FFMA.FTZ R15, R33, R12, R2 ;  /* 0x0000000c210f7223 */ /* 0x000fe20000010002 */
[--C-:B------:R-:W-:Y:S02]  /*1b70*/  HADD2.F32 R27, -RZ, R13.reuse.H0_H0 ;  /* 0x2000000dff1b7230 */ /* 0x100fe40000004100 */
[----:B------:R-:W-:Y:S02]  /*1b80*/  HADD2.F32 R24, -RZ, R13.H1_H1 ;  /* 0x3000000dff187230 */ /* 0x000fe40000004100 */
[----:B------:R-:W-:-:S02]  /*1b90*/  HADD2.F32 R2, -RZ, R57.H0_H0 ;  /* 0x20000039ff027230 */ /* 0x000fc40000004100 */
[----:B------:R-:W-:Y:S02]  /*1ba0*/  HADD2.F32 R13, -RZ, R81.H0_H0 ;  /* 0x20000051ff0d7230 */ /* 0x000fe40000004100 */
        /* <DEDUP_REMOVED lines=10> */
[----:B------:R-:W-:Y:S02]  /*1c50*/  HADD2.F32 R70, -RZ, R70.H1_H1 ;  /* 0x30000046ff467230 */ /* 0x000fe40000004100 */
[----:B------:R-:W-:Y:S01]  /*1c60*/  FFMA.FTZ R15, R30, R13, R15 ;  /* 0x0000000d1e0f7223 */ /* 0x000fe2000001000f */
[----:B------:R-:W-:Y:S02]  /*1c70*/  HADD2.F32 R28, -RZ, R28.H1_H1 ;  /* 0x3000001cff1c7230 */ /* 0x000fe40000004100 */
[----:B------:R-:W-:Y:S01]  /*1c80*/  FFMA.FTZ R3, R3, R18, R2 ;  /* 0x0000001203037223 */ /* 0x000fe20000010002 */
[----:B------:R-:W-:-:S02]  /*1c90*/  HADD2.F32 R4, -RZ, R4.H1_H1 ;  /* 0x30000004ff047230 */ /* 0x000fc40000004100 */
[----:B------:R-:W-:Y:S02]  /*1ca0*/  HADD2.F32 R2, -RZ, R8.H0_H0 ;  /* 0x20000008ff027230 */ /* 0x000fe40000004100 */
[----:B------:R-:W-:Y:S01]  /*1cb0*/  FFMA.FTZ R15, R70, R28, R15 ;  /* 0x0000001c460f7223 */ /* 0x000fe2000001000f */
[----:B------:R-:W-:Y:S02]  /*1cc0*/  HADD2.F32 R12, -RZ, R20.H0_H0 ;  /* 0x20000014ff0c7230 */ /* 0x000fe40000004100 */
[----:B------:R-:W-:Y:S01]  /*1cd0*/  FFMA.FTZ R3, R4, R25, R3 ;  /* 0x0000001904037223 */ /* 0x000fe20000010003 */
[----:B------:R-:W-:Y:S02]  /*1ce0*/  HADD2.F32 R16, -RZ, R5.H0_H0 ;  /* 0x20000005ff107230 */ /* 0x000fe40000004100 */
[----:B------:R-:W-:Y:S02]  /*1cf0*/  HADD2.F32 R8, -RZ, R8.H1_H1 ;  /* 0x30000008ff087230 */ /* 0x000fe40000004100 */
[----:B------:R-:W-:Y:S01]  /*1d00*/  FFMA.FTZ R15, R2, R12, R15 ;  /* 0x0000000c020f7223 */ /* 0x000fe2000001000f */
        /* <DEDUP_REMOVED lines=9> */
[----:B------:R-:W-:Y:S01]  /*1da0*/  FFMA.FTZ R16, R5, R24, R16 ;  /* 0x0000001805107223 */ /* 0x000fe20000010010 */
[----:B------:R-:W-:Y:S01]  /*1db0*/  HADD2.F32 R17, -RZ, R6.H0_H0 ;  /* 0x20000006ff117230 */ /* 0x000fe20000004100 */
[----:B------:R-:W-:Y:S01]  /*1dc0*/  SHF.L.U32 R9, R53, 0x2, RZ ;  /* 0x0000000235097819 */ /* 0x000fe200000006ff */
[----:B------:R-:W-:Y:S02]  /*1dd0*/  HADD2.F32 R2, -RZ, R10.H0_H0 ;  /* 0x2000000aff027230 */ /* 0x000fe40000004100 */
[----:B------:R-:W-:Y:S01]  /*1de0*/  FFMA.FTZ R15, R4, R21, R15 ;  /* 0x00000015040f7223 */ /* 0x000fe2000001000f */
[----:B------:R-:W-:Y:S02]  /*1df0*/  HADD2.F32 R3, -RZ, R22.H0_H0 ;  /* 0x20000016ff037230 */ /* 0x000fe40000004100 */
[----:B------:R-:W-:Y:S01]  /*1e00*/  FFMA.FTZ R17, R17, R26, R16 ;  /* 0x0000001a11117223 */ /* 0x000fe20000010010 */
        /* <DEDUP_REMOVED lines=9> */
[----:B------:R-:W-:Y:S01]  /*1ea0*/  FFMA.FTZ R0, R0, R31, R17 ;  /* 0x0000001f00007223 */ /* 0x000fe20000010011 */
[----:B------:R-:W-:-:S02]  /*1eb0*/  HADD2.F32 R7, -RZ, R7.H1_H1 ;  /* 0x30000007ff077230 */ /* 0x000fc40000004100 */
[----:B------:R-:W-:Y:S02]  /*1ec0*/  HADD2.F32 R4, -RZ, R11.H1_H1 ;  /* 0x3000000bff047230 */ /* 0x000fe40000004100 */
[----:B------:R-:W-:Y:S01]  /*1ed0*/  FFMA.FTZ R15, R2, R3, R15 ;  /* 0x00000003020f7223 */ /* 0x000fe2000001000f */
[----:B------:R-:W-:Y:S02]  /*1ee0*/  HADD2.F32 R23, -RZ, R23.H1_H1 ;  /* 0x30000017ff177230 */ /* 0x000fe40000004100 */
[----:B------:R-:W-:-:S03]  /*1ef0*/  FFMA.FTZ R0, R7, R14, R0 ;  /* 0x0000000e07007223 */ /* 0x000fc60000010000 */
[----:B------:R-:W-:Y:S02]  /*1f00*/  FFMA.FTZ R15, R4, R23, R15 ;  /* 0x00000017040f7223 */ /* 0x000fe4000001000f */
[----:B------:R-:W1:Y:S04]  /*1f10*/  SHFL.BFLY PT, R3, R0, 0x4, 0x1f ;  /* 0x0c801f0000037f89 */ /* 0x000e6800000e0000 */
[----:B------:R-:W2:Y:S01]  /*1f20*/  SHFL.BFLY PT, R4, R15, 0x4, 0x1f ;  /* 0x0c801f000f047f89 */ /* 0x000ea200000e0000 */
[----:B-1----:R-:W-:Y:S01]  /*1f30*/  FADD.FTZ R3, R0, R3 ;  /* 0x0000000300037221 */ /* 0x002fe20000010000 */
[----:B------:R-:W-:Y:S01]  /*1f40*/  LEA.HI R0, P1, R55, R52, RZ, 0x1d ;  /* 0x0000003437007211 */ /* 0x000fe2000783e8ff */
[----:B--2---:R-:W-:-:S03]  /*1f50*/  FADD.FTZ R6, R15, R4 ;  /* 0x000000040f067221 */ /* 0x004fc60000010000 */
[----:B------:R-:W1:Y:S01]  /*1f60*/  SHFL.BFLY PT, R2, R3, 0x2, 0x1f ;  /* 0x0c401f0003027f89 */ /* 0x000e6200000e0000 */
[----:B------:R-:W-:Y:S02]  /*1f70*/  LEA.HI.X.SX32 R11, R52, RZ, 0x1, P1 ;  /* 0x000000ff340b7211 */ /* 0x000fe400008f0eff */
[C---:B------:R-:W-:Y:S01]  /*1f80*/  LEA R12, P1, R0.reuse, UR6, 0x2 ;  /* 0x00000006000c7c11 */ /* 0x040fe2000f8210ff */
[----:B------:R-:W2:Y:S01]  /*1f90*/  SHFL.BFLY PT, R7, R6, 0x2, 0x1f ;  /* 0x0c401f0006077f89 */ /* 0x000ea200000e0000 */
[----:B------:R-:W-:Y:S02]  /*1fa0*/  ULDC UR6, c[0x0][0x384] ;  /* 0x0000e10000067ab9 */ /* 0x000fe40000000800 */
[----:B------:R-:W-:Y:S01]  /*1fb0*/  LEA.HI.X R13, R0, UR7, R11, 0x2, P1 ;  /* 0x00000007000d7c11 */ /* 0x000fe200088f140b */
[----:B-1----:R-:W-:Y:S01]  /*1fc0*/  FADD.FTZ R4, R3, R2 ;  /* 0x0000000203047221 */ /* 0x002fe20000010000 */
[----:B------:R-:W-:-:S04]  /*1fd0*/  IMAD.WIDE R2, R9, 0x10, R36 ;  /* 0x0000001009027825 */ /* 0x000fc800078e0224 */
[----:B--2---:R-:W-:Y:S01]  /*1fe0*/  FADD.FTZ R7, R6, R7 ;  /* 0x0000000706077221 */ /* 0x004fe20000010000 */
[----:B------:R-:W1:Y:S04]  /*1ff0*/  SHFL.BFLY PT, R5, R4, 0x1, 0x1f ;  /* 0x0c201f0004057f89 */ /* 0x000e6800000e0000 */
[----:B------:R-:W2:Y:S01]  /*2000*/  SHFL.BFLY PT, R8, R7, 0x1, 0x1f ;  /* 0x0c201f0007087f89 */ /* 0x000ea200000e0000 */
[----:B-1----:R-:W-:Y:S01]  /*2010*/  FADD.FTZ R5, R4, R5 ;  /* 0x0000000504057221 */ /* 0x002fe20000010000 */
[----:B--2---:R-:W-:-:S03]  /*2020*/  FADD.FTZ R8, R7, R8 ;  /* 0x0000000807087221 */ /* 0x004fc60000010000 */
[----:B------:R-:W-:Y:S01]  /*2030*/  FMUL.FTZ R15, R5, UR6 ;  /* 0x00000006050f7c20 */ /* 0x000fe20008410000 */
[----:B------:R-:W-:-:S04]  /*2040*/  IMAD.WIDE R4, R53, 0x40, R2 ;  /* 0x0000004035047825 */ /* 0x000fc800078e0202 */
[----:B------:R-:W-:Y:S01]  /*2050*/  FMUL.FTZ R17, R8, UR6 ;  /* 0x0000000608117c20 */ /* 0x000fe20008410000 */
[----:B------:R-:W-:Y:S01]  /*2060*/  IADD3 R8, R9, 0x10, R9 ;  /* 0x0000001009087810 */ /* 0x000fe20007ffe009 */
[----:B------:R-:W-:Y:S01]  /*2070*/  @!P0 STG.E desc[UR4][R12.64], R15 ;  /* 0x0000000f0c008986 */ /* 0x000fe2000c101904 */
[----:B------:R-:W-:Y:S02]  /*2080*/  IMAD.WIDE R6, R53, 0x40, R4 ;  /* 0x0000004035067825 */ /* 0x000fe400078e0204 */
[----:B------:R-:W-:Y:S01]  /*2090*/  IADD3 R11, R9, R8, RZ ;  /* 0x00000008090b7210 */ /* 0x000fe20007ffe0ff */
[----:B------:R-:W-:Y:S01]  /*20a0*/  @!P0 STG.E desc[UR4][R12.64+0x80], R17 ;  /* 0x000080110c008986 */ /* 0x000fe2000c101904 */
[----:B------:R-:W-:-:S03]  /*20b0*/  IMAD.WIDE R8, R8, 0x10, R36 ;  /* 0x0000001008087825 */ /* 0x000fc600078e0224 */
[----:B------:R-:W-:Y:S01]  /*20c0*/  STG.E.128 desc[UR4][R36.64], RZ ;  /* 0x000000ff24007986 */ /* 0x000fe2000c101d04 */
[----:B------:R-:W-:-:S03]  /*20d0*/  IMAD.WIDE R10, R11, 0x10, R36 ;  /* 0x000000100b0a7825 */ /* 0x000fc600078e0224 */
[----:B------:R-:W-:Y:S04]  /*20e0*/  STG.E.128 desc[UR4][R2.64], RZ ;  /* 0x000000ff02007986 */ /* 0x000fe8000c101d04 */
        /* <DEDUP_REMOVED lines=13> */
[----:B------:R-:W-:Y:S01]  /*21c0*/  STG.E.128 desc[UR4][R10.64+0x200], RZ ;  /* 0x000200ff0a007986 */ /* 0x000fe2000c101d04 */
[----:B------:R-:W-:Y:S05]  /*21d0*/  EXIT ;  /* 0x000000000000794d */ /* 0x000fea0003800000 */
.L_x_400:
        /* <DEDUP_REMOVED lines=10> */
.L_x_2033:


//--------------------- .text._ZN5flash44flash_bwd_dq_dk_dv_loop_seqk_parallel_kernelI23Flash_bwd_kernel_traitsILi256ELi64ELi64ELi8ELi4ELi2ELi2ELb0ELb1EN7cutlass6half_tE19Flash_kernel_traitsILi256ELi64ELi64ELi8ES3_EELb0ELb0ELb0ELb0ELb0ELb0ELb0EEEvNS_16Flash_bwd_paramsE --------------------------
	.section	.text._ZN5flash44flash_bwd_dq_dk_dv_loop_seqk_parallel_kernelI23Flash_bwd_kernel_traitsILi256ELi64ELi64ELi8ELi4ELi2ELi2ELb0ELb1EN7cutlass6half_tE19Flash_kernel_traitsILi256ELi64ELi64ELi8ES3_EELb0ELb0ELb0ELb0ELb0ELb0ELb0EEEvNS_16Flash_bwd_paramsE,"ax",@progbits
	.align	128
        .global         _ZN5flash44flash_bwd_dq_dk_dv_loop_seqk_parallel_kernelI23Flash_bwd_kernel_traitsILi256ELi64ELi64ELi8ELi4ELi2ELi2ELb0ELb1EN7cutlass6half_tE19Flash_kernel_traitsILi256ELi64ELi64ELi8ES3_EELb0ELb0ELb0ELb0ELb0ELb0ELb0EEEvNS_16Flash_bwd_paramsE
        .type           _ZN5flash44flash_bwd_dq_dk_dv_loop_seqk_parallel_kernelI23Flash_bwd_kernel_traitsILi256ELi64ELi64ELi8ELi4ELi2ELi2ELb0ELb1EN7cutlass6half_tE19Flash_kernel_traitsILi256ELi64ELi64ELi8ES3_EELb0ELb0ELb0ELb0ELb0ELb0ELb0EEEvNS_16Flash_bwd_paramsE,@function
        .size           _ZN5flash44flash_bwd_dq_dk_dv_loop_seqk_parallel_kernelI23Flash_bwd_kernel_traitsILi256ELi64ELi64ELi8ELi4ELi2ELi2ELb0ELb1EN7cutlass6half_tE19Flash_kernel_traitsILi256ELi64ELi64ELi8ES3_EELb0ELb0ELb0ELb0ELb0ELb0ELb0EEEvNS_16Flash_bwd_paramsE,(.L_x_2034 - _ZN5flash44flash_bwd_dq_dk_dv_loop_seqk_parallel_kernelI23Flash_bwd_kernel_traitsILi256ELi64ELi64ELi8ELi4ELi2ELi2ELb0ELb1EN7cutlass6half_tE19Flash_kernel_traitsILi256ELi64ELi64ELi8ES3_EELb0ELb0ELb0ELb0ELb0ELb0ELb0EEEvNS_16Flash_bwd_paramsE)
        .other          _ZN5flash44flash_bwd_dq_dk_dv_loop_seqk_parallel_kernelI23Flash_bwd_kernel_traitsILi256ELi64ELi64ELi8ELi4ELi2ELi2ELb0ELb1EN7cutlass6half_tE19Flash_kernel_traitsILi256ELi64ELi64ELi8ES3_EELb0ELb0ELb0ELb0ELb0ELb0ELb0EEEvNS_16Flash_bwd_paramsE,@"STO_CUDA_ENTRY STV_DEFAULT"
_ZN5flash44flash_bwd_dq_dk_dv_loop_seqk_parallel_kernelI23Flash_bwd_kernel_traitsILi256ELi64ELi64ELi8ELi4ELi2ELi2ELb0ELb1EN7cutlass6half_tE19Flash_kernel_traitsILi256ELi64ELi64ELi8ES3_EELb0ELb0ELb0ELb0ELb0ELb0ELb0EEEvNS_16Flash_bwd_paramsE:
.text._ZN5flash44flash_bwd_dq_dk_dv_loop_seqk_parallel_kernelI23Flash_bwd_kernel_traitsILi256ELi64ELi64ELi8ELi4ELi2ELi2ELb0ELb1EN7cutlass6half_tE19Flash_kernel_traitsILi256ELi64ELi64ELi8ES3_EELb0ELb0ELb0ELb0ELb0ELb0ELb0EEEvNS_16Flash_bwd_paramsE:
        /* <DEDUP_REMOVED lines=14> */
[----:B------:R-:W3:Y:S01]  /*00e0*/  S2UR UR7, SR_CgaCtaId ;  /* 0x00000000000779c3 */ /* 0x000ee20000008800 */
[----:B------:R-:W-:Y:S01]  /*00f0*/  UMOV UR5, 0x400 ;  /* 0x0000040000057882 */ /* 0x000fe20000000000 */
[----:B------:R-:W-:Y:S01]  /*0100*/  UMOV UR6, 0x400 ;  /* 0x0000040000067882 */ /* 0x000fe20000000000 */
[----:B------:R-:W-:Y:S01]  /*0110*/  IMAD.MOV.U32 R226, RZ, RZ, 0x20 ;  /* 0x00000020ffe27424 */ /* 0x000fe200078e00ff */
[----:B------:R-:W-:Y:S01]  /*0120*/  UMOV UR59, URZ ;  /* 0x0000003f003b7c82 */ /* 0x000fe20008000000 */
[----:B------:R-:W-:Y:S02]  /*0130*/  IMAD.MOV.U32 R222, RZ, RZ, 0x40 ;  /* 0x00000040ffde7424 */ /* 0x000fe400078e00ff */
[----:B------:R-:W-:Y:S01]  /*0140*/  IMAD.MOV.U32 R240, RZ, RZ, -0x10 ;  /* 0xfffffff0fff07424 */ /* 0x000fe200078e00ff */
[----:B------:R-:W4:Y:S08]  /*0150*/  S2UR UR48, SR_CTAID.Y ;  /* 0x00000000003079c3 */ /* 0x000f300000002600 */
[----:B------:R-:W-:Y:S08]  /*0160*/  S2UR UR56, SR_CTAID.Z ;  /* 0x00000000003879c3 */ /* 0x000ff00000002700 */
[----:B------:R-:W5:Y:S01]  /*0170*/  S2UR UR4, SR_CgaCtaId ;  /* 0x00000000000479c3 */ /* 0x000f620000008800 */
[----:B---3--:R-:W-:Y:S01]  /*0180*/  ULEA UR5, UR7, UR5, 0x18 ;  /* 0x0000000507057291 */ /* 0x008fe2000f8ec03f */
[----:B--2---:R-:W-:Y:S01]  /*0190*/  SHF.R.S32.HI R11, RZ, 0x1f, R15 ;  /* 0x0000001fff0b7819 */ /* 0x004fe2000001140f */
[----:B------:R-:W-:Y:S01]  /*01a0*/  IMAD.SHL.U32 R252, R15, 0x2, RZ ;  /* 0x000000020ffc7824 */ /* 0x000fe200078e00ff */
[----:B----4-:R-:W-:-:S02]  /*01b0*/  USHF.L.U32 UR7, UR48, 0x7, URZ ;  /* 0x0000000730077899 */ /* 0x010fc4000800063f */
[CC--:B------:R-:W-:Y:S02]  /*01c0*/  LEA.HI R4, R11.reuse, R15.reuse, RZ, 0x5 ;  /* 0x0000000f0b047211 */ /* 0x0c0fe400078f28ff */
[----:B------:R-:W-:Y:S02]  /*01d0*/  LEA.HI R9, R11, R15, RZ, 0x4 ;  /* 0x0000000f0b097211 */ /* 0x000fe400078f20ff */
[--C-:B------:R-:W-:Y:S02]  /*01e0*/  SHF.R.S32.HI R6, RZ, 0x5, R4.reuse ;  /* 0x00000005ff067819 */ /* 0x100fe40000011404 */
[----:B-1----:R-:W-:Y:S02]  /*01f0*/  SHF.R.S32.HI R0, RZ, 0x1f, R4 ;  /* 0x0000001fff007819 */ /* 0x002fe40000011404 */
[-C--:B------:R-:W-:Y:S02]  /*0200*/  LEA.HI R3, R4, R6.reuse, RZ, 0x1 ;  /* 0x0000000604037211 */ /* 0x080fe400078f08ff */
[----:B------:R-:W-:-:S02]  /*0210*/  LEA.HI R0, R0, R6, RZ, 0x2 ;  /* 0x0000000600007211 */ /* 0x000fc400078f10ff */
[----:B------:R-:W-:Y:S01]  /*0220*/  LEA.HI R18, R11, R15, RZ, 0x2 ;  /* 0x0000000f0b127211 */ /* 0x000fe200078f10ff */
[----:B-----5:R-:W-:Y:S01]  /*0230*/  ULEA UR4, UR4, UR6, 0x18 ;  /* 0x0000000604047291 */ /* 0x020fe2000f8ec03f */
[----:B------:R-:W-:Y:S01]  /*0240*/  SHF.R.S32.HI R7, RZ, 0x4, R9 ;  /* 0x00000004ff077819 */ /* 0x000fe20000011409 */
[----:B------:R-:W-:Y:S01]  /*0250*/  USHF.R.S32.HI UR6, URZ, 0x1f, UR48 ;  /* 0x0000001f3f067899 */ /* 0x000fe20008011430 */
[----:B------:R-:W-:Y:S02]  /*0260*/  LOP3.LUT R2, R0, 0xfffffffc, RZ, 0xc0, !PT ;  /* 0xfffffffc00027812 */ /* 0x000fe400078ec0ff */
[----:B------:R-:W-:Y:S02]  /*0270*/  LOP3.LUT R0, R3, 0xfffffffe, RZ, 0xc0, !PT ;  /* 0xfffffffe03007812 */ /* 0x000fe400078ec0ff */
[----:B------:R-:W-:Y:S01]  /*0280*/  SHF.R.S32.HI R10, RZ, 0x2, R18 ;  /* 0x00000002ff0a7819 */ /* 0x000fe20000011412 */
[C---:B------:R-:W-:Y:S01]  /*0290*/  IMAD.IADD R218, R6.reuse, 0x1, -R2 ;  /* 0x0000000106da7824 */ /* 0x040fe200078e0a02 */
[----:B------:R-:W-:Y:S01]  /*02a0*/  SHF.R.S32.HI R5, RZ, 0x1f, R18 ;  /* 0x0000001fff057819 */ /* 0x000fe20000011412 */
[----:B------:R-:W-:Y:S01]  /*02b0*/  IMAD.IADD R224, R6, 0x1, -R0 ;  /* 0x0000000106e07824 */ /* 0x000fe200078e0a00 */
[----:B------:R-:W-:-:S02]  /*02c0*/  LEA.HI R8, R9, R7, RZ, 0x1 ;  /* 0x0000000709087211 */ /* 0x000fc400078f08ff */
[----:B------:R-:W-:Y:S02]  /*02d0*/  LEA.HI R0, R5, R10, RZ, 0x3 ;  /* 0x0000000a05007211 */ /* 0x000fe400078f18ff */
[----:B------:R-:W-:Y:S02]  /*02e0*/  LEA.HI R16, R11, R15, RZ, 0x3 ;  /* 0x0000000f0b107211 */ /* 0x000fe400078f18ff */
[----:B------:R-:W-:Y:S02]  /*02f0*/  LOP3.LUT R3, R8, 0xfffffffe, RZ, 0xc0, !PT ;  /* 0xfffffffe08037812 */ /* 0x000fe400078ec0ff */
[----:B------:R-:W-:Y:S02]  /*0300*/  LOP3.LUT R2, R4, 0xffffffe0, RZ, 0xc0, !PT ;  /* 0xffffffe004027812 */ /* 0x000fe400078ec0ff */
[----:B------:R-:W-:Y:S01]  /*0310*/  LOP3.LUT R0, R0, 0xfffffff8, RZ, 0xc0, !PT ;  /* 0xfffffff800007812 */ /* 0x000fe200078ec0ff */
[----:B------:R-:W-:Y:S01]  /*0320*/  IMAD.IADD R14, R7, 0x1, -R3 ;  /* 0x00000001070e7824 */ /* 0x000fe200078e0a03 */
[----:B------:R-:W-:Y:S01]  /*0330*/  SHF.R.S32.HI R4, RZ, 0x3, R16 ;  /* 0x00000003ff047819 */ /* 0x000fe20000011410 */
[----:B------:R-:W-:Y:S01]  /*0340*/  IMAD.IADD R3, R15, 0x1, -R2 ;  /* 0x000000010f037824 */ /* 0x000fe200078e0a02 */
[----:B------:R-:W-:Y:S01]  /*0350*/  LOP3.LUT R5, R16, 0xfffffff8, RZ, 0xc0, !PT ;  /* 0xfffffff810057812 */ /* 0x000fe200078ec0ff */
[----:B------:R-:W-:-:S02]  /*0360*/  IMAD.IADD R10, R10, 0x1, -R0 ;  /* 0x000000010a0a7824 */ /* 0x000fc400078e0a00 */
[----:B------:R-:W-:Y:S01]  /*0370*/  IMAD.SHL.U32 R2, R4, 0x40, RZ ;  /* 0x0000004004027824 */ /* 0x000fe200078e00ff */
[----:B------:R-:W-:Y:S01]  /*0380*/  LOP3.LUT R4, R9, 0xfffffff0, RZ, 0xc0, !PT ;  /* 0xfffffff009047812 */ /* 0x000fe200078ec0ff */
[----:B------:R-:W-:Y:S01]  /*0390*/  IMAD.IADD R0, R15, 0x1, -R5 ;  /* 0x000000010f007824 */ /* 0x000fe200078e0a05 */
[----:B------:R-:W-:Y:S01]  /*03a0*/  SHF.R.S32.HI R5, RZ, 0x1f, R3 ;  /* 0x0000001fff057819 */ /* 0x000fe20000011403 */
[----:B------:R-:W-:Y:S01]  /*03b0*/  IMAD.SHL.U32 R219, R14, 0x200, RZ ;  /* 0x000002000edb7824 */ /* 0x000fe200078e00ff */
[----:B------:R-:W-:Y:S01]  /*03c0*/  LOP3.LUT R2, R2, 0x1c0, RZ, 0xc0, !PT ;  /* 0x000001c002027812 */ /* 0x000fe200078ec0ff */
[----:B------:R-:W-:Y:S01]  /*03d0*/  IMAD.SHL.U32 R232, R0, 0x8, RZ ;  /* 0x0000000800e87824 */ /* 0x000fe200078e00ff */
[----:B------:R-:W-:Y:S01]  /*03e0*/  LEA.HI R17, R5, R3, RZ, 0x2 ;  /* 0x0000000305117211 */ /* 0x000fe200078f10ff */
[----:B------:R-:W-:Y:S01]  /*03f0*/  IMAD.IADD R3, R15, 0x1, -R4 ;  /* 0x000000010f037824 */ /* 0x000fe200078e0a04 */
[----:B------:R-:W-:Y:S02]  /*0400*/  SHF.R.U32.HI R4, RZ, 0x3, R2 ;  /* 0x00000003ff047819 */ /* 0x000fe40000011602 */
[----:B------:R-:W-:-:S02]  /*0410*/  LOP3.LUT R2, R2, 0x38, R232, 0xf8, !PT ;  /* 0x0000003802027812 */ /* 0x000fc400078ef8e8 */
[C---:B------:R-:W-:Y:S02]  /*0420*/  LOP3.LUT P4, RZ, R0.reuse, 0x4, RZ, 0xc0, !PT ;  /* 0x0000000400ff7812 */ /* 0x040fe4000788c0ff */
[C---:B------:R-:W-:Y:S01]  /*0430*/  LOP3.LUT P3, RZ, R0.reuse, 0x2, RZ, 0xc0, !PT ;  /* 0x0000000200ff7812 */ /* 0x040fe2000786c0ff */
[----:B------:R-:W-:Y:S01]  /*0440*/  IMAD.SHL.U32 R0, R0, 0x40, RZ ;  /* 0x0000004000007824 */ /* 0x000fe200078e00ff */
[----:B------:R-:W-:Y:S01]  /*0450*/  LOP3.LUT R12, R2, R4, RZ, 0x3c, !PT ;  /* 0x00000004020c7212 */ /* 0x000fe200078e3cff */
[----:B------:R-:W-:Y:S01]  /*0460*/  IMAD.SHL.U32 R2, R224, 0x10, RZ ;  /* 0x00000010e0027824 */ /* 0x000fe200078e00ff */
[----:B------:R-:W-:Y:S02]  /*0470*/  SHF.R.S32.HI R5, RZ, 0x1f, R3 ;  /* 0x0000001fff057819 */ /* 0x000fe40000011403 */
[----:B------:R-:W-:Y:S02]  /*0480*/  LEA.HI R4, R11, R15, RZ, 0x7 ;  /* 0x0000000f0b047211 */ /* 0x000fe400078f38ff */
[----:B------:R-:W-:-:S02]  /*0490*/  LOP3.LUT R0, R0, 0x1c0, RZ, 0xc0, !PT ;  /* 0x000001c000007812 */ /* 0x000fc400078ec0ff */
[----:B------:R-:W-:Y:S02]  /*04a0*/  LEA.HI R13, R5, R3, RZ, 0x3 ;  /* 0x00000003050d7211 */ /* 0x000fe400078f18ff */
[----:B------:R-:W-:Y:S02]  /*04b0*/  SHF.R.S32.HI R9, RZ, 0x7, R4 ;  /* 0x00000007ff097819 */ /* 0x000fe40000011404 */
[C---:B------:R-:W-:Y:S02]  /*04c0*/  LOP3.LUT R5, R0.reuse, 0x10, R2, 0xf8, !PT ;  /* 0x0000001000057812 */ /* 0x040fe400078ef802 */
[----:B------:R-:W-:Y:S02]  /*04d0*/  LOP3.LUT R4, R0, 0x8, R16, 0xf8, !PT ;  /* 0x0000000800047812 */ /* 0x000fe400078ef810 */
[----:B------:R-:W-:Y:S02]  /*04e0*/  SHF.R.U32.HI R0, RZ, 0x3, R0 ;  /* 0x00000003ff007819 */ /* 0x000fe40000011600 */
[----:B------:R-:W-:-:S02]  /*04f0*/  LOP3.LUT R5, R5, 0x8, R16, 0xf8, !PT ;  /* 0x0000000805057812 */ /* 0x000fc400078ef810 */
[----:B------:R-:W-:Y:S02]  /*0500*/  LOP3.LUT R6, R13, 0xfffffff8, RZ, 0xc0, !PT ;  /* 0xfffffff80d067812 */ /* 0x000fe400078ec0ff */
[----:B------:R-:W-:Y:S01]  /*0510*/  LOP3.LUT R2, R4, R0, RZ, 0x3c, !PT ;  /* 0x0000000004027212 */ /* 0x000fe200078e3cff */
[----:B------:R-:W-:Y:S01]  /*0520*/  IMAD R4, R9, 0x800, R219 ;  /* 0x0000080009047824 */ /* 0x000fe200078e02db */
[----:B------:R-:W-:Y:S01]  /*0530*/  LOP3.LUT R219, R219, R5, R0, 0xf6, !PT ;  /* 0x00000005dbdb7212 */ /* 0x000fe200078ef600 */
[----:B------:R-:W-:Y:S01]  /*0540*/  IMAD.IADD R7, R3, 0x1, -R6 ;  /* 0x0000000103077824 */ /* 0x000fe200078e0a06 */
[----:B------:R-:W-:Y:S01]  /*0550*/  LEA.HI R0, R11, R15, RZ, 0x6 ;  /* 0x0000000f0b007211 */ /* 0x000fe200078f30ff */
[----:B------:R-:W-:Y:S01]  /*0560*/  IMAD.IADD R3, R4, 0x1, R2 ;  /* 0x0000000104037824 */ /* 0x000fe200078e0202 */
[----:B------:R-:W-:Y:S01]  /*0570*/  LOP3.LUT R2, R18, 0x7ffffffc, RZ, 0xc0, !PT ;  /* 0x7ffffffc12027812 */ /* 0x000fe200078ec0ff */
[C---:B------:R-:W-:Y:S01]  /*0580*/  IMAD.SHL.U32 R4, R10.reuse, 0x40, RZ ;  /* 0x000000400a047824 */ /* 0x040fe200078e00ff */
[----:B------:R-:W-:Y:S01]  /*0590*/  SHF.R.S32.HI R0, RZ, 0x6, R0 ;  /* 0x00000006ff007819 */ /* 0x000fe20000011400 */
[----:B------:R-:W-:Y:S01]  /*05a0*/  IMAD.SHL.U32 R5, R9, 0x20, RZ ;  /* 0x0000002009057824 */ /* 0x000fe200078e00ff */
[----:B------:R-:W-:Y:S01]  /*05b0*/  LOP3.LUT R8, R10, 0x1, RZ, 0xc0, !PT ;  /* 0x000000010a087812 */ /* 0x000fe200078ec0ff */
[----:B------:R-:W-:Y:S01]  /*05c0*/  IMAD.IADD R11, R15, 0x1, -R2 ;  /* 0x000000010f0b7824 */ /* 0x000fe200078e0a02 */
[----:B------:R-:W-:Y:S01]  /*05d0*/  SEL R216, R222, 0xffffffc0, !P4 ;  /* 0xffffffc0ded87807 */ /* 0x000fe20006000000 */
[----:B------:R-:W-:Y:S01]  /*05e0*/  IMAD R12, R0, 0x200, R12 ;  /* 0x00000200000c7824 */ /* 0x000fe200078e020c */
[----:B------:R-:W-:Y:S01]  /*05f0*/  ISETP.NE.U32.AND P0, PT, R8, 0x1, PT ;  /* 0x000000010800780c */ /* 0x000fe20003f05070 */
[----:B------:R-:W-:Y:S01]  /*0600*/  IMAD.SHL.U32 R2, R0, 0x8, RZ ;  /* 0x0000000800027824 */ /* 0x000fe200078e00ff */
[----:B------:R-:W-:Y:S01]  /*0610*/  LOP3.LUT R0, R4, 0x1c0, RZ, 0xc0, !PT ;  /* 0x000001c004007812 */ /* 0x000fe200078ec0ff */
[----:B------:R-:W-:Y:S01]  /*0620*/  IMAD.SHL.U32 R6, R14, 0x20, RZ ;  /* 0x000000200e067824 */ /* 0x000fe200078e00ff */
[----:B------:R-:W-:Y:S01]  /*0630*/  LOP3.LUT R252, R5, 0x6, R252, 0xf8, !PT ;  /* 0x0000000605fc7812 */ /* 0x000fe200078ef8fc */
[----:B------:R-:W-:Y:S01]  /*0640*/  IMAD.SHL.U32 R3, R3, 0x2, RZ ;  /* 0x0000000203037824 */ /* 0x000fe200078e00ff */
[----:B------:R-:W-:-:S02]  /*0650*/  LOP3.LUT R2, R2, 0x18, RZ, 0xc0, !PT ;  /* 0x0000001802027812 */ /* 0x000fc400078ec0ff */
[----:B------:R-:W-:Y:S02]  /*0660*/  SHF.R.U32.HI R4, RZ, 0x3, R0 ;  /* 0x00000003ff047819 */ /* 0x000fe40000011600 */
[----:B------:R-:W-:Y:S02]  /*0670*/  LOP3.LUT R5, R0, 0x20, R5, 0xf8, !PT ;  /* 0x0000002000057812 */ /* 0x000fe400078ef805 */
[----:B------:R-:W-:Y:S01]  /*0680*/  LOP3.LUT R8, R4, R0, R2, 0x1e, !PT ;  /* 0x0000000004087212 */ /* 0x000fe200078e1e02 */
[----:B------:R-:W-:Y:S01]  /*0690*/  IMAD.SHL.U32 R0, R11, 0x2, RZ ;  /* 0x000000020b007824 */ /* 0x000fe200078e00ff */
[----:B------:R-:W-:Y:S01]  /*06a0*/  LOP3.LUT R9, R2, 0x20, R6, 0xf8, !PT ;  /* 0x0000002002097812 */ /* 0x000fe200078ef806 */
[----:B------:R-:W-:Y:S01]  /*06b0*/  IMAD.SHL.U32 R6, R7, 0x40, RZ ;  /* 0x0000004007067824 */ /* 0x000fe200078e00ff */
[----:B------:R-:W-:Y:S01]  /*06c0*/  LOP3.LUT R4, R5, R4, RZ, 0x3c, !PT ;  /* 0x0000000405047212 */ /* 0x000fe200078e3cff */
[--C-:B------:R-:W-:Y:S01]  /*06d0*/  IMAD R5, R218, 0x400, R0.reuse ;  /* 0x00000400da057824 */ /* 0x100fe200078e0200 */
[----:B------:R-:W-:Y:S01]  /*06e0*/  R2P PR, R10, 0x6 ;  /* 0x000000060a007804 */ /* 0x000fe20000000000 */
[----:B------:R-:W-:Y:S01]  /*06f0*/  IMAD R2, R224, 0x400, R0 ;  /* 0x00000400e0027824 */ /* 0x000fe200078e0200 */
[----:B------:R-:W-:Y:S01]  /*0700*/  LOP3.LUT R0, R6, 0x1c0, RZ, 0xc0, !PT ;  /* 0x000001c006007812 */ /* 0x000fe200078ec0ff */
[----:B------:R-:W-:Y:S01]  /*0710*/  IMAD.IADD R239, R5, 0x1, R4 ;  /* 0x0000000105ef7824 */ /* 0x000fe200078e0204 */
[C---:B------:R-:W-:Y:S01]  /*0720*/  LOP3.LUT P6, RZ, R7.reuse, 0x4, RZ, 0xc0, !PT ;  /* 0x0000000407ff7812 */ /* 0x040fe200078cc0ff */
[----:B------:R-:W-:Y:S01]  /*0730*/  IMAD.U32 R6, RZ, RZ, UR7 ;  /* 0x00000007ff067e24 */ /* 0x000fe2000f8e00ff */
[----:B------:R-:W-:Y:S01]  /*0740*/  USHF.R.S32.HI UR7, URZ, 0x1f, UR56 ;  /* 0x0000001f3f077899 */ /* 0x000fe20008011438 */
[----:B------:R-:W-:Y:S01]  /*0750*/  IMAD.SHL.U32 R4, R14, 0x8, RZ ;  /* 0x000000080e047824 */ /* 0x000fe200078e00ff */
[----:B------:R-:W-:Y:S01]  /*0760*/  LOP3.LUT P5, RZ, R7, 0x2, RZ, 0xc0, !PT ;  /* 0x0000000207ff7812 */ /* 0x000fe200078ac0ff */
[----:B------:R-:W-:Y:S01]  /*0770*/  IMAD.IADD R8, R2, 0x1, R8 ;  /* 0x0000000102087824 */ /* 0x000fe200078e0208 */
[----:B------:R-:W-:Y:S01]  /*0780*/  SHF.R.U32.HI R2, RZ, 0x3, R0 ;  /* 0x00000003ff027819 */ /* 0x000fe20000011600 */
[----:B------:R-:W-:Y:S01]  /*0790*/  IMAD.SHL.U32 R5, R13, 0x40, RZ ;  /* 0x000000400d057824 */ /* 0x000fe200078e00ff */
[----:B------:R-:W-:Y:S01]  /*07a0*/  LOP3.LUT R6, R0, 0x8, R4, 0xf8, !PT ;  /* 0x0000000800067812 */ /* 0x000fe200078ef804 */
[----:B------:R-:W-:Y:S01]  /*07b0*/  IMAD.U32 R4, RZ, RZ, UR7 ;  /* 0x00000007ff047e24 */ /* 0x000fe2000f8e00ff */
[----:B------:R-:W-:Y:S01]  /*07c0*/  SHF.R.S32.HI R4, RZ, 0x2, R17 ;  /* 0x00000002ff047819 */ /* 0x000fe20000011411 */
[----:B------:R-:W-:Y:S01]  /*07d0*/  USHF.R.S32.HI UR7, URZ, 0x1f, UR48 ;  /* 0x0000001f3f077899 */ /* 0x000fe20008011430 */
[----:B------:R-:W-:-:S02]  /*07e0*/  LOP3.LUT R7, R2, R9, R0, 0x1e, !PT ;  /* 0x0000000902077212 */ /* 0x000fc400078e1e00 */
[----:B------:R-:W-:Y:S01]  /*07f0*/  LOP3.LUT R0, R5, 0xfffffe00, RZ, 0xc0, !PT ;  /* 0xfffffe0005007812 */ /* 0x000fe200078ec0ff */
[----:B------:R-:W-:Y:S01]  /*0800*/  IMAD R4, R218, 0x10, R4 ;  /* 0x00000010da047824 */ /* 0x000fe200078e0204 */
[----:B------:R-:W-:Y:S02]  /*0810*/  LOP3.LUT R2, R6, R2, RZ, 0x3c, !PT ;  /* 0x0000000206027212 */ /* 0x000fe400078e3cff */
[----:B------:R-:W-:Y:S01]  /*0820*/  LEA R239, R239, UR5, 0x1 ;  /* 0x00000005efef7c11 */ /* 0x000fe2000f8e08ff */
[--C-:B------:R-:W-:Y:S01]  /*0830*/  IMAD R218, R218, 0x400, R0.reuse ;  /* 0x00000400dada7824 */ /* 0x100fe200078e0200 */
[----:B------:R1:W-:Y:S01]  /*0840*/  STL [R1], R4 ;  /* 0x0000000401007387 */ /* 0x0003e20000100800 */
[----:B------:R-:W-:Y:S01]  /*0850*/  IMAD R224, R224, 0x400, R0 ;  /* 0x00000400e0e07824 */ /* 0x000fe200078e0200 */
[----:B------:R-:W-:Y:S01]  /*0860*/  SEL R222, R222, 0xffffffc0, !P6 ;  /* 0xffffffc0dede7807 */ /* 0x000fe20007000000 */
[----:B------:R-:W-:Y:S01]  /*0870*/  IMAD.IADD R218, R218, 0x1, R2 ;  /* 0x00000001dada7824 */ /* 0x000fe200078e0202 */
[----:B------:R-:W-:Y:S01]  /*0880*/  SEL R240, R240, 0x10, !P0 ;  /* 0x00000010f0f07807 */ /* 0x000fe20004000000 */
[----:B------:R-:W-:Y:S01]  /*0890*/  IMAD.IADD R224, R2, 0x1, R224 ;  /* 0x0000000102e07824 */ /* 0x000fe200078e02e0 */
[----:B------:R-:W-:Y:S01]  /*08a0*/  LEA R219, R219, UR5, 0x1 ;  /* 0x00000005dbdb7c11 */ /* 0x000fe2000f8e08ff */
[C---:B------:R-:W-:Y:S01]  /*08b0*/  VIADD R238, R239.reuse, 0x20 ;  /* 0x00000020efee7836 */ /* 0x040fe20000000000 */
[----:B------:R-:W-:Y:S01]  /*08c0*/  LEA R218, R218, UR5, 0x1 ;  /* 0x00000005dada7c11 */ /* 0x000fe2000f8e08ff */
[----:B------:R-:W-:Y:S01]  /*08d0*/  @P1 VIADD R238, R239, 0xffffffe0 ;  /* 0xffffffe0efee1836 */ /* 0x000fe20000000000 */
[----:B------:R-:W-:Y:S01]  /*08e0*/  LOP3.LUT R0, R7, R0, RZ, 0xfc, !PT ;  /* 0x0000000007007212 */ /* 0x000fe200078efcff */
[----:B------:R-:W-:Y:S01]  /*08f0*/  IMAD.IADD R221, R216, 0x1, R219 ;  /* 0x00000001d8dd7824 */ /* 0x000fe200078e02db */
[----:B------:R-:W-:Y:S01]  /*0900*/  LEA R230, R12, UR5, 0x1 ;  /* 0x000000050ce67c11 */ /* 0x000fe2000f8e08ff */
[----:B------:R-:W-:Y:S01]  /*0910*/  IMAD.IADD R241, R239, 0x1, R240 ;  /* 0x00000001eff17824 */ /* 0x000fe200078e02f0 */
[----:B------:R-:W-:Y:S01]  /*0920*/  LEA R0, R0, UR5, 0x1 ;  /* 0x0000000500007c11 */ /* 0x000fe2000f8e08ff */
[----:B------:R-:W-:-:S02]  /*0930*/  IMAD.IADD R223, R218, 0x1, R222 ;  /* 0x00000001dadf7824 */ /* 0x000fc400078e02de */
[----:B------:R-:W-:Y:S02]  /*0940*/  IMAD.IADD R240, R240, 0x1, R238 ;  /* 0x00000001f0f07824 */ /* 0x000fe400078e02ee */
[----:B-1----:R-:W-:Y:S01]  /*0950*/  IMAD.U32 R4, RZ, RZ, UR6 ;  /* 0x00000006ff047e24 */ /* 0x002fe2000f8e00ff */
[----:B------:R-:W-:-:S06]  /*0960*/  USHF.R.S32.HI UR6, URZ, 0x1f, UR56 ;  /* 0x0000001f3f067899 */ /* 0x000fcc0008011438 */
[----:B------:R-:W-:Y:S02]  /*0970*/  IMAD.U32 R2, RZ, RZ, UR6 ;  /* 0x00000006ff027e24 */ /* 0x000fe4000f8e00ff */
[----:B------:R-:W-:Y:S01]  /*0980*/  IMAD.U32 R2, RZ, RZ, UR7 ;  /* 0x00000007ff027e24 */ /* 0x000fe2000f8e00ff */
[----:B------:R-:W-:Y:S01]  /*0990*/  UIADD3 UR7, UR5, 0x10000, URZ ;  /* 0x0001000005077890 */ /* 0x000fe2000fffe03f */
[----:B------:R-:W-:Y:S01]  /*09a0*/  IMAD.U32 R2, RZ, RZ, UR6 ;  /* 0x00000006ff027e24 */ /* 0x000fe2000f8e00ff */
[----:B------:R-:W-:Y:S01]  /*09b0*/  UIADD3 UR6, UR5, 0x20000, URZ ;  /* 0x0002000005067890 */ /* 0x000fe2000fffe03f */
[C---:B------:R-:W-:Y:S02]  /*09c0*/  SEL R2, R226.reuse, 0xffffffe0, !P3 ;  /* 0xffffffe0e2027807 */ /* 0x040fe40005800000 */
[----:B------:R-:W-:Y:S01]  /*09d0*/  SEL R226, R226, 0xffffffe0, !P5 ;  /* 0xffffffe0e2e27807 */ /* 0x000fe20006800000 */
[----:B------:R-:W-:Y:S01]  /*09e0*/  VIADD R217, R3, UR7 ;  /* 0x0000000703d97c36 */ /* 0x000fe20008000000 */
[----:B------:R-:W-:-:S02]  /*09f0*/  LEA R249, R8, UR7, 0x1 ;  /* 0x0000000708f97c11 */ /* 0x000fc4000f8e08ff */
[----:B------:R-:W-:Y:S01]  /*0a00*/  LEA R224, R224, UR6, 0x1 ;  /* 0x00000006e0e07c11 */ /* 0x000fe2000f8e08ff */
[C---:B------:R-:W-:Y:S01]  /*0a10*/  IMAD.IADD R2, R217.reuse, 0x1, R2 ;  /* 0x00000001d9027824 */ /* 0x040fe200078e0202 */
[----:B------:R-:W-:Y:S01]  /*0a20*/  ULDC.64 UR6, c[0x0][0x208] ;  /* 0x0000820000067ab9 */ /* 0x000fe20000000a00 */
[----:B------:R-:W-:Y:S02]  /*0a30*/  IMAD.IADD R220, R218, 0x1, R226 ;  /* 0x00000001dadc7824 */ /* 0x000fe400078e02e2 */
[----:B------:R-:W-:Y:S02]  /*0a40*/  IMAD.IADD R225, R222, 0x1, R224 ;  /* 0x00000001dee17824 */ /* 0x000fe400078e02e0 */
[----:B------:R-:W-:Y:S02]  /*0a50*/  IMAD.IADD R217, R217, 0x1, R216 ;  /* 0x00000001d9d97824 */ /* 0x000fe400078e02d8 */
[----:B------:R-:W-:Y:S02]  /*0a60*/  VIADD R250, R249, 0x40 ;  /* 0x00000040f9fa7836 */ /* 0x000fe40000000000 */
[----:B------:R-:W-:-:S02]  /*0a70*/  IMAD.IADD R227, R226, 0x1, R224 ;  /* 0x00000001e2e37824 */ /* 0x000fc400078e02e0 */
[----:B------:R-:W-:Y:S02]  /*0a80*/  IMAD.IADD R216, R2, 0x1, R216 ;  /* 0x0000000102d87824 */ /* 0x000fe400078e02d8 */
[----:B------:R-:W-:Y:S02]  /*0a90*/  @P2 VIADD R250, R249, 0xffffffc0 ;  /* 0xffffffc0f9fa2836 */ /* 0x000fe40000000000 */
[----:B------:R-:W-:Y:S02]  /*0aa0*/  IMAD.IADD R222, R220, 0x1, R222 ;  /* 0x00000001dcde7824 */ /* 0x000fe400078e02de */
[----:B------:R-:W-:-:S07]  /*0ab0*/  IMAD.IADD R226, R226, 0x1, R225 ;  /* 0x00000001e2e27824 */ /* 0x000fce00078e02e1 */
.L_x_445:
[----:B------:R-:W-:Y:S01]  /*0ac0*/  ULDC.64 UR12, c[0x0][0x308] ;  /* 0x0000c200000c7ab9 */ /* 0x000fe20000000a00 */
[----:B------:R-:W-:Y:S01]  /*0ad0*/  ULDC.64 UR10, c[0x0][0x300] ;  /* 0x0000c000000a7ab9 */ /* 0x000fe20000000a00 */
[----:B------:R-:W-:Y:S02]  /*0ae0*/  UISETP.NE.U32.AND UP3, UPT, UR12, URZ, UPT ;  /* 0x0000003f0c00728c */ /* 0x000fe4000bf65070 */
[----:B------:R-:W-:Y:S02]  /*0af0*/  UISETP.NE.U32.AND UP4, UPT, UR10, URZ, UPT ;  /* 0x0000003f0a00728c */ /* 0x000fe4000bf85070 */
[----:B------:R-:W-:Y:S02]  /*0b00*/  UISETP.NE.AND.EX UP3, UPT, UR13, URZ, UPT, UP3 ;  /* 0x0000003f0d00728c */ /* 0x000fe4000bf65330 */
[----:B------:R-:W-:Y:S02]  /*0b10*/  USHF.R.S32.HI UR57, URZ, 0x1f, UR48 ;  /* 0x0000001f3f397899 */ /* 0x000fe40008011430 */
[----:B------:R-:W-:-:S02]  /*0b20*/  USHF.L.U32 UR16, UR48, 0x2, URZ ;  /* 0x0000000230107899 */ /* 0x000fc4000800063f */
[----:B------:R-:W-:Y:S01]  /*0b30*/  UISETP.NE.AND.EX UP4, UPT, UR11, URZ, UPT, UP4 ;  /* 0x0000003f0b00728c */ /* 0x000fe2000bf85340 */
[----:B------:R-:W-:Y:S01]  /*0b40*/  PLOP3.LUT P0, PT, PT, PT, UP3, 0x80, 0x0 ;  /* 0x000000000000781c */ /* 0x000fe20003f0f038 */
[----:B------:R-:W-:Y:S01]  /*0b50*/  ULDC.64 UR8, c[0x0][0x2f0] ;  /* 0x0000bc0000087ab9 */ /* 0x000fe20000000a00 */
[----:B------:R-:W-:Y:S02]  /*0b60*/  USHF.L.U64.HI UR5, UR48, 0x2, UR57 ;  /* 0x0000000230057899 */ /* 0x000fe40008010239 */
[----:B------:R-:W-:Y:S01]  /*0b70*/  UIADD3 UR15, UP0, UR16, UR8, URZ ;  /* 0x00000008100f7290 */ /* 0x000fe2000ff1e03f */
[----:B------:R-:W-:Y:S01]  /*0b80*/  PLOP3.LUT P1, PT, PT, PT, UP4, 0x80, 0x0 ;  /* 0x000000000000781c */ /* 0x000fe20003f2f048 */
[----:B------:R-:W-:Y:S02]  /*0b90*/  UISETP.NE.U32.AND UP2, UPT, UR8, URZ, UPT ;  /* 0x0000003f0800728c */ /* 0x000fe4000bf45070 */
[----:B------:R-:W-:Y:S02]  /*0ba0*/  UIADD3.X UR14, UR5, UR9, URZ, UP0, !UPT ;  /* 0x00000009050e7290 */ /* 0x000fe400087fe43f */
[----:B------:R-:W-:-:S02]  /*0bb0*/  @UP3 UIADD3 UR8, UP0, UR16, UR12, URZ ;  /* 0x0000000c10083290 */ /* 0x000fc4000ff1e03f */
[----:B------:R-:W-:Y:S02]  /*0bc0*/  UISETP.NE.AND.EX UP2, UPT, UR9, URZ, UPT, UP2 ;  /* 0x0000003f0900728c */ /* 0x000fe4000bf45320 */
[----:B------:R-:W-:Y:S02]  /*0bd0*/  @UP4 UIADD3 UR10, UP1, UR16, UR10, URZ ;  /* 0x0000000a100a4290 */ /* 0x000fe4000ff3e03f */
[----:B------:R-:W-:Y:S01]  /*0be0*/  @UP3 UIADD3.X UR9, UR5, UR13, URZ, UP0, !UPT ;  /* 0x0000000d05093290 */ /* 0x000fe200087fe43f */
[----:B------:R-:W-:Y:S01]  /*0bf0*/  IMAD.U32 R6, RZ, RZ, UR8 ;  /* 0x00000008ff067e24 */ /* 0x000fe2000f8e00ff */
[----:B------:R-:W-:Y:S01]  /*0c00*/  ULDC.U8 UR17, c[0x0][0x3c2] ;  /* 0x0000f08000117ab9 */ /* 0x000fe20000000000 */
[----:B------:R-:W-:Y:S01]  /*0c10*/  ULDC.64 UR12, c[0x0][0x2f8] ;  /* 0x0000be00000c7ab9 */ /* 0x000fe20000000a00 */
[----:B------:R-:W-:Y:S01]  /*0c20*/  @UP4 UIADD3.X UR11, UR5, UR11, URZ, UP1, !UPT ;  /* 0x0000000b050b4290 */ /* 0x000fe20008ffe43f */
[----:B------:R-:W-:Y:S01]  /*0c30*/  PLOP3.LUT P3, PT, PT, PT, UP2, 0x80, 0x0 ;  /* 0x000000000000781c */ /* 0x000fe20003f6f028 */
[----:B------:R-:W-:Y:S01]  /*0c40*/  UISETP.NE.AND UP4, UPT, UR17, URZ, UPT ;  /* 0x0000003f1100728c */ /* 0x000fe2000bf85270 */
[----:B------:R-:W-:Y:S01]  /*0c50*/  IMAD.U32 R7, RZ, RZ, UR9 ;  /* 0x00000009ff077e24 */ /* 0x000fe2000f8e00ff */
[----:B------:R-:W-:Y:S01]  /*0c60*/  UISETP.EQ.U32.AND UP1, UPT, UR12, URZ, UPT ;  /* 0x0000003f0c00728c */ /* 0x000fe2000bf22070 */
[----:B------:R-:W-:Y:S01]  /*0c70*/  IMAD.U32 R4, RZ, RZ, UR10 ;  /* 0x0000000aff047e24 */ /* 0x000fe2000f8e00ff */
[----:B------:R-:W-:Y:S01]  /*0c80*/  UIADD3 UR10, UP0, UR16, UR12, URZ ;  /* 0x0000000c100a7290 */ /* 0x000fe2000ff1e03f */
[----:B------:R-:W-:Y:S01]  /*0c90*/  IMAD.U32 R5, RZ, RZ, UR11 ;  /* 0x0000000bff057e24 */ /* 0x000fe2000f8e00ff */
[----:B------:R-:W-:Y:S01]  /*0ca0*/  UISETP.EQ.OR.EX UP1, UPT, UR13, URZ, !UP4, UP1 ;  /* 0x0000003f0d00728c */ /* 0x000fe2000e722710 */
[----:B------:R-:W2:Y:S01]  /*0cb0*/  @P0 LDG.E R8, desc[UR6][R6.64] ;  /* 0x0000000606080981 */ /* 0x000ea2000c1e1900 */
[----:B------:R-:W-:Y:S01]  /*0cc0*/  UIADD3.X UR5, UR5, UR13, URZ, UP0, !UPT ;  /* 0x0000000d05057290 */ /* 0x000fe200087fe43f */
[----:B------:R-:W1:Y:S03]  /*0cd0*/  S2R R11, SR_TID.X ;  /* 0x00000000000b7919 */ /* 0x000e660000002100 */
[----:B------:R-:W-:Y:S01]  /*0ce0*/  PLOP3.LUT P2, PT, PT, PT, UP1, 0x80, 0x0 ;  /* 0x000000000000781c */ /* 0x000fe20003f4f018 */
[----:B---3--:R-:W3:Y:S01]  /*0cf0*/  S2UR UR17, SR_CTAID.X ;  /* 0x00000000001179c3 */ /* 0x008ee20000002500 */
[----:B------:R-:W-:Y:S01]  /*0d00*/  @!UP3 ULDC.64 UR8, c[0x0][0x318] ;  /* 0x0000c6000008bab9 */ /* 0x000fe20000000a00 */
[----:B----45:R4:W5:Y:S02]  /*0d10*/  @P1 LDG.E R10, desc[UR6][R4.64] ;  /* 0x00000006040a1981 */ /* 0x030964000c1e1900 */
[----:B----4-:R-:W-:-:S02]  /*0d20*/  IMAD.U32 R4, RZ, RZ, UR15 ;  /* 0x0000000fff047e24 */ /* 0x010fc4000f8e00ff */
[----:B------:R-:W-:-:S05]  /*0d30*/  IMAD.U32 R5, RZ, RZ, UR14 ;  /* 0x0000000eff057e24 */ /* 0x000fca000f8e00ff */
[----:B------:R-:W4:Y:S04]  /*0d40*/  @P3 LDG.E R9, desc[UR6][R4.64] ;  /* 0x0000000604093981 */ /* 0x000f28000c1e1900 */
[----:B------:R3:W4:Y:S02]  /*0d50*/  @P3 LDG.E R6, desc[UR6][R4.64+0x4] ;  /* 0x0000040604063981 */ /* 0x000724000c1e1900 */
[----:B---3--:R-:W-:Y:S02]  /*0d60*/  IMAD.U32 R4, RZ, RZ, UR10 ;  /* 0x0000000aff047e24 */ /* 0x008fe4000f8e00ff */
[----:B------:R-:W-:-:S05]  /*0d70*/  IMAD.U32 R5, RZ, RZ, UR5 ;  /* 0x00000005ff057e24 */ /* 0x000fca000f8e00ff */
[----:B------:R-:W3:Y:S01]  /*0d80*/  @!P2 LDG.E R7, desc[UR6][R4.64] ;  /* 0x000000060407a981 */ /* 0x000ee2000c1e1900 */
[----:B------:R-:W-:Y:S01]  /*0d90*/  UMOV UR16, URZ ;  /* 0x0000003f00107c82 */ /* 0x000fe20008000000 */
[----:B------:R-:W-:Y:S01]  /*0da0*/  @!UP3 UISETP.NE.U32.AND UP0, UPT, UR8, URZ, UPT ;  /* 0x0000003f0800b28c */ /* 0x000fe2000bf05070 */
[----:B------:R-:W-:-:S03]  /*0db0*/  ULDC UR5, c[0x0][0xc] ;  /* 0x0000030000057ab9 */ /* 0x000fc60000000800 */
[----:B------:R-:W-:Y:S02]  /*0dc0*/  @!UP3 UISETP.NE.AND.EX UP0, UPT, UR9, URZ, UPT, UP0 ;  /* 0x0000003f0900b28c */ /* 0x000fe4000bf05300 */
[----:B------:R-:W-:-:S03]  /*0dd0*/  USHF.L.U32 UR14, UR5, 0x6, URZ ;  /* 0x00000006050e7899 */ /* 0x000fc6000800063f */
[----:B------:R-:W-:Y:S01]  /*0de0*/  @!UP3 ULDC UR5, c[0x0][0x2cc] ;  /* 0x0000b3000005bab9 */ /* 0x000fe20000000800 */
[----:B------:R-:W-:Y:S01]  /*0df0*/  UMOV UR8, 0xffffffff ;  /* 0xffffffff00087882 */ /* 0x000fe20000000000 */
[----:B------:R-:W-:Y:S01]  /*0e00*/  @!UP3 USEL UR10, UR5, URZ, UP0 ;  /* 0x0000003f050ab287 */ /* 0x000fe20008000000 */
[----:B------:R-:W-:Y:S01]  /*0e10*/  UMOV UR32, 0xffffffff ;  /* 0xffffffff00207882 */ /* 0x000fe20000000000 */
[----:B------:R-:W-:Y:S02]  /*0e20*/  USHF.L.U32 UR34, UR33, 0x6, URZ ;  /* 0x0000000621227899 */ /* 0x000fe4000800063f */
[----:B------:R-:W-:Y:S01]  /*0e30*/  USHF.L.U32 UR15, UR17, 0x6, URZ ;  /* 0x00000006110f7899 */ /* 0x000fe2000800063f */
[----:B------:R-:W-:Y:S01]  /*0e40*/  ULDC UR9, c[0x0][0x2c8] ;  /* 0x0000b20000097ab9 */ /* 0x000fe20000000800 */
[----:B--2---:R-:W-:Y:S02]  /*0e50*/  @P0 R2UR UR11, R8 ;  /* 0x00000000080b02ca */ /* 0x004fe400000e0000 */
[----:B------:R-:W-:-:S04]  /*0e60*/  ISETP.NE.U32.AND P0, PT, RZ, UR12, PT ;  /* 0x0000000cff007c0c */ /* 0x000fc8000bf05070 */
[----:B------:R-:W-:Y:S02]  /*0e70*/  ISETP.NE.AND.EX P0, PT, RZ, UR13, PT, P0 ;  /* 0x0000000dff007c0c */ /* 0x000fe4000bf05300 */
[----:B-----5:R-:W-:-:S13]  /*0e80*/  @P1 R2UR UR16, R10 ;  /* 0x000000000a1012ca */ /* 0x020fda00000e0000 */
[----:B------:R-:W-:Y:S01]  /*0e90*/  @UP3 UIADD3 UR5, UR11, -UR16, URZ ;  /* 0x800000100b053290 */ /* 0x000fe2000fffe03f */
[----:B----4-:R-:W-:Y:S02]  /*0ea0*/  @P3 R2UR UR8, R9 ;  /* 0x00000000090832ca */ /* 0x010fe400000e0000 */
[----:B------:R-:W-:Y:S02]  /*0eb0*/  @P3 R2UR UR12, R6 ;  /* 0x00000000060c32ca */ /* 0x000fe400000e0000 */
[----:B-1----:R-:W-:Y:S02]  /*0ec0*/  SHF.R.S32.HI R9, RZ, 0x1f, R11 ;  /* 0x0000001fff097819 */ /* 0x002fe4000001140b */
[----:B---3--:R-:W-:Y:S01]  /*0ed0*/  @!P2 R2UR UR32, R7 ;  /* 0x000000000720a2ca */ /* 0x008fe200000e0000 */
[----:B------:R-:W-:-:S14]  /*0ee0*/  @!P0 BRA `(.L_x_401) ;  /* 0x0000000000188947 */ /* 0x000fdc0003800000 */
[----:B------:R-:W-:-:S13]  /*0ef0*/  PLOP3.LUT P0, PT, PT, PT, UP4, 0x80, 0x0 ;  /* 0x000000000000781c */ /* 0x000fda0003f0f048 */
[----:B------:R-:W2:Y:S04]  /*0f00*/  @P0 LDG.E R6, desc[UR6][R4.64+0x4] ;  /* 0x0000040604060981 */ /* 0x000ea8000c1e1900 */
[----:B------:R-:W3:Y:S01]  /*0f10*/  @!P0 LDG.E R4, desc[UR6][R4.64] ;  /* 0x0000000604048981 */ /* 0x000ee2000c1e1900 */
[----:B--2---:R-:W-:-:S13]  /*0f20*/  @P0 R2UR UR9, R6 ;  /* 0x00000000060902ca */ /* 0x004fda00000e0000 */
[----:B------:R-:W-:-:S07]  /*0f30*/  @UP4 UIADD3 UR9, UR9, -UR32, URZ ;  /* 0x8000002009094290 */ /* 0x000fce000fffe03f */
[----:B---3--:R-:W-:-:S15]  /*0f40*/  @!P0 R2UR UR9, R4 ;  /* 0x00000000040982ca */ /* 0x008fde00000e0000 */
.L_x_401:
[----:B------:R-:W-:Y:S01]  /*0f50*/  @!UP3 UIADD3 UR5, UR10, UR9, -UR16 ;  /* 0x000000090a05b290 */ /* 0x000fe2000fffe810 */
[----:B------:R-:W-:Y:S01]  /*0f60*/  LEA.HI R14, R9, R11, RZ, 0x3 ;  /* 0x0000000b090e7211 */ /* 0x000fe200078f18ff */
[----:B------:R-:W-:Y:S02]  /*0f70*/  UIMAD UR9, UR14, UR59, UR15 ;  /* 0x0000003b0e0972a4 */ /* 0x000fe4000f8e020f */
[----:B------:R-:W-:Y:S01]  /*0f80*/  UISETP.GT.AND UP0, UPT, UR5, UR34, UPT ;  /* 0x000000220500728c */ /* 0x000fe2000bf04270 */
[----:B------:R-:W-:Y:S01]  /*0f90*/  SHF.R.S32.HI R14, RZ, 0x3, R14 ;  /* 0x00000003ff0e7819 */ /* 0x000fe2000001140e */
[----:B------:R-:W-:Y:S02]  /*0fa0*/  @UP2 UIADD3 UR39, UR12, -UR8, URZ ;  /* 0x800000080c272290 */ /* 0x000fe4000fffe03f */
[----:B------:R-:W-:Y:S01]  /*0fb0*/  IMAD.U32 R4, RZ, RZ, UR9 ;  /* 0x00000009ff047e24 */ /* 0x000fe2000f8e00ff */
[----:B------:R-:W-:Y:S02]  /*0fc0*/  IADD3 R21, P1, R14, UR9, RZ ;  /* 0x000000090e157c10 */ /* 0x000fe4000ff3e0ff */
[----:B------:R-:W-:-:S02]  /*0fd0*/  PLOP3.LUT P0, PT, PT, PT, UP0, 0x80, 0x0 ;  /* 0x000000000000781c */ /* 0x000fc40003f0f008 */
[----:B------:R-:W-:Y:S01]  /*0fe0*/  SHF.R.S32.HI R25, RZ, 0x1f, R14 ;  /* 0x0000001fff197819 */ /* 0x000fe2000001140e */
[----:B------:R-:W-:-:S03]  /*0ff0*/  @!UP2 ULDC UR39, c[0x0][0x2c4] ;  /* 0x0000b1000027aab9 */ /* 0x000fc60000000800 */
[----:B------:R-:W-:-:S07]  /*1000*/  LEA.HI.X.SX32 R23, R4, R25, 0x1, P1 ;  /* 0x0000001904177211 */ /* 0x000fce00008f0eff */
[----:B------:R-:W-:Y:S05]  /*1010*/  @!P0 BRA `(.L_x_402) ;  /* 0x00000090007c8947 */ /* 0x000fea0003800000 */
[----:B------:R-:W1:Y:S01]  /*1020*/  LDC R10, c[0x0][0x278] ;  /* 0x00009e00ff0a7b82 */ /* 0x000e620000000800 */
[----:B------:R-:W-:Y:S01]  /*1030*/  UISETP.NE.AND UP1, UPT, UR8, -0x1, UPT ;  /* 0xffffffff0800788c */ /* 0x000fe2000bf25270 */
[----:B------:R-:W-:Y:S01]  /*1040*/  IABS R7, UR56 ;  /* 0x0000003800077c13 */ /* 0x000fe20008000000 */
[----:B------:R-:W-:Y:S01]  /*1050*/  ULDC.64 UR10, c[0x0][0x228] ;  /* 0x00008a00000a7ab9 */ /* 0x000fe20000000a00 */
[----:B------:R-:W-:Y:S01]  /*1060*/  ULDC.64 UR12, c[0x0][0x488] ;  /* 0x00012200000c7ab9 */ /* 0x000fe20000000a00 */
[----:B------:R-:W-:Y:S02]  /*1070*/  UIMAD UR9, UR57, UR10, URZ ;  /* 0x0000000a390972a4 */ /* 0x000fe4000f8e023f */
[----:B------:R-:W-:Y:S02]  /*1080*/  UIMAD.WIDE.U32 UR22, UR48, UR10, URZ ;  /* 0x0000000a301672a5 */ /* 0x000fe4000f8e003f */
[----:B------:R-:W-:Y:S02]  /*1090*/  UIMAD UR30, UR48, UR11, UR9 ;  /* 0x0000000b301e72a4 */ /* 0x000fe4000f8e0209 */
[----:B------:R-:W-:Y:S01]  /*10a0*/  UIMAD.WIDE.U32 UR28, UR17, UR12, URZ ;  /* 0x0000000c111c72a5 */ /* 0x000fe2000f8e003f */
[----:B------:R-:W-:Y:S01]  /*10b0*/  @!UP1 ULDC.64 UR10, c[0x0][0x418] ;  /* 0x00010600000a9ab9 */ /* 0x000fe20000000a00 */
[----:B------:R-:W-:Y:S01]  /*10c0*/  ULDC UR58, c[0x0][0x2d4] ;  /* 0x0000b500003a7ab9 */ /* 0x000fe20000000800 */
[----:B------:R-:W-:-:S02]  /*10d0*/  @!UP1 UIMAD UR9, UR57, UR10, URZ ;  /* 0x0000000a390992a4 */ /* 0x000fc4000f8e023f */
[----:B------:R-:W-:Y:S02]  /*10e0*/  UIMAD UR51, UR17, UR13, UR29 ;  /* 0x0000000d113372a4 */ /* 0x000fe4000f8e021d */
[----:B------:R-:W-:Y:S02]  /*10f0*/  @!UP1 UIMAD UR37, UR48, UR11, UR9 ;  /* 0x0000000b302592a4 */ /* 0x000fe4000f8e0209 */
[----:B------:R-:W-:Y:S02]  /*1100*/  UIADD3 UR9, UR39, 0x3f, URZ ;  /* 0x0000003f27097890 */ /* 0x000fe4000fffe03f */
[----:B------:R-:W-:Y:S01]  /*1110*/  USHF.R.S32.HI UR35, URZ, 0x1f, UR58 ;  /* 0x0000001f3f237899 */ /* 0x000fe2000801143a */
[----:B-1----:R-:W-:Y:S01]  /*1120*/  IABS R8, R10 ;  /* 0x0000000a00087213 */ /* 0x002fe20000000000 */
[----:B------:R-:W-:Y:S01]  /*1130*/  USHF.R.S32.HI UR17, URZ, 0x1f, UR9 ;  /* 0x0000001f3f117899 */ /* 0x000fe20008011409 */
[----:B------:R-:W-:Y:S01]  /*1140*/  ISETP.NE.AND P3, PT, R10, RZ, PT ;  /* 0x000000ff0a00720c */ /* 0x000fe20003f65270 */
[----:B------:R-:W-:Y:S01]  /*1150*/  @UP1 ULDC.64 UR12, c[0x0][0x420] ;  /* 0x00010800000c1ab9 */ /* 0x000fe20000000a00 */
[----:B------:R-:W1:Y:S01]  /*1160*/  I2F.RP R4, R8 ;  /* 0x0000000800047306 */ /* 0x000e620000209400 */
[----:B------:R-:W-:-:S02]  /*1170*/  @UP1 UIMAD.WIDE.U32 UR46, UR8, UR12, URZ ;  /* 0x0000000c082e12a5 */ /* 0x000fc4000f8e003f */
[----:B------:R-:W-:Y:S02]  /*1180*/  ULEA.HI UR45, UR17, UR9, URZ, 0x6 ;  /* 0x00000009112d7291 */ /* 0x000fe4000f8f303f */
[----:B------:R-:W-:Y:S01]  /*1190*/  UIMAD UR9, UR35, UR48, URZ ;  /* 0x00000030230972a4 */ /* 0x000fe2000f8e023f */
[----:B------:R-:W-:Y:S01]  /*11a0*/  ULDC.64 UR26, c[0x0][0x240] ;  /* 0x00009000001a7ab9 */ /* 0x000fe20000000a00 */
[----:B------:R-:W-:Y:S01]  /*11b0*/  ULDC UR61, c[0x0][0x2dc] ;  /* 0x0000b700003d7ab9 */ /* 0x000fe20000000800 */
[----:B------:R-:W-:Y:S01]  /*11c0*/  ULDC UR60, c[0x0][0x270] ;  /* 0x00009c00003c7ab9 */ /* 0x000fe20000000800 */
[----:B------:R-:W-:Y:S02]  /*11d0*/  @UP1 UIMAD UR38, UR8, UR13, UR47 ;  /* 0x0000000d082612a4 */ /* 0x000fe4000f8e022f */
[----:B------:R-:W-:Y:S02]  /*11e0*/  @!UP1 UIMAD.WIDE.U32 UR40, UR48, UR10, URZ ;  /* 0x0000000a302892a5 */ /* 0x000fe4000f8e003f */
[----:B------:R-:W-:Y:S01]  /*11f0*/  USHF.L.U32 UR15, UR48, 0x7, URZ ;  /* 0x00000007300f7899 */ /* 0x000fe2000800063f */
[----:B-1----:R-:W1:Y:S01]  /*1200*/  MUFU.RCP R4, R4 ;  /* 0x0000000400047308 */ /* 0x002e620000001000 */
[----:B------:R-:W-:-:S02]  /*1210*/  UIMAD.WIDE.U32 UR20, UR8, UR26, URZ ;  /* 0x0000001a081472a5 */ /* 0x000fc4000f8e003f */
[----:B------:R-:W-:Y:S02]  /*1220*/  UIMAD.WIDE UR10, UR61, UR60, URZ ;  /* 0x0000003c3d0a72a5 */ /* 0x000fe4000f8e023f */
[----:B------:R-:W-:Y:S02]  /*1230*/  UIMAD.WIDE.U32 UR12, UR48, UR58, URZ ;  /* 0x0000003a300c72a5 */ /* 0x000fe4000f8e003f */
[----:B------:R-:W-:Y:S02]  /*1240*/  UIMAD UR9, UR57, UR58, UR9 ;  /* 0x0000003a390972a4 */ /* 0x000fe4000f8e0209 */
[----:B------:R-:W-:Y:S02]  /*1250*/  USEL UR44, UR22, UR20, !UP1 ;  /* 0x00000014162c7287 */ /* 0x000fe4000c800000 */
[----:B------:R-:W-:Y:S02]  /*1260*/  UIADD3 UR35, UR23, UR30, URZ ;  /* 0x0000001e17237290 */ /* 0x000fe4000fffe03f */
[----:B------:R-:W-:-:S02]  /*1270*/  UIMAD.WIDE.U32 UR22, UR10, UR12, URZ ;  /* 0x0000000c0a1672a5 */ /* 0x000fc4000f8e003f */
[----:B------:R-:W-:Y:S01]  /*1280*/  UIMAD UR20, UR11, UR12, URZ ;  /* 0x0000000c0b1472a4 */ /* 0x000fe2000f8e023f */
[----:B-1----:R-:W-:Y:S01]  /*1290*/  VIADD R4, R4, 0xffffffe ;  /* 0x0ffffffe04047836 */ /* 0x002fe20000000000 */
[----:B------:R-:W-:Y:S02]  /*12a0*/  UIADD3 UR9, UR13, UR9, URZ ;  /* 0x000000090d097290 */ /* 0x000fe4000fffe03f */
[----:B------:R-:W-:Y:S01]  /*12b0*/  USEL UR29, UR15, URZ, UP2 ;  /* 0x0000003f0f1d7287 */ /* 0x000fe20009000000 */
[----:B------:R-:W1:Y:S01]  /*12c0*/  F2I.FTZ.U32.TRUNC.NTZ R5, R4 ;  /* 0x0000000400057305 */ /* 0x000e62000021f000 */
[----:B------:R-:W-:Y:S01]  /*12d0*/  UIMAD.WIDE.U32 UR12, UR10, UR8, URZ ;  /* 0x000000080a0c72a5 */ /* 0x000fe2000f8e003f */
[----:B------:R-:W-:Y:S01]  /*12e0*/  ULDC.U8 UR15, c[0x0][0x3d8] ;  /* 0x0000f600000f7ab9 */ /* 0x000fe20000000000 */
[----:B------:R-:W-:Y:S02]  /*12f0*/  ULOP3.LUT UR17, UR45, 0xffffffc0, URZ, 0xc0, !UPT ;  /* 0xffffffc02d117892 */ /* 0x000fe4000f8ec03f */
[----:B------:R-:W-:-:S02]  /*1300*/  UISETP.NE.AND UP3, UPT, UR15, URZ, UPT ;  /* 0x0000003f0f00728c */ /* 0x000fc4000bf65270 */
[----:B------:R-:W-:Y:S02]  /*1310*/  USHF.L.U64.HI UR14, UR48, 0x7, UR57 ;  /* 0x00000007300e7899 */ /* 0x000fe40008010239 */
[----:B------:R-:W-:Y:S02]  /*1320*/  UIMAD UR9, UR10, UR9, UR20 ;  /* 0x000000090a0972a4 */ /* 0x000fe4000f8e0214 */
[----:B------:R-:W-:Y:S02]  /*1330*/  USEL UR55, UR22, UR12, !UP1 ;  /* 0x0000000c16377287 */ /* 0x000fe4000c800000 */
[----:B------:R-:W-:Y:S01]  /*1340*/  UIADD3 UR22, UR17, -0x40, URZ ;  /* 0xffffffc011167890 */ /* 0x000fe2000fffe03f */
[----:B-1----:R-:W-:Y:S01]  /*1350*/  IMAD.MOV R4, RZ, RZ, -R5 ;  /* 0x000000ffff047224 */ /* 0x002fe200078e0a05 */
[----:B------:R-:W-:Y:S02]  /*1360*/  UISETP.NE.AND UP0, UPT, UR32, -0x1, UPT ;  /* 0xffffffff2000788c */ /* 0x000fe4000bf05270 */
[----:B------:R-:W-:Y:S01]  /*1370*/  USEL UR36, UR14, URZ, UP2 ;  /* 0x0000003f0e247287 */ /* 0x000fe20009000000 */
[----:B------:R-:W-:Y:S01]  /*1380*/  IMAD R6, R4, R8, RZ ;  /* 0x0000000804067224 */ /* 0x000fe200078e02ff */
[----:B------:R-:W-:Y:S01]  /*1390*/  UIADD3 UR49, UR23, UR9, URZ ;  /* 0x0000000917317290 */ /* 0x000fe2000fffe03f */
[----:B------:R-:W-:Y:S01]  /*13a0*/  IMAD.MOV.U32 R4, RZ, RZ, RZ ;  /* 0x000000ffff047224 */ /* 0x000fe200078e00ff */
[----:B------:R-:W-:-:S02]  /*13b0*/  UIADD3 UR9, UP2, UR22, UR29, URZ ;  /* 0x0000001d16097290 */ /* 0x000fc4000ff5e03f */
[----:B------:R-:W-:Y:S01]  /*13c0*/  USHF.R.S32.HI UR23, URZ, 0x1f, UR22 ;  /* 0x0000001f3f177899 */ /* 0x000fe20008011416 */
[----:B------:R-:W-:Y:S01]  /*13d0*/  IMAD.HI.U32 R4, R5, R6, R4 ;  /* 0x0000000605047227 */ /* 0x000fe200078e0004 */
[----:B------:R-:W-:Y:S01]  /*13e0*/  MOV R5, R7 ;  /* 0x0000000700057202 */ /* 0x000fe20000000f00 */
[----:B------:R-:W-:Y:S01]  /*13f0*/  UIMAD UR20, UR11, UR8, URZ ;  /* 0x000000080b1472a4 */ /* 0x000fe2000f8e023f */
[----:B------:R-:W-:Y:S01]  /*1400*/  ULDC UR30, c[0x0][0x2c4] ;  /* 0x0000b100001e7ab9 */ /* 0x000fe20000000800 */
[----:B------:R-:W-:Y:S02]  /*1410*/  UIMAD UR11, UR11, UR9, URZ ;  /* 0x000000090b0b72a4 */ /* 0x000fe4000f8e023f */
[----:B------:R-:W-:Y:S01]  /*1420*/  IMAD.HI.U32 R4, R4, R5, RZ ;  /* 0x0000000504047227 */ /* 0x000fe200078e00ff */
[----:B------:R-:W-:Y:S02]  /*1430*/  UIMAD.WIDE.U32 UR42, UR10, UR9, URZ ;  /* 0x000000090a2a72a5 */ /* 0x000fe4000f8e003f */
[----:B------:R-:W-:Y:S01]  /*1440*/  UIADD3.X UR12, UR23, UR36, URZ, UP2, !UPT ;  /* 0x00000024170c7290 */ /* 0x000fe200097fe43f */
[----:B------:R-:W-:Y:S01]  /*1450*/  IMAD.MOV R6, RZ, RZ, -R4 ;  /* 0x000000ffff067224 */ /* 0x000fe200078e0a04 */
[----:B------:R-:W-:Y:S01]  /*1460*/  @UP3 UIMAD UR9, UR48, UR30, URZ ;  /* 0x0000001e300932a4 */ /* 0x000fe2000f8e023f */
[----:B------:R-:W-:-:S02]  /*1470*/  ULDC.U8 UR18, c[0x0][0x480] ;  /* 0x0001200000127ab9 */ /* 0x000fc40000000000 */
[C---:B------:R-:W-:Y:S01]  /*1480*/  IMAD R5, R8.reuse, R6, R5 ;  /* 0x0000000608057224 */ /* 0x040fe200078e0205 */
[----:B------:R-:W-:Y:S02]  /*1490*/  UIMAD UR25, UR8, UR27, URZ ;  /* 0x0000001b081972a4 */ /* 0x000fe4000f8e023f */
[----:B------:R-:W-:Y:S02]  /*14a0*/  @UP0 UIADD3 UR24, UR16, UR32, URZ ;  /* 0x0000002010180290 */ /* 0x000fe4000fffe03f */
[----:B------:R-:W-:Y:S01]  /*14b0*/  ISETP.GT.U32.AND P1, PT, R8, R5, PT ;  /* 0x000000050800720c */ /* 0x000fe20003f24070 */
[----:B------:R-:W-:Y:S02]  /*14c0*/  @UP0 UIADD3 UR31, UR16, UR32, URZ ;  /* 0x00000020101f0290 */ /* 0x000fe4000fffe03f */
[----:B------:R-:W-:Y:S02]  /*14d0*/  UIMAD UR11, UR10, UR12, UR11 ;  /* 0x0000000c0a0b72a4 */ /* 0x000fe4000f8e020b */
[----:B------:R-:W-:-:S02]  /*14e0*/  UISETP.NE.AND UP4, UPT, UR18, URZ, UPT ;  /* 0x0000003f1200728c */ /* 0x000fc4000bf85270 */
[----:B------:R-:W-:Y:S01]  /*14f0*/  @UP3 USEL UR10, UR9, UR8, !UP1 ;  /* 0x00000008090a3287 */ /* 0x000fe2000c800000 */
[----:B------:R-:W-:Y:S01]  /*1500*/  @UP0 ULDC.64 UR14, c[0x0][0x248] ;  /* 0x00009200000e0ab9 */ /* 0x000fe20000000a00 */
[----:B------:R-:W-:Y:S01]  /*1510*/  @UP0 ULDC.64 UR18, c[0x0][0x250] ;  /* 0x0000940000120ab9 */ /* 0x000fe20000000a00 */
[----:B------:R-:W-:-:S03]  /*1520*/  @UP1 UIADD3 UR35, UR21, UR25, URZ ;  /* 0x0000001915231290 */ /* 0x000fc6000fffe03f */
[----:B------:R-:W-:Y:S01]  /*1530*/  @!P1 IMAD.IADD R5, R5, 0x1, -R8 ;  /* 0x0000000105059824 */ /* 0x000fe200078e0a08 */
[----:B------:R-:W-:Y:S01]  /*1540*/  @!P1 IADD3 R4, R4, 0x1, RZ ;  /* 0x0000000104049810 */ /* 0x000fe20007ffe0ff */
[----:B------:R-:W-:Y:S01]  /*1550*/  @UP1 UIADD3 UR49, UR13, UR20, URZ ;  /* 0x000000140d311290 */ /* 0x000fe2000fffe03f */
[----:B------:R-:W-:Y:S01]  /*1560*/  PLOP3.LUT P1, PT, PT, PT, UP0, 0x80, 0x0 ;  /* 0x000000000000781c */ /* 0x000fe20003f2f008 */
[----:B------:R-:W-:Y:S01]  /*1570*/  @UP3 ULDC UR9, c[0x0][0x2e4] ;  /* 0x0000b90000093ab9 */ /* 0x000fe20000000800 */
[----:B------:R-:W-:Y:S01]  /*1580*/  ISETP.GE.U32.AND P0, PT, R5, R8, PT ;  /* 0x000000080500720c */ /* 0x000fe20003f06070 */
[----:B------:R-:W-:Y:S01]  /*1590*/  @UP0 UIMAD.WIDE.U32 UR20, UR24, UR14, URZ ;  /* 0x0000000e181402a5 */ /* 0x000fe2000f8e003f */
[----:B------:R-:W-:Y:S01]  /*15a0*/  LOP3.LUT R5, R10, UR56, RZ, 0x3c, !PT ;  /* 0x000000380a057c12 */ /* 0x000fe2000f8e3cff */
[----:B------:R-:W-:Y:S02]  /*15b0*/  @UP0 UIMAD.WIDE.U32 UR12, UR31, UR18, URZ ;  /* 0x000000121f0c02a5 */ /* 0x000fe4000f8e003f */
[----:B------:R-:W-:Y:S01]  /*15c0*/  @UP3 UIMAD UR25, UR56, UR9, UR10 ;  /* 0x00000009381932a4 */ /* 0x000fe2000f8e020a */
[----:B------:R-:W-:Y:S01]  /*15d0*/  ISETP.GE.AND P2, PT, R5, RZ, PT ;  /* 0x000000ff0500720c */ /* 0x000fe20003f46270 */
[----:B------:R-:W-:-:S02]  /*15e0*/  @!UP3 UIMAD UR9, UR48, UR60, UR56 ;  /* 0x0000003c3009b2a4 */ /* 0x000fc4000f8e0238 */
[----:B------:R-:W-:Y:S02]  /*15f0*/  UIMAD UR50, UR56, UR61, URZ ;  /* 0x0000003d383272a4 */ /* 0x000fe4000f8e023f */
[----:B------:R-:W-:Y:S02]  /*1600*/  @UP0 UIMAD UR24, UR24, UR15, URZ ;  /* 0x0000000f181802a4 */ /* 0x000fe4000f8e023f */
[----:B------:R-:W-:Y:S01]  /*1610*/  @P0 VIADD R4, R4, 0x1 ;  /* 0x0000000104040836 */ /* 0x000fe20000000000 */
[----:B------:R-:W-:Y:S01]  /*1620*/  @UP0 UIMAD UR31, UR31, UR19, URZ ;  /* 0x000000131f1f02a4 */ /* 0x000fe2000f8e023f */
[----:B------:R-:W-:Y:S01]  /*1630*/  PLOP3.LUT P0, PT, PT, PT, UP3, 0x80, 0x0 ;  /* 0x000000000000781c */ /* 0x000fe20003f0f038 */
[----:B------:R-:W-:Y:S01]  /*1640*/  USEL UR53, UR28, URZ, UP4 ;  /* 0x0000003f1c357287 */ /* 0x000fe2000a000000 */
[----:B------:R-:W-:Y:S01]  /*1650*/  IMAD.MOV.U32 R18, RZ, RZ, R4 ;  /* 0x000000ffff127224 */ /* 0x000fe200078e0004 */
[----:B------:R-:W-:Y:S02]  /*1660*/  USEL UR52, UR51, URZ, UP4 ;  /* 0x0000003f33347287 */ /* 0x000fe4000a000000 */
[----:B------:R-:W-:-:S02]  /*1670*/  @!UP3 UIMAD UR25, UR9, UR30, URZ ;  /* 0x0000001e0919b2a4 */ /* 0x000fc4000f8e023f */
[----:B------:R-:W-:Y:S01]  /*1680*/  @!UP1 UIADD3 UR38, UR41, UR37, URZ ;  /* 0x0000002529269290 */ /* 0x000fe2000fffe03f */
[----:B------:R-:W-:Y:S01]  /*1690*/  @!P2 IADD3 R18, -R18, RZ, RZ ;  /* 0x000000ff1212a210 */ /* 0x000fe20007ffe1ff */
[----:B------:R-:W-:Y:S01]  /*16a0*/  USHF.R.S32.HI UR54, URZ, 0x1f, UR50 ;  /* 0x0000001f3f367899 */ /* 0x000fe20008011432 */
[----:B------:R-:W-:Y:S01]  /*16b0*/  @!P3 LOP3.LUT R18, RZ, R10, RZ, 0x33, !PT ;  /* 0x0000000aff12b212 */ /* 0x000fe200078e33ff */
[----:B------:R-:W-:Y:S02]  /*16c0*/  @UP0 UIADD3 UR31, UR13, UR31, URZ ;  /* 0x0000001f0d1f0290 */ /* 0x000fe4000fffe03f */
[----:B------:R-:W-:Y:S02]  /*16d0*/  UIADD3 UR51, UR43, UR11, URZ ;  /* 0x0000000b2b337290 */ /* 0x000fe4000fffe03f */
        /* <DEDUP_REMOVED lines=16> */
.L_x_403:
        /* <DEDUP_REMOVED lines=13> */
.L_x_404:
        /* <DEDUP_REMOVED lines=11> */
.L_x_405:
[----:B------:R-:W-:-:S04]  /*1960*/  UIMAD UR8, UR48, UR60, UR56 ;  /* 0x0000003c300872a4 */ /* 0x000fc8000f8e0238 */
[----:B------:R-:W-:-:S12]  /*1970*/  UIMAD UR8, UR8, UR58, URZ ;  /* 0x0000003a080872a4 */ /* 0x000fd8000f8e023f */
.L_x_406:
[----:B------:R-:W1:Y:S01]  /*1980*/  LDC.64 R4, c[0x0][0x420] ;  /* 0x00010800ff047b82 */ /* 0x000e620000000a00 */
[----:B------:R-:W-:Y:S01]  /*1990*/  UIADD3 UR8, UR22, UR8, URZ ;  /* 0x0000000816087290 */ /* 0x000fe2000fffe03f */
[----:B------:R-:W-:Y:S01]  /*19a0*/  LEA.HI R9, R9, R11, RZ, 0x5 ;  /* 0x0000000b09097211 */ /* 0x000fe200078f28ff */
[----:B------:R-:W-:Y:S01]  /*19b0*/  UIMAD UR9, UR61, UR60, URZ ;  /* 0x0000003c3d0972a4 */ /* 0x000fe2000f8e023f */
[----:B------:R-:W-:Y:S01]  /*19c0*/  SHF.R.S32.HI R233, RZ, 0x1f, R232 ;  /* 0x0000001fffe97819 */ /* 0x000fe200000114e8 */
[----:B------:R-:W-:Y:S01]  /*19d0*/  ULDC.64 UR10, c[0x0][0x478] ;  /* 0x00011e00000a7ab9 */ /* 0x000fe20000000a00 */
[----:B------:R-:W-:Y:S01]  /*19e0*/  LOP3.LUT R10, R9, 0xffffffe0, RZ, 0xc0, !PT ;  /* 0xffffffe0090a7812 */ /* 0x000fe200078ec0ff */
[----:B------:R-:W-:Y:S01]  /*19f0*/  UIMAD.WIDE UR10, UR8, 0x4, UR10 ;  /* 0x00000004080a78a5 */ /* 0x000fe2000f8e020a */
[----:B------:R-:W-:Y:S01]  /*1a00*/  IADD3 R6, P0, R232, UR17, RZ ;  /* 0x00000011e8067c10 */ /* 0x000fe2000ff1e0ff */
[----:B------:R-:W-:Y:S01]  /*1a10*/  USHF.L.U32 UR8, UR9, 0x6, URZ ;  /* 0x0000000609087899 */ /* 0x000fe2000800063f */
[----:B------:R-:W-:Y:S01]  /*1a20*/  SHF.R.S32.HI R9, RZ, 0x5, R9 ;  /* 0x00000005ff097819 */ /* 0x000fe20000011409 */
[----:B------:R-:W-:Y:S01]  /*1a30*/  IMAD.IADD R10, R11, 0x1, -R10 ;  /* 0x000000010b0a7824 */ /* 0x000fe200078e0a0a */
[----:B------:R-:W-:Y:S01]  /*1a40*/  IADD3.X R7, R233, UR38, RZ, P0, !PT ;  /* 0x00000026e9077c10 */ /* 0x000fe200087fe4ff */
[----:B------:R-:W-:Y:S01]  /*1a50*/  UIADD3 UR20, UP1, UP0, UR42, UR8, UR50 ;  /* 0x000000082a147290 */ /* 0x000fe2000f83e032 */
[----:B------:R-:W-:Y:S01]  /*1a60*/  IADD3 R15, P0, R14, UR22, RZ ;  /* 0x000000160e0f7c10 */ /* 0x000fe2000ff1e0ff */
[----:B------:R-:W-:Y:S01]  /*1a70*/  USHF.R.S32.HI UR8, URZ, 0x1f, UR8 ;  /* 0x0000001f3f087899 */ /* 0x000fe20008011408 */
[----:B------:R-:W-:Y:S01]  /*1a80*/  IMAD R9, R9, UR9, R10 ;  /* 0x0000000909097c24 */ /* 0x000fe2000f8e020a */
[----:B------:R-:W-:Y:S01]  /*1a90*/  UISETP.GE.AND UP2, UPT, UR39, 0x1, UPT ;  /* 0x000000012700788c */ /* 0x000fe2000bf46270 */
[----:B------:R-:W-:Y:S01]  /*1aa0*/  IADD3.X R12, R25, UR23, RZ, P0, !PT ;  /* 0x00000017190c7c10 */ /* 0x000fe200087fe4ff */
[----:B------:R-:W-:Y:S01]  /*1ab0*/  UIADD3.X UR8, UR51, UR8, UR54, UP1, UP0 ;  /* 0x0000000833087290 */ /* 0x000fe20008fe0436 */
[----:B------:R-:W-:Y:S01]  /*1ac0*/  IMAD.WIDE.U32 R10, R15, UR26, R232 ;  /* 0x0000001a0f0a7c25 */ /* 0x000fe2000f8e00e8 */
[----:B------:R-:W-:Y:S01]  /*1ad0*/  UIADD3 UR9, UP1, UP0, UR53, UR20, UR55 ;  /* 0x0000001435097290 */ /* 0x000fe2000f83e037 */
[----:B------:R-:W-:Y:S01]  /*1ae0*/  BSSY B1, `(.L_x_402) ;  /* 0x0000872000017945 */ /* 0x000fe20003800000 */
[----:B------:R-:W-:Y:S01]  /*1af0*/  USHF.R.S32.HI UR24, URZ, 0x1f, UR56 ;  /* 0x0000001f3f187899 */ /* 0x000fe20008011438 */
[C---:B-1----:R-:W-:Y:S01]  /*1b00*/  IMAD R8, R4.reuse, UR23, RZ ;  /* 0x0000001704087c24 */ /* 0x042fe2000f8e02ff */
[----:B------:R-:W-:Y:S01]  /*1b10*/  PLOP3.LUT P0, PT, PT, PT, UP2, 0x80, 0x0 ;  /* 0x000000000000781c */ /* 0x000fe20003f0f028 */
[----:B------:R-:W-:Y:S01]  /*1b20*/  IMAD.WIDE.U32 R6, R4, UR22, R6 ;  /* 0x0000001604067c25 */ /* 0x000fe2000f8e0006 */
[----:B------:R-:W-:Y:S01]  /*1b30*/  UIADD3.X UR8, UR52, UR8, UR49, UP1, UP0 ;  /* 0x0000000834087290 */ /* 0x000fe20008fe0431 */
[----:B------:R-:W-:Y:S01]  /*1b40*/  IADD3 R10, P2, R10, UR44, RZ ;  /* 0x0000002c0a0a7c10 */ /* 0x000fe2000ff5e0ff */
[----:B------:R-:W-:Y:S01]  /*1b50*/  ULDC.64 UR36, c[0x0][0x258] ;  /* 0x0000960000247ab9 */ /* 0x000fe20000000a00 */
[----:B------:R-:W-:Y:S01]  /*1b60*/  IMAD R8, R5, UR22, R8 ;  /* 0x0000001605087c24 */ /* 0x000fe2000f8e0208 */
[----:B------:R-:W-:Y:S01]  /*1b70*/  UIADD3 UR21, UR22, UR25, URZ ;  /* 0x0000001916157290 */ /* 0x000fe2000fffe03f */
[----:B------:R-:W-:Y:S01]  /*1b80*/  IMAD R13, R12, UR26, RZ ;  /* 0x0000001a0c0d7c24 */ /* 0x000fe2000f8e02ff */
[----:B------:R-:W-:Y:S01]  /*1b90*/  ULDC.64 UR12, c[0x0][0x428] ;  /* 0x00010a00000c7ab9 */ /* 0x000fe20000000a00 */
[----:B------:R-:W-:Y:S01]  /*1ba0*/  IMAD.IADD R7, R7, 0x1, R8 ;  /* 0x0000000107077824 */ /* 0x000fe200078e0208 */
[----:B------:R-:W-:Y:S01]  /*1bb0*/  IADD3 R8, P1, R9, UR9, RZ ;  /* 0x0000000909087c10 */ /* 0x000fe2000ff3e0ff */
[----:B------:R-:W-:Y:S01]  /*1bc0*/  UIMAD UR25, UR24, UR36, URZ ;  /* 0x00000024181972a4 */ /* 0x000fe2000f8e023f */
[----:B------:R-:W-:Y:S01]  /*1bd0*/  IMAD R19, R15, UR27, R13 ;  /* 0x0000001b0f137c24 */ /* 0x000fe2000f8e020d */
[----:B------:R-:W-:Y:S01]  /*1be0*/  UIMAD UR24, UR24, UR12, URZ ;  /* 0x0000000c181872a4 */ /* 0x000fe2000f8e023f */
[----:B------:R-:W-:Y:S01]  /*1bf0*/  IMAD.U32 R17, RZ, RZ, UR12 ;  /* 0x0000000cff117e24 */ /* 0x000fe2000f8e00ff */
[----:B------:R-:W-:Y:S01]  /*1c00*/  ULDC.64 UR40, c[0x0][0x400] ;  /* 0x0001000000287ab9 */ /* 0x000fe20000000a00 */
[----:B------:R-:W-:Y:S01]  /*1c10*/  LEA.HI.X.SX32 R13, R9, UR8, 0x1, P1 ;  /* 0x00000008090d7c11 */ /* 0x000fe200088f0eff */
[----:B------:R-:W-:Y:S01]  /*1c20*/  UIMAD UR24, UR56, UR13, UR24 ;  /* 0x0000000d381872a4 */ /* 0x000fe2000f8e0218 */
[C---:B------:R-:W-:Y:S01]  /*1c30*/  LEA R228, P1, R8.reuse, UR40, 0x2 ;  /* 0x0000002808e47c11 */ /* 0x040fe2000f8210ff */
[----:B------:R-:W-:Y:S01]  /*1c40*/  ULDC.64 UR46, c[0x0][0x2b0] ;  /* 0x0000ac00002e7ab9 */ /* 0x000fe20000000a00 */
[----:B------:R-:W-:Y:S01]  /*1c50*/  IMAD.WIDE.U32 R6, R17, UR56, R6 ;  /* 0x0000003811067c25 */ /* 0x000fe2000f8e0006 */
[----:B------:R-:W-:Y:S01]  /*1c60*/  ULEA.HI.SX32 UR43, UR45, 0xffffffff, 0x1a ;  /* 0xffffffff2d2b7891 */ /* 0x000fe2000f8fd23f */
[----:B------:R-:W-:Y:S01]  /*1c70*/  LEA.HI.X R229, R8, UR41, R13, 0x2, P1 ;  /* 0x0000002908e57c11 */ /* 0x000fe200088f140d */
[----:B------:R-:W-:Y:S01]  /*1c80*/  UIMAD.WIDE UR20, UR21, 0x4, UR46 ;  /* 0x00000004151478a5 */ /* 0x000fe2000f8e022e */
[----:B------:R-:W-:Y:S01]  /*1c90*/  VIADD R9, R7, UR24 ;  /* 0x0000001807097c36 */ /* 0x000fe20008000000 */
[----:B------:R-:W-:Y:S01]  /*1ca0*/  UIMAD UR25, UR56, UR37, UR25 ;  /* 0x00000025381972a4 */ /* 0x000fe2000f8e0219 */
[----:B------:R-:W-:Y:S01]  /*1cb0*/  IADD3.X R11, R11, UR35, R19, P2, !PT ;  /* 0x000000230b0b7c10 */ /* 0x000fe200097fe413 */
[----:B------:R-:W-:Y:S01]  /*1cc0*/  IMAD.MOV.U32 R8, RZ, RZ, R6 ;  /* 0x000000ffff087224 */ /* 0x000fe200078e0006 */
[----:B------:R-:W-:Y:S09]  /*1cd0*/  @!P0 BRA `(.L_x_407) ;  /* 0x0000007800a48947 */ /* 0x000ff20003800000 */
[----:B------:R-:W-:Y:S01]  /*1ce0*/  PLOP3.LUT P0, PT, PT, PT, UP4, 0x80, 0x0 ;  /* 0x000000000000781c */ /* 0x000fe20003f0f048 */
[----:B------:R-:W-:Y:S01]  /*1cf0*/  UMOV UR8, UR43 ;  /* 0x0000002b00087c82 */ /* 0x000fe20008000000 */
[-C--:B------:R-:W-:Y:S01]  /*1d00*/  IMAD R6, R25, R4.reuse, RZ ;  /* 0x0000000419067224 */ /* 0x080fe200078e02ff */
[----:B------:R-:W-:Y:S01]  /*1d10*/  UIMAD UR13, UR8, -0x40, UR39 ;  /* 0xffffffc0080d78a4 */ /* 0x000fe2000f8e0227 */
[----:B------:R-:W-:Y:S01]  /*1d20*/  IMAD.U32 R22, RZ, RZ, UR36 ;  /* 0x00000024ff167e24 */ /* 0x000fe2000f8e00ff */
[----:B------:R-:W-:Y:S01]  /*1d30*/  UMOV UR12, UR10 ;  /* 0x0000000a000c7c82 */ /* 0x000fe20008000000 */
[C---:B------:R-:W-:Y:S01]  /*1d40*/  IMAD.WIDE.U32 R8, R14.reuse, R4, R8 ;  /* 0x000000040e087225 */ /* 0x040fe200078e0008 */
[----:B------:R-:W-:Y:S01]  /*1d50*/  UMOV UR10, UR20 ;  /* 0x00000014000a7c82 */ /* 0x000fe20008000000 */
[----:B------:R-:W-:Y:S01]  /*1d60*/  UMOV UR9, UR21 ;  /* 0x0000001500097c82 */ /* 0x000fe20008000000 */
[C---:B------:R-:W-:Y:S01]  /*1d70*/  ISETP.GE.AND P6, PT, R14.reuse, UR13, PT ;  /* 0x0000000d0e007c0c */ /* 0x040fe2000bfc6270 */
[C---:B------:R-:W-:Y:S01]  /*1d80*/  IMAD R6, R14.reuse, R5, R6 ;  /* 0x000000050e067224 */ /* 0x040fe200078e0206 */
[----:B------:R-:W-:Y:S01]  /*1d90*/  ULDC.64 UR20, c[0x0][0x3e0] ;  /* 0x0000f80000147ab9 */ /* 0x000fe20000000a00 */
[----:B------:R-:W-:Y:S01]  /*1da0*/  VIADD R26, R14, 0x20 ;  /* 0x000000200e1a7836 */ /* 0x000fe20000000000 */
[----:B------:R-:W-:Y:S01]  /*1db0*/  @P0 BAR.SYNC.DEFER_BLOCKING 0x0 ;  /* 0x0000000000000b1d */ /* 0x000fe20000010000 */
[----:B------:R-:W-:Y:S01]  /*1dc0*/  IMAD.WIDE.U32 R10, R22, UR56, R10 ;  /* 0x00000038160a7c25 */ /* 0x000fe2000f8e000a */
[----:B------:R-:W-:-:S02]  /*1dd0*/  LEA R236, P0, R8, UR20, 0x1 ;  /* 0x0000001408ec7c11 */ /* 0x000fc4000f8008ff */
[----:B------:R-:W-:Y:S01]  /*1de0*/  IADD3 R16, R9, R6, RZ ;  /* 0x0000000609107210 */ /* 0x000fe20007ffe0ff */
[C---:B------:R-:W-:Y:S01]  /*1df0*/  VIADD R247, R232.reuse, 0x80 ;  /* 0x00000080e8f77836 */ /* 0x040fe20000000000 */
[----:B------:R-:W-:Y:S01]  /*1e00*/  ULDC.64 UR22, c[0x0][0x210] ;  /* 0x0000840000167ab9 */ /* 0x000fe20000000a00 */
[----:B------:R-:W-:Y:S01]  /*1e10*/  BSSY B0, `(.L_x_408) ;  /* 0x0000034000007945 */ /* 0x000fe20003800000 */
[C---:B------:R-:W-:Y:S01]  /*1e20*/  IADD3 R248, R232.reuse, 0x40, RZ ;  /* 0x00000040e8f87810 */ /* 0x040fe20007ffe0ff */
[----:B------:R-:W-:Y:S01]  /*1e30*/  VIADD R20, R11, UR25 ;  /* 0x000000190b147c36 */ /* 0x000fe20008000000 */
[----:B------:R-:W-:Y:S02]  /*1e40*/  IADD3 R246, R232, 0xc0, RZ ;  /* 0x000000c0e8f67810 */ /* 0x000fe40007ffe0ff */
[----:B------:R-:W-:Y:S02]  /*1e50*/  ISETP.GE.AND P5, PT, R26, UR13, PT ;  /* 0x0000000d1a007c0c */ /* 0x000fe4000bfa6270 */
[----:B------:R-:W-:-:S02]  /*1e60*/  LEA R235, P1, R10, UR22, 0x1 ;  /* 0x000000160aeb7c11 */ /* 0x000fc4000f8208ff */
[----:B------:R-:W-:Y:S01]  /*1e70*/  LEA.HI.X R237, R8, UR21, R16, 0x1, P0 ;  /* 0x0000001508ed7c11 */ /* 0x000fe200080f0c10 */
[----:B------:R1:W-:Y:S04]  /*1e80*/  @P6 STS.128 [R230+0x8000], RZ ;  /* 0x008000ffe6006388 */ /* 0x0003e80000000c00 */
[----:B------:R1:W-:Y:S04]  /*1e90*/  @P6 STS.128 [R230+0xa000], RZ ;  /* 0x00a000ffe6006388 */ /* 0x0003e80000000c00 */
[----:B------:R1:W-:Y:S04]  /*1ea0*/  @P6 STS.128 [R230+0xc000], RZ ;  /* 0x00c000ffe6006388 */ /* 0x0003e80000000c00 */
[----:B------:R1:W-:Y:S01]  /*1eb0*/  @P6 STS.128 [R230+0xe000], RZ ;  /* 0x00e000ffe6006388 */ /* 0x0003e20000000c00 */
[----:B------:R-:W-:Y:S05]  /*1ec0*/  @P6 BRA `(.L_x_409) ;  /* 0x0000000000a06947 */ /* 0x000fea0003800000 */
[----:B------:R-:W2:Y:S01]  /*1ed0*/  LDC.64 R28, c[0x0][0x3e0] ;  /* 0x0000f800ff1c7b82 */ /* 0x000ea20000000a00 */
[----:B------:R-:W-:Y:S01]  /*1ee0*/  IMAD R12, R12, R4, RZ ;  /* 0x000000040c0c7224 */ /* 0x000fe200078e02ff */
[----:B------:R-:W-:Y:S01]  /*1ef0*/  UMOV UR36, UR17 ;  /* 0x0000001100247c82 */ /* 0x000fe20008000000 */
[----:B------:R-:W-:Y:S02]  /*1f00*/  UMOV UR37, UR38 ;  /* 0x0000002600257c82 */ /* 0x000fe40008000000 */
[-C--:B------:R-:W-:Y:S02]  /*1f10*/  IMAD R12, R5, R15.reuse, R12 ;  /* 0x0000000f050c7224 */ /* 0x080fe400078e020c */
[----:B------:R-:W-:Y:S01]  /*1f20*/  IMAD.WIDE.U32 R6, R4, R15, UR36 ;  /* 0x0000002404067e25 */ /* 0x000fe2000f8e000f */
[----:B------:R-:W-:Y:S02]  /*1f30*/  ULDC UR36, c[0x0][0x2d0] ;  /* 0x0000b40000247ab9 */ /* 0x000fe40000000800 */
[----:B------:R-:W-:Y:S01]  /*1f40*/  ISETP.GE.AND P4, PT, R232, UR36, PT ;  /* 0x00000024e8007c0c */ /* 0x000fe2000bf86270 */
[----:B------:R-:W-:Y:S01]  /*1f50*/  IMAD.IADD R7, R7, 0x1, R12 ;  /* 0x0000000107077824 */ /* 0x000fe200078e020c */
[----:B------:R-:W-:-:S02]  /*1f60*/  ISETP.GE.AND P3, PT, R248, UR36, PT ;  /* 0x00000024f8007c0c */ /* 0x000fc4000bf66270 */
[----:B------:R-:W-:Y:S01]  /*1f70*/  ISETP.GE.AND P2, PT, R247, UR36, PT ;  /* 0x00000024f7007c0c */ /* 0x000fe2000bf46270 */
[----:B------:R-:W-:-:S04]  /*1f80*/  IMAD.WIDE.U32 R12, R17, UR56, R6 ;  /* 0x00000038110c7c25 */ /* 0x000fc8000f8e0006 */
[----:B------:R-:W-:-:S04]  /*1f90*/  VIADD R13, R13, UR24 ;  /* 0x000000180d0d7c36 */ /* 0x000fc80008000000 */
[----:B------:R3:W-:Y:S01]  /*1fa0*/  @P4 STS.128 [R230+0x8000], RZ ;  /* 0x008000ffe6004388 */ /* 0x0007e20000000c00 */
[----:B--2---:R-:W-:-:S03]  /*1fb0*/  IMAD.WIDE R6, R232, 0x2, R28 ;  /* 0x00000002e8067825 */ /* 0x004fc600078e021c */
[----:B------:R-:W-:-:S04]  /*1fc0*/  LEA R6, P0, R12, R6, 0x1 ;  /* 0x000000060c067211 */ /* 0x000fc800078008ff */
[----:B------:R-:W-:Y:S02]  /*1fd0*/  LEA.HI.X R7, R12, R7, R13, 0x1, P0 ;  /* 0x000000070c077211 */ /* 0x000fe400000f0c0d */
[----:B------:R-:W-:Y:S02]  /*1fe0*/  ISETP.GE.AND P0, PT, R246, UR36, PT ;  /* 0x00000024f6007c0c */ /* 0x000fe4000bf06270 */
        /* <DEDUP_REMOVED lines=22> */
.L_x_409:
[----:B------:R-:W-:Y:S05]  /*2150*/  BSYNC B0 ;  /* 0x0000000000007941 */ /* 0x000fea0003800000 */
.L_x_408:
[----:B------:R4:W-:Y:S01]  /*2160*/  @P5 STS.128 [R230+0x9000], RZ ;  /* 0x009000ffe6005388 */ /* 0x0009e20000000c00 */
[----:B------:R-:W-:Y:S01]  /*2170*/  USHF.R.S32.HI UR24, URZ, 0x1f, UR34 ;  /* 0x0000001f3f187899 */ /* 0x000fe20008011422 */
[----:B------:R-:W-:Y:S01]  /*2180*/  BSSY B0, `(.L_x_410) ;  /* 0x000002d000007945 */ /* 0x000fe20003800000 */
[----:B------:R-:W-:Y:S01]  /*2190*/  MOV R17, UR14 ;  /* 0x0000000e00117c02 */ /* 0x000fe20008000f00 */
[----:B------:R4:W-:Y:S01]  /*21a0*/  @P5 STS.128 [R230+0xb000], RZ ;  /* 0x00b000ffe6005388 */ /* 0x0009e20000000c00 */
[----:B------:R-:W-:-:S03]  /*21b0*/  LEA.HI.X R234, R10, UR23, R20, 0x1, P1 ;  /* 0x000000170aea7c11 */ /* 0x000fc600088f0c14 */
[----:B------:R4:W-:Y:S04]  /*21c0*/  @P5 STS.128 [R230+0xd000], RZ ;  /* 0x00d000ffe6005388 */ /* 0x0009e80000000c00 */
[----:B------:R4:W-:Y:S01]  /*21d0*/  @P5 STS.128 [R230+0xf000], RZ ;  /* 0x00f000ffe6005388 */ /* 0x0009e20000000c00 */
[----:B------:R-:W-:Y:S05]  /*21e0*/  @P5 BRA `(.L_x_411) ;  /* 0x0000000000985947 */ /* 0x000fea0003800000 */
[----:B------:R-:W-:Y:S01]  /*21f0*/  ULDC UR17, c[0x0][0x2d0] ;  /* 0x0000b40000117ab9 */ /* 0x000fe20000000800 */
[----:B--23--:R-:W-:Y:S01]  /*2200*/  IMAD.WIDE.U32 R6, R4, 0x20, RZ ;  /* 0x0000002004067825 */ /* 0x00cfe200078e00ff */
[----:B------:R-:W-:Y:S02]  /*2210*/  ISETP.GE.AND P3, PT, R248, UR17, PT ;  /* 0x00000011f8007c0c */ /* 0x000fe4000bf66270 */
[----:B------:R-:W-:Y:S02]  /*2220*/  ISETP.GE.AND P4, PT, R232, UR17, PT ;  /* 0x00000011e8007c0c */ /* 0x000fe4000bf86270 */
[----:B------:R-:W-:Y:S01]  /*2230*/  IADD3 R6, P0, R8, R6, RZ ;  /* 0x0000000608067210 */ /* 0x000fe20007f1e0ff */
[----:B------:R-:W-:Y:S01]  /*2240*/  IMAD.SHL.U32 R8, R5, 0x20, RZ ;  /* 0x0000002005087824 */ /* 0x000fe200078e00ff */
[----:B------:R-:W-:-:S04]  /*2250*/  ISETP.GE.AND P2, PT, R247, UR17, PT ;  /* 0x00000011f7007c0c */ /* 0x000fc8000bf46270 */
[----:B------:R-:W-:-:S03]  /*2260*/  IADD3.X R7, R16, R7, R8, P0, !PT ;  /* 0x0000000710077210 */ /* 0x000fc600007fe408 */
[----:B------:R-:W-:Y:S02]  /*2270*/  @!P3 LEA R8, P0, R6, UR20, 0x1 ;  /* 0x000000140608bc11 */ /* 0x000fe4000f8008ff */
[----:B------:R-:W-:Y:S01]  /*2280*/  @!P4 LEA R12, P1, R4, R236, 0x6 ;  /* 0x000000ec040cc211 */ /* 0x000fe200078230ff */
[----:B------:R2:W-:Y:S01]  /*2290*/  @P4 STS.128 [R230+0x9000], RZ ;  /* 0x009000ffe6004388 */ /* 0x0005e20000000c00 */
[----:B------:R-:W-:Y:S02]  /*22a0*/  @!P3 LEA.HI.X R9, R6, UR21, R7, 0x1, P0 ;  /* 0x000000150609bc11 */ /* 0x000fe400080f0c07 */
[----:B------:R-:W-:Y:S02]  /*22b0*/  ISETP.GE.AND P0, PT, R246, UR17, PT ;  /* 0x00000011f6007c0c */ /* 0x000fe4000bf06270 */
[----:B------:R-:W-:Y:S02]  /*22c0*/  @!P4 LEA.HI.X R13, R4, R237, R5, 0x6, P1 ;  /* 0x000000ed040dc211 */ /* 0x000fe400008f3405 */
[----:B------:R-:W-:-:S03]  /*22d0*/  @!P2 LEA R4, P1, R6, UR20, 0x1 ;  /* 0x000000140604ac11 */ /* 0x000fc6000f8208ff */
        /* <DEDUP_REMOVED lines=23> */
.L_x_411:
[----:B------:R-:W-:Y:S05]  /*2450*/  BSYNC B0 ;  /* 0x0000000000007941 */ /* 0x000fea0003800000 */
.L_x_410:
[----:B------:R1:W-:Y:S01]  /*2460*/  @P6 STS.128 [R230], RZ ;  /* 0x000000ffe6006388 */ /* 0x0003e20000000c00 */
[----:B------:R-:W-:Y:S03]  /*2470*/  BSSY B0, `(.L_x_412) ;  /* 0x000002b000007945 */ /* 0x000fe60003800000 */
[----:B------:R1:W-:Y:S04]  /*2480*/  @P6 STS.128 [R230+0x2000], RZ ;  /* 0x002000ffe6006388 */ /* 0x0003e80000000c00 */
[----:B------:R1:W-:Y:S04]  /*2490*/  @P6 STS.128 [R230+0x4000], RZ ;  /* 0x004000ffe6006388 */ /* 0x0003e80000000c00 */
[----:B------:R1:W-:Y:S01]  /*24a0*/  @P6 STS.128 [R230+0x6000], RZ ;  /* 0x006000ffe6006388 */ /* 0x0003e20000000c00 */
[----:B------:R-:W-:Y:S05]  /*24b0*/  @P6 BRA `(.L_x_413) ;  /* 0x0000000000986947 */ /* 0x000fea0003800000 */
[----:B--2---:R-:W2:Y:S01]  /*24c0*/  LDC.64 R8, c[0x0][0x210] ;  /* 0x00008400ff087b82 */ /* 0x004ea20000000a00 */
[----:B------:R-:W-:Y:S01]  /*24d0*/  IMAD.U32 R4, RZ, RZ, UR44 ;  /* 0x0000002cff047e24 */ /* 0x000fe2000f8e00ff */
[----:B------:R-:W-:Y:S01]  /*24e0*/  ULDC UR17, c[0x0][0x2d0] ;  /* 0x0000b40000117ab9 */ /* 0x000fe20000000800 */
[----:B------:R-:W-:Y:S01]  /*24f0*/  IMAD.U32 R5, RZ, RZ, UR35 ;  /* 0x00000023ff057e24 */ /* 0x000fe2000f8e00ff */
[----:B------:R-:W-:Y:S02]  /*2500*/  ISETP.GE.AND P3, PT, R232, UR17, PT ;  /* 0x00000011e8007c0c */ /* 0x000fe4000bf66270 */
[----:B------:R-:W-:Y:S01]  /*2510*/  ISETP.GE.AND P2, PT, R248, UR17, PT ;  /* 0x00000011f8007c0c */ /* 0x000fe2000bf46270 */
[----:B------:R-:W-:Y:S01]  /*2520*/  IMAD.WIDE.U32 R4, R15, UR26, R4 ;  /* 0x0000001a0f047c25 */ /* 0x000fe2000f8e0004 */
[----:B------:R-:W-:Y:S02]  /*2530*/  ISETP.GE.AND P1, PT, R247, UR17, PT ;  /* 0x00000011f7007c0c */ /* 0x000fe4000bf26270 */
[----:B------:R-:W-:-:S02]  /*2540*/  ISETP.GE.AND P0, PT, R246, UR17, PT ;  /* 0x00000011f6007c0c */ /* 0x000fc4000bf06270 */
[----:B------:R-:W-:-:S03]  /*2550*/  IADD3 R5, R19, R5, RZ ;  /* 0x0000000513057210 */ /* 0x000fc60007ffe0ff */
[----:B---3--:R-:W-:Y:S02]  /*2560*/  IMAD.WIDE.U32 R6, R22, UR56, R4 ;  /* 0x0000003816067c25 */ /* 0x008fe4000f8e0004 */
[----:B------:R3:W-:Y:S02]  /*2570*/  @P3 STS.128 [R230], RZ ;  /* 0x000000ffe6003388 */ /* 0x0007e40000000c00 */
        /* <DEDUP_REMOVED lines=26> */
.L_x_413:
[----:B------:R-:W-:Y:S05]  /*2720*/  BSYNC B0 ;  /* 0x0000000000007941 */ /* 0x000fea0003800000 */
.L_x_412:
[----:B------:R1:W-:Y:S01]  /*2730*/  @P5 STS.128 [R230+0x1000], RZ ;  /* 0x001000ffe6005388 */ /* 0x0003e20000000c00 */
[----:B------:R-:W-:Y:S03]  /*2740*/  BSSY B0, `(.L_x_414) ;  /* 0x000002e000007945 */ /* 0x000fe60003800000 */
[----:B------:R1:W-:Y:S04]  /*2750*/  @P5 STS.128 [R230+0x3000], RZ ;  /* 0x003000ffe6005388 */ /* 0x0003e80000000c00 */
[----:B------:R1:W-:Y:S04]  /*2760*/  @P5 STS.128 [R230+0x5000], RZ ;  /* 0x005000ffe6005388 */ /* 0x0003e80000000c00 */
[----:B------:R1:W-:Y:S01]  /*2770*/  @P5 STS.128 [R230+0x7000], RZ ;  /* 0x007000ffe6005388 */ /* 0x0003e20000000c00 */
[----:B------:R-:W-:Y:S05]  /*2780*/  @P5 BRA `(.L_x_415) ;  /* 0x0000000000a45947 */ /* 0x000fea0003800000 */
[----:B------:R-:W-:Y:S01]  /*2790*/  ULDC UR25, c[0x0][0x2d0] ;  /* 0x0000b40000197ab9 */ /* 0x000fe20000000800 */
[----:B------:R-:W-:Y:S01]  /*27a0*/  UIMAD.WIDE.U32 UR20, UR26, 0x20, URZ ;  /* 0x000000201a1478a5 */ /* 0x000fe2000f8e003f */
[----:B------:R-:W-:Y:S01]  /*27b0*/  ISETP.GE.AND P4, PT, R232, UR25, PT ;  /* 0x00000019e8007c0c */ /* 0x000fe2000bf86270 */
[----:B------:R-:W-:Y:S01]  /*27c0*/  USHF.L.U32 UR17, UR27, 0x5, URZ ;  /* 0x000000051b117899 */ /* 0x000fe2000800063f */
[----:B------:R-:W-:Y:S01]  /*27d0*/  ISETP.GE.AND P3, PT, R248, UR25, PT ;  /* 0x00000019f8007c0c */ /* 0x000fe2000bf66270 */
[----:B--23--:R-:W-:Y:S01]  /*27e0*/  IMAD.U32 R7, RZ, RZ, UR26 ;  /* 0x0000001aff077e24 */ /* 0x00cfe2000f8e00ff */
[----:B------:R-:W-:Y:S01]  /*27f0*/  ISETP.GE.AND P2, PT, R247, UR25, PT ;  /* 0x00000019f7007c0c */ /* 0x000fe2000bf46270 */
[----:B------:R-:W-:Y:S01]  /*2800*/  IMAD.U32 R6, RZ, RZ, UR27 ;  /* 0x0000001bff067e24 */ /* 0x000fe2000f8e00ff */
[----:B------:R-:W-:Y:S01]  /*2810*/  IADD3 R4, P1, R10, UR20, RZ ;  /* 0x000000140a047c10 */ /* 0x000fe2000ff3e0ff */
[----:B------:R-:W-:-:S05]  /*2820*/  IMAD.U32 R5, RZ, RZ, UR17 ;  /* 0x00000011ff057e24 */ /* 0x000fca000f8e00ff */
[----:B------:R-:W-:Y:S01]  /*2830*/  IADD3.X R5, R20, UR21, R5, P1, !PT ;  /* 0x0000001514057c10 */ /* 0x000fe20008ffe405 */
[----:B------:R2:W-:Y:S01]  /*2840*/  @P4 STS.128 [R230+0x1000], RZ ;  /* 0x001000ffe6004388 */ /* 0x0005e20000000c00 */
[C---:B------:R-:W-:Y:S02]  /*2850*/  @!P4 LEA R10, P0, R7.reuse, R235, 0x6 ;  /* 0x000000eb070ac211 */ /* 0x040fe400078030ff */
[----:B------:R-:W-:Y:S02]  /*2860*/  @!P3 LEA R8, P5, R4, UR22, 0x1 ;  /* 0x000000160408bc11 */ /* 0x000fe4000f8a08ff */
[----:B------:R-:W-:Y:S02]  /*2870*/  @!P4 LEA.HI.X R11, R7, R234, R6, 0x6, P0 ;  /* 0x000000ea070bc211 */ /* 0x000fe400000f3406 */
[----:B------:R-:W-:Y:S02]  /*2880*/  ISETP.GE.AND P0, PT, R246, UR25, PT ;  /* 0x00000019f6007c0c */ /* 0x000fe4000bf06270 */
[C---:B------:R-:W-:Y:S01]  /*2890*/  @!P2 LEA R6, P1, R4.reuse, UR22, 0x1 ;  /* 0x000000160406ac11 */ /* 0x040fe2000f8208ff */
[----:B------:R-:W-:Y:S01]  /*28a0*/  @!PT LDS RZ, [RZ] ;  /* 0x00000000fffff984 */ /* 0x000fe20000000800 */
[----:B------:R-:W-:Y:S01]  /*28b0*/  @!PT LDS RZ, [RZ] ;  /* 0x00000000fffff984 */ /* 0x000fe20000000800 */
[----:B------:R-:W-:Y:S01]  /*28c0*/  @!PT LDS RZ, [RZ] ;  /* 0x00000000fffff984 */ /* 0x000fe20000000800 */
[----:B------:R2:W-:Y:S01]  /*28d0*/  @!P4 LDGSTS.E.BYPASS.LTC128B.128 [R230+0x1000], desc[UR6][R10.64] ;  /* 0x010000000ae6cfae */ /* 0x0005e2000b901d46 */
[----:B------:R-:W-:-:S02]  /*28e0*/  @!P3 LEA.HI.X R9, R4, UR23, R5, 0x1, P5 ;  /* 0x000000170409bc11 */ /* 0x000fc4000a8f0c05 */
[----:B------:R-:W-:Y:S01]  /*28f0*/  @!P2 LEA.HI.X R7, R4, UR23, R5, 0x1, P1 ;  /* 0x000000170407ac11 */ /* 0x000fe200088f0c05 */
        /* <DEDUP_REMOVED lines=18> */
.L_x_415:
[----:B------:R-:W-:Y:S05]  /*2a20*/  BSYNC B0 ;  /* 0x0000000000007941 */ /* 0x000fea0003800000 */
.L_x_414:
[----:B------:R-:W5:Y:S01]  /*2a30*/  LDL R84, [R1] ;  /* 0x0000000001547983 */ /* 0x000f620000100800 */
[----:B------:R-:W-:Y:S01]  /*2a40*/  UIADD3 UR17, -UR34, UR5, URZ ;  /* 0x0000000522117290 */ /* 0x000fe2000fffe13f */
[----:B--23--:R-:W-:Y:S01]  /*2a50*/  IMAD.WIDE.U32 R4, R17, UR34, R232 ;  /* 0x0000002211047c25 */ /* 0x00cfe2000f8e00e8 */
[----:B------:R-:W-:Y:S01]  /*2a60*/  UIMAD UR20, UR24, UR14, URZ ;  /* 0x0000000e181472a4 */ /* 0x000fe2000f8e023f */
[----:B------:R-:W-:Y:S03]  /*2a70*/  BSSY B0, `(.L_x_416) ;  /* 0x0000042000007945 */ /* 0x000fe60003800000 */
[----:B------:R-:W-:Y:S01]  /*2a80*/  ISETP.GE.AND P4, PT, R14, UR17, PT ;  /* 0x000000110e007c0c */ /* 0x000fe2000bf86270 */
[----:B------:R-:W-:Y:S01]  /*2a90*/  UIMAD UR20, UR34, UR15, UR20 ;  /* 0x0000000f221472a4 */ /* 0x000fe2000f8e0214 */
[----:B------:R-:W-:-:S05]  /*2aa0*/  IADD3 R8, P0, R4, UR28, RZ ;  /* 0x0000001c04087c10 */ /* 0x000fca000ff1e0ff */
[----:B------:R-:W-:Y:S01]  /*2ab0*/  IMAD.U32 R4, RZ, RZ, UR20 ;  /* 0x00000014ff047e24 */ /* 0x000fe2000f8e00ff */
[----:B------:R-:W-:-:S04]  /*2ac0*/  ULDC.64 UR20, c[0x0][0x260] ;  /* 0x0000980000147ab9 */ /* 0x000fc80000000a00 */
[----:B------:R-:W-:Y:S01]  /*2ad0*/  IADD3.X R9, R5, UR30, R4, P0, !PT ;  /* 0x0000001e05097c10 */ /* 0x000fe200087fe404 */
[----:B------:R2:W-:Y:S01]  /*2ae0*/  @P4 STS.128 [R230+0x10000], RZ ;  /* 0x010000ffe6004388 */ /* 0x0005e20000000c00 */
[----:B------:R-:W-:-:S03]  /*2af0*/  IMAD R4, R24, UR20, RZ ;  /* 0x0000001418047c24 */ /* 0x000fc6000f8e02ff */
[----:B------:R2:W-:Y:S01]  /*2b00*/  @P4 STS.128 [R230+0x12000], RZ ;  /* 0x012000ffe6004388 */ /* 0x0005e20000000c00 */
[C---:B------:R-:W-:Y:S02]  /*2b10*/  IMAD R15, R18.reuse, UR21, R4 ;  /* 0x00000015120f7c24 */ /* 0x040fe4000f8e0204 */
[----:B------:R-:W-:Y:S01]  /*2b20*/  IMAD.WIDE.U32 R8, R18, UR20, R8 ;  /* 0x0000001412087c25 */ /* 0x000fe2000f8e0008 */
[----:B------:R2:W-:Y:S03]  /*2b30*/  @P4 STS.128 [R230+0x14000], RZ ;  /* 0x014000ffe6004388 */ /* 0x0005e60000000c00 */
[----:B------:R-:W-:Y:S01]  /*2b40*/  IMAD.IADD R16, R9, 0x1, R15 ;  /* 0x0000000109107824 */ /* 0x000fe200078e020f */
[----:B------:R2:W-:Y:S01]  /*2b50*/  @P4 STS.128 [R230+0x16000], RZ ;  /* 0x016000ffe6004388 */ /* 0x0005e20000000c00 */
[C---:B-----5:R-:W-:Y:S02]  /*2b60*/  IADD3 R6, R84.reuse, 0x8, RZ ;  /* 0x0000000854067810 */ /* 0x060fe40007ffe0ff */
[----:B------:R-:W-:-:S02]  /*2b70*/  ISETP.GE.AND P6, PT, R84, UR13, PT ;  /* 0x0000000d54007c0c */ /* 0x000fc4000bfc6270 */
[----:B------:R-:W-:Y:S01]  /*2b80*/  ISETP.GE.AND P5, PT, R6, UR13, PT ;  /* 0x0000000d06007c0c */ /* 0x000fe2000bfa6270 */
[----:B--2---:R-:W-:-:S12]  /*2b90*/  @P4 BRA `(.L_x_417) ;  /* 0x0000000000bc4947 */ /* 0x004fd80003800000 */
[----:B------:R-:W-:Y:S01]  /*2ba0*/  ULDC UR13, c[0x0][0x2d0] ;  /* 0x0000b400000d7ab9 */ /* 0x000fe20000000800 */
[----:B------:R-:W2:Y:S01]  /*2bb0*/  LDC.64 R28, c[0x0][0x218] ;  /* 0x00008600ff1c7b82 */ /* 0x000ea20000000a00 */
[----:B------:R-:W-:Y:S01]  /*2bc0*/  ISETP.GE.AND P0, PT, R232, UR13, PT ;  /* 0x0000000de8007c0c */ /* 0x000fe2000bf06270 */
[----:B------:R-:W-:Y:S01]  /*2bd0*/  IMAD R6, R23, UR14, RZ ;  /* 0x0000000e17067c24 */ /* 0x000fe2000f8e02ff */
[----:B------:R-:W-:Y:S02]  /*2be0*/  MOV R4, UR28 ;  /* 0x0000001c00047c02 */ /* 0x000fe40008000f00 */
[----:B------:R-:W-:Y:S01]  /*2bf0*/  MOV R5, UR30 ;  /* 0x0000001e00057c02 */ /* 0x000fe20008000f00 */
[C---:B------:R-:W-:Y:S01]  /*2c00*/  IMAD R11, R21.reuse, UR15, R6 ;  /* 0x0000000f150b7c24 */ /* 0x040fe2000f8e0206 */
[----:B------:R-:W-:Y:S01]  /*2c10*/  ISETP.GE.AND P2, PT, R248, UR13, PT ;  /* 0x0000000df8007c0c */ /* 0x000fe2000bf46270 */
[----:B------:R-:W-:-:S06]  /*2c20*/  IMAD.WIDE.U32 R4, R21, UR14, R4 ;  /* 0x0000000e15047c25 */ /* 0x000fcc000f8e0004 */
[----:B------:R-:W3:Y:S01]  /*2c30*/  @!P0 LDC.64 R12, c[0x0][0x218] ;  /* 0x00008600ff0c8b82 */ /* 0x000ee20000000a00 */
[----:B------:R-:W-:Y:S01]  /*2c40*/  @!P0 MOV R7, R16 ;  /* 0x0000001000078202 */ /* 0x000fe20000000f00 */
[----:B------:R-:W-:Y:S01]  /*2c50*/  @!P0 IMAD R10, R25, UR14, RZ ;  /* 0x0000000e190a8c24 */ /* 0x000fe2000f8e02ff */
[----:B------:R1:W-:Y:S01]  /*2c60*/  @P0 STS.128 [R230+0x10000], RZ ;  /* 0x010000ffe6000388 */ /* 0x0003e20000000c00 */
[----:B------:R-:W-:Y:S02]  /*2c70*/  @!P0 IMAD.MOV.U32 R6, RZ, RZ, R8 ;  /* 0x000000ffff068224 */ /* 0x000fe400078e0008 */
[C---:B------:R-:W-:Y:S02]  /*2c80*/  @!P0 IMAD R10, R14.reuse, UR15, R10 ;  /* 0x0000000f0e0a8c24 */ /* 0x040fe4000f8e020a */
[----:B------:R-:W-:-:S04]  /*2c90*/  @!P0 IMAD.WIDE.U32 R6, R14, UR14, R6 ;  /* 0x0000000e0e068c25 */ /* 0x000fc8000f8e0006 */
[----:B------:R-:W-:Y:S01]  /*2ca0*/  IMAD.IADD R5, R5, 0x1, R11 ;  /* 0x0000000105057824 */ /* 0x000fe200078e020b */
[----:B------:R-:W-:Y:S02]  /*2cb0*/  @!P0 IADD3 R10, R7, R10, RZ ;  /* 0x0000000a070a8210 */ /* 0x000fe40007ffe0ff */
[----:B---3--:R-:W-:-:S04]  /*2cc0*/  @!P0 LEA R12, P1, R6, R12, 0x1 ;  /* 0x0000000c060c8211 */ /* 0x008fc800078208ff */
[----:B------:R-:W-:Y:S01]  /*2cd0*/  @!P0 LEA.HI.X R13, R6, R13, R10, 0x1, P1 ;  /* 0x0000000d060d8211 */ /* 0x000fe200008f0c0a */
[----:B--2---:R-:W-:Y:S01]  /*2ce0*/  IMAD.WIDE R10, R232, 0x2, R28 ;  /* 0x00000002e80a7825 */ /* 0x004fe200078e021c */
[----:B------:R-:W-:-:S03]  /*2cf0*/  ISETP.GE.AND P1, PT, R247, UR13, PT ;  /* 0x0000000df7007c0c */ /* 0x000fc6000bf26270 */
[----:B------:R-:W-:Y:S01]  /*2d00*/  IMAD.WIDE.U32 R6, R18, UR20, R4 ;  /* 0x0000001412067c25 */ /* 0x000fe2000f8e0004 */
[----:B------:R-:W-:Y:S01]  /*2d10*/  @!PT LDS RZ, [RZ] ;  /* 0x00000000fffff984 */ /* 0x000fe20000000800 */
[----:B------:R-:W-:Y:S01]  /*2d20*/  @!PT LDS RZ, [RZ] ;  /* 0x00000000fffff984 */ /* 0x000fe20000000800 */
[----:B------:R-:W-:Y:S01]  /*2d30*/  @!PT LDS RZ, [RZ] ;  /* 0x00000000fffff984 */ /* 0x000fe20000000800 */
[----:B------:R1:W-:Y:S01]  /*2d40*/  @!P0 LDGSTS.E.BYPASS.LTC128B.128 [R230+0x10000], desc[UR6][R12.64] ;  /* 0x100000000ce68fae */ /* 0x0003e2000b901d46 */
[----:B------:R-:W-:Y:S02]  /*2d50*/  ISETP.GE.AND P0, PT, R246, UR13, PT ;  /* 0x0000000df6007c0c */ /* 0x000fe4000bf06270 */
[----:B------:R-:W-:Y:S01]  /*2d60*/  IMAD.IADD R5, R15, 0x1, R7 ;  /* 0x000000010f057824 */ /* 0x000fe200078e0207 */
[C---:B------:R-:W-:Y:S01]  /*2d70*/  LEA R4, P3, R6.reuse, R10, 0x1 ;  /* 0x0000000a06047211 */ /* 0x040fe200078608ff */
[----:B------:R1:W-:Y:S03]  /*2d80*/  @P2 STS.128 [R230+0x12000], RZ ;  /* 0x012000ffe6002388 */ /* 0x0003e60000000c00 */
[----:B------:R-:W-:-:S05]  /*2d90*/  LEA.HI.X R5, R6, R11, R5, 0x1, P3 ;  /* 0x0000000b06057211 */ /* 0x000fca00018f0c05 */
        /* <DEDUP_REMOVED lines=15> */
.L_x_417:
[----:B------:R-:W-:Y:S05]  /*2e90*/  BSYNC B0 ;  /* 0x0000000000007941 */ /* 0x000fea0003800000 */
.L_x_416:
[----:B------:R-:W-:Y:S01]  /*2ea0*/  ISETP.GE.AND P3, PT, R26, UR17, PT ;  /* 0x000000111a007c0c */ /* 0x000fe2000bf66270 */
[----:B------:R-:W-:Y:S01]  /*2eb0*/  BSSY B0, `(.L_x_418) ;  /* 0x000003a000007945 */ /* 0x000fe20003800000 */
[----:B------:R-:W-:-:S11]  /*2ec0*/  MOV R17, UR18 ;  /* 0x0000001200117c02 */ /* 0x000fd60008000f00 */
[----:B------:R3:W-:Y:S04]  /*2ed0*/  @P3 STS.128 [R230+0x11000], RZ ;  /* 0x011000ffe6003388 */ /* 0x0007e80000000c00 */
[----:B------:R3:W-:Y:S04]  /*2ee0*/  @P3 STS.128 [R230+0x13000], RZ ;  /* 0x013000ffe6003388 */ /* 0x0007e80000000c00 */
[----:B------:R3:W-:Y:S04]  /*2ef0*/  @P3 STS.128 [R230+0x15000], RZ ;  /* 0x015000ffe6003388 */ /* 0x0007e80000000c00 */
[----:B------:R3:W-:Y:S01]  /*2f00*/  @P3 STS.128 [R230+0x17000], RZ ;  /* 0x017000ffe6003388 */ /* 0x0007e20000000c00 */
[----:B------:R-:W-:Y:S05]  /*2f10*/  @P3 BRA `(.L_x_419) ;  /* 0x0000000000cc3947 */ /* 0x000fea0003800000 */
[----:B------:R-:W-:Y:S01]  /*2f20*/  ULDC UR13, c[0x0][0x2d0] ;  /* 0x0000b400000d7ab9 */ /* 0x000fe20000000800 */
[----:B------:R-:W5:Y:S01]  /*2f30*/  LDC.64 R26, c[0x0][0x218] ;  /* 0x00008600ff1a7b82 */ /* 0x000f620000000a00 */
[----:B------:R-:W-:Y:S01]  /*2f40*/  ISETP.GE.AND P0, PT, R232, UR13, PT ;  /* 0x0000000de8007c0c */ /* 0x000fe2000bf06270 */
[----:B-12---:R-:W-:Y:S01]  /*2f50*/  IMAD.U32 R4, RZ, RZ, UR28 ;  /* 0x0000001cff047e24 */ /* 0x006fe2000f8e00ff */
[----:B------:R-:W-:Y:S01]  /*2f60*/  IADD3 R6, P1, R21, 0x20, RZ ;  /* 0x0000002015067810 */ /* 0x000fe20007f3e0ff */
[----:B------:R-:W-:Y:S02]  /*2f70*/  IMAD.U32 R5, RZ, RZ, UR30 ;  /* 0x0000001eff057e24 */ /* 0x000fe4000f8e00ff */
[----:B------:R-:W-:Y:S01]  /*2f80*/  IMAD.MOV.U32 R11, RZ, RZ, R16 ;  /* 0x000000ffff0b7224 */ /* 0x000fe200078e0010 */
[----:B------:R-:W-:Y:S01]  /*2f90*/  IADD3.X R9, RZ, R23, RZ, P1, !PT ;  /* 0x00000017ff097210 */ /* 0x000fe20000ffe4ff */
[----:B------:R-:W-:Y:S01]  /*2fa0*/  IMAD.WIDE.U32 R4, R6, UR14, R4 ;  /* 0x0000000e06047c25 */ /* 0x000fe2000f8e0004 */
[----:B------:R-:W-:-:S03]  /*2fb0*/  IADD3 R7, P1, R14, 0x20, RZ ;  /* 0x000000200e077810 */ /* 0x000fc60007f3e0ff */
[----:B------:R-:W-:Y:S01]  /*2fc0*/  IMAD R9, R9, UR14, RZ ;  /* 0x0000000e09097c24 */ /* 0x000fe2000f8e02ff */
[----:B------:R-:W-:Y:S01]  /*2fd0*/  IADD3.X R10, RZ, R25, RZ, P1, !PT ;  /* 0x00000019ff0a7210 */ /* 0x000fe20000ffe4ff */
[----:B------:R-:W1:Y:S01]  /*2fe0*/  @!P0 LDC.64 R12, c[0x0][0x218] ;  /* 0x00008600ff0c8b82 */ /* 0x000e620000000a00 */
[----:B------:R2:W-:Y:S01]  /*2ff0*/  @P0 STS.128 [R230+0x11000], RZ ;  /* 0x011000ffe6000388 */ /* 0x0005e20000000c00 */
[----:B------:R-:W-:Y:S02]  /*3000*/  IMAD R6, R6, UR15, R9 ;  /* 0x0000000f06067c24 */ /* 0x000fe4000f8e0209 */
[----:B------:R-:W-:Y:S01]  /*3010*/  IMAD R9, R10, UR14, RZ ;  /* 0x0000000e0a097c24 */ /* 0x000fe2000f8e02ff */
[----:B------:R-:W-:Y:S01]  /*3020*/  MOV R10, R8 ;  /* 0x00000008000a7202 */ /* 0x000fe20000000f00 */
[----:B------:R-:W-:Y:S02]  /*3030*/  IMAD.IADD R5, R5, 0x1, R6 ;  /* 0x0000000105057824 */ /* 0x000fe400078e0206 */
[----:B------:R-:W-:-:S02]  /*3040*/  IMAD R9, R7, UR15, R9 ;  /* 0x0000000f07097c24 */ /* 0x000fc4000f8e0209 */
[----:B------:R-:W-:-:S04]  /*3050*/  IMAD.WIDE.U32 R10, R7, UR14, R10 ;  /* 0x0000000e070a7c25 */ /* 0x000fc8000f8e000a */
[----:B------:R-:W-:Y:S01]  /*3060*/  IMAD.WIDE.U32 R6, R18, UR20, R4 ;  /* 0x0000001412067c25 */ /* 0x000fe2000f8e0004 */
[----:B------:R-:W-:-:S03]  /*3070*/  IADD3 R9, R11, R9, RZ ;  /* 0x000000090b097210 */ /* 0x000fc60007ffe0ff */
[----:B-----5:R-:W-:-:S04]  /*3080*/  IMAD.WIDE R4, R232, 0x2, R26 ;  /* 0x00000002e8047825 */ /* 0x020fc800078e021a */
[----:B------:R-:W-:Y:S01]  /*3090*/  IMAD.IADD R7, R15, 0x1, R7 ;  /* 0x000000010f077824 */ /* 0x000fe200078e0207 */
[----:B------:R-:W-:Y:S02]  /*30a0*/  LEA R4, P1, R6, R4, 0x1 ;  /* 0x0000000406047211 */ /* 0x000fe400078208ff */
[----:B-1----:R-:W-:Y:S02]  /*30b0*/  @!P0 LEA R8, P2, R10, R12, 0x1 ;  /* 0x0000000c0a088211 */ /* 0x002fe400078408ff */
[----:B------:R-:W-:Y:S02]  /*30c0*/  LEA.HI.X R5, R6, R5, R7, 0x1, P1 ;  /* 0x0000000506057211 */ /* 0x000fe400008f0c07 */
[----:B------:R-:W-:Y:S02]  /*30d0*/  @!P0 LEA.HI.X R9, R10, R13, R9, 0x1, P2 ;  /* 0x0000000d0a098211 */ /* 0x000fe400010f0c09 */
[----:B------:R-:W-:Y:S02]  /*30e0*/  ISETP.GE.AND P2, PT, R248, UR13, PT ;  /* 0x0000000df8007c0c */ /* 0x000fe4000bf46270 */
[----:B------:R-:W-:Y:S01]  /*30f0*/  ISETP.GE.AND P1, PT, R247, UR13, PT ;  /* 0x0000000df7007c0c */ /* 0x000fe2000bf26270 */
[----:B------:R-:W-:Y:S01]  /*3100*/  @!PT LDS RZ, [RZ] ;  /* 0x00000000fffff984 */ /* 0x000fe20000000800 */
[----:B------:R-:W-:Y:S01]  /*3110*/  @!PT LDS RZ, [RZ] ;  /* 0x00000000fffff984 */ /* 0x000fe20000000800 */
[----:B------:R-:W-:Y:S01]  /*3120*/  @!PT LDS RZ, [RZ] ;  /* 0x00000000fffff984 */ /* 0x000fe20000000800 */
[----:B------:R2:W-:Y:S01]  /*3130*/  @!P0 LDGSTS.E.BYPASS.LTC128B.128 [R230+0x11000], desc[UR6][R8.64] ;  /* 0x1100000008e68fae */ /* 0x0005e2000b901d46 */
[----:B------:R-:W-:-:S09]  /*3140*/  ISETP.GE.AND P0, PT, R246, UR13, PT ;  /* 0x0000000df6007c0c */ /* 0x000fd2000bf06270 */
        /* <DEDUP_REMOVED lines=16> */
.L_x_419:
[----:B------:R-:W-:Y:S05]  /*3250*/  BSYNC B0 ;  /* 0x0000000000007941 */ /* 0x000fea0003800000 */
.L_x_418:
[----:B------:R-:W-:Y:S01]  /*3260*/  UIMAD UR13, UR24, UR18, URZ ;  /* 0x00000012180d72a4 */ /* 0x000fe2000f8e023f */
[----:B------:R3:W-:Y:S01]  /*3270*/  @P4 STS.128 [R230+0x18000], RZ ;  /* 0x018000ffe6004388 */ /* 0x0007e20000000c00 */
[----:B-12---:R-:W-:Y:S01]  /*3280*/  IMAD.WIDE.U32 R4, R17, UR34, R232 ;  /* 0x0000002211047c25 */ /* 0x006fe2000f8e00e8 */
[----:B------:R-:W-:Y:S01]  /*3290*/  ULDC.64 UR14, c[0x0][0x268] ;  /* 0x00009a00000e7ab9 */ /* 0x000fe20000000a00 */
[----:B------:R-:W-:Y:S01]  /*32a0*/  UIMAD UR13, UR34, UR19, UR13 ;  /* 0x00000013220d72a4 */ /* 0x000fe2000f8e020d */
[----:B------:R3:W-:Y:S01]  /*32b0*/  @P4 STS.128 [R230+0x1a000], RZ ;  /* 0x01a000ffe6004388 */ /* 0x0007e20000000c00 */
[----:B------:R-:W-:Y:S01]  /*32c0*/  IMAD.SHL.U32 R16, R84, 0x4, RZ ;  /* 0x0000000454107824 */ /* 0x000fe200078e00ff */
[----:B------:R-:W-:Y:S01]  /*32d0*/  IADD3 R8, P0, R4, UR29, RZ ;  /* 0x0000001d04087c10 */ /* 0x000fe2000ff1e0ff */
[----:B------:R-:W-:Y:S01]  /*32e0*/  BSSY B0, `(.L_x_420) ;  /* 0x000003f000007945 */ /* 0x000fe20003800000 */
[----:B------:R3:W-:Y:S01]  /*32f0*/  @P4 STS.128 [R230+0x1c000], RZ ;  /* 0x01c000ffe6004388 */ /* 0x0007e20000000c00 */
[----:B------:R-:W-:Y:S01]  /*3300*/  MOV R4, UR13 ;  /* 0x0000000d00047c02 */ /* 0x000fe20008000f00 */
[----:B------:R-:W-:Y:S01]  /*3310*/  IMAD.MOV.U32 R242, RZ, RZ, 0x7f800000 ;  /* 0x7f800000fff27424 */ /* 0x000fe200078e00ff */
[----:B------:R-:W-:Y:S01]  /*3320*/  SHF.R.S32.HI R245, RZ, 0x1f, R84 ;  /* 0x0000001ffff57819 */ /* 0x000fe20000011454 */
[----:B------:R3:W-:Y:S01]  /*3330*/  @P4 STS.128 [R230+0x1e000], RZ ;  /* 0x01e000ffe6004388 */ /* 0x0007e20000000c00 */
[----:B------:R-:W-:Y:S01]  /*3340*/  IADD3.X R9, R5, UR31, R4, P0, !PT ;  /* 0x0000001f05097c10 */ /* 0x000fe200087fe404 */
[----:B------:R-:W-:Y:S01]  /*3350*/  IMAD R4, R24, UR14, RZ ;  /* 0x0000000e18047c24 */ /* 0x000fe2000f8e02ff */
[----:B------:R-:W-:-:S02]  /*3360*/  IADD3 R16, P1, R16, UR10, RZ ;  /* 0x0000000a10107c10 */ /* 0x000fc4000ff3e0ff */
[----:B------:R-:W-:Y:S01]  /*3370*/  SHF.L.U64.HI R5, R84, 0x2, R245 ;  /* 0x0000000254057819 */ /* 0x000fe200000102f5 */
[C---:B------:R-:W-:Y:S01]  /*3380*/  IMAD R15, R18.reuse, UR15, R4 ;  /* 0x0000000f120f7c24 */ /* 0x040fe2000f8e0204 */
[----:B------:R-:W-:Y:S01]  /*3390*/  MOV R243, 0x7f800000 ;  /* 0x7f80000000f37802 */ /* 0x000fe20000000f00 */
[----:B------:R-:W-:Y:S01]  /*33a0*/  IMAD.WIDE.U32 R8, R18, UR14, R8 ;  /* 0x0000000e12087c25 */ /* 0x000fe2000f8e0008 */
[----:B------:R-:W-:-:S03]  /*33b0*/  IADD3.X R17, R5, UR9, RZ, P1, !PT ;  /* 0x0000000905117c10 */ /* 0x000fc60008ffe4ff */
[----:B------:R-:W-:Y:S01]  /*33c0*/  IMAD.IADD R19, R9, 0x1, R15 ;  /* 0x0000000109137824 */ /* 0x000fe200078e020f */
[----:B------:R-:W-:Y:S06]  /*33d0*/  @P4 BRA `(.L_x_421) ;  /* 0x0000000000bc4947 */ /* 0x000fec0003800000 */
[----:B------:R-:W-:Y:S01]  /*33e0*/  ULDC UR13, c[0x0][0x2d0] ;  /* 0x0000b400000d7ab9 */ /* 0x000fe20000000800 */
[----:B------:R-:W1:Y:S01]  /*33f0*/  LDC.64 R26, c[0x0][0x220] ;  /* 0x00008800ff1a7b82 */ /* 0x000e620000000a00 */
[----:B------:R-:W-:Y:S01]  /*3400*/  ISETP.GE.AND P0, PT, R232, UR13, PT ;  /* 0x0000000de8007c0c */ /* 0x000fe2000bf06270 */
[----:B------:R-:W-:Y:S01]  /*3410*/  IMAD R6, R23, UR18, RZ ;  /* 0x0000001217067c24 */ /* 0x000fe2000f8e02ff */
[----:B------:R-:W-:Y:S02]  /*3420*/  MOV R4, UR29 ;  /* 0x0000001d00047c02 */ /* 0x000fe40008000f00 */
[----:B------:R-:W-:Y:S01]  /*3430*/  MOV R5, UR31 ;  /* 0x0000001f00057c02 */ /* 0x000fe20008000f00 */
[C---:B------:R-:W-:Y:S01]  /*3440*/  IMAD R11, R21.reuse, UR19, R6 ;  /* 0x00000013150b7c24 */ /* 0x040fe2000f8e0206 */
[----:B------:R-:W-:Y:S01]  /*3450*/  ISETP.GE.AND P2, PT, R248, UR13, PT ;  /* 0x0000000df8007c0c */ /* 0x000fe2000bf46270 */
[----:B------:R-:W-:-:S06]  /*3460*/  IMAD.WIDE.U32 R4, R21, UR18, R4 ;  /* 0x0000001215047c25 */ /* 0x000fcc000f8e0004 */
[----:B------:R-:W2:Y:S01]  /*3470*/  @!P0 LDC.64 R12, c[0x0][0x220] ;  /* 0x00008800ff0c8b82 */ /* 0x000ea20000000a00 */
        /* <DEDUP_REMOVED lines=8> */
[----:B--2---:R-:W-:-:S04]  /*3500*/  @!P0 LEA R12, P1, R6, R12, 0x1 ;  /* 0x0000000c060c8211 */ /* 0x004fc800078208ff */
[----:B------:R-:W-:Y:S01]  /*3510*/  @!P0 LEA.HI.X R13, R6, R13, R10, 0x1, P1 ;  /* 0x0000000d060d8211 */ /* 0x000fe200008f0c0a */
[----:B-1----:R-:W-:Y:S01]  /*3520*/  IMAD.WIDE R10, R232, 0x2, R26 ;  /* 0x00000002e80a7825 */ /* 0x002fe200078e021a */
        /* <DEDUP_REMOVED lines=26> */
.L_x_421:
[----:B------:R-:W-:Y:S05]  /*36d0*/  BSYNC B0 ;  /* 0x0000000000007941 */ /* 0x000fea0003800000 */
.L_x_420:
[----:B------:R1:W-:Y:S01]  /*36e0*/  @P3 STS.128 [R230+0x19000], RZ ;  /* 0x019000ffe6003388 */ /* 0x0003e20000000c00 */
[----:B------:R-:W-:Y:S03]  /*36f0*/  BSSY B0, `(.L_x_422) ;  /* 0x0000037000007945 */ /* 0x000fe60003800000 */
[----:B------:R1:W-:Y:S04]  /*3700*/  @P3 STS.128 [R230+0x1b000], RZ ;  /* 0x01b000ffe6003388 */ /* 0x0003e80000000c00 */
[----:B------:R1:W-:Y:S04]  /*3710*/  @P3 STS.128 [R230+0x1d000], RZ ;  /* 0x01d000ffe6003388 */ /* 0x0003e80000000c00 */
[----:B------:R1:W-:Y:S01]  /*3720*/  @P3 STS.128 [R230+0x1f000], RZ ;  /* 0x01f000ffe6003388 */ /* 0x0003e20000000c00 */
[----:B------:R-:W-:Y:S05]  /*3730*/  @P3 BRA `(.L_x_423) ;  /* 0x0000000000c83947 */ /* 0x000fea0003800000 */
[----:B------:R-:W-:Y:S01]  /*3740*/  ULDC UR13, c[0x0][0x2d0] ;  /* 0x0000b400000d7ab9 */ /* 0x000fe20000000800 */
[----:B------:R-:W-:Y:S01]  /*3750*/  IADD3 R6, P0, R21, 0x20, RZ ;  /* 0x0000002015067810 */ /* 0x000fe20007f1e0ff */
[----:B-1----:R-:W1:Y:S01]  /*3760*/  LDC.64 R12, c[0x0][0x220] ;  /* 0x00008800ff0c7b82 */ /* 0x002e620000000a00 */
[----:B------:R-:W-:Y:S01]  /*3770*/  ISETP.GE.AND P3, PT, R232, UR13, PT ;  /* 0x0000000de8007c0c */ /* 0x000fe2000bf66270 */
[----:B--2---:R-:W-:Y:S01]  /*3780*/  IMAD.U32 R4, RZ, RZ, UR29 ;  /* 0x0000001dff047e24 */ /* 0x004fe2000f8e00ff */
[----:B------:R-:W-:Y:S01]  /*3790*/  IADD3 R14, P1, R14, 0x20, RZ ;  /* 0x000000200e0e7810 */ /* 0x000fe20007f3e0ff */
[----:B------:R-:W-:Y:S01]  /*37a0*/  IMAD.X R7, RZ, RZ, R23, P0 ;  /* 0x000000ffff077224 */ /* 0x000fe200000e0617 */
[----:B------:R-:W-:Y:S02]  /*37b0*/  MOV R5, UR31 ;  /* 0x0000001f00057c02 */ /* 0x000fe40008000f00 */
[----:B------:R-:W-:Y:S01]  /*37c0*/  ISETP.GE.AND P2, PT, R248, UR13, PT ;  /* 0x0000000df8007c0c */ /* 0x000fe2000bf46270 */
[----:B------:R-:W-:-:S02]  /*37d0*/  IMAD R7, R7, UR18, RZ ;  /* 0x0000001207077c24 */ /* 0x000fc4000f8e02ff */
[----:B------:R-:W-:Y:S01]  /*37e0*/  IMAD.X R9, RZ, RZ, R25, P1 ;  /* 0x000000ffff097224 */ /* 0x000fe200008e0619 */
[----:B------:R-:W-:Y:S01]  /*37f0*/  ISETP.GE.AND P1, PT, R247, UR13, PT ;  /* 0x0000000df7007c0c */ /* 0x000fe2000bf26270 */
[C---:B------:R-:W-:Y:S02]  /*3800*/  IMAD.WIDE.U32 R4, R6.reuse, UR18, R4 ;  /* 0x0000001206047c25 */ /* 0x040fe4000f8e0004 */
[----:B------:R-:W2:Y:S01]  /*3810*/  @!P3 LDC.64 R10, c[0x0][0x220] ;  /* 0x00008800ff0abb82 */ /* 0x000ea20000000a00 */
[----:B------:R1:W-:Y:S01]  /*3820*/  @P3 STS.128 [R230+0x19000], RZ ;  /* 0x019000ffe6003388 */ /* 0x0003e20000000c00 */
[----:B------:R-:W-:Y:S02]  /*3830*/  IMAD R6, R6, UR19, R7 ;  /* 0x0000001306067c24 */ /* 0x000fe4000f8e0207 */
[----:B------:R-:W-:Y:S01]  /*3840*/  IMAD R7, R9, UR18, RZ ;  /* 0x0000001209077c24 */ /* 0x000fe2000f8e02ff */
[----:B------:R-:W-:Y:S01]  /*3850*/  MOV R9, R19 ;  /* 0x0000001300097202 */ /* 0x000fe20000000f00 */
[----:B------:R-:W-:-:S02]  /*3860*/  IMAD.IADD R5, R5, 0x1, R6 ;  /* 0x0000000105057824 */ /* 0x000fc400078e0206 */
[----:B------:R-:W-:-:S04]  /*3870*/  IMAD.WIDE.U32 R8, R14, UR18, R8 ;  /* 0x000000120e087c25 */ /* 0x000fc8000f8e0008 */
[----:B------:R-:W-:Y:S02]  /*3880*/  IMAD R14, R14, UR19, R7 ;  /* 0x000000130e0e7c24 */ /* 0x000fe4000f8e0207 */
[----:B------:R-:W-:-:S03]  /*3890*/  IMAD.WIDE.U32 R6, R18, UR14, R4 ;  /* 0x0000000e12067c25 */ /* 0x000fc6000f8e0004 */
[----:B------:R-:W-:Y:S01]  /*38a0*/  IADD3 R14, R9, R14, RZ ;  /* 0x0000000e090e7210 */ /* 0x000fe20007ffe0ff */
[----:B-1----:R-:W-:Y:S01]  /*38b0*/  IMAD.WIDE R4, R232, 0x2, R12 ;  /* 0x00000002e8047825 */ /* 0x002fe200078e020c */
[----:B--2---:R-:W-:-:S03]  /*38c0*/  @!P3 LEA R10, P0, R8, R10, 0x1 ;  /* 0x0000000a080ab211 */ /* 0x004fc600078008ff */
[----:B------:R-:W-:Y:S01]  /*38d0*/  IMAD.IADD R7, R15, 0x1, R7 ;  /* 0x000000010f077824 */ /* 0x000fe200078e0207 */
[----:B------:R-:W-:Y:S02]  /*38e0*/  LEA R4, P4, R6, R4, 0x1 ;  /* 0x0000000406047211 */ /* 0x000fe400078808ff */
[----:B------:R-:W-:Y:S02]  /*38f0*/  @!P3 LEA.HI.X R11, R8, R11, R14, 0x1, P0 ;  /* 0x0000000b080bb211 */ /* 0x000fe400000f0c0e */
[----:B------:R-:W-:Y:S02]  /*3900*/  ISETP.GE.AND P0, PT, R246, UR13, PT ;  /* 0x0000000df6007c0c */ /* 0x000fe4000bf06270 */
[----:B------:R-:W-:Y:S01]  /*3910*/  LEA.HI.X R5, R6, R5, R7, 0x1, P4 ;  /* 0x0000000506057211 */ /* 0x000fe200020f0c07 */
        /* <DEDUP_REMOVED lines=20> */
.L_x_423:
[----:B------:R-:W-:Y:S05]  /*3a60*/  BSYNC B0 ;  /* 0x0000000000007941 */ /* 0x000fea0003800000 */
.L_x_422:
[----:B------:R-:W1:Y:S01]  /*3a70*/  LDC R251, c[0x0][0x270] ;  /* 0x00009c00fffb7b82 */ /* 0x000e620000000800 */
[----:B------:R-:W-:Y:S01]  /*3a80*/  UIADD3 UR13, UR34, 0x40, URZ ;  /* 0x00000040220d7890 */ /* 0x000fe2000fffe03f */
[----:B------:R-:W-:Y:S01]  /*3a90*/  IMAD.SHL.U32 R244, R84, 0x4, RZ ;  /* 0x0000000454f47824 */ /* 0x000fe200078e00ff */
        /* <DEDUP_REMOVED lines=64> */
[----:B------:R-:W-:Y:S01]  /*3ea0*/  SHF.L.U64.HI R245, R84, 0x2, R245 ;  /* 0x0000000254f57819 */ /* 0x000fe200000102f5 */
[----:B------:R-:W-:Y:S01]  /*3eb0*/  UISETP.GE.AND UP0, UPT, UR13, UR5, UPT ;  /* 0x000000050d00728c */ /* 0x000fe2000bf06270 */
[----:B------:R1:W5:Y:S01]  /*3ec0*/  @!P6 LDG.E R242, desc[UR6][R16.64] ;  /* 0x0000000610f2e981 */ /* 0x000362000c1e1900 */
[----:B------:R-:W-:Y:S01]  /*3ed0*/  ULDC UR17, c[0x0][0x2d0] ;  /* 0x0000b40000117ab9 */ /* 0x000fe20000000800 */
[----:B------:R-:W-:Y:S01]  /*3ee0*/  ULDC UR18, c[0x0][0x2dc] ;  /* 0x0000b70000127ab9 */ /* 0x000fe20000000800 */
[----:B------:R-:W-:Y:S01]  /*3ef0*/  ULDC UR13, c[0x0][0x2ec] ;  /* 0x0000bb00000d7ab9 */ /* 0x000fe20000000800 */
[----:B------:R1:W5:Y:S04]  /*3f00*/  @!P5 LDG.E R243, desc[UR6][R16.64+0x20] ;  /* 0x0000200610f3d981 */ /* 0x000368000c1e1900 */
[----:B------:R-:W0:Y:S02]  /*3f10*/  LDGDEPBAR ;  /* 0x00000000000079af */ /* 0x000e240000000000 */
.L_x_426:
[----:B------:R-:W0:Y:S01]  /*3f20*/  LDGDEPBAR ;  /* 0x00000000000079af */ /* 0x000e220000000000 */
[----:B------:R-:W-:Y:S01]  /*3f30*/  PLOP3.LUT P1, PT, PT, PT, UP0, 0x80, 0x0 ;  /* 0x000000000000781c */ /* 0x000fe20003f2f008 */
[----:B------:R-:W-:Y:S01]  /*3f40*/  UISETP.GE.AND UP3, UPT, UR8, 0x1, UPT ;  /* 0x000000010800788c */ /* 0x000fe2000bf66270 */
[----:B------:R-:W-:Y:S02]  /*3f50*/  PLOP3.LUT P5, PT, PT, PT, UP0, 0x80, 0x0 ;  /* 0x000000000000781c */ /* 0x000fe40003faf008 */
[----:B------:R-:W-:Y:S02]  /*3f60*/  PLOP3.LUT P2, PT, PT, PT, UP0, 0x80, 0x0 ;  /* 0x000000000000781c */ /* 0x000fe40003f4f008 */
[----:B------:R-:W-:Y:S02]  /*3f70*/  PLOP3.LUT P0, PT, PT, PT, UP0, 0x80, 0x0 ;  /* 0x000000000000781c */ /* 0x000fe40003f0f008 */
[----:B------:R-:W-:Y:S02]  /*3f80*/  PLOP3.LUT P4, PT, PT, PT, UP0, 0x80, 0x0 ;  /* 0x000000000000781c */ /* 0x000fe40003f8f008 */
[----:B-----5:R-:W-:Y:S02]  /*3f90*/  FSETP.NEU.FTZ.AND P3, PT, R242, -INF , PT ;  /* 0xff800000f200780b */ /* 0x020fe40003f7d000 */
[----:B------:R-:W-:Y:S01]  /*3fa0*/  PLOP3.LUT P6, PT, PT, PT, UP0, 0x80, 0x0 ;  /* 0x000000000000781c */ /* 0x000fe20003fcf008 */
[----:B------:R-:W-:Y:S04]  /*3fb0*/  DEPBAR.LE SB0, 0x0 ;  /* 0x000080000000791a */ /* 0x000fe80000000000 */
[----:B------:R-:W-:Y:S06]  /*3fc0*/  BAR.SYNC.DEFER_BLOCKING 0x0 ;  /* 0x0000000000007b1d */ /* 0x000fec0000010000 */
[----:B-1----:R-:W-:Y:S04]  /*3fd0*/  LDSM.16.M88.4 R16, [R218] ;  /* 0x00000000da10783b */ /* 0x002fe80000000200 */
[----:B------:R-:W2:Y:S04]  /*3fe0*/  LDSM.16.M88.4 R8, [R3+UR4+0x10000] ;  /* 0x010000040308783b */ /* 0x000ea80008000200 */
[----:B------:R-:W1:Y:S04]  /*3ff0*/  LDSM.16.M88.4 R84, [R3+UR4+0x10800] ;  /* 0x010800040354783b */ /* 0x000e680008000200 */
[----:B------:R-:W-:Y:S04]  /*4000*/  LDSM.16.M88.4 R88, [R220] ;  /* 0x00000000dc58783b */ /* 0x000fe80000000200 */
[----:B------:R-:W3:Y:S04]  /*4010*/  LDSM.16.M88.4 R92, [R2] ;  /* 0x00000000025c783b */ /* 0x000ee80000000200 */
[----:B------:R-:W4:Y:S04]  /*4020*/  LDSM.16.M88.4 R96, [R2+0x800] ;  /* 0x000800000260783b */ /* 0x000f280000000200 */
[----:B------:R-:W-:Y:S04]  /*4030*/  LDSM.16.M88.4 R100, [R223] ;  /* 0x00000000df64783b */ /* 0x000fe80000000200 */
[----:B------:R-:W4:Y:S04]  /*4040*/  LDSM.16.M88.4 R104, [R217] ;  /* 0x00000000d968783b */ /* 0x000f280000000200 */
[----:B------:R-:W-:Y:S04]  /*4050*/  LDSM.16.M88.4 R108, [R222] ;  /* 0x00000000de6c783b */ /* 0x000fe80000000200 */
[----:B------:R-:W-:Y:S01]  /*4060*/  LDSM.16.M88.4 R112, [R216] ;  /* 0x00000000d870783b */ /* 0x000fe20000000200 */
[C---:B--2---:R-:W-:Y:S06]  /*4070*/  HMMA.16816.F32 R4, R16.reuse, R8, RZ ;  /* 0x000000081004723c */ /* 0x044fec00000018ff */
[C---:B------:R-:W-:Y:S06]  /*4080*/  HMMA.16816.F32 R8, R16.reuse, R10, RZ ;  /* 0x0000000a1008723c */ /* 0x040fec00000018ff */
[C---:B-1----:R-:W-:Y:S06]  /*4090*/  HMMA.16816.F32 R12, R16.reuse, R84, RZ ;  /* 0x00000054100c723c */ /* 0x042fec00000018ff */
[----:B------:R-:W-:Y:S01]  /*40a0*/  HMMA.16816.F32 R16, R16, R86, RZ ;  /* 0x000000561010723c */ /* 0x000fe200000018ff */
[----:B------:R-:W1:Y:S05]  /*40b0*/  LDSM.16.M88.4 R84, [R217+0x800] ;  /* 0x00080000d954783b */ /* 0x000e6a0000000200 */
[C---:B---3--:R-:W-:Y:S06]  /*40c0*/  HMMA.16816.F32 R4, R88.reuse, R92, R4 ;  /* 0x0000005c5804723c */ /* 0x048fec0000001804 */
[C---:B------:R-:W-:Y:S01]  /*40d0*/  HMMA.16816.F32 R8, R88.reuse, R94, R8 ;  /* 0x0000005e5808723c */ /* 0x040fe20000001808 */
[----:B------:R-:W-:Y:S05]  /*40e0*/  LDSM.16.M88.4 R92, [R218+0x2000] ;  /* 0x00200000da5c783b */ /* 0x000fea0000000200 */
[C---:B----4-:R-:W-:Y:S06]  /*40f0*/  HMMA.16816.F32 R12, R88.reuse, R96, R12 ;  /* 0x00000060580c723c */ /* 0x050fec000000180c */
[----:B------:R-:W-:Y:S01]  /*4100*/  HMMA.16816.F32 R16, R88, R98, R16 ;  /* 0x000000625810723c */ /* 0x000fe20000001810 */
[----:B------:R-:W2:Y:S04]  /*4110*/  LDSM.16.M88.4 R88, [R216+0x800] ;  /* 0x00080000d858783b */ /* 0x000ea80000000200 */
[----:B------:R-:W3:Y:S01]  /*4120*/  LDSM.16.M88.4 R96, [R3+UR4+0x12000] ;  /* 0x012000040360783b */ /* 0x000ee20008000200 */
[C---:B------:R-:W-:Y:S06]  /*4130*/  HMMA.16816.F32 R4, R100.reuse, R104, R4 ;  /* 0x000000686404723c */ /* 0x040fec0000001804 */
[C---:B------:R-:W-:Y:S01]  /*4140*/  HMMA.16816.F32 R8, R100.reuse, R106, R8 ;  /* 0x0000006a6408723c */ /* 0x040fe20000001808 */
[----:B------:R-:W-:Y:S05]  /*4150*/  LDSM.16.M88.4 R104, [R2+0x2000] ;  /* 0x002000000268783b */ /* 0x000fea0000000200 */
[C---:B-1----:R-:W-:Y:S06]  /*4160*/  HMMA.16816.F32 R12, R100.reuse, R84, R12 ;  /* 0x00000054640c723c */ /* 0x042fec000000180c */
[----:B------:R-:W-:Y:S01]  /*4170*/  HMMA.16816.F32 R16, R100, R86, R16 ;  /* 0x000000566410723c */ /* 0x000fe20000001810 */
[----:B------:R-:W1:Y:S04]  /*4180*/  LDSM.16.M88.4 R84, [R3+UR4+0x12800] ;  /* 0x012800040354783b */ /* 0x000e680008000200 */
[----:B------:R-:W4:Y:S01]  /*4190*/  LDSM.16.M88.4 R100, [R220+0x2000] ;  /* 0x00200000dc64783b */ /* 0x000f220000000200 */
[C---:B------:R-:W-:Y:S06]  /*41a0*/  HMMA.16816.F32 R4, R108.reuse, R112, R4 ;  /* 0x000000706c04723c */ /* 0x040fec0000001804 */
[C---:B------:R-:W-:Y:S01]  /*41b0*/  HMMA.16816.F32 R8, R108.reuse, R114, R8 ;  /* 0x000000726c08723c */ /* 0x040fe20000001808 */
[----:B------:R-:W-:Y:S05]  /*41c0*/  LDSM.16.M88.4 R112, [R217+0x2000] ;  /* 0x00200000d970783b */ /* 0x000fea0000000200 */
[C---:B--2---:R-:W-:Y:S06]  /*41d0*/  HMMA.16816.F32 R12, R108.reuse, R88, R12 ;  /* 0x000000586c0c723c */ /* 0x044fec000000180c */
[----:B------:R-:W-:Y:S01]  /*41e0*/  HMMA.16816.F32 R16, R108, R90, R16 ;  /* 0x0000005a6c10723c */ /* 0x000fe20000001810 */
[----:B------:R-:W2:Y:S04]  /*41f0*/  LDSM.16.M88.4 R88, [R2+0x2800] ;  /* 0x002800000258783b */ /* 0x000ea80000000200 */
[----:B------:R-:W2:Y:S01]  /*4200*/  LDSM.16.M88.4 R108, [R223+0x2000] ;  /* 0x00200000df6c783b */ /* 0x000ea20000000200 */
[C---:B---3--:R-:W-:Y:S06]  /*4210*/  HMMA.16816.F32 R4, R92.reuse, R96, R4 ;  /* 0x000000605c04723c */ /* 0x048fec0000001804 */
[C---:B------:R-:W-:Y:S01]  /*4220*/  HMMA.16816.F32 R8, R92.reuse, R98, R8 ;  /* 0x000000625c08723c */ /* 0x040fe20000001808 */
[----:B------:R-:W-:Y:S05]  /*4230*/  LDSM.16.M88.4 R96, [R216+0x2000] ;  /* 0x00200000d860783b */ /* 0x000fea0000000200 */
[C---:B-1----:R-:W-:Y:S06]  /*4240*/  HMMA.16816.F32 R12, R92.reuse, R84, R12 ;  /* 0x000000545c0c723c */ /* 0x042fec000000180c */
[----:B------:R-:W-:Y:S01]  /*4250*/  HMMA.16816.F32 R16, R92, R86, R16 ;  /* 0x000000565c10723c */ /* 0x000fe20000001810 */
[----:B------:R-:W1:Y:S04]  /*4260*/  LDSM.16.M88.4 R84, [R217+0x2800] ;  /* 0x00280000d954783b */ /* 0x000e680000000200 */
[----:B------:R-:W3:Y:S01]  /*4270*/  LDSM.16.M88.4 R92, [R222+0x2000] ;  /* 0x00200000de5c783b */ /* 0x000ee20000000200 */
[C---:B----4-:R-:W-:Y:S06]  /*4280*/  HMMA.16816.F32 R4, R100.reuse, R104, R4 ;  /* 0x000000686404723c */ /* 0x050fec0000001804 */
[C---:B------:R-:W-:Y:S01]  /*4290*/  HMMA.16816.F32 R8, R100.reuse, R106, R8 ;  /* 0x0000006a6408723c */ /* 0x040fe20000001808 */
[----:B------:R-:W-:Y:S05]  /*42a0*/  LDSM.16.M88.4 R104, [R3+UR4+0x14000] ;  /* 0x014000040368783b */ /* 0x000fea0008000200 */
[C---:B--2---:R-:W-:Y:S06]  /*42b0*/  HMMA.16816.F32 R12, R100.reuse, R88, R12 ;  /* 0x00000058640c723c */ /* 0x044fec000000180c */
[----:B------:R-:W-:Y:S01]  /*42c0*/  HMMA.16816.F32 R16, R100, R90, R16 ;  /* 0x0000005a6410723c */ /* 0x000fe20000001810 */
[----:B------:R-:W2:Y:S04]  /*42d0*/  LDSM.16.M88.4 R88, [R216+0x2800] ;  /* 0x00280000d858783b */ /* 0x000ea80000000200 */
[----:B------:R-:W4:Y:S01]  /*42e0*/  LDSM.16.M88.4 R100, [R218+0x4000] ;  /* 0x00400000da64783b */ /* 0x000f220000000200 */
[C---:B------:R-:W-:Y:S06]  /*42f0*/  HMMA.16816.F32 R4, R108.reuse, R112, R4 ;  /* 0x000000706c04723c */ /* 0x040fec0000001804 */
[C---:B------:R-:W-:Y:S01]  /*4300*/  HMMA.16816.F32 R8, R108.reuse, R114, R8 ;  /* 0x000000726c08723c */ /* 0x040fe20000001808 */
[----:B------:R-:W-:Y:S05]  /*4310*/  LDSM.16.M88.4 R112, [R2+0x4000] ;  /* 0x004000000270783b */ /* 0x000fea0000000200 */
[C---:B-1----:R-:W-:Y:S06]  /*4320*/  HMMA.16816.F32 R12, R108.reuse, R84, R12 ;  /* 0x000000546c0c723c */ /* 0x042fec000000180c */
[----:B------:R-:W-:Y:S01]  /*4330*/  HMMA.16816.F32 R16, R108, R86, R16 ;  /* 0x000000566c10723c */ /* 0x000fe20000001810 */
[----:B------:R-:W1:Y:S04]  /*4340*/  LDSM.16.M88.4 R84, [R3+UR4+0x14800] ;  /* 0x014800040354783b */ /* 0x000e680008000200 */
[----:B------:R-:W1:Y:S01]  /*4350*/  LDSM.16.M88.4 R108, [R220+0x4000] ;  /* 0x00400000dc6c783b */ /* 0x000e620000000200 */
[C---:B---3--:R-:W-:Y:S06]  /*4360*/  HMMA.16816.F32 R4, R92.reuse, R96, R4 ;  /* 0x000000605c04723c */ /* 0x048fec0000001804 */
[C---:B------:R-:W-:Y:S01]  /*4370*/  HMMA.16816.F32 R8, R92.reuse, R98, R8 ;  /* 0x000000625c08723c */ /* 0x040fe20000001808 */
[----:B------:R-:W-:Y:S05]  /*4380*/  LDSM.16.M88.4 R96, [R217+0x4000] ;  /* 0x00400000d960783b */ /* 0x000fea0000000200 */
[C---:B--2---:R-:W-:Y:S06]  /*4390*/  HMMA.16816.F32 R12, R92.reuse, R88, R12 ;  /* 0x000000585c0c723c */ /* 0x044fec000000180c */
[----:B------:R-:W-:Y:S01]  /*43a0*/  HMMA.16816.F32 R16, R92, R90, R16 ;  /* 0x0000005a5c10723c */ /* 0x000fe20000001810 */
[----:B------:R-:W2:Y:S04]  /*43b0*/  LDSM.16.M88.4 R88, [R2+0x4800] ;  /* 0x004800000258783b */ /* 0x000ea80000000200 */
[----:B------:R-:W3:Y:S01]  /*43c0*/  LDSM.16.M88.4 R92, [R223+0x4000] ;  /* 0x00400000df5c783b */ /* 0x000ee20000000200 */
[C---:B----4-:R-:W-:Y:S06]  /*43d0*/  HMMA.16816.F32 R4, R100.reuse, R104, R4 ;  /* 0x000000686404723c */ /* 0x050fec0000001804 */
[C---:B------:R-:W-:Y:S01]  /*43e0*/  HMMA.16816.F32 R8, R100.reuse, R106, R8 ;  /* 0x0000006a6408723c */ /* 0x040fe20000001808 */
[----:B------:R-:W-:Y:S05]  /*43f0*/  LDSM.16.M88.4 R104, [R216+0x4000] ;  /* 0x00400000d868783b */ /* 0x000fea0000000200 */
[C---:B-1----:R-:W-:Y:S06]  /*4400*/  HMMA.16816.F32 R12, R100.reuse, R84, R12 ;  /* 0x00000054640c723c */ /* 0x042fec000000180c */
[----:B------:R-:W-:Y:S01]  /*4410*/  HMMA.16816.F32 R16, R100, R86, R16 ;  /* 0x000000566410723c */ /* 0x000fe20000001810 */
[----:B------:R-:W1:Y:S04]  /*4420*/  LDSM.16.M88.4 R84, [R217+0x4800] ;  /* 0x00480000d954783b */ /* 0x000e680000000200 */
[----:B------:R-:W4:Y:S01]  /*4430*/  LDSM.16.M88.4 R100, [R222+0x4000] ;  /* 0x00400000de64783b */ /* 0x000f220000000200 */
[C---:B------:R-:W-:Y:S06]  /*4440*/  HMMA.16816.F32 R4, R108.reuse, R112, R4 ;  /* 0x000000706c04723c */ /* 0x040fec0000001804 */
[C---:B------:R-:W-:Y:S01]  /*4450*/  HMMA.16816.F32 R8, R108.reuse, R114, R8 ;  /* 0x000000726c08723c */ /* 0x040fe20000001808 */
[----:B------:R-:W-:Y:S05]  /*4460*/  LDSM.16.M88.4 R112, [R3+UR4+0x16000] ;  /* 0x016000040370783b */ /* 0x000fea0008000200 */
        /* <DEDUP_REMOVED lines=9> */
[----:B------:R-:W1:Y:S04]  /*4500*/  LDSM.16.M88.4 R84, [R3+UR4+0x16800] ;  /* 0x016800040354783b */ /* 0x000e680008000200 */
[----:B------:R-:W3:Y:S01]  /*4510*/  LDSM.16.M88.4 R92, [R220+0x6000] ;  /* 0x00600000dc5c783b */ /* 0x000ee20000000200 */
[C---:B----4-:R-:W-:Y:S06]  /*4520*/  HMMA.16816.F32 R4, R100.reuse, R104, R4 ;  /* 0x000000686404723c */ /* 0x050fec0000001804 */
[C---:B------:R-:W-:Y:S01]  /*4530*/  HMMA.16816.F32 R8, R100.reuse, R106, R8 ;  /* 0x0000006a6408723c */ /* 0x040fe20000001808 */
[----:B------:R-:W-:Y:S05]  /*4540*/  LDSM.16.M88.4 R104, [R217+0x6000] ;  /* 0x00600000d968783b */ /* 0x000fea0000000200 */
        /* <DEDUP_REMOVED lines=9> */
[----:B------:R-:W1:Y:S04]  /*45e0*/  LDSM.16.M88.4 R84, [R217+0x6800] ;  /* 0x00680000d954783b */ /* 0x000e680000000200 */
[----:B------:R-:W1:Y:S01]  /*45f0*/  LDSM.16.M88.4 R108, [R222+0x6000] ;  /* 0x00600000de6c783b */ /* 0x000e620000000200 */
[C---:B---3--:R-:W-:Y:S06]  /*4600*/  HMMA.16816.F32 R4, R92.reuse, R96, R4 ;  /* 0x000000605c04723c */ /* 0x048fec0000001804 */
[C---:B------:R-:W-:Y:S06]  /*4610*/  HMMA.16816.F32 R8, R92.reuse, R98, R8 ;  /* 0x000000625c08723c */ /* 0x040fec0000001808 */
[C---:B--2---:R-:W-:Y:S06]  /*4620*/  HMMA.16816.F32 R12, R92.reuse, R88, R12 ;  /* 0x000000585c0c723c */ /* 0x044fec000000180c */
[----:B------:R-:W-:Y:S01]  /*4630*/  HMMA.16816.F32 R16, R92, R90, R16 ;  /* 0x0000005a5c10723c */ /* 0x000fe20000001810 */
[----:B------:R-:W-:Y:S04]  /*4640*/  IMAD.U32 R89, RZ, RZ, UR33 ;  /* 0x00000021ff597e24 */ /* 0x000fe8000f8e00ff */
[----:B------:R-:W-:Y:S01]  /*4650*/  @P1 IMAD R89, R89, 0x40, R252 ;  /* 0x0000004059591824 */ /* 0x000fe200078e02fc */
[C---:B----4-:R-:W-:Y:S01]  /*4660*/  HMMA.16816.F32 R4, R100.reuse, R104, R4 ;  /* 0x000000686404723c */ /* 0x050fe20000001804 */
[----:B------:R-:W-:Y:S04]  /*4670*/  PLOP3.LUT P1, PT, PT, PT, UP0, 0x80, 0x0 ;  /* 0x000000000000781c */ /* 0x000fe80003f2f008 */
[C---:B------:R-:W-:Y:S01]  /*4680*/  @P5 ISETP.GE.AND P5, PT, R89.reuse, UR5, PT ;  /* 0x0000000559005c0c */ /* 0x040fe2000bfa6270 */
[C---:B------:R-:W-:Y:S05]  /*4690*/  HMMA.16816.F32 R8, R100.reuse, R106, R8 ;  /* 0x0000006a6408723c */ /* 0x040fea0000001808 */
[----:B------:R-:W-:Y:S01]  /*46a0*/  @P2 VIADD R90, R89, 0x1 ;  /* 0x00000001595a2836 */ /* 0x000fe20000000000 */
[C---:B-1----:R-:W-:Y:S03]  /*46b0*/  HMMA.16816.F32 R12, R100.reuse, R84, R12 ;  /* 0x00000054640c723c */ /* 0x042fe6000000180c */
[C---:B------:R-:W-:Y:S02]  /*46c0*/  FSETP.NEU.FTZ.AND P2, PT, R243.reuse, -INF , PT ;  /* 0xff800000f300780b */ /* 0x040fe40003f5d000 */
[----:B------:R-:W-:Y:S01]  /*46d0*/  @P4 ISETP.GE.AND P4, PT, R90, UR5, PT ;  /* 0x000000055a004c0c */ /* 0x000fe2000bf86270 */
[----:B------:R-:W-:Y:S01]  /*46e0*/  HMMA.16816.F32 R16, R100, R86, R16 ;  /* 0x000000566410723c */ /* 0x000fe20000001810 */
[----:B------:R-:W1:Y:S04]  /*46f0*/  LDSM.16.M88.4 R84, [R216+0x6800] ;  /* 0x00680000d854783b */ /* 0x000e680000000200 */
[----:B------:R-:W-:Y:S01]  /*4700*/  FMUL.FTZ R90, R243, 1.4426950216293334961 ;  /* 0x3fb8aa3bf35a7820 */ /* 0x000fe20000410000 */
[C---:B------:R-:W-:Y:S05]  /*4710*/  HMMA.16816.F32 R4, R108.reuse, R112, R4 ;  /* 0x000000706c04723c */ /* 0x040fea0000001804 */
[----:B------:R-:W-:Y:S01]  /*4720*/  FMUL.FTZ R88, R242, 1.4426950216293334961 ;  /* 0x3fb8aa3bf2587820 */ /* 0x000fe20000410000 */
[C---:B------:R-:W-:Y:S05]  /*4730*/  HMMA.16816.F32 R8, R108.reuse, R114, R8 ;  /* 0x000000726c08723c */ /* 0x040fea0000001808 */
[----:B------:R-:W-:Y:S02]  /*4740*/  FSEL R88, R88, RZ, P3 ;  /* 0x000000ff58587208 */ /* 0x000fe40001800000 */
[----:B------:R-:W-:Y:S11]  /*4750*/  PLOP3.LUT P3, PT, PT, PT, UP0, 0x80, 0x0 ;  /* 0x000000000000781c */ /* 0x000ff60003f6f008 */
[----:B------:R-:W-:Y:S02]  /*4760*/  @P0 FSEL R4, R4, -INF , !P5 ;  /* 0xff80000004040808 */ /* 0x000fe40006800000 */
[----:B------:R-:W-:Y:S02]  /*4770*/  @P1 FSEL R5, R5, -INF , !P4 ;  /* 0xff80000005051808 */ /* 0x000fe40006000000 */
[----:B------:R-:W-:Y:S01]  /*4780*/  PLOP3.LUT P0, PT, PT, PT, UP0, 0x80, 0x0 ;  /* 0x000000000000781c */ /* 0x000fe20003f0f008 */
[--C-:B------:R-:W-:Y:S01]  /*4790*/  FFMA.FTZ R4, R4, UR13, -R88.reuse ;  /* 0x0000000d04047c23 */ /* 0x100fe20008010858 */
[----:B------:R-:W-:Y:S01]  /*47a0*/  PLOP3.LUT P1, PT, PT, PT, UP0, 0x80, 0x0 ;  /* 0x000000000000781c */ /* 0x000fe20003f2f008 */
[----:B------:R-:W-:Y:S02]  /*47b0*/  FFMA.FTZ R5, R5, UR13, -R88 ;  /* 0x0000000d05057c23 */ /* 0x000fe40008010858 */
[----:B------:R2:W-:Y:S01]  /*47c0*/  MUFU.EX2 R126, R4 ;  /* 0x00000004007e7308 */ /* 0x0005e20000000800 */
[C---:B-1----:R-:W-:Y:S06]  /*47d0*/  HMMA.16816.F32 R12, R108.reuse, R84, R12 ;  /* 0x000000546c0c723c */ /* 0x042fec000000180c */
[----:B------:R-:W-:Y:S03]  /*47e0*/  HMMA.16816.F32 R16, R108, R86, R16 ;  /* 0x000000566c10723c */ /* 0x000fe60000001810 */
[----:B------:R1:W3:Y:S02]  /*47f0*/  MUFU.EX2 R125, R5 ;  /* 0x00000005007d7308 */ /* 0x0002e40000000800 */
[----:B------:R-:W-:Y:S02]  /*4800*/  @P0 FSEL R6, R6, -INF , !P5 ;  /* 0xff80000006060808 */ /* 0x000fe40006800000 */
[----:B------:R-:W-:Y:S02]  /*4810*/  PLOP3.LUT P0, PT, PT, PT, UP0, 0x80, 0x0 ;  /* 0x000000000000781c */ /* 0x000fe40003f0f008 */
[----:B------:R-:W-:Y:S02]  /*4820*/  PLOP3.LUT P5, PT, PT, PT, UP0, 0x80, 0x0 ;  /* 0x000000000000781c */ /* 0x000fe40003faf008 */
[----:B--2---:R-:W-:Y:S02]  /*4830*/  FSEL R4, R90, RZ, P2 ;  /* 0x000000ff5a047208 */ /* 0x004fe40001000000 */
[----:B------:R-:W-:Y:S02]  /*4840*/  PLOP3.LUT P2, PT, PT, PT, UP0, 0x80, 0x0 ;  /* 0x000000000000781c */ /* 0x000fe40003f4f008 */
[----:B------:R-:W-:Y:S01]  /*4850*/  @P1 FSEL R7, R7, -INF , !P4 ;  /* 0xff80000007071808 */ /* 0x000fe20006000000 */
[--C-:B------:R-:W-:Y:S01]  /*4860*/  FFMA.FTZ R6, R6, UR13, -R4.reuse ;  /* 0x0000000d06067c23 */ /* 0x100fe20008010804 */
[----:B------:R-:W-:Y:S01]  /*4870*/  PLOP3.LUT P1, PT, PT, PT, UP0, 0x80, 0x0 ;  /* 0x000000000000781c */ /* 0x000fe20003f2f008 */
[----:B-1----:R-:W-:Y:S01]  /*4880*/  @P3 VIADD R5, R89, 0x8 ;  /* 0x0000000859053836 */ /* 0x002fe20000000000 */
[----:B------:R-:W-:Y:S01]  /*4890*/  PLOP3.LUT P3, PT, PT, PT, UP0, 0x80, 0x0 ;  /* 0x000000000000781c */ /* 0x000fe20003f6f008 */
[----:B------:R-:W-:Y:S01]  /*48a0*/  FFMA.FTZ R7, R7, UR13, -R4 ;  /* 0x0000000d07077c23 */ /* 0x000fe20008010804 */
[----:B------:R-:W-:Y:S01]  /*48b0*/  PLOP3.LUT P4, PT, PT, PT, UP0, 0x80, 0x0 ;  /* 0x000000000000781c */ /* 0x000fe20003f8f008 */
[----:B------:R3:W-:Y:S01]  /*48c0*/  MUFU.EX2 R130, R6 ;  /* 0x0000000600827308 */ /* 0x0007e20000000800 */
[----:B------:R-:W-:Y:S03]  /*48d0*/  @P6 ISETP.GE.AND P6, PT, R5, UR5, PT ;  /* 0x0000000505006c0c */ /* 0x000fe6000bfc6270 */
[----:B------:R-:W-:Y:S01]  /*48e0*/  @P2 VIADD R5, R89, 0x9 ;  /* 0x0000000959052836 */ /* 0x000fe20000000000 */
[----:B------:R-:W-:Y:S02]  /*48f0*/  @P0 FSEL R8, R8, -INF , !P6 ;  /* 0xff80000008080808 */ /* 0x000fe40007000000 */
[----:B------:R-:W-:Y:S03]  /*4900*/  PLOP3.LUT P0, PT, PT, PT, UP0, 0x80, 0x0 ;  /* 0x000000000000781c */ /* 0x000fe60003f0f008 */
[----:B------:R-:W1:Y:S01]  /*4910*/  MUFU.EX2 R129, R7 ;  /* 0x0000000700817308 */ /* 0x000e620000000800 */
[----:B------:R-:W-:Y:S01]  /*4920*/  @P5 ISETP.GE.AND P5, PT, R5, UR5, PT ;  /* 0x0000000505005c0c */ /* 0x000fe2000bfa6270 */
[----:B------:R-:W-:Y:S01]  /*4930*/  @P3 VIADD R5, R89, 0x10 ;  /* 0x0000001059053836 */ /* 0x000fe20000000000 */
[----:B------:R-:W-:Y:S01]  /*4940*/  PLOP3.LUT P2, PT, PT, PT, UP0, 0x80, 0x0 ;  /* 0x000000000000781c */ /* 0x000fe20003f4f008 */
[--C-:B------:R-:W-:Y:S01]  /*4950*/  FFMA.FTZ R8, R8, UR13, -R88.reuse ;  /* 0x0000000d08087c23 */ /* 0x100fe20008010858 */
[----:B------:R-:W-:Y:S02]  /*4960*/  @P1 FSEL R9, R9, -INF , !P5 ;  /* 0xff80000009091808 */ /* 0x000fe40006800000 */
[----:B------:R-:W-:Y:S03]  /*4970*/  PLOP3.LUT P1, PT, PT, PT, UP0, 0x80, 0x0 ;  /* 0x000000000000781c */ /* 0x000fe60003f2f008 */
[----:B------:R-:W-:Y:S01]  /*4980*/  MUFU.EX2 R123, R8 ;  /* 0x00000008007b7308 */ /* 0x000fe20000000800 */
[----:B------:R-:W-:Y:S01]  /*4990*/  @P4 ISETP.GE.AND P4, PT, R5, UR5, PT ;  /* 0x0000000505004c0c */ /* 0x000fe2000bf86270 */
[----:B------:R-:W-:Y:S01]  /*49a0*/  FFMA.FTZ R9, R9, UR13, -R88 ;  /* 0x0000000d09097c23 */ /* 0x000fe20008010858 */
[----:B------:R-:W-:Y:S02]  /*49b0*/  PLOP3.LUT P3, PT, PT, PT, UP0, 0x80, 0x0 ;  /* 0x000000000000781c */ /* 0x000fe40003f6f008 */
[----:B------:R-:W-:Y:S02]  /*49c0*/  @P0 FSEL R10, R10, -INF , !P6 ;  /* 0xff8000000a0a0808 */ /* 0x000fe40007000000 */
[----:B------:R-:W-:Y:S03]  /*49d0*/  PLOP3.LUT P0, PT, PT, PT, UP0, 0x80, 0x0 ;  /* 0x000000000000781c */ /* 0x000fe60003f0f008 */
[----:B------:R-:W-:Y:S01]  /*49e0*/  MUFU.EX2 R122, R9 ;  /* 0x00000009007a7308 */ /* 0x000fe20000000800 */
[----:B------:R-:W-:Y:S01]  /*49f0*/  PLOP3.LUT P6, PT, PT, PT, UP0, 0x80, 0x0 ;  /* 0x000000000000781c */ /* 0x000fe20003fcf008 */
[--C-:B------:R-:W-:Y:S01]  /*4a00*/  FFMA.FTZ R10, R10, UR13, -R4.reuse ;  /* 0x0000000d0a0a7c23 */ /* 0x100fe20008010804 */
[----:B------:R-:W-:Y:S01]  /*4a10*/  @P2 FSEL R11, R11, -INF , !P5 ;  /* 0xff8000000b0b2808 */ /* 0x000fe20006800000 */
[----:B------:R-:W-:Y:S01]  /*4a20*/  @P1 VIADD R5, R89, 0x11 ;  /* 0x0000001159051836 */ /* 0x000fe20000000000 */
[----:B------:R-:W-:Y:S02]  /*4a30*/  PLOP3.LUT P2, PT, PT, PT, UP0, 0x80, 0x0 ;  /* 0x000000000000781c */ /* 0x000fe40003f4f008 */
[----:B------:R-:W-:Y:S01]  /*4a40*/  PLOP3.LUT P1, PT, PT, PT, UP0, 0x80, 0x0 ;  /* 0x000000000000781c */ /* 0x000fe20003f2f008 */
[----:B------:R-:W-:Y:S01]  /*4a50*/  FFMA.FTZ R11, R11, UR13, -R4 ;  /* 0x0000000d0b0b7c23 */ /* 0x000fe20008010804 */
[----:B------:R-:W-:Y:S01]  /*4a60*/  PLOP3.LUT P5, PT, PT, PT, UP0, 0x80, 0x0 ;  /* 0x000000000000781c */ /* 0x000fe20003faf008 */
[----:B------:R-:W-:Y:S01]  /*4a70*/  MUFU.EX2 R128, R10 ;  /* 0x0000000a00807308 */ /* 0x000fe20000000800 */
[----:B---3--:R-:W-:Y:S02]  /*4a80*/  F2FP.F16.F32.PACK_AB R6, R125, R126 ;  /* 0x0000007e7d06723e */ /* 0x008fe400000000ff */
[----:B------:R-:W-:Y:S02]  /*4a90*/  @P0 FSEL R12, R12, -INF , !P4 ;  /* 0xff8000000c0c0808 */ /* 0x000fe40006000000 */
[----:B------:R-:W-:Y:S01]  /*4aa0*/  PLOP3.LUT P0, PT, PT, PT, UP0, 0x80, 0x0 ;  /* 0x000000000000781c */ /* 0x000fe20003f0f008 */
[----:B------:R2:W-:Y:S01]  /*4ab0*/  STS [R239+0x22000], R6 ;  /* 0x02200006ef007388 */ /* 0x0005e20000000800 */
[----:B------:R-:W-:Y:S03]  /*4ac0*/  @P6 ISETP.GE.AND P6, PT, R5, UR5, PT ;  /* 0x0000000505006c0c */ /* 0x000fe6000bfc6270 */
[----:B------:R-:W3:Y:S01]  /*4ad0*/  MUFU.EX2 R127, R11 ;  /* 0x0000000b007f7308 */ /* 0x000ee20000000800 */
[----:B------:R-:W-:Y:S01]  /*4ae0*/  FFMA.FTZ R12, R12, UR13, -R88 ;  /* 0x0000000d0c0c7c23 */ /* 0x000fe20008010858 */
[----:B------:R-:W-:Y:S02]  /*4af0*/  @P1 FSEL R14, R14, -INF , !P4 ;  /* 0xff8000000e0e1808 */ /* 0x000fe40006000000 */
[----:B------:R-:W-:Y:S02]  /*4b00*/  @P2 FSEL R13, R13, -INF , !P6 ;  /* 0xff8000000d0d2808 */ /* 0x000fe40007000000 */
[----:B------:R-:W-:Y:S01]  /*4b10*/  PLOP3.LUT P2, PT, PT, PT, UP0, 0x80, 0x0 ;  /* 0x000000000000781c */ /* 0x000fe20003f4f008 */
[----:B------:R-:W-:Y:S01]  /*4b20*/  FFMA.FTZ R14, R14, UR13, -R4 ;  /* 0x0000000d0e0e7c23 */ /* 0x000fe20008010804 */
[----:B------:R-:W-:Y:S01]  /*4b30*/  PLOP3.LUT P1, PT, PT, PT, UP0, 0x80, 0x0 ;  /* 0x000000000000781c */ /* 0x000fe20003f2f008 */
[----:B------:R-:W-:Y:S01]  /*4b40*/  FFMA.FTZ R13, R13, UR13, -R88 ;  /* 0x0000000d0d0d7c23 */ /* 0x000fe20008010858 */
[C---:B------:R-:W-:Y:S01]  /*4b50*/  @P0 VIADD R5, R89.reuse, 0x18 ;  /* 0x0000001859050836 */ /* 0x040fe20000000000 */
[----:B------:R-:W-:Y:S01]  /*4b60*/  PLOP3.LUT P4, PT, PT, PT, UP0, 0x80, 0x0 ;  /* 0x000000000000781c */ /* 0x000fe20003f8f008 */
[----:B------:R-:W-:Y:S01]  /*4b70*/  @P5 VIADD R89, R89, 0x19 ;  /* 0x0000001959595836 */ /* 0x000fe20000000000 */
[----:B------:R-:W-:Y:S01]  /*4b80*/  PLOP3.LUT P0, PT, PT, PT, UP0, 0x80, 0x0 ;  /* 0x000000000000781c */ /* 0x000fe20003f0f008 */
[----:B------:R-:W-:Y:S01]  /*4b90*/  MUFU.EX2 R118, R12 ;  /* 0x0000000c00767308 */ /* 0x000fe20000000800 */
[----:B------:R-:W-:Y:S02]  /*4ba0*/  @P3 ISETP.GE.AND P3, PT, R5, UR5, PT ;  /* 0x0000000505003c0c */ /* 0x000fe4000bf66270 */
[----:B-1----:R-:W-:Y:S02]  /*4bb0*/  F2FP.F16.F32.PACK_AB R5, R129, R130 ;  /* 0x000000828105723e */ /* 0x002fe400000000ff */
[----:B------:R-:W-:Y:S02]  /*4bc0*/  @P2 FSEL R15, R15, -INF , !P6 ;  /* 0xff8000000f0f2808 */ /* 0x000fe40007000000 */
[----:B------:R-:W-:Y:S01]  /*4bd0*/  @P1 FSEL R16, R16, -INF , !P3 ;  /* 0xff80000010101808 */ /* 0x000fe20005800000 */
[----:B------:R1:W-:Y:S01]  /*4be0*/  STS [R239+0x22400], R5 ;  /* 0x02240005ef007388 */ /* 0x0003e20000000800 */
[----:B------:R-:W-:Y:S01]  /*4bf0*/  PLOP3.LUT P2, PT, PT, PT, UP0, 0x80, 0x0 ;  /* 0x000000000000781c */ /* 0x000fe20003f4f008 */
[----:B------:R-:W-:Y:S01]  /*4c00*/  FFMA.FTZ R15, R15, UR13, -R4 ;  /* 0x0000000d0f0f7c23 */ /* 0x000fe20008010804 */
[----:B------:R-:W-:Y:S01]  /*4c10*/  PLOP3.LUT P1, PT, PT, PT, UP0, 0x80, 0x0 ;  /* 0x000000000000781c */ /* 0x000fe20003f2f008 */
[--C-:B------:R-:W-:Y:S01]  /*4c20*/  FFMA.FTZ R16, R16, UR13, -R88.reuse ;  /* 0x0000000d10107c23 */ /* 0x100fe20008010858 */
[----:B------:R-:W-:Y:S01]  /*4c30*/  @P4 ISETP.GE.AND P4, PT, R89, UR5, PT ;  /* 0x0000000559004c0c */ /* 0x000fe2000bf86270 */
[----:B------:R-:W4:Y:S01]  /*4c40*/  MUFU.EX2 R117, R13 ;  /* 0x0000000d00757308 */ /* 0x000f220000000800 */
[----:B---3--:R-:W-:Y:S02]  /*4c50*/  F2FP.F16.F32.PACK_AB R8, R127, R128 ;  /* 0x000000807f08723e */ /* 0x008fe400000000ff */
[----:B------:R-:W-:Y:S02]  /*4c60*/  @P0 FSEL R17, R17, -INF , !P4 ;  /* 0xff80000011110808 */ /* 0x000fe40006000000 */
[----:B------:R-:W-:Y:S01]  /*4c70*/  IADD3 R112, P0, R244, UR12, RZ ;  /* 0x0000000cf4707c10 */ /* 0x000fe2000ff1e0ff */
[----:B------:R-:W-:Y:S02]  /*4c80*/  STS [R241+0x22400], R8 ;  /* 0x02240008f1007388 */ /* 0x000fe40000000800 */
[----:B------:R-:W-:Y:S01]  /*4c90*/  @P2 FSEL R18, R18, -INF , !P3 ;  /* 0xff80000012122808 */ /* 0x000fe20005800000 */
[----:B------:R-:W-:Y:S01]  /*4ca0*/  FFMA.FTZ R88, R17, UR13, -R88 ;  /* 0x0000000d11587c23 */ /* 0x000fe20008010858 */
[----:B------:R-:W-:Y:S01]  /*4cb0*/  @P1 FSEL R19, R19, -INF , !P4 ;  /* 0xff80000013131808 */ /* 0x000fe20006000000 */
[----:B------:R-:W-:Y:S01]  /*4cc0*/  MUFU.EX2 R124, R14 ;  /* 0x0000000e007c7308 */ /* 0x000fe20000000800 */
[----:B------:R-:W-:Y:S01]  /*4cd0*/  IADD3.X R113, R245, UR11, RZ, P0, !PT ;  /* 0x0000000bf5717c10 */ /* 0x000fe200087fe4ff */
[--C-:B------:R-:W-:Y:S01]  /*4ce0*/  FFMA.FTZ R18, R18, UR13, -R4.reuse ;  /* 0x0000000d12127c23 */ /* 0x100fe20008010804 */
[----:B------:R-:W-:Y:S01]  /*4cf0*/  PLOP3.LUT P0, PT, PT, PT, UP3, 0x80, 0x0 ;  /* 0x000000000000781c */ /* 0x000fe20003f0f038 */
[----:B------:R-:W-:Y:S01]  /*4d00*/  FFMA.FTZ R4, R19, UR13, -R4 ;  /* 0x0000000d13047c23 */ /* 0x000fe20008010804 */
[----:B----4-:R-:W-:Y:S01]  /*4d10*/  F2FP.F16.F32.PACK_AB R7, R117, R118 ;  /* 0x000000767507723e */ /* 0x010fe200000000ff */
[----:B------:R-:W3:Y:S04]  /*4d20*/  LDG.E R114, desc[UR6][R112.64] ;  /* 0x0000000670727981 */ /* 0x000ee8000c1e1900 */
[----:B------:R4:W-:Y:S10]  /*4d30*/  MUFU.EX2 R119, R4 ;  /* 0x0000000400777308 */ /* 0x0009f40000000800 */
[----:B------:R-:W2:Y:S10]  /*4d40*/  MUFU.EX2 R121, R15 ;  /* 0x0000000f00797308 */ /* 0x000eb40000000800 */
[----:B------:R-:W-:Y:S01]  /*4d50*/  MUFU.EX2 R116, R16 ;  /* 0x0000001000747308 */ /* 0x000fe20000000800 */
[----:B----4-:R-:W-:Y:S05]  /*4d60*/  F2FP.F16.F32.PACK_AB R4, R122, R123 ;  /* 0x0000007b7a04723e */ /* 0x010fea00000000ff */
[----:B------:R4:W-:Y:S04]  /*4d70*/  STS [R241+0x22000], R4 ;  /* 0x02200004f1007388 */ /* 0x0009e80000000800 */
[----:B------:R-:W1:Y:S01]  /*4d80*/  MUFU.EX2 R115, R88 ;  /* 0x0000005800737308 */ /* 0x000e620000000800 */
[----:B--2---:R-:W-:Y:S01]  /*4d90*/  F2FP.F16.F32.PACK_AB R6, R121, R124 ;  /* 0x0000007c7906723e */ /* 0x004fe200000000ff */
[----:B------:R-:W-:Y:S04]  /*4da0*/  STS [R238+0x22000], R7 ;  /* 0x02200007ee007388 */ /* 0x000fe80000000800 */
[----:B------:R-:W-:Y:S04]  /*4db0*/  STS [R238+0x22400], R6 ;  /* 0x02240006ee007388 */ /* 0x000fe80000000800 */
[----:B------:R-:W4:Y:S01]  /*4dc0*/  MUFU.EX2 R120, R18 ;  /* 0x0000001200787308 */ /* 0x000f220000000800 */
[----:B------:R-:W2:Y:S01]  /*4dd0*/  LDG.E R112, desc[UR6][R112.64+0x20] ;  /* 0x0000200670707981 */ /* 0x000ea2000c1e1900 */
[----:B-1----:R-:W-:Y:S05]  /*4de0*/  F2FP.F16.F32.PACK_AB R5, R115, R116 ;  /* 0x000000747305723e */ /* 0x002fea00000000ff */
[----:B------:R-:W-:Y:S01]  /*4df0*/  STS [R240+0x22000], R5 ;  /* 0x02200005f0007388 */ /* 0x000fe20000000800 */
[----:B----4-:R-:W-:Y:S05]  /*4e00*/  F2FP.F16.F32.PACK_AB R4, R119, R120 ;  /* 0x000000787704723e */ /* 0x010fea00000000ff */
[----:B------:R-:W-:Y:S04]  /*4e10*/  STS [R240+0x22400], R4 ;  /* 0x02240004f0007388 */ /* 0x000fe80000000800 */
[----:B------:R-:W-:Y:S04]  /*4e20*/  LDSM.16.M88.4 R16, [R218+0x8000] ;  /* 0x00800000da10783b */ /* 0x000fe80000000200 */
[----:B------:R-:W1:Y:S04]  /*4e30*/  LDSM.16.M88.4 R8, [R3+UR4+0x18000] ;  /* 0x018000040308783b */ /* 0x000e680008000200 */
[----:B------:R-:W4:Y:S04]  /*4e40*/  LDSM.16.M88.4 R84, [R3+UR4+0x18800] ;  /* 0x018800040354783b */ /* 0x000f280008000200 */
[----:B------:R-:W-:Y:S04]  /*4e50*/  LDSM.16.M88.4 R88, [R220+0x8000] ;  /* 0x00800000dc58783b */ /* 0x000fe80000000200 */
[----:B------:R-:W4:Y:S04]  /*4e60*/  LDSM.16.M88.4 R92, [R2+0x8000] ;  /* 0x00800000025c783b */ /* 0x000f280000000200 */
[----:B------:R-:W4:Y:S04]  /*4e70*/  LDSM.16.M88.4 R96, [R2+0x8800] ;  /* 0x008800000260783b */ /* 0x000f280000000200 */
[----:B------:R-:W-:Y:S04]  /*4e80*/  LDSM.16.M88.4 R100, [R223+0x8000] ;  /* 0x00800000df64783b */ /* 0x000fe80000000200 */
[----:B------:R-:W4:Y:S04]  /*4e90*/  LDSM.16.M88.4 R104, [R217+0x8000] ;  /* 0x00800000d968783b */ /* 0x000f280000000200 */
[----:B------:R-:W-:Y:S01]  /*4ea0*/  LDSM.16.M88.4 R108, [R216+0x8000] ;  /* 0x00800000d86c783b */ /* 0x000fe20000000200 */
[C---:B-1----:R-:W-:Y:S06]  /*4eb0*/  HMMA.16816.F32 R4, R16.reuse, R8, RZ ;  /* 0x000000081004723c */ /* 0x042fec00000018ff */
[C---:B------:R-:W-:Y:S06]  /*4ec0*/  HMMA.16816.F32 R8, R16.reuse, R10, RZ ;  /* 0x0000000a1008723c */ /* 0x040fec00000018ff */
[C---:B----4-:R-:W-:Y:S06]  /*4ed0*/  HMMA.16816.F32 R12, R16.reuse, R84, RZ ;  /* 0x00000054100c723c */ /* 0x050fec00000018ff */
[----:B------:R-:W-:Y:S01]  /*4ee0*/  HMMA.16816.F32 R16, R16, R86, RZ ;  /* 0x000000561010723c */ /* 0x000fe200000018ff */
[----:B------:R-:W1:Y:S05]  /*4ef0*/  LDSM.16.M88.4 R84, [R217+0x8800] ;  /* 0x00880000d954783b */ /* 0x000e6a0000000200 */
[C---:B------:R-:W-:Y:S06]  /*4f00*/  HMMA.16816.F32 R4, R88.reuse, R92, R4 ;  /* 0x0000005c5804723c */ /* 0x040fec0000001804 */
[C---:B------:R-:W-:Y:S01]  /*4f10*/  HMMA.16816.F32 R8, R88.reuse, R94, R8 ;  /* 0x0000005e5808723c */ /* 0x040fe20000001808 */
[----:B------:R-:W4:Y:S05]  /*4f20*/  LDSM.16.M88.4 R92, [R222+0x8000] ;  /* 0x00800000de5c783b */ /* 0x000f2a0000000200 */
[C---:B------:R-:W-:Y:S06]  /*4f30*/  HMMA.16816.F32 R12, R88.reuse, R96, R12 ;  /* 0x00000060580c723c */ /* 0x040fec000000180c */
[----:B------:R-:W-:Y:S01]  /*4f40*/  HMMA.16816.F32 R16, R88, R98, R16 ;  /* 0x000000625810723c */ /* 0x000fe20000001810 */
[----:B------:R-:W4:Y:S04]  /*4f50*/  LDSM.16.M88.4 R88, [R216+0x8800] ;  /* 0x00880000d858783b */ /* 0x000f280000000200 */
[----:B------:R-:W-:Y:S01]  /*4f60*/  LDSM.16.M88.4 R96, [R218+0xa000] ;  /* 0x00a00000da60783b */ /* 0x000fe20000000200 */
[C---:B------:R-:W-:Y:S06]  /*4f70*/  HMMA.16816.F32 R4, R100.reuse, R104, R4 ;  /* 0x000000686404723c */ /* 0x040fec0000001804 */
[C---:B------:R-:W-:Y:S01]  /*4f80*/  HMMA.16816.F32 R8, R100.reuse, R106, R8 ;  /* 0x0000006a6408723c */ /* 0x040fe20000001808 */
[----:B------:R-:W4:Y:S05]  /*4f90*/  LDSM.16.M88.4 R104, [R3+UR4+0x1a000] ;  /* 0x01a000040368783b */ /* 0x000f2a0008000200 */
[C---:B-1----:R-:W-:Y:S06]  /*4fa0*/  HMMA.16816.F32 R12, R100.reuse, R84, R12 ;  /* 0x00000054640c723c */ /* 0x042fec000000180c */
[----:B------:R-:W-:Y:S01]  /*4fb0*/  HMMA.16816.F32 R16, R100, R86, R16 ;  /* 0x000000566410723c */ /* 0x000fe20000001810 */
[----:B------:R-:W1:Y:S04]  /*4fc0*/  LDSM.16.M88.4 R84, [R3+UR4+0x1a800] ;  /* 0x01a800040354783b */ /* 0x000e680008000200 */
[----:B------:R-:W-:Y:S01]  /*4fd0*/  LDSM.16.M88.4 R100, [R220+0xa000] ;  /* 0x00a00000dc64783b */ /* 0x000fe20000000200 */
[C---:B----4-:R-:W-:Y:S06]  /*4fe0*/  HMMA.16816.F32 R4, R92.reuse, R108, R4 ;  /* 0x0000006c5c04723c */ /* 0x050fec0000001804 */
        /* <DEDUP_REMOVED lines=8> */
[----:B------:R-:W4:Y:S05]  /*5070*/  LDSM.16.M88.4 R104, [R217+0xa000] ;  /* 0x00a00000d968783b */ /* 0x000f2a0000000200 */
[C---:B-1----:R-:W-:Y:S06]  /*5080*/  HMMA.16816.F32 R12, R96.reuse, R84, R12 ;  /* 0x00000054600c723c */ /* 0x042fec000000180c */
[----:B------:R-:W-:Y:S01]  /*5090*/  HMMA.16816.F32 R16, R96, R86, R16 ;  /* 0x000000566010723c */ /* 0x000fe20000001810 */
[----:B------:R-:W1:Y:S04]  /*50a0*/  LDSM.16.M88.4 R84, [R217+0xa800] ;  /* 0x00a80000d954783b */ /* 0x000e680000000200 */
[----:B------:R-:W-:Y:S01]  /*50b0*/  LDSM.16.M88.4 R96, [R222+0xa000] ;  /* 0x00a00000de60783b */ /* 0x000fe20000000200 */
[C---:B----4-:R-:W-:Y:S06]  /*50c0*/  HMMA.16816.F32 R4, R100.reuse, R108, R4 ;  /* 0x0000006c6404723c */ /* 0x050fec0000001804 */
[C---:B------:R-:W-:Y:S01]  /*50d0*/  HMMA.16816.F32 R8, R100.reuse, R110, R8 ;  /* 0x0000006e6408723c */ /* 0x040fe20000001808 */
[----:B------:R-:W4:Y:S05]  /*50e0*/  LDSM.16.M88.4 R108, [R216+0xa000] ;  /* 0x00a00000d86c783b */ /* 0x000f2a0000000200 */
[C---:B------:R-:W-:Y:S06]  /*50f0*/  HMMA.16816.F32 R12, R100.reuse, R88, R12 ;  /* 0x00000058640c723c */ /* 0x040fec000000180c */
[----:B------:R-:W-:Y:S01]  /*5100*/  HMMA.16816.F32 R16, R100, R90, R16 ;  /* 0x0000005a6410723c */ /* 0x000fe20000001810 */
[----:B------:R-:W3:Y:S04]  /*5110*/  LDSM.16.M88.4 R88, [R216+0xa800] ;  /* 0x00a80000d858783b */ /* 0x000ee80000000200 */
[----:B------:R-:W-:Y:S01]  /*5120*/  LDSM.16.M88.4 R100, [R218+0xc000] ;  /* 0x00c00000da64783b */ /* 0x000fe20000000200 */
[C---:B------:R-:W-:Y:S06]  /*5130*/  HMMA.16816.F32 R4, R92.reuse, R104, R4 ;  /* 0x000000685c04723c */ /* 0x040fec0000001804 */
[C---:B------:R-:W-:Y:S01]  /*5140*/  HMMA.16816.F32 R8, R92.reuse, R106, R8 ;  /* 0x0000006a5c08723c */ /* 0x040fe20000001808 */
[----:B------:R-:W3:Y:S05]  /*5150*/  LDSM.16.M88.4 R104, [R3+UR4+0x1c000] ;  /* 0x01c000040368783b */ /* 0x000eea0008000200 */
[C---:B-1----:R-:W-:Y:S06]  /*5160*/  HMMA.16816.F32 R12, R92.reuse, R84, R12 ;  /* 0x000000545c0c723c */ /* 0x042fec000000180c */
[----:B------:R-:W-:Y:S01]  /*5170*/  HMMA.16816.F32 R16, R92, R86, R16 ;  /* 0x000000565c10723c */ /* 0x000fe20000001810 */
[----:B------:R-:W1:Y:S04]  /*5180*/  LDSM.16.M88.4 R84, [R3+UR4+0x1c800] ;  /* 0x01c800040354783b */ /* 0x000e680008000200 */
[----:B------:R-:W-:Y:S01]  /*5190*/  LDSM.16.M88.4 R92, [R220+0xc000] ;  /* 0x00c00000dc5c783b */ /* 0x000fe20000000200 */
[C---:B----4-:R-:W-:Y:S06]  /*51a0*/  HMMA.16816.F32 R4, R96.reuse, R108, R4 ;  /* 0x0000006c6004723c */ /* 0x050fec0000001804 */
[C---:B------:R-:W-:Y:S01]  /*51b0*/  HMMA.16816.F32 R8, R96.reuse, R110, R8 ;  /* 0x0000006e6008723c */ /* 0x040fe20000001808 */
[----:B------:R-:W4:Y:S05]  /*51c0*/  LDSM.16.M88.4 R108, [R2+0xc000] ;  /* 0x00c00000026c783b */ /* 0x000f2a0000000200 */
[C---:B---3--:R-:W-:Y:S06]  /*51d0*/  HMMA.16816.F32 R12, R96.reuse, R88, R12 ;  /* 0x00000058600c723c */ /* 0x048fec000000180c */
[----:B------:R-:W-:Y:S01]  /*51e0*/  HMMA.16816.F32 R16, R96, R90, R16 ;  /* 0x0000005a6010723c */ /* 0x000fe20000001810 */
[----:B------:R-:W3:Y:S04]  /*51f0*/  LDSM.16.M88.4 R88, [R2+0xc800] ;  /* 0x00c800000258783b */ /* 0x000ee80000000200 */
[----:B------:R-:W-:Y:S01]  /*5200*/  LDSM.16.M88.4 R96, [R223+0xc000] ;  /* 0x00c00000df60783b */ /* 0x000fe20000000200 */
[C---:B------:R-:W-:Y:S06]  /*5210*/  HMMA.16816.F32 R4, R100.reuse, R104, R4 ;  /* 0x000000686404723c */ /* 0x040fec0000001804 */
[C---:B------:R-:W-:Y:S01]  /*5220*/  HMMA.16816.F32 R8, R100.reuse, R106, R8 ;  /* 0x0000006a6408723c */ /* 0x040fe20000001808 */
[----:B------:R-:W2:Y:S05]  /*5230*/  LDSM.16.M88.4 R104, [R217+0xc000] ;  /* 0x00c00000d968783b */ /* 0x000eaa0000000200 */
[C---:B-1----:R-:W-:Y:S06]  /*5240*/  HMMA.16816.F32 R12, R100.reuse, R84, R12 ;  /* 0x00000054640c723c */ /* 0x042fec000000180c */
[----:B------:R-:W-:Y:S01]  /*5250*/  HMMA.16816.F32 R16, R100, R86, R16 ;  /* 0x000000566410723c */ /* 0x000fe20000001810 */
[----:B------:R-:W1:Y:S04]  /*5260*/  LDSM.16.M88.4 R84, [R217+0xc800] ;  /* 0x00c80000d954783b */ /* 0x000e680000000200 */
        /* <DEDUP_REMOVED lines=8> */
[C---:B--2---:R-:W-:Y:S06]  /*52f0*/  HMMA.16816.F32 R4, R96.reuse, R104, R4 ;  /* 0x000000686004723c */ /* 0x044fec0000001804 */
[C---:B------:R-:W-:Y:S01]  /*5300*/  HMMA.16816.F32 R8, R96.reuse, R106, R8 ;  /* 0x0000006a6008723c */ /* 0x040fe20000001808 */
[----:B------:R-:W2:Y:S05]  /*5310*/  LDSM.16.M88.4 R104, [R3+UR4+0x1e000] ;  /* 0x01e000040368783b */ /* 0x000eaa0008000200 */
        /* <DEDUP_REMOVED lines=23> */
[----:B------:R-:W3:Y:S05]  /*5490*/  LDSM.16.M88.4 R88, [R216+0xe800] ;  /* 0x00e80000d858783b */ /* 0x000eea0000000200 */
[C---:B--2---:R-:W-:Y:S06]  /*54a0*/  HMMA.16816.F32 R4, R100.reuse, R104, R4 ;  /* 0x000000686404723c */ /* 0x044fec0000001804 */
[C---:B------:R-:W-:Y:S06]  /*54b0*/  HMMA.16816.F32 R8, R100.reuse, R106, R8 ;  /* 0x0000006a6408723c */ /* 0x040fec0000001808 */
[C---:B-1----:R-:W-:Y:S06]  /*54c0*/  HMMA.16816.F32 R12, R100.reuse, R84, R12 ;  /* 0x00000054640c723c */ /* 0x042fec000000180c */
[----:B------:R-:W-:Y:S06]  /*54d0*/  HMMA.16816.F32 R16, R100, R86, R16 ;  /* 0x000000566410723c */ /* 0x000fec0000001810 */
[C---:B----4-:R-:W-:Y:S06]  /*54e0*/  HMMA.16816.F32 R4, R92.reuse, R108, R4 ;  /* 0x0000006c5c04723c */ /* 0x050fec0000001804 */
[C---:B------:R-:W-:Y:S06]  /*54f0*/  HMMA.16816.F32 R8, R92.reuse, R110, R8 ;  /* 0x0000006e5c08723c */ /* 0x040fec0000001808 */
[C---:B---3--:R-:W-:Y:S06]  /*5500*/  HMMA.16816.F32 R12, R92.reuse, R88, R12 ;  /* 0x000000585c0c723c */ /* 0x048fec000000180c */
[----:B------:R-:W-:Y:S06]  /*5510*/  HMMA.16816.F32 R16, R92, R90, R16 ;  /* 0x0000005a5c10723c */ /* 0x000fec0000001810 */
[C---:B------:R-:W-:Y:S01]  /*5520*/  FADD.FTZ R84, -R114.reuse, R4 ;  /* 0x0000000472547221 */ /* 0x040fe20000010100 */
[----:B------:R-:W-:Y:S01]  /*5530*/  FADD.FTZ R4, -R114, R5 ;  /* 0x0000000572047221 */ /* 0x000fe20000010100 */
[----:B------:R-:W-:Y:S03]  /*5540*/  FADD.FTZ R6, -R112, R6 ;  /* 0x0000000670067221 */ /* 0x000fe60000010100 */
[----:B------:R-:W-:Y:S01]  /*5550*/  FMUL.FTZ R5, R126, R84 ;  /* 0x000000547e057220 */ /* 0x000fe20000410000 */
[----:B------:R-:W-:Y:S01]  /*5560*/  FMUL.FTZ R4, R125, R4 ;  /* 0x000000047d047220 */ /* 0x000fe20000410000 */
[----:B------:R-:W-:Y:S01]  /*5570*/  FADD.FTZ R8, -R114, R8 ;  /* 0x0000000872087221 */ /* 0x000fe20000010100 */
[----:B------:R-:W-:Y:S01]  /*5580*/  FADD.FTZ R10, -R112, R10 ;  /* 0x0000000a700a7221 */ /* 0x000fe20000010100 */
[----:B------:R-:W-:Y:S02]  /*5590*/  FADD.FTZ R9, -R114, R9 ;  /* 0x0000000972097221 */ /* 0x000fe40000010100 */
[----:B------:R-:W-:Y:S01]  /*55a0*/  F2FP.F16.F32.PACK_AB R4, R4, R5 ;  /* 0x000000050404723e */ /* 0x000fe200000000ff */
[----:B------:R-:W-:Y:S01]  /*55b0*/  FADD.FTZ R5, -R114, R12 ;  /* 0x0000000c72057221 */ /* 0x000fe20000010100 */
[----:B------:R-:W-:Y:S01]  /*55c0*/  FADD.FTZ R12, -R112, R7 ;  /* 0x00000007700c7221 */ /* 0x000fe20000010100 */
[----:B------:R-:W-:Y:S01]  /*55d0*/  FMUL.FTZ R84, R123, R8 ;  /* 0x000000087b547220 */ /* 0x000fe20000410000 */
[C---:B------:R-:W-:Y:S01]  /*55e0*/  FADD.FTZ R8, -R114.reuse, R13 ;  /* 0x0000000d72087221 */ /* 0x040fe20000010100 */
[----:B------:R1:W-:Y:S01]  /*55f0*/  STS [R239+0x20000], R4 ;  /* 0x02000004ef007388 */ /* 0x0003e20000000800 */
[----:B------:R-:W-:Y:S01]  /*5600*/  FMUL.FTZ R12, R129, R12 ;  /* 0x0000000c810c7220 */ /* 0x000fe20000410000 */
[C---:B------:R-:W-:Y:S01]  /*5610*/  FADD.FTZ R17, -R114.reuse, R17 ;  /* 0x0000001172117221 */ /* 0x040fe20000010100 */
[----:B------:R-:W-:Y:S01]  /*5620*/  FADD.FTZ R16, -R114, R16 ;  /* 0x0000001072107221 */ /* 0x000fe20000010100 */
[----:B------:R-:W-:Y:S01]  /*5630*/  FMUL.FTZ R5, R118, R5 ;  /* 0x0000000576057220 */ /* 0x000fe20000410000 */
[----:B------:R-:W-:Y:S01]  /*5640*/  FMUL.FTZ R8, R117, R8 ;  /* 0x0000000875087220 */ /* 0x000fe20000410000 */
[----:B------:R-:W-:Y:S01]  /*5650*/  FMUL.FTZ R7, R115, R17 ;  /* 0x0000001173077220 */ /* 0x000fe20000410000 */
[----:B------:R-:W-:Y:S01]  /*5660*/  FMUL.FTZ R13, R128, R10 ;  /* 0x0000000a800d7220 */ /* 0x000fe20000410000 */
[----:B------:R-:W-:Y:S01]  /*5670*/  FADD.FTZ R10, -R112, R14 ;  /* 0x0000000e700a7221 */ /* 0x000fe20000010100 */
[----:B------:R-:W-:Y:S01]  /*5680*/  FMUL.FTZ R9, R122, R9 ;  /* 0x000000097a097220 */ /* 0x000fe20000410000 */
[----:B------:R-:W-:Y:S01]  /*5690*/  F2FP.F16.F32.PACK_AB R8, R8, R5 ;  /* 0x000000050808723e */ /* 0x000fe200000000ff */
[----:B------:R-:W-:Y:S01]  /*56a0*/  FADD.FTZ R5, -R112, R15 ;  /* 0x0000000f70057221 */ /* 0x000fe20000010100 */
[----:B------:R-:W-:Y:S02]  /*56b0*/  FMUL.FTZ R10, R124, R10 ;  /* 0x0000000a7c0a7220 */ /* 0x000fe40000410000 */
[----:B------:R-:W-:Y:S01]  /*56c0*/  F2FP.F16.F32.PACK_AB R9, R9, R84 ;  /* 0x000000540909723e */ /* 0x000fe200000000ff */
[----:B------:R-:W-:Y:S05]  /*56d0*/  FMUL.FTZ R5, R121, R5 ;  /* 0x0000000579057220 */ /* 0x000fea0000410000 */
[----:B------:R-:W-:Y:S01]  /*56e0*/  F2FP.F16.F32.PACK_AB R5, R5, R10 ;  /* 0x0000000a0505723e */ /* 0x000fe200000000ff */
[----:B-1----:R-:W-:Y:S01]  /*56f0*/  FMUL.FTZ R4, R116, R16 ;  /* 0x0000001074047220 */ /* 0x002fe20000410000 */
[----:B------:R-:W-:Y:S01]  /*5700*/  FMUL.FTZ R16, R130, R6 ;  /* 0x0000000682107220 */ /* 0x000fe20000410000 */
[C---:B------:R-:W-:Y:S01]  /*5710*/  FADD.FTZ R6, -R112.reuse, R11 ;  /* 0x0000000b70067221 */ /* 0x040fe20000010100 */
[----:B------:R-:W-:Y:S02]  /*5720*/  FADD.FTZ R11, -R112, R19 ;  /* 0x00000013700b7221 */ /* 0x000fe40000010100 */
[----:B------:R-:W-:Y:S01]  /*5730*/  F2FP.F16.F32.PACK_AB R7, R7, R4 ;  /* 0x000000040707723e */ /* 0x000fe200000000ff */
[----:B------:R-:W-:Y:S01]  /*5740*/  FMUL.FTZ R6, R127, R6 ;  /* 0x000000067f067220 */ /* 0x000fe20000410000 */
[----:B------:R-:W-:Y:S01]  /*5750*/  F2FP.F16.F32.PACK_AB R4, R12, R16 ;  /* 0x000000100c04723e */ /* 0x000fe200000000ff */
[----:B------:R-:W-:Y:S01]  /*5760*/  FADD.FTZ R12, -R112, R18 ;  /* 0x00000012700c7221 */ /* 0x000fe20000010100 */
[----:B------:R-:W-:Y:S02]  /*5770*/  FMUL.FTZ R11, R119, R11 ;  /* 0x0000000b770b7220 */ /* 0x000fe40000410000 */
[----:B------:R-:W-:Y:S01]  /*5780*/  F2FP.F16.F32.PACK_AB R6, R6, R13 ;  /* 0x0000000d0606723e */ /* 0x000fe200000000ff */
[----:B------:R1:W-:Y:S01]  /*5790*/  STS [R239+0x20400], R4 ;  /* 0x02040004ef007388 */ /* 0x0003e20000000800 */
[----:B------:R-:W-:Y:S03]  /*57a0*/  FMUL.FTZ R12, R120, R12 ;  /* 0x0000000c780c7220 */ /* 0x000fe60000410000 */
[----:B------:R-:W-:Y:S04]  /*57b0*/  STS [R241+0x20000], R9 ;  /* 0x02000009f1007388 */ /* 0x000fe80000000800 */
[----:B------:R-:W-:Y:S04]  /*57c0*/  STS [R241+0x20400], R6 ;  /* 0x02040006f1007388 */ /* 0x000fe80000000800 */
[----:B------:R-:W-:Y:S04]  /*57d0*/  STS [R238+0x20000], R8 ;  /* 0x02000008ee007388 */ /* 0x000fe80000000800 */
[----:B------:R-:W-:Y:S04]  /*57e0*/  STS [R238+0x20400], R5 ;  /* 0x02040005ee007388 */ /* 0x000fe80000000800 */
[----:B------:R-:W-:Y:S01]  /*57f0*/  STS [R240+0x20000], R7 ;  /* 0x02000007f0007388 */ /* 0x000fe20000000800 */
[----:B-1----:R-:W-:Y:S05]  /*5800*/  F2FP.F16.F32.PACK_AB R4, R11, R12 ;  /* 0x0000000c0b04723e */ /* 0x002fea00000000ff */
[----:B------:R-:W-:Y:S01]  /*5810*/  STS [R240+0x20400], R4 ;  /* 0x02040004f0007388 */ /* 0x000fe20000000800 */
[----:B------:R-:W-:Y:S06]  /*5820*/  BAR.SYNC.DEFER_BLOCKING 0x0 ;  /* 0x0000000000007b1d */ /* 0x000fec0000010000 */
[----:B------:R-:W-:Y:S04]  /*5830*/  LDSM.16.MT88.4 R4, [R219+0x22000] ;  /* 0x02200000db04783b */ /* 0x000fe80000004200 */
[----:B------:R-:W1:Y:S04]  /*5840*/  LDSM.16.MT88.4 R8, [R0+0x8000] ;  /* 0x008000000008783b */ /* 0x000e680000004200 */
[----:B------:R-:W2:Y:S04]  /*5850*/  LDSM.16.MT88.4 R12, [R221+0x22000] ;  /* 0x02200000dd0c783b */ /* 0x000ea80000004200 */
[----:B------:R-:W3:Y:S04]  /*5860*/  LDSM.16.MT88.4 R16, [R0+0xa000] ;  /* 0x00a000000010783b */ /* 0x000ee80000004200 */
[----:B------:R-:W4:Y:S04]  /*5870*/  LDSM.16.MT88.4 R84, [R0+0xc000] ;  /* 0x00c000000054783b */ /* 0x000f280000004200 */
[----:B------:R-:W4:Y:S04]  /*5880*/  LDSM.16.MT88.4 R88, [R0+0xe000] ;  /* 0x00e000000058783b */ /* 0x000f280000004200 */
[----:B------:R-:W-:Y:S04]  /*5890*/  LDSM.16.MT88.4 R92, [R219+0x22800] ;  /* 0x02280000db5c783b */ /* 0x000fe80000004200 */
[----:B------:R-:W4:Y:S04]  /*58a0*/  LDSM.16.MT88.4 R96, [R0+0x8800] ;  /* 0x008800000060783b */ /* 0x000f280000004200 */
[----:B------:R-:W4:Y:S04]  /*58b0*/  LDSM.16.MT88.4 R100, [R221+0x22800] ;  /* 0x02280000dd64783b */ /* 0x000f280000004200 */
[----:B------:R-:W4:Y:S04]  /*58c0*/  LDSM.16.MT88.4 R104, [R0+0xa800] ;  /* 0x00a800000068783b */ /* 0x000f280000004200 */
        /* <DEDUP_REMOVED lines=8> */
[-C--:B------:R-:W-:Y:S06]  /*5950*/  HMMA.16816.F32 R44, R12, R18.reuse, R44 ;  /* 0x000000120c2c723c */ /* 0x080fec000000182c */
[C---:B------:R-:W-:Y:S01]  /*5960*/  HMMA.16816.F32 R48, R4.reuse, R18, R48 ;  /* 0x000000120430723c */ /* 0x040fe20000001830 */
[----:B------:R-:W-:Y:S05]  /*5970*/  LDSM.16.MT88.4 R16, [R0+0x9000] ;  /* 0x009000000010783b */ /* 0x000fea0000004200 */
[-C--:B----4-:R-:W-:Y:S06]  /*5980*/  HMMA.16816.F32 R52, R4, R84.reuse, R52 ;  /* 0x000000540434723c */ /* 0x090fec0000001834 */
[C---:B------:R-:W-:Y:S06]  /*5990*/  HMMA.16816.F32 R56, R12.reuse, R84, R56 ;  /* 0x000000540c38723c */ /* 0x040fec0000001838 */
[-C--:B------:R-:W-:Y:S06]  /*59a0*/  HMMA.16816.F32 R60, R12, R86.reuse, R60 ;  /* 0x000000560c3c723c */ /* 0x080fec000000183c */
[C---:B------:R-:W-:Y:S01]  /*59b0*/  HMMA.16816.F32 R64, R4.reuse, R86, R64 ;  /* 0x000000560440723c */ /* 0x040fe20000001840 */
[----:B------:R-:W-:Y:S05]  /*59c0*/  LDSM.16.MT88.4 R84, [R221+0x23000] ;  /* 0x02300000dd54783b */ /* 0x000fea0000004200 */
[-C--:B------:R-:W-:Y:S06]  /*59d0*/  HMMA.16816.F32 R68, R4, R88.reuse, R68 ;  /* 0x000000580444723c */ /* 0x080fec0000001844 */
[C---:B------:R-:W-:Y:S06]  /*59e0*/  HMMA.16816.F32 R72, R12.reuse, R88, R72 ;  /* 0x000000580c48723c */ /* 0x040fec0000001848 */
[-C--:B------:R-:W-:Y:S01]  /*59f0*/  HMMA.16816.F32 R76, R12, R90.reuse, R76 ;  /* 0x0000005a0c4c723c */ /* 0x080fe2000000184c */
[----:B------:R-:W2:Y:S05]  /*5a00*/  LDSM.16.MT88.4 R12, [R0+0xe800] ;  /* 0x00e80000000c783b */ /* 0x000eaa0000004200 */
[----:B------:R-:W-:Y:S01]  /*5a10*/  HMMA.16816.F32 R80, R4, R90, R80 ;  /* 0x0000005a0450723c */ /* 0x000fe20000001850 */
[----:B------:R-:W3:Y:S04]  /*5a20*/  LDSM.16.MT88.4 R4, [R219+0x23000] ;  /* 0x02300000db04783b */ /* 0x000ee80000004200 */
[----:B------:R-:W4:Y:S01]  /*5a30*/  LDSM.16.MT88.4 R88, [R0+0xb000] ;  /* 0x00b000000058783b */ /* 0x000f220000004200 */
[-C--:B------:R-:W-:Y:S06]  /*5a40*/  HMMA.16816.F32 R20, R92, R96.reuse, R20 ;  /* 0x000000605c14723c */ /* 0x080fec0000001814 */
[C---:B------:R-:W-:Y:S06]  /*5a50*/  HMMA.16816.F32 R24, R100.reuse, R96, R24 ;  /* 0x000000606418723c */ /* 0x040fec0000001818 */
[-C--:B------:R-:W-:Y:S06]  /*5a60*/  HMMA.16816.F32 R28, R100, R98.reuse, R28 ;  /* 0x00000062641c723c */ /* 0x080fec000000181c */
[C---:B------:R-:W-:Y:S01]  /*5a70*/  HMMA.16816.F32 R32, R92.reuse, R98, R32 ;  /* 0x000000625c20723c */ /* 0x040fe20000001820 */
[----:B------:R-:W-:Y:S05]  /*5a80*/  LDSM.16.MT88.4 R96, [R0+0xf000] ;  /* 0x00f000000060783b */ /* 0x000fea0000004200 */
[-C--:B------:R-:W-:Y:S06]  /*5a90*/  HMMA.16816.F32 R36, R92, R104.reuse, R36 ;  /* 0x000000685c24723c */ /* 0x080fec0000001824 */
[C---:B------:R-:W-:Y:S06]  /*5aa0*/  HMMA.16816.F32 R40, R100.reuse, R104, R40 ;  /* 0x000000686428723c */ /* 0x040fec0000001828 */
[-C--:B------:R-:W-:Y:S06]  /*5ab0*/  HMMA.16816.F32 R44, R100, R106.reuse, R44 ;  /* 0x0000006a642c723c */ /* 0x080fec000000182c */
[C---:B------:R-:W-:Y:S01]  /*5ac0*/  HMMA.16816.F32 R48, R92.reuse, R106, R48 ;  /* 0x0000006a5c30723c */ /* 0x040fe20000001830 */
[----:B------:R-:W-:Y:S05]  /*5ad0*/  LDSM.16.MT88.4 R104, [R0+0xb800] ;  /* 0x00b800000068783b */ /* 0x000fea0000004200 */
[-C--:B-1----:R-:W-:Y:S06]  /*5ae0*/  HMMA.16816.F32 R52, R92, R8.reuse, R52 ;  /* 0x000000085c34723c */ /* 0x082fec0000001834 */
[C---:B------:R-:W-:Y:S06]  /*5af0*/  HMMA.16816.F32 R56, R100.reuse, R8, R56 ;  /* 0x000000086438723c */ /* 0x040fec0000001838 */
[-C--:B------:R-:W-:Y:S06]  /*5b00*/  HMMA.16816.F32 R60, R100, R10.reuse, R60 ;  /* 0x0000000a643c723c */ /* 0x080fec000000183c */
[C---:B------:R-:W-:Y:S01]  /*5b10*/  HMMA.16816.F32 R64, R92.reuse, R10, R64 ;  /* 0x0000000a5c40723c */ /* 0x040fe20000001840 */
[----:B------:R-:W1:Y:S05]  /*5b20*/  LDSM.16.MT88.4 R8, [R0+0xd000] ;  /* 0x00d000000008783b */ /* 0x000e6a0000004200 */
[-C--:B--2---:R-:W-:Y:S06]  /*5b30*/  HMMA.16816.F32 R68, R92, R12.reuse, R68 ;  /* 0x0000000c5c44723c */ /* 0x084fec0000001844 */
[C---:B------:R-:W-:Y:S06]  /*5b40*/  HMMA.16816.F32 R72, R100.reuse, R12, R72 ;  /* 0x0000000c6448723c */ /* 0x040fec0000001848 */
[-C--:B------:R-:W-:Y:S01]  /*5b50*/  HMMA.16816.F32 R76, R100, R14.reuse, R76 ;  /* 0x0000000e644c723c */ /* 0x080fe2000000184c */
[----:B------:R-:W-:Y:S05]  /*5b60*/  LDSM.16.MT88.4 R100, [R221+0x23800] ;  /* 0x02380000dd64783b */ /* 0x000fea0000004200 */
[----:B------:R-:W-:Y:S01]  /*5b70*/  HMMA.16816.F32 R80, R92, R14, R80 ;  /* 0x0000000e5c50723c */ /* 0x000fe20000001850 */
[----:B------:R-:W-:Y:S04]  /*5b80*/  LDSM.16.MT88.4 R12, [R219+0x23800] ;  /* 0x02380000db0c783b */ /* 0x000fe80000004200 */
[----:B------:R-:W2:Y:S01]  /*5b90*/  LDSM.16.MT88.4 R92, [R0+0x9800] ;  /* 0x00980000005c783b */ /* 0x000ea20000004200 */
[-C--:B---3--:R-:W-:Y:S06]  /*5ba0*/  HMMA.16816.F32 R20, R4, R16.reuse, R20 ;  /* 0x000000100414723c */ /* 0x088fec0000001814 */
[C---:B------:R-:W-:Y:S06]  /*5bb0*/  HMMA.16816.F32 R24, R84.reuse, R16, R24 ;  /* 0x000000105418723c */ /* 0x040fec0000001818 */
[-C--:B------:R-:W-:Y:S06]  /*5bc0*/  HMMA.16816.F32 R28, R84, R18.reuse, R28 ;  /* 0x00000012541c723c */ /* 0x080fec000000181c */
[C---:B------:R-:W-:Y:S01]  /*5bd0*/  HMMA.16816.F32 R32, R4.reuse, R18, R32 ;  /* 0x000000120420723c */ /* 0x040fe20000001820 */
[----:B------:R-:W3:Y:S01]  /*5be0*/  LDSM.16.MT88.4 R16, [R0+0xf800] ;  /* 0x00f800000010783b */ /* 0x000ee20000004200 */
[----:B------:R-:W-:Y:S04]  /*5bf0*/  BAR.SYNC.DEFER_BLOCKING 0x0 ;  /* 0x0000000000007b1d */ /* 0x000fe80000010000 */
[-C--:B----4-:R-:W-:Y:S06]  /*5c00*/  HMMA.16816.F32 R36, R4, R88.reuse, R36 ;  /* 0x000000580424723c */ /* 0x090fec0000001824 */
[C---:B------:R-:W-:Y:S06]  /*5c10*/  HMMA.16816.F32 R40, R84.reuse, R88, R40 ;  /* 0x000000585428723c */ /* 0x040fec0000001828 */
[-C--:B------:R-:W-:Y:S06]  /*5c20*/  HMMA.16816.F32 R44, R84, R90.reuse, R44 ;  /* 0x0000005a542c723c */ /* 0x080fec000000182c */
[C---:B------:R-:W-:Y:S06]  /*5c30*/  HMMA.16816.F32 R48, R4.reuse, R90, R48 ;  /* 0x0000005a0430723c */ /* 0x040fec0000001830 */
[-C--:B-1----:R-:W-:Y:S06]  /*5c40*/  HMMA.16816.F32 R52, R4, R8.reuse, R52 ;  /* 0x000000080434723c */ /* 0x082fec0000001834 */
[C---:B------:R-:W-:Y:S06]  /*5c50*/  HMMA.16816.F32 R56, R84.reuse, R8, R56 ;  /* 0x000000085438723c */ /* 0x040fec0000001838 */
[-C--:B------:R-:W-:Y:S06]  /*5c60*/  HMMA.16816.F32 R60, R84, R10.reuse, R60 ;  /* 0x0000000a543c723c */ /* 0x080fec000000183c */
[C---:B------:R-:W-:Y:S06]  /*5c70*/  HMMA.16816.F32 R64, R4.reuse, R10, R64 ;  /* 0x0000000a0440723c */ /* 0x040fec0000001840 */
[-C--:B------:R-:W-:Y:S06]  /*5c80*/  HMMA.16816.F32 R68, R4, R96.reuse, R68 ;  /* 0x000000600444723c */ /* 0x080fec0000001844 */
[C---:B------:R-:W-:Y:S06]  /*5c90*/  HMMA.16816.F32 R72, R84.reuse, R96, R72 ;  /* 0x000000605448723c */ /* 0x040fec0000001848 */
[-C--:B------:R-:W-:Y:S06]  /*5ca0*/  HMMA.16816.F32 R76, R84, R98.reuse, R76 ;  /* 0x00000062544c723c */ /* 0x080fec000000184c */
[----:B------:R-:W-:Y:S06]  /*5cb0*/  HMMA.16816.F32 R80, R4, R98, R80 ;  /* 0x000000620450723c */ /* 0x000fec0000001850 */
[-C--:B--2---:R-:W-:Y:S06]  /*5cc0*/  HMMA.16816.F32 R20, R12, R92.reuse, R20 ;  /* 0x0000005c0c14723c */ /* 0x084fec0000001814 */
[C---:B------:R-:W-:Y:S06]  /*5cd0*/  HMMA.16816.F32 R24, R100.reuse, R92, R24 ;  /* 0x0000005c6418723c */ /* 0x040fec0000001818 */
[-C--:B------:R-:W-:Y:S06]  /*5ce0*/  HMMA.16816.F32 R28, R100, R94.reuse, R28 ;  /* 0x0000005e641c723c */ /* 0x080fec000000181c */
        /* <DEDUP_REMOVED lines=9> */
[-C--:B---3--:R-:W-:Y:S06]  /*5d80*/  HMMA.16816.F32 R68, R12, R16.reuse, R68 ;  /* 0x000000100c44723c */ /* 0x088fec0000001844 */
[C---:B------:R-:W-:Y:S06]  /*5d90*/  HMMA.16816.F32 R72, R100.reuse, R16, R72 ;  /* 0x000000106448723c */ /* 0x040fec0000001848 */
[-C--:B------:R-:W-:Y:S06]  /*5da0*/  HMMA.16816.F32 R76, R100, R18.reuse, R76 ;  /* 0x00000012644c723c */ /* 0x080fec000000184c */
[----:B------:R-:W-:Y:S01]  /*5db0*/  HMMA.16816.F32 R80, R12, R18, R80 ;  /* 0x000000120c50723c */ /* 0x000fe20000001850 */
[----:B------:R-:W-:Y:S11]  /*5dc0*/  @!UPT UIADD3 URZ, URZ, URZ, URZ ;  /* 0x0000003f3f3ff290 */ /* 0x000ff6000fffe03f */
[----:B------:R-:W-:Y:S01]  /*5dd0*/  @!UPT UIADD3 URZ, URZ, URZ, URZ ;  /* 0x0000003f3f3ff290 */ /* 0x000fe2000fffe03f */
[----:B------:R-:W-:Y:S11]  /*5de0*/  @!P0 BRA `(.L_x_424) ;  /* 0x0000000400048947 */ /* 0x000ff60003800000 */
[----:B------:R-:W1:Y:S01]  /*5df0*/  LDC R8, c[0x0][0x420] ;  /* 0x00010800ff087b82 */ /* 0x000e620000000800 */
[----:B------:R-:W-:Y:S01]  /*5e00*/  ISETP.GE.AND P6, PT, R232, UR17, PT ;  /* 0x00000011e8007c0c */ /* 0x000fe2000bfc6270 */
[----:B------:R-:W-:Y:S01]  /*5e10*/  IMAD.MOV.U32 R4, RZ, RZ, R236 ;  /* 0x000000ffff047224 */ /* 0x000fe200078e00ec */
[----:B------:R-:W-:Y:S01]  /*5e20*/  ISETP.GE.AND P5, PT, R248, UR17, PT ;  /* 0x00000011f8007c0c */ /* 0x000fe2000bfa6270 */
[----:B------:R-:W-:Y:S01]  /*5e30*/  IMAD.MOV.U32 R5, RZ, RZ, R237 ;  /* 0x000000ffff057224 */ /* 0x000fe200078e00ed */
[----:B------:R-:W-:Y:S02]  /*5e40*/  ISETP.GE.AND P4, PT, R247, UR17, PT ;  /* 0x00000011f7007c0c */ /* 0x000fe4000bf86270 */
[----:B------:R-:W-:Y:S01]  /*5e50*/  ISETP.GE.AND P3, PT, R246, UR17, PT ;  /* 0x00000011f6007c0c */ /* 0x000fe2000bf66270 */
[----:B------:R-:W2:Y:S06]  /*5e60*/  LDC R9, c[0x0][0x424] ;  /* 0x00010900ff097b82 */ /* 0x000eac0000000800 */
[----:B------:R3:W-:Y:S01]  /*5e70*/  @P6 STS.128 [R230+0x8000], RZ ;  /* 0x008000ffe6006388 */ /* 0x0007e20000000c00 */
[----:B-1----:R-:W-:Y:S05]  /*5e80*/  IMAD.U32 R6, R8, -0x40, RZ ;  /* 0xffffffc008067824 */ /* 0x002fea00078e00ff */
        /* <DEDUP_REMOVED lines=9> */
[--C-:B--2---:R-:W-:Y:S02]  /*5f20*/  @!P6 LEA.HI.X R15, R8, R5, R9.reuse, 0x6, P2 ;  /* 0x00000005080fe211 */ /* 0x104fe400010f3409 */
[-C--:B------:R-:W-:Y:S01]  /*5f30*/  @!P4 LEA R10, P2, R6, R236.reuse, 0x1 ;  /* 0x000000ec060ac211 */ /* 0x080fe200078408ff */
        /* <DEDUP_REMOVED lines=8> */
[CCC-:B------:R-:W-:Y:S01]  /*5fc0*/  @!P5 LEA.HI.X R13, R6.reuse, R237.reuse, R7.reuse, 0x1, P1 ;  /* 0x000000ed060dd211 */ /* 0x1c0fe200008f0c07 */
        /* <DEDUP_REMOVED lines=35> */
.L_x_424:
[----:B------:R-:W-:Y:S01]  /*6200*/  LDSM.16.M88.4 R128, [R224] ;  /* 0x00000000e080783b */ /* 0x000fe20000000200 */
[----:B------:R-:W-:Y:S01]  /*6210*/  IMAD R231, R251, UR18, RZ ;  /* 0x00000012fbe77c24 */ /* 0x000fe2000f8e02ff */
[----:B------:R-:W-:Y:S02]  /*6220*/  @UP3 UIADD3 UR15, UP2, UR10, -0x100, URZ ;  /* 0xffffff000a0f3890 */ /* 0x000fe4000ff5e03f */
[----:B------:R-:W3:Y:S01]  /*6230*/  LDSM.16.MT88.4 R16, [R0+0x10000] ;  /* 0x010000000010783b */ /* 0x000ee20000004200 */
[----:B------:R-:W-:Y:S02]  /*6240*/  @UP3 UIADD3 UR12, UP1, UR12, -0x100, URZ ;  /* 0xffffff000c0c3890 */ /* 0x000fe4000ff3e03f */
[----:B------:R-:W-:Y:S01]  /*6250*/  @UP3 UIADD3.X UR14, UR9, -0x1, URZ, UP2, !UPT ;  /* 0xffffffff090e3890 */ /* 0x000fe200097fe43f */
[----:B------:R-:W1:Y:S01]  /*6260*/  LDSM.16.M88.4 R124, [R224+0x1000] ;  /* 0x00100000e07c783b */ /* 0x000e620000000200 */
[----:B------:R-:W-:Y:S03]  /*6270*/  @UP3 UIADD3.X UR11, UR11, -0x1, URZ, UP1, !UPT ;  /* 0xffffffff0b0b3890 */ /* 0x000fe60008ffe43f */
[----:B------:R-:W2:Y:S04]  /*6280*/  LDSM.16.MT88.4 R96, [R0+0x12000] ;  /* 0x012000000060783b */ /* 0x000ea80000004200 */
[----:B------:R-:W4:Y:S04]  /*6290*/  LDSM.16.MT88.4 R112, [R0+0x14000] ;  /* 0x014000000070783b */ /* 0x000f280000004200 */
[----:B------:R-:W4:Y:S04]  /*62a0*/  LDSM.16.MT88.4 R196, [R0+0x16000] ;  /* 0x0160000000c4783b */ /* 0x000f280000004200 */
[----:B------:R-:W-:Y:S04]  /*62b0*/  LDSM.16.M88.4 R200, [R227] ;  /* 0x00000000e3c8783b */ /* 0x000fe80000000200 */
[----:B------:R-:W4:Y:S04]  /*62c0*/  LDSM.16.MT88.4 R204, [R0+0x10800] ;  /* 0x0108000000cc783b */ /* 0x000f280000004200 */
[----:B------:R-:W4:Y:S04]  /*62d0*/  LDSM.16.M88.4 R208, [R227+0x1000] ;  /* 0x00100000e3d0783b */ /* 0x000f280000000200 */
[----:B------:R-:W4:Y:S01]  /*62e0*/  LDSM.16.MT88.4 R212, [R0+0x12800] ;  /* 0x0128000000d4783b */ /* 0x000f220000004200 */
[-C--:B---3--:R-:W-:Y:S06]  /*62f0*/  HMMA.16816.F32 R4, R128, R16.reuse, RZ ;  /* 0x000000108004723c */ /* 0x088fec00000018ff */
[C---:B-1----:R-:W-:Y:S06]  /*6300*/  HMMA.16816.F32 R8, R124.reuse, R16, RZ ;  /* 0x000000107c08723c */ /* 0x042fec00000018ff */
[-C--:B------:R-:W-:Y:S06]  /*6310*/  HMMA.16816.F32 R12, R124, R18.reuse, RZ ;  /* 0x000000127c0c723c */ /* 0x080fec00000018ff */
[C---:B------:R-:W-:Y:S06]  /*6320*/  HMMA.16816.F32 R16, R128.reuse, R18, RZ ;  /* 0x000000128010723c */ /* 0x040fec00000018ff */
[-C--:B--2---:R-:W-:Y:S06]  /*6330*/  HMMA.16816.F32 R84, R128, R96.reuse, RZ ;  /* 0x000000608054723c */ /* 0x084fec00000018ff */
[C---:B------:R-:W-:Y:S06]  /*6340*/  HMMA.16816.F32 R88, R124.reuse, R96, RZ ;  /* 0x000000607c58723c */ /* 0x040fec00000018ff */
[-C--:B------:R-:W-:Y:S06]  /*6350*/  HMMA.16816.F32 R92, R124, R98.reuse, RZ ;  /* 0x000000627c5c723c */ /* 0x080fec00000018ff */
[C---:B------:R-:W-:Y:S06]  /*6360*/  HMMA.16816.F32 R96, R128.reuse, R98, RZ ;  /* 0x000000628060723c */ /* 0x040fec00000018ff */
[-C--:B----4-:R-:W-:Y:S06]  /*6370*/  HMMA.16816.F32 R100, R128, R112.reuse, RZ ;  /* 0x000000708064723c */ /* 0x090fec00000018ff */
        /* <DEDUP_REMOVED lines=11> */
[C---:B------:R-:W-:Y:S01]  /*6430*/  HMMA.16816.F32 R16, R200.reuse, R206, R16 ;  /* 0x000000cec810723c */ /* 0x040fe20000001810 */
[----:B------:R-:W2:Y:S05]  /*6440*/  LDSM.16.MT88.4 R204, [R0+0x16800] ;  /* 0x0168000000cc783b */ /* 0x000eaa0000004200 */
[-C--:B------:R-:W-:Y:S06]  /*6450*/  HMMA.16816.F32 R84, R200, R212.reuse, R84 ;  /* 0x000000d4c854723c */ /* 0x080fec0000001854 */
[C---:B------:R-:W-:Y:S06]  /*6460*/  HMMA.16816.F32 R88, R208.reuse, R212, R88 ;  /* 0x000000d4d058723c */ /* 0x040fec0000001858 */
[-C--:B------:R-:W-:Y:S06]  /*6470*/  HMMA.16816.F32 R92, R208, R214.reuse, R92 ;  /* 0x000000d6d05c723c */ /* 0x080fec000000185c */
[C---:B------:R-:W-:Y:S01]  /*6480*/  HMMA.16816.F32 R96, R200.reuse, R214, R96 ;  /* 0x000000d6c860723c */ /* 0x040fe20000001860 */
[----:B------:R-:W-:Y:S05]  /*6490*/  LDSM.16.M88.4 R212, [R225+0x1000] ;  /* 0x00100000e1d4783b */ /* 0x000fea0000000200 */
[-C--:B-1----:R-:W-:Y:S06]  /*64a0*/  HMMA.16816.F32 R100, R200, R196.reuse, R100 ;  /* 0x000000c4c864723c */ /* 0x082fec0000001864 */
[C---:B------:R-:W-:Y:S06]  /*64b0*/  HMMA.16816.F32 R104, R208.reuse, R196, R104 ;  /* 0x000000c4d068723c */ /* 0x040fec0000001868 */
[-C--:B------:R-:W-:Y:S06]  /*64c0*/  HMMA.16816.F32 R108, R208, R198.reuse, R108 ;  /* 0x000000c6d06c723c */ /* 0x080fec000000186c */
[C---:B------:R-:W-:Y:S01]  /*64d0*/  HMMA.16816.F32 R112, R200.reuse, R198, R112 ;  /* 0x000000c6c870723c */ /* 0x040fe20000001870 */
[----:B------:R-:W-:Y:S05]  /*64e0*/  LDSM.16.M88.4 R196, [R225] ;  /* 0x00000000e1c4783b */ /* 0x000fea0000000200 */
[-C--:B--2---:R-:W-:Y:S06]  /*64f0*/  HMMA.16816.F32 R116, R200, R204.reuse, R116 ;  /* 0x000000ccc874723c */ /* 0x084fec0000001874 */
[C---:B------:R-:W-:Y:S06]  /*6500*/  HMMA.16816.F32 R120, R208.reuse, R204, R120 ;  /* 0x000000ccd078723c */ /* 0x040fec0000001878 */
[-C--:B------:R-:W-:Y:S01]  /*6510*/  HMMA.16816.F32 R124, R208, R206.reuse, R124 ;  /* 0x000000ced07c723c */ /* 0x080fe2000000187c */
[----:B------:R-:W1:Y:S05]  /*6520*/  LDSM.16.MT88.4 R208, [R0+0x11000] ;  /* 0x0110000000d0783b */ /* 0x000e6a0000004200 */
[----:B------:R-:W-:Y:S01]  /*6530*/  HMMA.16816.F32 R128, R200, R206, R128 ;  /* 0x000000cec880723c */ /* 0x000fe20000001880 */
[----:B------:R-:W2:Y:S04]  /*6540*/  LDSM.16.MT88.4 R200, [R0+0x13000] ;  /* 0x0130000000c8783b */ /* 0x000ea80000004200 */
[----:B------:R-:W3:Y:S01]  /*6550*/  LDSM.16.MT88.4 R204, [R0+0x15000] ;  /* 0x0150000000cc783b */ /* 0x000ee20000004200 */
[-C--:B-1----:R-:W-:Y:S06]  /*6560*/  HMMA.16816.F32 R4, R196, R208.reuse, R4 ;  /* 0x000000d0c404723c */ /* 0x082fec0000001804 */
[C---:B------:R-:W-:Y:S06]  /*6570*/  HMMA.16816.F32 R8, R212.reuse, R208, R8 ;  /* 0x000000d0d408723c */ /* 0x040fec0000001808 */
[-C--:B------:R-:W-:Y:S06]  /*6580*/  HMMA.16816.F32 R12, R212, R210.reuse, R12 ;  /* 0x000000d2d40c723c */ /* 0x080fec000000180c */
[C---:B------:R-:W-:Y:S01]  /*6590*/  HMMA.16816.F32 R16, R196.reuse, R210, R16 ;  /* 0x000000d2c410723c */ /* 0x040fe20000001810 */
[----:B------:R-:W1:Y:S05]  /*65a0*/  LDSM.16.MT88.4 R208, [R0+0x17000] ;  /* 0x0170000000d0783b */ /* 0x000e6a0000004200 */
[-C--:B--2---:R-:W-:Y:S06]  /*65b0*/  HMMA.16816.F32 R84, R196, R200.reuse, R84 ;  /* 0x000000c8c454723c */ /* 0x084fec0000001854 */
[C---:B------:R-:W-:Y:S06]  /*65c0*/  HMMA.16816.F32 R88, R212.reuse, R200, R88 ;  /* 0x000000c8d458723c */ /* 0x040fec0000001858 */
[-C--:B------:R-:W-:Y:S06]  /*65d0*/  HMMA.16816.F32 R92, R212, R202.reuse, R92 ;  /* 0x000000cad45c723c */ /* 0x080fec000000185c */
[C---:B------:R-:W-:Y:S01]  /*65e0*/  HMMA.16816.F32 R96, R196.reuse, R202, R96 ;  /* 0x000000cac460723c */ /* 0x040fe20000001860 */
[----:B------:R-:W-:Y:S05]  /*65f0*/  LDSM.16.M88.4 R200, [R226] ;  /* 0x00000000e2c8783b */ /* 0x000fea0000000200 */
[-C--:B---3--:R-:W-:Y:S06]  /*6600*/  HMMA.16816.F32 R100, R196, R204.reuse, R100 ;  /* 0x000000ccc464723c */ /* 0x088fec0000001864 */
[C---:B------:R-:W-:Y:S06]  /*6610*/  HMMA.16816.F32 R104, R212.reuse, R204, R104 ;  /* 0x000000ccd468723c */ /* 0x040fec0000001868 */
[-C--:B------:R-:W-:Y:S06]  /*6620*/  HMMA.16816.F32 R108, R212, R206.reuse, R108 ;  /* 0x000000ced46c723c */ /* 0x080fec000000186c */
[C---:B------:R-:W-:Y:S01]  /*6630*/  HMMA.16816.F32 R112, R196.reuse, R206, R112 ;  /* 0x000000cec470723c */ /* 0x040fe20000001870 */
[----:B------:R-:W2:Y:S05]  /*6640*/  LDSM.16.MT88.4 R204, [R0+0x11800] ;  /* 0x0118000000cc783b */ /* 0x000eaa0000004200 */
[-C--:B-1----:R-:W-:Y:S06]  /*6650*/  HMMA.16816.F32 R116, R196, R208.reuse, R116 ;  /* 0x000000d0c474723c */ /* 0x082fec0000001874 */
[C---:B------:R-:W-:Y:S06]  /*6660*/  HMMA.16816.F32 R120, R212.reuse, R208, R120 ;  /* 0x000000d0d478723c */ /* 0x040fec0000001878 */
[-C--:B------:R-:W-:Y:S01]  /*6670*/  HMMA.16816.F32 R124, R212, R210.reuse, R124 ;  /* 0x000000d2d47c723c */ /* 0x080fe2000000187c */
[----:B------:R-:W1:Y:S05]  /*6680*/  LDSM.16.M88.4 R212, [R226+0x1000] ;  /* 0x00100000e2d4783b */ /* 0x000e6a0000000200 */
[----:B------:R-:W-:Y:S01]  /*6690*/  HMMA.16816.F32 R128, R196, R210, R128 ;  /* 0x000000d2c480723c */ /* 0x000fe20000001880 */
[----:B------:R-:W3:Y:S04]  /*66a0*/  LDSM.16.MT88.4 R196, [R0+0x13800] ;  /* 0x0138000000c4783b */ /* 0x000ee80000004200 */
[----:B------:R-:W4:Y:S01]  /*66b0*/  LDSM.16.MT88.4 R208, [R0+0x15800] ;  /* 0x0158000000d0783b */ /* 0x000f220000004200 */
[-C--:B--2---:R-:W-:Y:S06]  /*66c0*/  HMMA.16816.F32 R4, R200, R204.reuse, R4 ;  /* 0x000000ccc804723c */ /* 0x084fec0000001804 */
[C---:B-1----:R-:W-:Y:S06]  /*66d0*/  HMMA.16816.F32 R8, R212.reuse, R204, R8 ;  /* 0x000000ccd408723c */ /* 0x042fec0000001808 */
[-C--:B------:R-:W-:Y:S06]  /*66e0*/  HMMA.16816.F32 R12, R212, R206.reuse, R12 ;  /* 0x000000ced40c723c */ /* 0x080fec000000180c */
[C---:B------:R-:W-:Y:S01]  /*66f0*/  HMMA.16816.F32 R16, R200.reuse, R206, R16 ;  /* 0x000000cec810723c */ /* 0x040fe20000001810 */
[----:B------:R-:W1:Y:S05]  /*6700*/  LDSM.16.MT88.4 R204, [R0+0x17800] ;  /* 0x0178000000cc783b */ /* 0x000e6a0000004200 */
[-C--:B---3--:R-:W-:Y:S06]  /*6710*/  HMMA.16816.F32 R84, R200, R196.reuse, R84 ;  /* 0x000000c4c854723c */ /* 0x088fec0000001854 */
[C---:B------:R-:W-:Y:S06]  /*6720*/  HMMA.16816.F32 R88, R212.reuse, R196, R88 ;  /* 0x000000c4d458723c */ /* 0x040fec0000001858 */
[-C--:B------:R-:W-:Y:S05]  /*6730*/  HMMA.16816.F32 R92, R212, R198.reuse, R92 ;  /* 0x000000c6d45c723c */ /* 0x080fea000000185c */
[C---:B------:R-:W-:Y:S01]  /*6740*/  IMAD.U32 R196, R231.reuse, -0x40, RZ ;  /* 0xffffffc0e7c47824 */ /* 0x040fe200078e00ff */
[C---:B------:R-:W-:Y:S05]  /*6750*/  HMMA.16816.F32 R96, R200.reuse, R198, R96 ;  /* 0x000000c6c860723c */ /* 0x040fea0000001860 */
[C---:B------:R-:W-:Y:S01]  /*6760*/  LEA R228, P1, R196.reuse, R228, 0x2 ;  /* 0x000000e4c4e47211 */ /* 0x040fe200078210ff */
[-C--:B----4-:R-:W-:Y:S05]  /*6770*/  HMMA.16816.F32 R100, R200, R208.reuse, R100 ;  /* 0x000000d0c864723c */ /* 0x090fea0000001864 */
        /* <DEDUP_REMOVED lines=8> */
[-C--:B-1----:R-:W-:Y:S01]  /*6800*/  HMMA.16816.F32 R116, R200, R204.reuse, R116 ;  /* 0x000000ccc874723c */ /* 0x082fe20000001874 */
[----:B------:R-:W-:Y:S03]  /*6810*/  @UP3 UMOV UR9, UR14 ;  /* 0x0000000e00093c82 */ /* 0x000fe60008000000 */
[----:B------:R-:W5:Y:S01]  /*6820*/  @P0 LDG.E R242, desc[UR6][R208.64+-0x100] ;  /* 0xffff0006d0f20981 */ /* 0x000f62000c1e1900 */
[CC--:B------:R-:W-:Y:S01]  /*6830*/  LEA R198, P2, R196.reuse, R228.reuse, 0x2 ;  /* 0x000000e4c4c67211 */ /* 0x0c0fe200078410ff */
[C---:B------:R-:W-:Y:S02]  /*6840*/  HMMA.16816.F32 R120, R212.reuse, R204, R120 ;  /* 0x000000ccd478723c */ /* 0x040fe40000001878 */
[----:B------:R1:W5:Y:S03]  /*6850*/  @P0 LDG.E R243, desc[UR6][R208.64+-0xe0] ;  /* 0xffff2006d0f30981 */ /* 0x000366000c1e1900 */
[-C--:B------:R-:W-:Y:S01]  /*6860*/  LEA.HI.X.SX32 R199, R196, R229.reuse, 0x2, P2 ;  /* 0x000000e5c4c77211 */ /* 0x080fe200010f16ff */
[-C--:B------:R-:W-:Y:S01]  /*6870*/  HMMA.16816.F32 R124, R212, R206.reuse, R124 ;  /* 0x000000ced47c723c */ /* 0x080fe2000000187c */
[----:B------:R2:W-:Y:S04]  /*6880*/  REDG.E.ADD.F32.FTZ.RN.STRONG.GPU desc[UR6][R228.64], R4 ;  /* 0x00000004e40079a6 */ /* 0x0005e8000c10f386 */
[----:B------:R3:W-:Y:S01]  /*6890*/  REDG.E.ADD.F32.FTZ.RN.STRONG.GPU desc[UR6][R198.64], R5 ;  /* 0x00000005c60079a6 */ /* 0x0007e2000c10f386 */
[----:B------:R-:W-:Y:S05]  /*68a0*/  HMMA.16816.F32 R128, R200, R206, R128 ;  /* 0x000000cec880723c */ /* 0x000fea0000001880 */
[C---:B------:R-:W-:Y:S02]  /*68b0*/  IMAD.SHL.U32 R197, R231.reuse, 0x10, RZ ;  /* 0x00000010e7c57824 */ /* 0x040fe400078e00ff */
[----:B------:R-:W-:Y:S04]  /*68c0*/  IMAD R210, R231, 0x18, RZ ;  /* 0x00000018e7d27824 */ /* 0x000fe800078e02ff */
[-C--:B------:R-:W-:Y:S01]  /*68d0*/  LEA R204, P1, R197, R228.reuse, 0x2 ;  /* 0x000000e4c5cc7211 */ /* 0x080fe200078210ff */
[----:B------:R-:W-:Y:S03]  /*68e0*/  IMAD R211, R231, 0x30, RZ ;  /* 0x00000030e7d37824 */ /* 0x000fe600078e02ff */
[-C--:B------:R-:W-:Y:S01]  /*68f0*/  LEA.HI.X.SX32 R205, R197, R229.reuse, 0x2, P1 ;  /* 0x000000e5c5cd7211 */ /* 0x080fe200008f16ff */
[----:B-1----:R-:W-:Y:S04]  /*6900*/  IMAD.SHL.U32 R209, R231, 0x20, RZ ;  /* 0x00000020e7d17824 */ /* 0x002fe800078e00ff */
[----:B------:R1:W-:Y:S01]  /*6910*/  REDG.E.ADD.F32.FTZ.RN.STRONG.GPU desc[UR6][R204.64], R6 ;  /* 0x00000006cc0079a6 */ /* 0x0003e2000c10f386 */
[CC--:B------:R-:W-:Y:S02]  /*6920*/  LEA R208, P1, R209.reuse, R228.reuse, 0x2 ;  /* 0x000000e4d1d07211 */ /* 0x0c0fe400078210ff */
[CC--:B--2---:R-:W-:Y:S02]  /*6930*/  LEA R4, P2, R210.reuse, R228.reuse, 0x2 ;  /* 0x000000e4d2047211 */ /* 0x0c4fe400078410ff */
[-C--:B------:R-:W-:Y:S02]  /*6940*/  LEA.HI.X.SX32 R209, R209, R229.reuse, 0x2, P1 ;  /* 0x000000e5d1d17211 */ /* 0x080fe400008f16ff */
[-C--:B---3--:R-:W-:Y:S01]  /*6950*/  LEA.HI.X.SX32 R5, R210, R229.reuse, 0x2, P2 ;  /* 0x000000e5d2057211 */ /* 0x088fe200010f16ff */
[C---:B------:R-:W-:Y:S04]  /*6960*/  IMAD R210, R231.reuse, 0x38, RZ ;  /* 0x00000038e7d27824 */ /* 0x040fe800078e02ff */
[----:B------:R2:W-:Y:S04]  /*6970*/  REDG.E.ADD.F32.FTZ.RN.STRONG.GPU desc[UR6][R4.64], R7 ;  /* 0x00000007040079a6 */ /* 0x0005e8000c10f386 */
[----:B------:R3:W-:Y:S01]  /*6980*/  REDG.E.ADD.F32.FTZ.RN.STRONG.GPU desc[UR6][R208.64], R8 ;  /* 0x00000008d00079a6 */ /* 0x0007e2000c10f386 */
[----:B-1----:R-:W-:Y:S01]  /*6990*/  IMAD R205, R231, 0x28, RZ ;  /* 0x00000028e7cd7824 */ /* 0x002fe200078e02ff */
[-C--:B------:R-:W-:Y:S04]  /*69a0*/  LEA R6, P2, R211, R228.reuse, 0x2 ;  /* 0x000000e4d3067211 */ /* 0x080fe800078410ff */
[CC--:B------:R-:W-:Y:S04]  /*69b0*/  LEA R204, P3, R205.reuse, R228.reuse, 0x2 ;  /* 0x000000e4cdcc7211 */ /* 0x0c0fe800078610ff */
[-C--:B------:R-:W-:Y:S02]  /*69c0*/  LEA.HI.X.SX32 R205, R205, R229.reuse, 0x2, P3 ;  /* 0x000000e5cdcd7211 */ /* 0x080fe400018f16ff */
[-C--:B--2---:R-:W-:Y:S03]  /*69d0*/  LEA.HI.X.SX32 R7, R211, R229.reuse, 0x2, P2 ;  /* 0x000000e5d3077211 */ /* 0x084fe600010f16ff */
[----:B------:R1:W-:Y:S01]  /*69e0*/  REDG.E.ADD.F32.FTZ.RN.STRONG.GPU desc[UR6][R204.64], R9 ;  /* 0x00000009cc0079a6 */ /* 0x0003e2000c10f386 */
[CC--:B------:R-:W-:Y:S01]  /*69f0*/  LEA R4, P1, R210.reuse, R228.reuse, 0x2 ;  /* 0x000000e4d2047211 */ /* 0x0c0fe200078210ff */
[----:B---3--:R-:W-:Y:S02]  /*6a00*/  VIADD R208, R197, 0x20 ;  /* 0x00000020c5d07836 */ /* 0x008fe40000000000 */
[----:B------:R2:W-:Y:S01]  /*6a10*/  REDG.E.ADD.F32.FTZ.RN.STRONG.GPU desc[UR6][R6.64], R10 ;  /* 0x0000000a060079a6 */ /* 0x0005e2000c10f386 */
[-C--:B------:R-:W-:Y:S02]  /*6a20*/  LEA.HI.X.SX32 R5, R210, R229.reuse, 0x2, P1 ;  /* 0x000000e5d2057211 */ /* 0x080fe400008f16ff */
[CC--:B------:R-:W-:Y:S03]  /*6a30*/  LEA R8, P1, R208.reuse, R228.reuse, 0x2 ;  /* 0x000000e4d0087211 */ /* 0x0c0fe600078210ff */
        /* <DEDUP_REMOVED lines=17> */
[----:B------:R-:W-:Y:S02]  /*6b50*/  VIADD R5, R197, 0x40 ;  /* 0x00000040c5057836 */ /* 0x000fe40000000000 */
[----:B------:R-:W-:Y:S01]  /*6b60*/  LDSM.16.MT88.4 R16, [R0+0x2000] ;  /* 0x002000000010783b */ /* 0x000fe20000004200 */
[CC--:B-1----:R-:W-:Y:S03]  /*6b70*/  LEA R8, P2, R4.reuse, R228.reuse, 0x2 ;  /* 0x000000e404087211 */ /* 0x0c2fe600078410ff */
[----:B------:R1:W-:Y:S01]  /*6b80*/  REDG.E.ADD.F32.FTZ.RN.STRONG.GPU desc[UR6][R10.64], R13 ;  /* 0x0000000d0a0079a6 */ /* 0x0003e2000c10f386 */
[-C--:B------:R-:W-:Y:S05]  /*6b90*/  LEA.HI.X.SX32 R9, R4, R229.reuse, 0x2, P2 ;  /* 0x000000e504097211 */ /* 0x080fea00010f16ff */
[----:B------:R3:W-:Y:S01]  /*6ba0*/  REDG.E.ADD.F32.FTZ.RN.STRONG.GPU desc[UR6][R8.64], R14 ;  /* 0x0000000e080079a6 */ /* 0x0007e2000c10f386 */
[C---:B--2---:R-:W-:Y:S05]  /*6bb0*/  IMAD.IADD R7, R196.reuse, 0x1, R4 ;  /* 0x00000001c4077824 */ /* 0x044fea00078e0204 */
[CC--:B------:R-:W-:Y:S04]  /*6bc0*/  LEA R6, P1, R7.reuse, R228.reuse, 0x2 ;  /* 0x000000e407067211 */ /* 0x0c0fe800078210ff */
[-C--:B------:R-:W-:Y:S05]  /*6bd0*/  LEA.HI.X.SX32 R7, R7, R229.reuse, 0x2, P1 ;  /* 0x000000e507077211 */ /* 0x080fea00008f16ff */
[----:B------:R2:W-:Y:S01]  /*6be0*/  REDG.E.ADD.F32.FTZ.RN.STRONG.GPU desc[UR6][R6.64], R15 ;  /* 0x0000000f060079a6 */ /* 0x0005e2000c10f386 */
[C---:B-1----:R-:W-:Y:S03]  /*6bf0*/  IMAD.IADD R10, R196.reuse, 0x1, R5 ;  /* 0x00000001c40a7824 */ /* 0x042fe600078e0205 */
[----:B------:R-:W-:Y:S01]  /*6c00*/  REDG.E.ADD.F32.FTZ.RN.STRONG.GPU desc[UR6][R228.64+0x100], R84 ;  /* 0x00010054e40079a6 */ /* 0x000fe2000c10f386 */
[C---:B------:R-:W-:Y:S03]  /*6c10*/  IMAD.IADD R4, R196.reuse, 0x1, R10 ;  /* 0x00000001c4047824 */ /* 0x040fe600078e020a */
[----:B------:R-:W-:Y:S01]  /*6c20*/  REDG.E.ADD.F32.FTZ.RN.STRONG.GPU desc[UR6][R198.64+0x100], R85 ;  /* 0x00010055c60079a6 */ /* 0x000fe2000c10f386 */
[CC--:B---3--:R-:W-:Y:S04]  /*6c30*/  LEA R8, P1, R5.reuse, R228.reuse, 0x2 ;  /* 0x000000e405087211 */ /* 0x0c8fe800078210ff */
        /* <DEDUP_REMOVED lines=12> */
[----:B------:R-:W-:Y:S04]  /*6d00*/  REDG.E.ADD.F32.FTZ.RN.STRONG.GPU desc[UR6][R12.64], R88 ;  /* 0x000000580c0079a6 */ /* 0x000fe8000c10f386 */
[----:B------:R3:W-:Y:S01]  /*6d10*/  REDG.E.ADD.F32.FTZ.RN.STRONG.GPU desc[UR6][R10.64], R89 ;  /* 0x000000590a0079a6 */ /* 0x0007e2000c10f386 */
[CC--:B-1----:R-:W-:Y:S03]  /*6d20*/  LEA R8, P2, R4.reuse, R228.reuse, 0x2 ;  /* 0x000000e404087211 */ /* 0x0c2fe600078410ff */
[----:B------:R-:W-:Y:S01]  /*6d30*/  LDSM.16.MT88.4 R84, [R0+0x4000] ;  /* 0x004000000054783b */ /* 0x000fe20000004200 */
[-C--:B------:R-:W-:Y:S05]  /*6d40*/  LEA.HI.X.SX32 R9, R4, R229.reuse, 0x2, P2 ;  /* 0x000000e504097211 */ /* 0x080fea00010f16ff */
[----:B------:R1:W-:Y:S01]  /*6d50*/  REDG.E.ADD.F32.FTZ.RN.STRONG.GPU desc[UR6][R8.64], R90 ;  /* 0x0000005a080079a6 */ /* 0x0003e2000c10f386 */
[C---:B--2---:R-:W-:Y:S05]  /*6d60*/  IMAD.IADD R7, R196.reuse, 0x1, R4 ;  /* 0x00000001c4077824 */ /* 0x044fea00078e0204 */
[CC--:B------:R-:W-:Y:S01]  /*6d70*/  LEA R6, P1, R7.reuse, R228.reuse, 0x2 ;  /* 0x000000e407067211 */ /* 0x0c0fe200078210ff */
[C---:B---3--:R-:W-:Y:S03]  /*6d80*/  IMAD.IADD R10, R196.reuse, 0x1, R5 ;  /* 0x00000001c40a7824 */ /* 0x048fe600078e0205 */
[-C--:B------:R-:W-:Y:S01]  /*6d90*/  LEA.HI.X.SX32 R7, R7, R229.reuse, 0x2, P1 ;  /* 0x000000e507077211 */ /* 0x080fe200008f16ff */
[----:B------:R-:W-:Y:S04]  /*6da0*/  IMAD.IADD R4, R196, 0x1, R10 ;  /* 0x00000001c4047824 */ /* 0x000fe800078e020a */
[----:B------:R2:W-:Y:S01]  /*6db0*/  REDG.E.ADD.F32.FTZ.RN.STRONG.GPU desc[UR6][R6.64], R91 ;  /* 0x0000005b060079a6 */ /* 0x0005e2000c10f386 */
[CC--:B-1----:R-:W-:Y:S03]  /*6dc0*/  LEA R8, P1, R5.reuse, R228.reuse, 0x2 ;  /* 0x000000e405087211 */ /* 0x0c2fe600078210ff */
[----:B------:R-:W-:Y:S01]  /*6dd0*/  REDG.E.ADD.F32.FTZ.RN.STRONG.GPU desc[UR6][R228.64+0x180], R96 ;  /* 0x00018060e40079a6 */ /* 0x000fe2000c10f386 */
[-C--:B------:R-:W-:Y:S03]  /*6de0*/  LEA.HI.X.SX32 R9, R5, R229.reuse, 0x2, P1 ;  /* 0x000000e505097211 */ /* 0x080fe600008f16ff */
[----:B------:R-:W-:Y:S01]  /*6df0*/  REDG.E.ADD.F32.FTZ.RN.STRONG.GPU desc[UR6][R198.64+0x180], R97 ;  /* 0x00018061c60079a6 */ /* 0x000fe2000c10f386 */
[-C--:B------:R-:W-:Y:S01]  /*6e00*/  LEA R12, P1, R4, R228.reuse, 0x2 ;  /* 0x000000e4040c7211 */ /* 0x080fe200078210ff */
[----:B------:R-:W-:Y:S02]  /*6e10*/  IMAD.IADD R5, R196, 0x1, R4 ;  /* 0x00000001c4057824 */ /* 0x000fe400078e0204 */
[----:B------:R1:W-:Y:S01]  /*6e20*/  REDG.E.ADD.F32.FTZ.RN.STRONG.GPU desc[UR6][R8.64], R98 ;  /* 0x00000062080079a6 */ /* 0x0003e2000c10f386 */
[-C--:B------:R-:W-:Y:S01]  /*6e30*/  LEA.HI.X.SX32 R13, R4, R229.reuse, 0x2, P1 ;  /* 0x000000e5040d7211 */ /* 0x080fe200008f16ff */
[----:B------:R-:W-:Y:S02]  /*6e40*/  IMAD.IADD R4, R196, 0x1, R5 ;  /* 0x00000001c4047824 */ /* 0x000fe400078e0205 */
[----:B------:R-:W-:Y:S01]  /*6e50*/  LDSM.16.MT88.4 R88, [R0+0x6000] ;  /* 0x006000000058783b */ /* 0x000fe20000004200 */
[CC--:B--2---:R-:W-:Y:S04]  /*6e60*/  LEA R6, P2, R10.reuse, R228.reuse, 0x2 ;  /* 0x000000e40a067211 */ /* 0x0c4fe800078410ff */
[-C--:B------:R-:W-:Y:S02]  /*6e70*/  LEA.HI.X.SX32 R7, R10, R229.reuse, 0x2, P2 ;  /* 0x000000e50a077211 */ /* 0x080fe400010f16ff */
[CC--:B------:R-:W-:Y:S03]  /*6e80*/  LEA R10, P1, R5.reuse, R228.reuse, 0x2 ;  /* 0x000000e4050a7211 */ /* 0x0c0fe600078210ff */
[----:B------:R2:W-:Y:S01]  /*6e90*/  REDG.E.ADD.F32.FTZ.RN.STRONG.GPU desc[UR6][R6.64], R99 ;  /* 0x00000063060079a6 */ /* 0x0005e2000c10f386 */
[-C--:B------:R-:W-:Y:S01]  /*6ea0*/  LEA.HI.X.SX32 R11, R5, R229.reuse, 0x2, P1 ;  /* 0x000000e5050b7211 */ /* 0x080fe200008f16ff */
[----:B------:R-:W-:Y:S01]  /*6eb0*/  VIADD R5, R197, 0x80 ;  /* 0x00000080c5057836 */ /* 0x000fe20000000000 */
[CC--:B-1----:R-:W-:Y:S01]  /*6ec0*/  LEA R8, P2, R4.reuse, R228.reuse, 0x2 ;  /* 0x000000e404087211 */ /* 0x0c2fe200078410ff */
[----:B------:R-:W-:Y:S03]  /*6ed0*/  REDG.E.ADD.F32.FTZ.RN.STRONG.GPU desc[UR6][R12.64], R92 ;  /* 0x0000005c0c0079a6 */ /* 0x000fe6000c10f386 */
[-C--:B------:R-:W-:Y:S01]  /*6ee0*/  LEA.HI.X.SX32 R9, R4, R229.reuse, 0x2, P2 ;  /* 0x000000e504097211 */ /* 0x080fe200010f16ff */
[----:B------:R1:W-:Y:S04]  /*6ef0*/  REDG.E.ADD.F32.FTZ.RN.STRONG.GPU desc[UR6][R10.64], R93 ;  /* 0x0000005d0a0079a6 */ /* 0x0003e8000c10f386 */
[----:B------:R3:W-:Y:S04]  /*6f00*/  REDG.E.ADD.F32.FTZ.RN.STRONG.GPU desc[UR6][R8.64], R94 ;  /* 0x0000005e080079a6 */ /* 0x0007e8000c10f386 */
[----:B------:R-:W-:Y:S01]  /*6f10*/  LDSM.16.MT88.4 R96, [R0+0x800] ;  /* 0x000800000060783b */ /* 0x000fe20000004200 */
[C---:B--2---:R-:W-:Y:S05]  /*6f20*/  IMAD.IADD R7, R196.reuse, 0x1, R4 ;  /* 0x00000001c4077824 */ /* 0x044fea00078e0204 */
[CC--:B------:R-:W-:Y:S04]  /*6f30*/  LEA R6, P1, R7.reuse, R228.reuse, 0x2 ;  /* 0x000000e407067211 */ /* 0x0c0fe800078210ff */
[-C--:B------:R-:W-:Y:S01]  /*6f40*/  LEA.HI.X.SX32 R7, R7, R229.reuse, 0x2, P1 ;  /* 0x000000e507077211 */ /* 0x080fe200008f16ff */
[C---:B-1----:R-:W-:Y:S01]  /*6f50*/  IMAD.IADD R10, R196.reuse, 0x1, R5 ;  /* 0x00000001c40a7824 */ /* 0x042fe200078e0205 */
[CC--:B---3--:R-:W-:Y:S03]  /*6f60*/  LEA R8, P1, R5.reuse, R228.reuse, 0x2 ;  /* 0x000000e405087211 */ /* 0x0c8fe600078210ff */
[----:B------:R1:W-:Y:S01]  /*6f70*/  REDG.E.ADD.F32.FTZ.RN.STRONG.GPU desc[UR6][R6.64], R95 ;  /* 0x0000005f060079a6 */ /* 0x0003e2000c10f386 */
[C---:B------:R-:W-:Y:S01]  /*6f80*/  IMAD.IADD R4, R196.reuse, 0x1, R10 ;  /* 0x00000001c4047824 */ /* 0x040fe200078e020a */
[-C--:B------:R-:W-:Y:S02]  /*6f90*/  LEA.HI.X.SX32 R9, R5, R229.reuse, 0x2, P1 ;  /* 0x000000e505097211 */ /* 0x080fe400008f16ff */
[----:B------:R-:W-:Y:S01]  /*6fa0*/  REDG.E.ADD.F32.FTZ.RN.STRONG.GPU desc[UR6][R228.64+0x200], R100 ;  /* 0x00020064e40079a6 */ /* 0x000fe2000c10f386 */
[----:B------:R-:W-:Y:S01]  /*6fb0*/  IMAD.IADD R5, R196, 0x1, R4 ;  /* 0x00000001c4057824 */ /* 0x000fe200078e0204 */
[CC--:B------:R-:W-:Y:S02]  /*6fc0*/  LEA R12, P1, R4.reuse, R228.reuse, 0x2 ;  /* 0x000000e4040c7211 */ /* 0x0c0fe400078210ff */
[----:B------:R-:W-:Y:S02]  /*6fd0*/  REDG.E.ADD.F32.FTZ.RN.STRONG.GPU desc[UR6][R198.64+0x200], R101 ;  /* 0x00020065c60079a6 */ /* 0x000fe4000c10f386 */
[-C--:B------:R-:W-:Y:S01]  /*6fe0*/  LEA.HI.X.SX32 R13, R4, R229.reuse, 0x2, P1 ;  /* 0x000000e5040d7211 */ /* 0x080fe200008f16ff */
[----:B------:R-:W-:Y:S01]  /*6ff0*/  IMAD.IADD R4, R196, 0x1, R5 ;  /* 0x00000001c4047824 */ /* 0x000fe200078e0205 */
        /* <DEDUP_REMOVED lines=12> */
[----:B------:R2:W-:Y:S04]  /*70c0*/  REDG.E.ADD.F32.FTZ.RN.STRONG.GPU desc[UR6][R8.64], R106 ;  /* 0x0000006a080079a6 */ /* 0x0005e8000c10f386 */
[----:B------:R-:W-:Y:S01]  /*70d0*/  LDSM.16.MT88.4 R100, [R221+0x20800] ;  /* 0x02080000dd64783b */ /* 0x000fe20000004200 */
        /* <DEDUP_REMOVED lines=9> */
[----:B------:R-:W-:Y:S04]  /*7170*/  REDG.E.ADD.F32.FTZ.RN.STRONG.GPU desc[UR6][R198.64+0x280], R113 ;  /* 0x00028071c60079a6 */ /* 0x000fe8000c10f386 */
[----:B------:R-:W-:Y:S01]  /*7180*/  LDSM.16.MT88.4 R104, [R0+0x7000] ;  /* 0x007000000068783b */ /* 0x000fe20000004200 */
        /* <DEDUP_REMOVED lines=12> */
[----:B------:R2:W-:Y:S04]  /*7250*/  REDG.E.ADD.F32.FTZ.RN.STRONG.GPU desc[UR6][R8.64], R109 ;  /* 0x0000006d080079a6 */ /* 0x0005e8000c10f386 */
[----:B------:R-:W-:Y:S01]  /*7260*/  LDSM.16.MT88.4 R112, [R0+0x7800] ;  /* 0x007800000070783b */ /* 0x000fe20000004200 */
        /* <DEDUP_REMOVED lines=10> */
[----:B------:R-:W-:Y:S04]  /*7310*/  REDG.E.ADD.F32.FTZ.RN.STRONG.GPU desc[UR6][R198.64+0x300], R117 ;  /* 0x00030075c60079a6 */ /* 0x000fe8000c10f386 */
[----:B------:R-:W-:Y:S01]  /*7320*/  LDSM.16.MT88.4 R108, [R0+0x5800] ;  /* 0x00580000006c783b */ /* 0x000fe20000004200 */
        /* <DEDUP_REMOVED lines=27> */
[C---:B-1----:R-:W-:Y:S01]  /*74e0*/  IMAD.IADD R6, R196.reuse, 0x1, R4 ;  /* 0x00000001c4067824 */ /* 0x042fe200078e0204 */
[CC--:B--2---:R-:W-:Y:S03]  /*74f0*/  LEA R8, P1, R197.reuse, R228.reuse, 0x2 ;  /* 0x000000e4c5087211 */ /* 0x0c4fe600078210ff */
[C---:B------:R-:W-:Y:S01]  /*7500*/  IMAD.IADD R5, R196.reuse, 0x1, R6 ;  /* 0x00000001c4057824 */ /* 0x040fe200078e0206 */
        /* <DEDUP_REMOVED lines=12> */
[----:B------:R-:W-:Y:S04]  /*75d0*/  REDG.E.ADD.F32.FTZ.RN.STRONG.GPU desc[UR6][R10.64], R125 ;  /* 0x0000007d0a0079a6 */ /* 0x000fe8000c10f386 */
[----:B------:R-:W-:Y:S01]  /*75e0*/  LDSM.16.MT88.4 R12, [R221+0x20000] ;  /* 0x02000000dd0c783b */ /* 0x000fe20000004200 */
[C---:B-1----:R-:W-:Y:S04]  /*75f0*/  LEA R8, P2, R4.reuse, R228, 0x2 ;  /* 0x000000e404087211 */ /* 0x042fe800078410ff */
        /* <DEDUP_REMOVED lines=19> */
[----:B------:R-:W3:Y:S05]  /*7730*/  LDSM.16.MT88.4 R84, [R0+0x6800] ;  /* 0x006800000054783b */ /* 0x000eea0000004200 */
[-C--:B------:R-:W-:Y:S06]  /*7740*/  HMMA.16816.F32 R180, R4, R88.reuse, R180 ;  /* 0x0000005804b4723c */ /* 0x080fec00000018b4 */
[C---:B------:R-:W-:Y:S06]  /*7750*/  HMMA.16816.F32 R184, R12.reuse, R88, R184 ;  /* 0x000000580cb8723c */ /* 0x040fec00000018b8 */
[-C--:B------:R-:W-:Y:S01]  /*7760*/  HMMA.16816.F32 R188, R12, R90.reuse, R188 ;  /* 0x0000005a0cbc723c */ /* 0x080fe200000018bc */
[----:B------:R-:W-:Y:S05]  /*7770*/  LDSM.16.MT88.4 R12, [R0+0x1000] ;  /* 0x00100000000c783b */ /* 0x000fea0000004200 */
[----:B------:R-:W-:Y:S01]  /*7780*/  HMMA.16816.F32 R192, R4, R90, R192 ;  /* 0x0000005a04c0723c */ /* 0x000fe200000018c0 */
[----:B------:R-:W4:Y:S04]  /*7790*/  LDSM.16.MT88.4 R4, [R219+0x21000] ;  /* 0x02100000db04783b */ /* 0x000f280000004200 */
[----:B------:R-:W4:Y:S01]  /*77a0*/  LDSM.16.MT88.4 R88, [R221+0x21000] ;  /* 0x02100000dd58783b */ /* 0x000f220000004200 */
        /* <DEDUP_REMOVED lines=14> */
[----:B------:R-:W-:Y:S05]  /*7890*/  LDSM.16.MT88.4 R16, [R219+0x21800] ;  /* 0x02180000db10783b */ /* 0x000fea0000004200 */
[-C--:B---3--:R-:W-:Y:S06]  /*78a0*/  HMMA.16816.F32 R180, R92, R84.reuse, R180 ;  /* 0x000000545cb4723c */ /* 0x088fec00000018b4 */
[C---:B------:R-:W-:Y:S06]  /*78b0*/  HMMA.16816.F32 R184, R100.reuse, R84, R184 ;  /* 0x0000005464b8723c */ /* 0x040fec00000018b8 */
[-C--:B------:R-:W-:Y:S01]  /*78c0*/  HMMA.16816.F32 R188, R100, R86.reuse, R188 ;  /* 0x0000005664bc723c */ /* 0x080fe200000018bc */
[----:B------:R-:W-:Y:S05]  /*78d0*/  LDSM.16.MT88.4 R100, [R0+0x3800] ;  /* 0x003800000064783b */ /* 0x000fea0000004200 */
[----:B------:R-:W-:Y:S01]  /*78e0*/  HMMA.16816.F32 R192, R92, R86, R192 ;  /* 0x000000565cc0723c */ /* 0x000fe200000018c0 */
[----:B------:R-:W2:Y:S04]  /*78f0*/  LDSM.16.MT88.4 R84, [R0+0x1800] ;  /* 0x001800000054783b */ /* 0x000ea80000004200 */
[----:B------:R-:W3:Y:S01]  /*7900*/  LDSM.16.MT88.4 R92, [R221+0x21800] ;  /* 0x02180000dd5c783b */ /* 0x000ee20000004200 */
        /* <DEDUP_REMOVED lines=17> */
[C---:B---3--:R-:W-:Y:S06]  /*7a20*/  HMMA.16816.F32 R136, R92.reuse, R84, R136 ;  /* 0x000000545c88723c */ /* 0x048fec0000001888 */
        /* <DEDUP_REMOVED lines=13> */
[----:B------:R-:W-:Y:S07]  /*7b00*/  HMMA.16816.F32 R192, R16, R114, R192 ;  /* 0x0000007210c0723c */ /* 0x000fee00000018c0 */
[C---:B------:R-:W-:Y:S04]  /*7b10*/  VIADD R18, R232.reuse, 0xc0 ;  /* 0x000000c0e8127836 */ /* 0x040fe80000000000 */
[C---:B------:R-:W-:Y:S02]  /*7b20*/  VIADD R17, R232.reuse, 0x40 ;  /* 0x00000040e8117836 */ /* 0x040fe40000000000 */
[----:B------:R-:W-:Y:S01]  /*7b30*/  VIADD R16, R232, 0x80 ;  /* 0x00000080e8107836 */ /* 0x000fe20000000000 */
[----:B------:R-:W-:Y:S10]  /*7b40*/  @!P0 BRA `(.L_x_425) ;  /* 0x0000000400088947 */ /* 0x000ff40003800000 */
[----:B------:R-:W-:Y:S01]  /*7b50*/  BAR.SYNC.DEFER_BLOCKING 0x0 ;  /* 0x0000000000007b1d */ /* 0x000fe20000010000 */
[----:B------:R-:W-:Y:S01]  /*7b60*/  ISETP.GE.AND P5, PT, R232, UR17, PT ;  /* 0x00000011e8007c0c */ /* 0x000fe2000bfa6270 */
[----:B------:R-:W-:Y:S01]  /*7b70*/  IMAD.MOV.U32 R4, RZ, RZ, R235 ;  /* 0x000000ffff047224 */ /* 0x000fe200078e00eb */
[----:B------:R-:W-:Y:S01]  /*7b80*/  ISETP.GE.AND P4, PT, R17, UR17, PT ;  /* 0x0000001111007c0c */ /* 0x000fe2000bf86270 */
[----:B------:R-:W-:Y:S01]  /*7b90*/  IMAD.MOV.U32 R5, RZ, RZ, R234 ;  /* 0x000000ffff057224 */ /* 0x000fe200078e00ea */
[----:B------:R-:W-:Y:S02]  /*7ba0*/  ISETP.GE.AND P3, PT, R16, UR17, PT ;  /* 0x0000001110007c0c */ /* 0x000fe4000bf66270 */
[----:B------:R-:W-:Y:S07]  /*7bb0*/  ISETP.GE.AND P2, PT, R18, UR17, PT ;  /* 0x0000001112007c0c */ /* 0x000fee000bf46270 */
[----:B------:R1:W-:Y:S01]  /*7bc0*/  @P5 STS.128 [R230], RZ ;  /* 0x000000ffe6005388 */ /* 0x0003e20000000c00 */
[----:B------:R-:W2:Y:S08]  /*7bd0*/  LDC R8, c[0x0][0x240] ;  /* 0x00009000ff087b82 */ /* 0x000eb00000000800 */
[----:B------:R-:W3:Y:S01]  /*7be0*/  LDC R9, c[0x0][0x244] ;  /* 0x00009100ff097b82 */ /* 0x000ee20000000800 */
[----:B--2---:R-:W-:Y:S05]  /*7bf0*/  IMAD.U32 R6, R8, -0x40, RZ ;  /* 0xffffffc008067824 */ /* 0x004fea00078e00ff */
        /* <DEDUP_REMOVED lines=9> */
[--C-:B---3--:R-:W-:Y:S02]  /*7c90*/  @!P5 LEA.HI.X R15, R8, R5, R9.reuse, 0x6, P0 ;  /* 0x00000005080fd211 */ /* 0x108fe400000f3409 */
[----:B------:R-:W-:Y:S01]  /*7ca0*/  @!P4 LEA R12, P6, R6, R235, 0x1 ;  /* 0x000000eb060cc211 */ /* 0x000fe200078c08ff */
        /* <DEDUP_REMOVED lines=44> */
.L_x_425:
        /* <DEDUP_REMOVED lines=61> */
[----:B------:R-:W-:Y:S01]  /*8340*/  F2FP.F16.F32.PACK_AB R31, R31, R142 ;  /* 0x0000008e1f1f723e */ /* 0x000fe200000000ff */
[----:B-1----:R-:W-:Y:S01]  /*8350*/  FMUL.FTZ R15, R177, UR8 ;  /* 0x00000008b10f7c20 */ /* 0x002fe20008410000 */
        /* <DEDUP_REMOVED lines=9> */
[----:B------:R-:W-:Y:S01]  /*83f0*/  STS [R249], R38 ;  /* 0x00000026f9007388 */ /* 0x000fe20000000800 */
[----:B------:R-:W-:Y:S01]  /*8400*/  F2FP.F16.F32.PACK_AB R25, R25, R162 ;  /* 0x000000a21919723e */ /* 0x000fe200000000ff */
[----:B------:R-:W-:Y:S01]  /*8410*/  FMUL.FTZ R172, R172, UR8 ;  /* 0x00000008acac7c20 */ /* 0x000fe20008410000 */
[----:B------:R-:W-:Y:S01]  /*8420*/  FMUL.FTZ R13, R173, UR8 ;  /* 0x00000008ad0d7c20 */ /* 0x000fe20008410000 */
[----:B------:R-:W-:Y:S01]  /*8430*/  STS [R249+0x400], R37 ;  /* 0x00040025f9007388 */ /* 0x000fe20000000800 */
        /* <DEDUP_REMOVED lines=11> */
[----:B------:R-:W-:Y:S01]  /*84f0*/  STS [R249+0x1000], R36 ;  /* 0x00100024f9007388 */ /* 0x000fe20000000800 */
        /* <DEDUP_REMOVED lines=45> */
[----:B------:R-:W-:Y:S01]  /*87d0*/  @UP0 UMOV UR19, UR8 ;  /* 0x0000000800130c82 */ /* 0x000fe20008000000 */
[----:B------:R-:W-:Y:S01]  /*87e0*/  F2FP.F16.F32.PACK_AB R48, R49, R48 ;  /* 0x000000303130723e */ /* 0x000fe200000000ff */
[----:B------:R-:W-:Y:S01]  /*87f0*/  STS [R249+0x4000], R22 ;  /* 0x00400016f9007388 */ /* 0x000fe20000000800 */
[----:B------:R-:W-:-:S02]  /*8800*/  F2FP.F16.F32.PACK_AB R50, R51, R50 ;  /* 0x000000323332723e */ /* 0x000fc400000000ff */
[----:B------:R-:W-:Y:S01]  /*8810*/  F2FP.F16.F32.PACK_AB R40, R41, R40 ;  /* 0x000000282928723e */ /* 0x000fe200000000ff */
[----:B------:R-:W-:Y:S01]  /*8820*/  STS [R249+0x4400], R21 ;  /* 0x00440015f9007388 */ /* 0x000fe20000000800 */
[----:B------:R-:W-:Y:S02]  /*8830*/  F2FP.F16.F32.PACK_AB R42, R43, R42 ;  /* 0x0000002a2b2a723e */ /* 0x000fe400000000ff */
[----:B------:R-:W-:Y:S01]  /*8840*/  F2FP.F16.F32.PACK_AB R44, R45, R44 ;  /* 0x0000002c2d2c723e */ /* 0x000fe200000000ff */
[----:B------:R-:W-:Y:S01]  /*8850*/  STS [R250+0x4000], R15 ;  /* 0x0040000ffa007388 */ /* 0x000fe20000000800 */
[----:B------:R-:W-:Y:S02]  /*8860*/  F2FP.F16.F32.PACK_AB R46, R47, R46 ;  /* 0x0000002e2f2e723e */ /* 0x000fe400000000ff */
        /* <DEDUP_REMOVED lines=24> */
[----:B------:R-:W-:Y:S01]  /*89f0*/  PLOP3.LUT P0, PT, PT, PT, UP0, 0x80, 0x0 ;  /* 0x000000000000781c */ /* 0x000fe20003f0f008 */
[----:B------:R-:W-:Y:S04]  /*8a00*/  STS [R250+0x6400], R6 ;  /* 0x00640006fa007388 */ /* 0x000fe80000000800 */
[----:B------:R-:W-:Y:S04]  /*8a10*/  STS [R249+0x7000], R9 ;  /* 0x00700009f9007388 */ /* 0x000fe80000000800 */
[----:B------:R-:W-:Y:S04]  /*8a20*/  STS [R249+0x7400], R8 ;  /* 0x00740008f9007388 */ /* 0x000fe80000000800 */
[----:B------:R-:W-:Y:S04]  /*8a30*/  STS [R250+0x7000], R5 ;  /* 0x00700005fa007388 */ /* 0x000fe80000000800 */
        /* <DEDUP_REMOVED lines=31> */
[----:B-1----:R-:W1:Y:S03]  /*8c30*/  S2R R4, SR_TID.X ;  /* 0x0000000000047919 */ /* 0x002e660000002100 */
        /* <DEDUP_REMOVED lines=16> */
.L_x_427:
[----:B------:R-:W-:Y:S01]  /*8d40*/  @UP0 UIADD3 UR13, UR16, UR32, URZ ;  /* 0x00000020100d0290 */ /* 0x000fe2000fffe03f */
[----:B------:R-:W-:Y:S01]  /*8d50*/  @UP0 ULDC.64 UR8, c[0x0][0x458] ;  /* 0x0001160000080ab9 */ /* 0x000fe20000000a00 */
[----:B------:R-:W-:Y:S02]  /*8d60*/  USHF.L.U32 UR12, UR33, 0x6, URZ ;  /* 0x00000006210c7899 */ /* 0x000fe4000800063f */
        /* <DEDUP_REMOVED lines=15> */
[----:B------:R-:W-:-:S12]  /*8e60*/  UIADD3 UR18, UR15, UR13, URZ ;  /* 0x0000000d0f127290 */ /* 0x000fd8000fffe03f */
.L_x_428:
[----:B------:R-:W-:Y:S01]  /*8e70*/  BAR.SYNC.DEFER_BLOCKING 0x0 ;  /* 0x0000000000007b1d */ /* 0x000fe20000010000 */
[----:B------:R-:W-:Y:S01]  /*8e80*/  USHF.R.S32.HI UR13, URZ, 0x1f, UR12 ;  /* 0x0000001f3f0d7899 */ /* 0x000fe2000801140c */
[----:B-1----:R-:W-:Y:S01]  /*8e90*/  SHF.R.S32.HI R5, RZ, 0x1f, R4 ;  /* 0x0000001fff057819 */ /* 0x002fe20000011404 */
[----:B------:R-:W-:Y:S01]  /*8ea0*/  IMAD.U32 R6, RZ, RZ, UR10 ;  /* 0x0000000aff067e24 */ /* 0x000fe2000f8e00ff */
[--C-:B------:R-:W-:Y:S01]  /*8eb0*/  SHF.R.S32.HI R9, RZ, 0x1f, R232.reuse ;  /* 0x0000001fff097819 */ /* 0x100fe200000114e8 */
[----:B------:R-:W-:Y:S01]  /*8ec0*/  UIMAD UR15, UR13, UR10, URZ ;  /* 0x0000000a0d0f72a4 */ /* 0x000fe2000f8e023f */
[----:B------:R-:W-:Y:S01]  /*8ed0*/  IMAD.MOV.U32 R8, RZ, RZ, R232 ;  /* 0x000000ffff087224 */ /* 0x000fe200078e00e8 */
[----:B------:R-:W-:Y:S01]  /*8ee0*/  LEA.HI R4, R5, R4, RZ, 0x3 ;  /* 0x0000000405047211 */ /* 0x000fe200078f18ff */
[----:B------:R-:W-:Y:S01]  /*8ef0*/  UIMAD UR5, UR33, -0x40, UR5 ;  /* 0xffffffc0210578a4 */ /* 0x000fe2000f8e0205 */
[----:B------:R-:W-:Y:S01]  /*8f00*/  BSSY B0, `(.L_x_429) ;  /* 0x0000031000007945 */ /* 0x000fe20003800000 */
[----:B------:R-:W-:Y:S01]  /*8f10*/  UIMAD UR15, UR12, UR11, UR15 ;  /* 0x0000000b0c0f72a4 */ /* 0x000fe2000f8e020f */
[----:B------:R-:W-:Y:S01]  /*8f20*/  IMAD.WIDE.U32 R6, R6, UR12, R8 ;  /* 0x0000000c06067c25 */ /* 0x000fe2000f8e0008 */
[----:B------:R-:W-:Y:S01]  /*8f30*/  SHF.R.S32.HI R4, RZ, 0x3, R4 ;  /* 0x00000003ff047819 */ /* 0x000fe20000011404 */
[----:B------:R-:W-:Y:S01]  /*8f40*/  USHF.R.S32.HI UR21, URZ, 0x1f, UR56 ;  /* 0x0000001f3f157899 */ /* 0x000fe20008011438 */
[----:B------:R-:W-:-:S02]  /*8f50*/  ULDC.64 UR16, c[0x0][0x468] ;  /* 0x00011a0000107ab9 */ /* 0x000fc40000000a00 */
[----:B------:R-:W-:Y:S01]  /*8f60*/  IMAD.U32 R5, RZ, RZ, UR15 ;  /* 0x0000000fff057e24 */ /* 0x000fe2000f8e00ff */
[----:B------:R-:W-:Y:S01]  /*8f70*/  IADD3 R6, P0, R6, UR19, RZ ;  /* 0x0000001306067c10 */ /* 0x000fe2000ff1e0ff */
[C---:B------:R-:W-:Y:S01]  /*8f80*/  VIADD R10, R4.reuse, 0x20 ;  /* 0x00000020040a7836 */ /* 0x040fe20000000000 */
[----:B------:R-:W-:Y:S01]  /*8f90*/  ISETP.GE.AND P5, PT, R4, UR5, PT ;  /* 0x0000000504007c0c */ /* 0x000fe2000bfa6270 */
[----:B------:R-:W-:Y:S01]  /*8fa0*/  UIMAD UR15, UR21, UR16, URZ ;  /* 0x00000010150f72a4 */ /* 0x000fe2000f8e023f */
[----:B------:R-:W-:Y:S01]  /*8fb0*/  IADD3.X R7, R7, UR20, R5, P0, !PT ;  /* 0x0000001407077c10 */ /* 0x000fe200087fe405 */
[----:B------:R-:W-:Y:S01]  /*8fc0*/  IMAD.U32 R5, RZ, RZ, UR16 ;  /* 0x00000010ff057e24 */ /* 0x000fe2000f8e00ff */
[----:B------:R-:W-:Y:S01]  /*8fd0*/  ISETP.GE.AND P4, PT, R10, UR5, PT ;  /* 0x000000050a007c0c */ /* 0x000fe2000bf86270 */
[----:B--2---:R1:W2:Y:S01]  /*8fe0*/  LDS.128 R48, [R230+0x11000] ;  /* 0x01100000e6307984 */ /* 0x0042a20000000c00 */
[----:B------:R-:W-:Y:S01]  /*8ff0*/  UIMAD UR17, UR56, UR17, UR15 ;  /* 0x00000011381172a4 */ /* 0x000fe2000f8e020f */
[----:B------:R-:W-:Y:S01]  /*9000*/  IMAD.WIDE.U32 R10, R5, UR56, R6 ;  /* 0x00000038050a7c25 */ /* 0x000fe2000f8e0006 */
[----:B------:R-:W-:Y:S01]  /*9010*/  SHF.R.S32.HI R68, RZ, 0x1f, R4 ;  /* 0x0000001fff447819 */ /* 0x000fe20000011404 */
[----:B------:R1:W3:Y:S03]  /*9020*/  LDS.128 R44, [R230+0x13000] ;  /* 0x01300000e62c7984 */ /* 0x0002e60000000c00 */
[----:B------:R-:W-:Y:S01]  /*9030*/  VIADD R14, R11, UR17 ;  /* 0x000000110b0e7c36 */ /* 0x000fe20008000000 */
[----:B------:R1:W4:Y:S04]  /*9040*/  LDS.128 R40, [R230+0x15000] ;  /* 0x01500000e6287984 */ /* 0x0003280000000c00 */
[----:B------:R1:W1:Y:S04]  /*9050*/  LDS.128 R36, [R230+0x17000] ;  /* 0x01700000e6247984 */ /* 0x0002680000000c00 */
[----:B------:R1:W1:Y:S04]  /*9060*/  LDS.128 R64, [R230+0x19000] ;  /* 0x01900000e6407984 */ /* 0x0002680000000c00 */
[----:B------:R1:W1:Y:S04]  /*9070*/  LDS.128 R60, [R230+0x1b000] ;  /* 0x01b00000e63c7984 */ /* 0x0002680000000c00 */
[----:B------:R1:W1:Y:S04]  /*9080*/  LDS.128 R56, [R230+0x1d000] ;  /* 0x01d00000e6387984 */ /* 0x0002680000000c00 */
[----:B------:R1:W1:Y:S01]  /*9090*/  LDS.128 R52, [R230+0x1f000] ;  /* 0x01f00000e6347984 */ /* 0x0002620000000c00 */
[----:B------:R-:W-:Y:S05]  /*90a0*/  @P5 BRA `(.L_x_430) ;  /* 0x0000000000585947 */ /* 0x000fea0003800000 */
[----:B------:R-:W-:Y:S01]  /*90b0*/  ULDC UR15, c[0x0][0x2d0] ;  /* 0x0000b400000f7ab9 */ /* 0x000fe20000000800 */
[----:B------:R-:W2:Y:S01]  /*90c0*/  LDS.128 R32, [R230+0x12000] ;  /* 0x01200000e6207984 */ /* 0x000ea20000000c00 */
[----:B------:R-:W-:Y:S01]  /*90d0*/  ISETP.GE.AND P6, PT, R232, UR15, PT ;  /* 0x0000000fe8007c0c */ /* 0x000fe2000bfc6270 */
[----:B------:R-:W-:Y:S01]  /*90e0*/  IMAD R5, R68, UR10, RZ ;  /* 0x0000000a44057c24 */ /* 0x000fe2000f8e02ff */
[----:B------:R-:W-:Y:S01]  /*90f0*/  ISETP.GE.AND P3, PT, R17, UR15, PT ;  /* 0x0000000f11007c0c */ /* 0x000fe2000bf66270 */
[----:B------:R-:W3:Y:S01]  /*9100*/  LDS.128 R28, [R230+0x14000] ;  /* 0x01400000e61c7984 */ /* 0x000ee20000000c00 */
[----:B------:R-:W-:Y:S01]  /*9110*/  IMAD.MOV.U32 R6, RZ, RZ, R10 ;  /* 0x000000ffff067224 */ /* 0x000fe200078e000a */
[----:B------:R-:W-:Y:S01]  /*9120*/  ISETP.GE.AND P2, PT, R16, UR15, PT ;  /* 0x0000000f10007c0c */ /* 0x000fe2000bf46270 */
[----:B------:R-:W-:Y:S01]  /*9130*/  IMAD.MOV.U32 R7, RZ, RZ, R14 ;  /* 0x000000ffff077224 */ /* 0x000fe200078e000e */
[----:B------:R-:W4:Y:S01]  /*9140*/  LDS.128 R24, [R230+0x16000] ;  /* 0x01600000e6187984 */ /* 0x000f220000000c00 */
[----:B------:R-:W-:Y:S01]  /*9150*/  IMAD R5, R4, UR11, R5 ;  /* 0x0000000b04057c24 */ /* 0x000fe2000f8e0205 */
[----:B------:R-:W-:Y:S01]  /*9160*/  ISETP.GE.AND P1, PT, R18, UR15, PT ;  /* 0x0000000f12007c0c */ /* 0x000fe2000bf26270 */
[----:B------:R-:W-:Y:S01]  /*9170*/  IMAD.WIDE.U32 R12, R4, UR10, R6 ;  /* 0x0000000a040c7c25 */ /* 0x000fe2000f8e0006 */
[----:B------:R-:W-:-:S02]  /*9180*/  ULDC.64 UR16, c[0x0][0x3f0] ;  /* 0x0000fc0000107ab9 */ /* 0x000fc40000000a00 */
[----:B------:R-:W1:Y:S01]  /*9190*/  @!P6 LDS.128 R20, [R230+0x10000] ;  /* 0x01000000e614e984 */ /* 0x000e620000000c00 */
[----:B------:R-:W-:Y:S01]  /*91a0*/  IMAD.IADD R5, R13, 0x1, R5 ;  /* 0x000000010d057824 */ /* 0x000fe200078e0205 */
[----:B------:R-:W-:-:S04]  /*91b0*/  LEA R6, P0, R12, UR16, 0x1 ;  /* 0x000000100c067c11 */ /* 0x000fc8000f8008ff */
[----:B------:R-:W-:-:S05]  /*91c0*/  LEA.HI.X R7, R12, UR17, R5, 0x1, P0 ;  /* 0x000000110c077c11 */ /* 0x000fca00080f0c05 */
[----:B--2---:R2:W-:Y:S04]  /*91d0*/  @!P3 STG.E.128 desc[UR6][R6.64+0x80], R32 ;  /* 0x000080200600b986 */ /* 0x0045e8000c101d06 */
[----:B---3--:R2:W-:Y:S04]  /*91e0*/  @!P2 STG.E.128 desc[UR6][R6.64+0x100], R28 ;  /* 0x0001001c0600a986 */ /* 0x0085e8000c101d06 */
[----:B----4-:R2:W-:Y:S04]  /*91f0*/  @!P1 STG.E.128 desc[UR6][R6.64+0x180], R24 ;  /* 0x0001801806009986 */ /* 0x0105e8000c101d06 */
[----:B-1----:R2:W-:Y:S02]  /*9200*/  @!P6 STG.E.128 desc[UR6][R6.64], R20 ;  /* 0x000000140600e986 */ /* 0x0025e4000c101d06 */
.L_x_430:
[----:B------:R-:W-:Y:S05]  /*9210*/  BSYNC B0 ;  /* 0x0000000000007941 */ /* 0x000fea0003800000 */
.L_x_429:
[----:B------:R-:W-:Y:S04]  /*9220*/  BSSY B0, `(.L_x_431) ;  /* 0x0000016000007945 */ /* 0x000fe80003800000 */
[----:B------:R-:W-:Y:S05]  /*9230*/  @P4 BRA `(.L_x_432) ;  /* 0x0000000000504947 */ /* 0x000fea0003800000 */
[----:B------:R-:W-:Y:S01]  /*9240*/  IADD3 R5, P0, R4, 0x20, RZ ;  /* 0x0000002004057810 */ /* 0x000fe20007f1e0ff */
[----:B--2---:R-:W-:Y:S01]  /*9250*/  IMAD.MOV.U32 R7, RZ, RZ, R14 ;  /* 0x000000ffff077224 */ /* 0x004fe200078e000e */
[----:B------:R-:W-:Y:S01]  /*9260*/  ULDC UR5, c[0x0][0x2d0] ;  /* 0x0000b40000057ab9 */ /* 0x000fe20000000800 */
[----:B------:R-:W-:Y:S01]  /*9270*/  ULDC.64 UR16, c[0x0][0x3f0] ;  /* 0x0000fc0000107ab9 */ /* 0x000fe20000000a00 */
[----:B------:R-:W-:Y:S01]  /*9280*/  ISETP.GE.AND P3, PT, R232, UR5, PT ;  /* 0x00000005e8007c0c */ /* 0x000fe2000bf66270 */
[----:B------:R-:W-:Y:S01]  /*9290*/  IMAD.X R6, RZ, RZ, R68, P0 ;  /* 0x000000ffff067224 */ /* 0x000fe200000e0644 */
[----:B------:R-:W-:Y:S02]  /*92a0*/  ISETP.GE.AND P2, PT, R17, UR5, PT ;  /* 0x0000000511007c0c */ /* 0x000fe4000bf46270 */
[----:B------:R-:W-:Y:S01]  /*92b0*/  ISETP.GE.AND P1, PT, R16, UR5, PT ;  /* 0x0000000510007c0c */ /* 0x000fe2000bf26270 */
[----:B------:R-:W-:Y:S01]  /*92c0*/  IMAD R12, R6, UR10, RZ ;  /* 0x0000000a060c7c24 */ /* 0x000fe2000f8e02ff */
[----:B------:R-:W-:Y:S01]  /*92d0*/  ISETP.GE.AND P0, PT, R18, UR5, PT ;  /* 0x0000000512007c0c */ /* 0x000fe2000bf06270 */
[----:B------:R-:W-:-:S04]  /*92e0*/  IMAD.MOV.U32 R6, RZ, RZ, R10 ;  /* 0x000000ffff067224 */ /* 0x000fc800078e000a */
[----:B------:R-:W-:-:S04]  /*92f0*/  IMAD.WIDE.U32 R10, R5, UR10, R6 ;  /* 0x0000000a050a7c25 */ /* 0x000fc8000f8e0006 */
[----:B------:R-:W-:Y:S01]  /*9300*/  IMAD R5, R5, UR11, R12 ;  /* 0x0000000b05057c24 */ /* 0x000fe2000f8e020c */
[----:B------:R-:W-:-:S03]  /*9310*/  LEA R6, P6, R10, UR16, 0x1 ;  /* 0x000000100a067c11 */ /* 0x000fc6000f8c08ff */
[----:B------:R-:W-:-:S05]  /*9320*/  IMAD.IADD R5, R11, 0x1, R5 ;  /* 0x000000010b057824 */ /* 0x000fca00078e0205 */
[----:B------:R-:W-:-:S05]  /*9330*/  LEA.HI.X R7, R10, UR17, R5, 0x1, P6 ;  /* 0x000000110a077c11 */ /* 0x000fca000b0f0c05 */
[----:B------:R2:W-:Y:S04]  /*9340*/  @!P3 STG.E.128 desc[UR6][R6.64], R48 ;  /* 0x000000300600b986 */ /* 0x0005e8000c101d06 */
[----:B---3--:R2:W-:Y:S04]  /*9350*/  @!P2 STG.E.128 desc[UR6][R6.64+0x80], R44 ;  /* 0x0000802c0600a986 */ /* 0x0085e8000c101d06 */
[----:B----4-:R2:W-:Y:S04]  /*9360*/  @!P1 STG.E.128 desc[UR6][R6.64+0x100], R40 ;  /* 0x0001002806009986 */ /* 0x0105e8000c101d06 */
[----:B-1----:R2:W-:Y:S02]  /*9370*/  @!P0 STG.E.128 desc[UR6][R6.64+0x180], R36 ;  /* 0x0001802406008986 */ /* 0x0025e4000c101d06 */
.L_x_432:
[----:B------:R-:W-:Y:S05]  /*9380*/  BSYNC B0 ;  /* 0x0000000000007941 */ /* 0x000fea0003800000 */
.L_x_431:
[----:B--2---:R2:W1:Y:S01]  /*9390*/  LDS.128 R28, [R230+0x18000] ;  /* 0x01800000e61c7984 */ /* 0x0044620000000c00 */
[----:B------:R-:W-:Y:S01]  /*93a0*/  IMAD.U32 R6, RZ, RZ, UR8 ;  /* 0x00000008ff067e24 */ /* 0x000fe2000f8e00ff */
[----:B------:R-:W-:Y:S01]  /*93b0*/  UIMAD UR13, UR13, UR8, URZ ;  /* 0x000000080d0d72a4 */ /* 0x000fe2000f8e023f */
[----:B------:R-:W-:Y:S01]  /*93c0*/  BSSY B0, `(.L_x_433) ;  /* 0x0000023000007945 */ /* 0x000fe20003800000 */
[----:B------:R2:W1:Y:S01]  /*93d0*/  LDS.128 R24, [R230+0x1a000] ;  /* 0x01a00000e6187984 */ /* 0x0004620000000c00 */
[----:B------:R-:W-:Y:S01]  /*93e0*/  IMAD.WIDE.U32 R6, R6, UR12, R8 ;  /* 0x0000000c06067c25 */ /* 0x000fe2000f8e0008 */
[----:B------:R-:W-:Y:S02]  /*93f0*/  UIMAD UR12, UR12, UR9, UR13 ;  /* 0x000000090c0c72a4 */ /* 0x000fe4000f8e020d */
[----:B------:R2:W1:Y:S01]  /*9400*/  LDS.128 R20, [R230+0x1c000] ;  /* 0x01c00000e6147984 */ /* 0x0004620000000c00 */
[----:B------:R-:W-:Y:S01]  /*9410*/  USHF.R.S32.HI UR5, URZ, 0x1f, UR56 ;  /* 0x0000001f3f057899 */ /* 0x000fe20008011438 */
[----:B------:R-:W-:Y:S01]  /*9420*/  IADD3 R6, P0, R6, UR14, RZ ;  /* 0x0000000e06067c10 */ /* 0x000fe2000ff1e0ff */
[----:B------:R-:W-:Y:S01]  /*9430*/  ULDC.64 UR10, c[0x0][0x470] ;  /* 0x00011c00000a7ab9 */ /* 0x000fe20000000a00 */
[----:B------:R2:W1:Y:S01]  /*9440*/  LDS.128 R12, [R230+0x1e000] ;  /* 0x01e00000e60c7984 */ /* 0x0004620000000c00 */
[----:B------:R-:W-:Y:S01]  /*9450*/  IMAD.U32 R5, RZ, RZ, UR12 ;  /* 0x0000000cff057e24 */ /* 0x000fe2000f8e00ff */
[----:B------:R-:W-:-:S04]  /*9460*/  UIMAD UR5, UR5, UR10, URZ ;  /* 0x0000000a050572a4 */ /* 0x000fc8000f8e023f */
[----:B------:R-:W-:Y:S01]  /*9470*/  IADD3.X R7, R7, UR18, R5, P0, !PT ;  /* 0x0000001207077c10 */ /* 0x000fe200087fe405 */
[----:B------:R-:W-:Y:S01]  /*9480*/  UIMAD UR11, UR56, UR11, UR5 ;  /* 0x0000000b380b72a4 */ /* 0x000fe2000f8e0205 */
[----:B------:R-:W-:-:S05]  /*9490*/  MOV R5, UR10 ;  /* 0x0000000a00057c02 */ /* 0x000fca0008000f00 */
[----:B------:R-:W-:-:S05]  /*94a0*/  IMAD.WIDE.U32 R8, R5, UR56, R6 ;  /* 0x0000003805087c25 */ /* 0x000fca000f8e0006 */
[----:B------:R-:W-:Y:S01]  /*94b0*/  IADD3 R5, R9, UR11, RZ ;  /* 0x0000000b09057c10 */ /* 0x000fe2000fffe0ff */
[----:B------:R-:W-:Y:S06]  /*94c0*/  @P5 BRA `(.L_x_434) ;  /* 0x0000000000485947 */ /* 0x000fec0003800000 */
[----:B------:R-:W-:Y:S01]  /*94d0*/  IMAD.MOV.U32 R6, RZ, RZ, R8 ;  /* 0x000000ffff067224 */ /* 0x000fe200078e0008 */
[----:B------:R-:W-:Y:S01]  /*94e0*/  ULDC UR5, c[0x0][0x2d0] ;  /* 0x0000b40000057ab9 */ /* 0x000fe20000000800 */
[----:B------:R-:W-:Y:S01]  /*94f0*/  IMAD.MOV.U32 R7, RZ, RZ, R5 ;  /* 0x000000ffff077224 */ /* 0x000fe200078e0005 */
[----:B------:R-:W-:Y:S01]  /*9500*/  ISETP.GE.AND P3, PT, R232, UR5, PT ;  /* 0x00000005e8007c0c */ /* 0x000fe2000bf66270 */
[----:B------:R-:W-:Y:S01]  /*9510*/  IMAD R19, R68, UR8, RZ ;  /* 0x0000000844137c24 */ /* 0x000fe2000f8e02ff */
[----:B------:R-:W-:Y:S01]  /*9520*/  ISETP.GE.AND P2, PT, R17, UR5, PT ;  /* 0x0000000511007c0c */ /* 0x000fe2000bf46270 */
[----:B------:R-:W-:Y:S01]  /*9530*/  IMAD.WIDE.U32 R10, R4, UR8, R6 ;  /* 0x00000008040a7c25 */ /* 0x000fe2000f8e0006 */
[----:B------:R-:W-:Y:S01]  /*9540*/  ISETP.GE.AND P1, PT, R16, UR5, PT ;  /* 0x0000000510007c0c */ /* 0x000fe2000bf26270 */
[----:B------:R-:W-:Y:S01]  /*9550*/  ULDC.64 UR10, c[0x0][0x3f8] ;  /* 0x0000fe00000a7ab9 */ /* 0x000fe20000000a00 */
[----:B------:R-:W-:Y:S01]  /*9560*/  ISETP.GE.AND P0, PT, R18, UR5, PT ;  /* 0x0000000512007c0c */ /* 0x000fe2000bf06270 */
[----:B------:R-:W-:-:S04]  /*9570*/  IMAD R6, R4, UR9, R19 ;  /* 0x0000000904067c24 */ /* 0x000fc8000f8e0213 */
[----:B------:R-:W-:Y:S01]  /*9580*/  IMAD.IADD R7, R11, 0x1, R6 ;  /* 0x000000010b077824 */ /* 0x000fe200078e0206 */
[----:B------:R-:W-:-:S04]  /*9590*/  LEA R6, P5, R10, UR10, 0x1 ;  /* 0x0000000a0a067c11 */ /* 0x000fc8000f8a08ff */
[----:B------:R-:W-:-:S05]  /*95a0*/  LEA.HI.X R7, R10, UR11, R7, 0x1, P5 ;  /* 0x0000000b0a077c11 */ /* 0x000fca000a8f0c07 */
[----:B-1----:R1:W-:Y:S04]  /*95b0*/  @!P3 STG.E.128 desc[UR6][R6.64], R28 ;  /* 0x0000001c0600b986 */ /* 0x0023e8000c101d06 */
[----:B------:R1:W-:Y:S04]  /*95c0*/  @!P2 STG.E.128 desc[UR6][R6.64+0x80], R24 ;  /* 0x000080180600a986 */ /* 0x0003e8000c101d06 */
[----:B------:R1:W-:Y:S04]  /*95d0*/  @!P1 STG.E.128 desc[UR6][R6.64+0x100], R20 ;  /* 0x0001001406009986 */ /* 0x0003e8000c101d06 */
[----:B------:R1:W-:Y:S02]  /*95e0*/  @!P0 STG.E.128 desc[UR6][R6.64+0x180], R12 ;  /* 0x0001800c06008986 */ /* 0x0003e4000c101d06 */
.L_x_434:
[----:B------:R-:W-:Y:S05]  /*95f0*/  BSYNC B0 ;  /* 0x0000000000007941 */ /* 0x000fea0003800000 */
.L_x_433:
[----:B------:R-:W-:Y:S05]  /*9600*/  @P4 BRA `(.L_x_435) ;  /* 0x0000000800fc4947 */ /* 0x000fea0003800000 */
[----:B------:R-:W-:Y:S01]  /*9610*/  IADD3 R4, P0, R4, 0x20, RZ ;  /* 0x0000002004047810 */ /* 0x000fe20007f1e0ff */
[----:B-1----:R-:W-:Y:S01]  /*9620*/  IMAD.MOV.U32 R7, RZ, RZ, R5 ;  /* 0x000000ffff077224 */ /* 0x002fe200078e0005 */
[----:B------:R-:W-:Y:S01]  /*9630*/  ULDC UR5, c[0x0][0x2d0] ;  /* 0x0000b40000057ab9 */ /* 0x000fe20000000800 */
[----:B------:R-:W-:Y:S01]  /*9640*/  ULDC.64 UR10, c[0x0][0x3f8] ;  /* 0x0000fe00000a7ab9 */ /* 0x000fe20000000a00 */
[----:B------:R-:W-:Y:S01]  /*9650*/  ISETP.GE.AND P1, PT, R17, UR5, PT ;  /* 0x0000000511007c0c */ /* 0x000fe2000bf26270 */
[----:B------:R-:W-:Y:S01]  /*9660*/  IMAD.X R6, RZ, RZ, R68, P0 ;  /* 0x000000ffff067224 */ /* 0x000fe200000e0644 */
[----:B------:R-:W-:Y:S02]  /*9670*/  ISETP.GE.AND P2, PT, R232, UR5, PT ;  /* 0x00000005e8007c0c */ /* 0x000fe4000bf46270 */
[----:B------:R-:W-:Y:S01]  /*9680*/  ISETP.GE.AND P0, PT, R16, UR5, PT ;  /* 0x0000000510007c0c */ /* 0x000fe2000bf06270 */
[----:B------:R-:W-:Y:S02]  /*9690*/  IMAD R9, R6, UR8, RZ ;  /* 0x0000000806097c24 */ /* 0x000fe4000f8e02ff */
[----:B------:R-:W-:-:S02]  /*96a0*/  IMAD.MOV.U32 R6, RZ, RZ, R8 ;  /* 0x000000ffff067224 */ /* 0x000fc400078e0008 */
[C---:B------:R-:W-:Y:S02]  /*96b0*/  IMAD R5, R4.reuse, UR9, R9 ;  /* 0x0000000904057c24 */ /* 0x040fe4000f8e0209 */
[----:B------:R-:W-:-:S04]  /*96c0*/  IMAD.WIDE.U32 R6, R4, UR8, R6 ;  /* 0x0000000804067c25 */ /* 0x000fc8000f8e0006 */
[----:B------:R-:W-:Y:S01]  /*96d0*/  IMAD.IADD R5, R7, 0x1, R5 ;  /* 0x0000000107057824 */ /* 0x000fe200078e0205 */
[----:B------:R-:W-:-:S04]  /*96e0*/  LEA R4, P3, R6, UR10, 0x1 ;  /* 0x0000000a06047c11 */ /* 0x000fc8000f8608ff */
[----:B------:R-:W-:-:S05]  /*96f0*/  LEA.HI.X R5, R6, UR11, R5, 0x1, P3 ;  /* 0x0000000b06057c11 */ /* 0x000fca00098f0c05 */
[----:B------:R1:W-:Y:S04]  /*9700*/  @!P2 STG.E.128 desc[UR6][R4.64], R64 ;  /* 0x000000400400a986 */ /* 0x0003e8000c101d06 */
[----:B------:R1:W-:Y:S04]  /*9710*/  @!P1 STG.E.128 desc[UR6][R4.64+0x80], R60 ;  /* 0x0000803c04009986 */ /* 0x0003e8000c101d06 */
[----:B------:R1:W-:Y:S01]  /*9720*/  @!P0 STG.E.128 desc[UR6][R4.64+0x100], R56 ;  /* 0x0001003804008986 */ /* 0x0003e2000c101d06 */
[----:B------:R-:W-:-:S13]  /*9730*/  ISETP.GE.AND P0, PT, R18, UR5, PT ;  /* 0x0000000512007c0c */ /* 0x000fda000bf06270 */
[----:B------:R-:W-:Y:S05]  /*9740*/  @P0 BRA `(.L_x_435) ;  /* 0x0000000800ac0947 */ /* 0x000fea0003800000 */
[----:B------:R1:W-:Y:S01]  /*9750*/  STG.E.128 desc[UR6][R4.64+0x180], R52 ;  /* 0x0001803404007986 */ /* 0x0003e2000c101d06 */
[----:B------:R-:W-:Y:S05]  /*9760*/  BRA `(.L_x_435) ;  /* 0x0000000800a47947 */ /* 0x000fea0003800000 */
.L_x_407:
[----:B------:R-:W-:Y:S01]  /*9770*/  UISETP.NE.AND UP0, UPT, UR32, -0x1, UPT ;  /* 0xffffffff2000788c */ /* 0x000fe2000bf05270 */
[----:B------:R-:W1:Y:S01]  /*9780*/  S2R R5, SR_TID.X ;  /* 0x0000000000057919 */ /* 0x000e620000002100 */
[----:B------:R-:W-:-:S04]  /*9790*/  USHF.L.U32 UR17, UR33, 0x6, URZ ;  /* 0x0000000621117899 */ /* 0x000fc8000800063f */
        /* <DEDUP_REMOVED lines=21> */
.L_x_436:
[----:B------:R-:W-:Y:S01]  /*98f0*/  @UP0 UIADD3 UR14, UR16, UR32, URZ ;  /* 0x00000020100e0290 */ /* 0x000fe2000fffe03f */
[----:B-1----:R-:W-:Y:S01]  /*9900*/  SHF.R.S32.HI R4, RZ, 0x1f, R5 ;  /* 0x0000001fff047819 */ /* 0x002fe20000011405 */
[----:B------:R-:W-:Y:S01]  /*9910*/  @UP0 ULDC.64 UR10, c[0x0][0x458] ;  /* 0x00011600000a0ab9 */ /* 0x000fe20000000a00 */
[----:B------:R-:W-:Y:S02]  /*9920*/  USHF.R.S32.HI UR19, URZ, 0x1f, UR17 ;  /* 0x0000001f3f137899 */ /* 0x000fe40008011411 */
        /* <DEDUP_REMOVED lines=18> */
.L_x_437:
[----:B------:R-:W-:Y:S01]  /*9a50*/  UIMAD UR12, UR19, UR8, URZ ;  /* 0x00000008130c72a4 */ /* 0x000fe2000f8e023f */
[----:B------:R-:W-:Y:S01]  /*9a60*/  IMAD.U32 R6, RZ, RZ, UR8 ;  /* 0x00000008ff067e24 */ /* 0x000fe2000f8e00ff */
[----:B------:R-:W-:Y:S01]  /*9a70*/  LEA.HI R4, R4, R5, RZ, 0x3 ;  /* 0x0000000504047211 */ /* 0x000fe200078f18ff */
[----:B------:R-:W-:Y:S01]  /*9a80*/  UIADD3 UR5, -UR17, UR5, URZ ;  /* 0x0000000511057290 */ /* 0x000fe2000fffe13f */
[----:B------:R-:W-:Y:S01]  /*9a90*/  BSSY B0, `(.L_x_438) ;  /* 0x0000028000007945 */ /* 0x000fe20003800000 */
[----:B------:R-:W-:Y:S01]  /*9aa0*/  UIMAD UR12, UR17, UR9, UR12 ;  /* 0x00000009110c72a4 */ /* 0x000fe2000f8e020c */
[----:B------:R-:W-:Y:S01]  /*9ab0*/  IMAD.WIDE.U32 R6, R6, UR17, R232 ;  /* 0x0000001106067c25 */ /* 0x000fe2000f8e00e8 */
[----:B------:R-:W-:Y:S01]  /*9ac0*/  SHF.R.S32.HI R4, RZ, 0x3, R4 ;  /* 0x00000003ff047819 */ /* 0x000fe20000011404 */
[----:B------:R-:W-:Y:S01]  /*9ad0*/  USHF.R.S32.HI UR14, URZ, 0x1f, UR56 ;  /* 0x0000001f3f0e7899 */ /* 0x000fe20008011438 */
[C---:B------:R-:W-:Y:S01]  /*9ae0*/  IADD3 R12, R232.reuse, 0x40, RZ ;  /* 0x00000040e80c7810 */ /* 0x040fe20007ffe0ff */
[----:B------:R-:W-:Y:S01]  /*9af0*/  VIADD R13, R232, 0x80 ;  /* 0x00000080e80d7836 */ /* 0x000fe20000000000 */
[----:B------:R-:W-:Y:S01]  /*9b00*/  IADD3 R8, P0, R6, UR20, RZ ;  /* 0x0000001406087c10 */ /* 0x000fe2000ff1e0ff */
[----:B------:R-:W-:Y:S01]  /*9b10*/  IMAD.U32 R5, RZ, RZ, UR12 ;  /* 0x0000000cff057e24 */ /* 0x000fe2000f8e00ff */
[----:B------:R-:W-:Y:S01]  /*9b20*/  ULDC.64 UR12, c[0x0][0x468] ;  /* 0x00011a00000c7ab9 */ /* 0x000fe20000000a00 */
[C---:B------:R-:W-:Y:S01]  /*9b30*/  ISETP.GE.AND P5, PT, R4.reuse, UR5, PT ;  /* 0x0000000504007c0c */ /* 0x040fe2000bfa6270 */
[----:B------:R-:W-:Y:S01]  /*9b40*/  UIMAD UR14, UR14, UR12, URZ ;  /* 0x0000000c0e0e72a4 */ /* 0x000fe2000f8e023f */
[----:B------:R-:W-:Y:S01]  /*9b50*/  IADD3 R6, R4, 0x20, RZ ;  /* 0x0000002004067810 */ /* 0x000fe20007ffe0ff */
[----:B------:R-:W-:Y:S01]  /*9b60*/  VIADD R15, R232, 0xc0 ;  /* 0x000000c0e80f7836 */ /* 0x000fe20000000000 */
[----:B------:R-:W-:Y:S01]  /*9b70*/  IADD3.X R9, R7, UR21, R5, P0, !PT ;  /* 0x0000001507097c10 */ /* 0x000fe200087fe405 */
[----:B------:R-:W-:Y:S01]  /*9b80*/  IMAD.U32 R5, RZ, RZ, UR12 ;  /* 0x0000000cff057e24 */ /* 0x000fe2000f8e00ff */
[----:B------:R-:W-:Y:S01]  /*9b90*/  UIMAD UR13, UR56, UR13, UR14 ;  /* 0x0000000d380d72a4 */ /* 0x000fe2000f8e020e */
[----:B------:R-:W-:-:S02]  /*9ba0*/  ISETP.GE.AND P4, PT, R6, UR5, PT ;  /* 0x0000000506007c0c */ /* 0x000fc4000bf86270 */
[----:B------:R-:W-:Y:S01]  /*9bb0*/  IMAD.WIDE.U32 R8, R5, UR56, R8 ;  /* 0x0000003805087c25 */ /* 0x000fe2000f8e0008 */
[----:B------:R-:W-:-:S04]  /*9bc0*/  SHF.R.S32.HI R16, RZ, 0x1f, R4 ;  /* 0x0000001fff107819 */ /* 0x000fc80000011404 */
[----:B------:R-:W-:Y:S01]  /*9bd0*/  IADD3 R14, R9, UR13, RZ ;  /* 0x0000000d090e7c10 */ /* 0x000fe2000fffe0ff */
[----:B------:R-:W-:Y:S06]  /*9be0*/  @P5 BRA `(.L_x_439) ;  /* 0x0000000000485947 */ /* 0x000fec0003800000 */
[----:B------:R-:W-:Y:S01]  /*9bf0*/  IMAD R5, R16, UR8, RZ ;  /* 0x0000000810057c24 */ /* 0x000fe2000f8e02ff */
[----:B------:R-:W-:Y:S01]  /*9c00*/  ULDC UR14, c[0x0][0x2d0] ;  /* 0x0000b400000e7ab9 */ /* 0x000fe20000000800 */
[----:B------:R-:W-:Y:S01]  /*9c10*/  IMAD.MOV.U32 R6, RZ, RZ, R8 ;  /* 0x000000ffff067224 */ /* 0x000fe200078e0008 */
[----:B------:R-:W-:Y:S01]  /*9c20*/  ISETP.GE.AND P3, PT, R232, UR14, PT ;  /* 0x0000000ee8007c0c */ /* 0x000fe2000bf66270 */
[----:B------:R-:W-:Y:S01]  /*9c30*/  IMAD.MOV.U32 R7, RZ, RZ, R14 ;  /* 0x000000ffff077224 */ /* 0x000fe200078e000e */
[----:B------:R-:W-:Y:S01]  /*9c40*/  ISETP.GE.AND P2, PT, R12, UR14, PT ;  /* 0x0000000e0c007c0c */ /* 0x000fe2000bf46270 */
[C---:B------:R-:W-:Y:S01]  /*9c50*/  IMAD R5, R4.reuse, UR9, R5 ;  /* 0x0000000904057c24 */ /* 0x040fe2000f8e0205 */
[----:B------:R-:W-:Y:S01]  /*9c60*/  ISETP.GE.AND P1, PT, R13, UR14, PT ;  /* 0x0000000e0d007c0c */ /* 0x000fe2000bf26270 */
[----:B------:R-:W-:Y:S01]  /*9c70*/  IMAD.WIDE.U32 R10, R4, UR8, R6 ;  /* 0x00000008040a7c25 */ /* 0x000fe2000f8e0006 */
[----:B------:R-:W-:Y:S01]  /*9c80*/  ISETP.GE.AND P0, PT, R15, UR14, PT ;  /* 0x0000000e0f007c0c */ /* 0x000fe2000bf06270 */
[----:B------:R-:W-:-:S02]  /*9c90*/  ULDC.64 UR12, c[0x0][0x3f0] ;  /* 0x0000fc00000c7ab9 */ /* 0x000fc40000000a00 */
[----:B------:R-:W-:Y:S01]  /*9ca0*/  IMAD.IADD R5, R5, 0x1, R11 ;  /* 0x0000000105057824 */ /* 0x000fe200078e020b */
[----:B------:R-:W-:-:S04]  /*9cb0*/  LEA R6, P6, R10, UR12, 0x1 ;  /* 0x0000000c0a067c11 */ /* 0x000fc8000f8c08ff */
[----:B------:R-:W-:-:S05]  /*9cc0*/  LEA.HI.X R7, R10, UR13, R5, 0x1, P6 ;  /* 0x0000000d0a077c11 */ /* 0x000fca000b0f0c05 */
[----:B------:R1:W-:Y:S04]  /*9cd0*/  @!P3 STG.E.128 desc[UR6][R6.64], RZ ;  /* 0x000000ff0600b986 */ /* 0x0003e8000c101d06 */
[----:B------:R1:W-:Y:S04]  /*9ce0*/  @!P2 STG.E.128 desc[UR6][R6.64+0x80], RZ ;  /* 0x000080ff0600a986 */ /* 0x0003e8000c101d06 */
[----:B------:R1:W-:Y:S04]  /*9cf0*/  @!P1 STG.E.128 desc[UR6][R6.64+0x100], RZ ;  /* 0x000100ff06009986 */ /* 0x0003e8000c101d06 */
[----:B------:R1:W-:Y:S02]  /*9d00*/  @!P0 STG.E.128 desc[UR6][R6.64+0x180], RZ ;  /* 0x000180ff06008986 */ /* 0x0003e4000c101d06 */
.L_x_439:
[----:B------:R-:W-:Y:S05]  /*9d10*/  BSYNC B0 ;  /* 0x0000000000007941 */ /* 0x000fea0003800000 */
.L_x_438:
[----:B------:R-:W-:Y:S04]  /*9d20*/  BSSY B0, `(.L_x_440) ;  /* 0x0000015000007945 */ /* 0x000fe80003800000 */
[----:B------:R-:W-:Y:S05]  /*9d30*/  @P4 BRA `(.L_x_441) ;  /* 0x00000000004c4947 */ /* 0x000fea0003800000 */
[----:B------:R-:W-:Y:S01]  /*9d40*/  IADD3 R5, P0, R4, 0x20, RZ ;  /* 0x0000002004057810 */ /* 0x000fe20007f1e0ff */
[----:B------:R-:W-:Y:S01]  /*9d50*/  IMAD.MOV.U32 R9, RZ, RZ, R14 ;  /* 0x000000ffff097224 */ /* 0x000fe200078e000e */
[----:B------:R-:W-:Y:S01]  /*9d60*/  ULDC UR5, c[0x0][0x2d0] ;  /* 0x0000b40000057ab9 */ /* 0x000fe20000000800 */
[----:B------:R-:W-:Y:S01]  /*9d70*/  ULDC.64 UR12, c[0x0][0x3f0] ;  /* 0x0000fc00000c7ab9 */ /* 0x000fe20000000a00 */
[----:B------:R-:W-:Y:S01]  /*9d80*/  ISETP.GE.AND P3, PT, R232, UR5, PT ;  /* 0x00000005e8007c0c */ /* 0x000fe2000bf66270 */
[----:B-1----:R-:W-:Y:S01]  /*9d90*/  IMAD.X R6, RZ, RZ, R16, P0 ;  /* 0x000000ffff067224 */ /* 0x002fe200000e0610 */
[----:B------:R-:W-:Y:S01]  /*9da0*/  ISETP.GE.AND P2, PT, R12, UR5, PT ;  /* 0x000000050c007c0c */ /* 0x000fe2000bf46270 */
[----:B------:R-:W-:Y:S01]  /*9db0*/  IMAD.WIDE.U32 R8, R5, UR8, R8 ;  /* 0x0000000805087c25 */ /* 0x000fe2000f8e0008 */
[----:B------:R-:W-:Y:S02]  /*9dc0*/  ISETP.GE.AND P1, PT, R13, UR5, PT ;  /* 0x000000050d007c0c */ /* 0x000fe4000bf26270 */
[----:B------:R-:W-:Y:S01]  /*9dd0*/  ISETP.GE.AND P0, PT, R15, UR5, PT ;  /* 0x000000050f007c0c */ /* 0x000fe2000bf06270 */
[----:B------:R-:W-:-:S04]  /*9de0*/  IMAD R6, R6, UR8, RZ ;  /* 0x0000000806067c24 */ /* 0x000fc8000f8e02ff */
[----:B------:R-:W-:Y:S01]  /*9df0*/  IMAD R5, R5, UR9, R6 ;  /* 0x0000000905057c24 */ /* 0x000fe2000f8e0206 */
[----:B------:R-:W-:-:S03]  /*9e00*/  LEA R6, P6, R8, UR12, 0x1 ;  /* 0x0000000c08067c11 */ /* 0x000fc6000f8c08ff */
[----:B------:R-:W-:-:S05]  /*9e10*/  IMAD.IADD R5, R5, 0x1, R9 ;  /* 0x0000000105057824 */ /* 0x000fca00078e0209 */
[----:B------:R-:W-:-:S05]  /*9e20*/  LEA.HI.X R7, R8, UR13, R5, 0x1, P6 ;  /* 0x0000000d08077c11 */ /* 0x000fca000b0f0c05 */
[----:B------:R2:W-:Y:S04]  /*9e30*/  @!P3 STG.E.128 desc[UR6][R6.64], RZ ;  /* 0x000000ff0600b986 */ /* 0x0005e8000c101d06 */
[----:B------:R2:W-:Y:S04]  /*9e40*/  @!P2 STG.E.128 desc[UR6][R6.64+0x80], RZ ;  /* 0x000080ff0600a986 */ /* 0x0005e8000c101d06 */
[----:B------:R2:W-:Y:S04]  /*9e50*/  @!P1 STG.E.128 desc[UR6][R6.64+0x100], RZ ;  /* 0x000100ff06009986 */ /* 0x0005e8000c101d06 */
[----:B------:R2:W-:Y:S02]  /*9e60*/  @!P0 STG.E.128 desc[UR6][R6.64+0x180], RZ ;  /* 0x000180ff06008986 */ /* 0x0005e4000c101d06 */
.L_x_441:
[----:B------:R-:W-:Y:S05]  /*9e70*/  BSYNC B0 ;  /* 0x0000000000007941 */ /* 0x000fea0003800000 */
.L_x_440:
[----:B------:R-:W-:Y:S01]  /*9e80*/  UIMAD UR5, UR19, UR10, URZ ;  /* 0x0000000a130572a4 */ /* 0x000fe2000f8e023f */
[----:B-12---:R-:W-:Y:S01]  /*9e90*/  IMAD.U32 R6, RZ, RZ, UR10 ;  /* 0x0000000aff067e24 */ /* 0x006fe2000f8e00ff */
[----:B------:R-:W-:Y:S01]  /*9ea0*/  USHF.R.S32.HI UR12, URZ, 0x1f, UR56 ;  /* 0x0000001f3f0c7899 */ /* 0x000fe20008011438 */
[----:B------:R-:W-:Y:S01]  /*9eb0*/  BSSY B0, `(.L_x_442) ;  /* 0x000001f000007945 */ /* 0x000fe20003800000 */
[----:B------:R-:W-:Y:S01]  /*9ec0*/  UIMAD UR5, UR17, UR11, UR5 ;  /* 0x0000000b110572a4 */ /* 0x000fe2000f8e0205 */
[----:B------:R-:W-:Y:S01]  /*9ed0*/  IMAD.WIDE.U32 R6, R6, UR17, R232 ;  /* 0x0000001106067c25 */ /* 0x000fe2000f8e00e8 */
[----:B------:R-:W-:-:S04]  /*9ee0*/  ULDC.64 UR8, c[0x0][0x470] ;  /* 0x00011c0000087ab9 */ /* 0x000fc80000000a00 */
[----:B------:R-:W-:Y:S01]  /*9ef0*/  IMAD.U32 R5, RZ, RZ, UR5 ;  /* 0x00000005ff057e24 */ /* 0x000fe2000f8e00ff */
[----:B------:R-:W-:Y:S01]  /*9f00*/  IADD3 R8, P0, R6, UR15, RZ ;  /* 0x0000000f06087c10 */ /* 0x000fe2000ff1e0ff */
[----:B------:R-:W-:-:S03]  /*9f10*/  UIMAD UR5, UR12, UR8, URZ ;  /* 0x000000080c0572a4 */ /* 0x000fc6000f8e023f */
        /* <DEDUP_REMOVED lines=12> */
[C---:B------:R-:W-:Y:S01]  /*9fe0*/  IMAD.WIDE.U32 R10, R4.reuse, UR10, R6 ;  /* 0x0000000a040a7c25 */ /* 0x040fe2000f8e0006 */
[----:B------:R-:W-:Y:S01]  /*9ff0*/  ISETP.GE.AND P1, PT, R13, UR5, PT ;  /* 0x000000050d007c0c */ /* 0x000fe2000bf26270 */
[----:B------:R-:W-:Y:S01]  /*a000*/  ULDC.64 UR8, c[0x0][0x3f8] ;  /* 0x0000fe0000087ab9 */ /* 0x000fe20000000a00 */
[----:B------:R-:W-:Y:S01]  /*a010*/  ISETP.GE.AND P0, PT, R15, UR5, PT ;  /* 0x000000050f007c0c */ /* 0x000fe2000bf06270 */
[----:B------:R-:W-:-:S04]  /*a020*/  IMAD R6, R4, UR11, R14 ;  /* 0x0000000b04067c24 */ /* 0x000fc8000f8e020e */
[----:B------:R-:W-:Y:S01]  /*a030*/  IMAD.IADD R7, R6, 0x1, R11 ;  /* 0x0000000106077824 */ /* 0x000fe200078e020b */
[----:B------:R-:W-:-:S04]  /*a040*/  LEA R6, P5, R10, UR8, 0x1 ;  /* 0x000000080a067c11 */ /* 0x000fc8000f8a08ff */
[----:B------:R-:W-:-:S05]  /*a050*/  LEA.HI.X R7, R10, UR9, R7, 0x1, P5 ;  /* 0x000000090a077c11 */ /* 0x000fca000a8f0c07 */
[----:B------:R1:W-:Y:S04]  /*a060*/  @!P3 STG.E.128 desc[UR6][R6.64], RZ ;  /* 0x000000ff0600b986 */ /* 0x0003e8000c101d06 */
[----:B------:R1:W-:Y:S04]  /*a070*/  @!P2 STG.E.128 desc[UR6][R6.64+0x80], RZ ;  /* 0x000080ff0600a986 */ /* 0x0003e8000c101d06 */
[----:B------:R1:W-:Y:S04]  /*a080*/  @!P1 STG.E.128 desc[UR6][R6.64+0x100], RZ ;  /* 0x000100ff06009986 */ /* 0x0003e8000c101d06 */
[----:B------:R1:W-:Y:S02]  /*a090*/  @!P0 STG.E.128 desc[UR6][R6.64+0x180], RZ ;  /* 0x000180ff06008986 */ /* 0x0003e4000c101d06 */
.L_x_443:
[----:B------:R-:W-:Y:S05]  /*a0a0*/  BSYNC B0 ;  /* 0x0000000000007941 */ /* 0x000fea0003800000 */
.L_x_442:
[----:B------:R-:W-:Y:S05]  /*a0b0*/  @P4 BRA `(.L_x_435) ;  /* 0x0000000000504947 */ /* 0x000fea0003800000 */
[----:B------:R-:W-:Y:S01]  /*a0c0*/  IADD3 R4, P0, R4, 0x20, RZ ;  /* 0x0000002004047810 */ /* 0x000fe20007f1e0ff */
[----:B-1----:R-:W-:Y:S01]  /*a0d0*/  IMAD.MOV.U32 R7, RZ, RZ, R5 ;  /* 0x000000ffff077224 */ /* 0x002fe200078e0005 */
[----:B------:R-:W-:Y:S01]  /*a0e0*/  ULDC UR5, c[0x0][0x2d0] ;  /* 0x0000b40000057ab9 */ /* 0x000fe20000000800 */
[----:B------:R-:W-:Y:S01]  /*a0f0*/  IMAD.MOV.U32 R6, RZ, RZ, R8 ;  /* 0x000000ffff067224 */ /* 0x000fe200078e0008 */
[----:B------:R-:W-:Y:S01]  /*a100*/  ISETP.GE.AND P2, PT, R12, UR5, PT ;  /* 0x000000050c007c0c */ /* 0x000fe2000bf46270 */
[----:B------:R-:W-:Y:S01]  /*a110*/  IMAD.X R9, RZ, RZ, R16, P0 ;  /* 0x000000ffff097224 */ /* 0x000fe200000e0610 */
[----:B------:R-:W-:Y:S01]  /*a120*/  ISETP.GE.AND P1, PT, R13, UR5, PT ;  /* 0x000000050d007c0c */ /* 0x000fe2000bf26270 */
[----:B------:R-:W-:Y:S01]  /*a130*/  IMAD.WIDE.U32 R6, R4, UR10, R6 ;  /* 0x0000000a04067c25 */ /* 0x000fe2000f8e0006 */
[----:B------:R-:W-:Y:S01]  /*a140*/  ISETP.GE.AND P3, PT, R232, UR5, PT ;  /* 0x00000005e8007c0c */ /* 0x000fe2000bf66270 */
[----:B------:R-:W-:Y:S01]  /*a150*/  ULDC.64 UR8, c[0x0][0x3f8] ;  /* 0x0000fe0000087ab9 */ /* 0x000fe20000000a00 */
        /* <DEDUP_REMOVED lines=10> */
.L_x_435:
[----:B------:R-:W-:Y:S05]  /*a200*/  BSYNC B1 ;  /* 0x0000000000017941 */ /* 0x000fea0003800000 */
.L_x_402:
[----:B-12---:R-:W2:Y:S01]  /*a210*/  LDL R4, [R1+0x4] ;  /* 0x0000040001047983 */ /* 0x006ea20000100800 */
[----:B------:R-:W-:Y:S01]  /*a220*/  ULDC UR5, c[0x0][0xc] ;  /* 0x0000030000057ab9 */ /* 0x000fe20000000800 */
[----:B------:R-:W-:Y:S02]  /*a230*/  UIADD3 UR59, UR59, 0x1, URZ ;  /* 0x000000013b3b7890 */ /* 0x000fe4000fffe03f */
[----:B------:R-:W-:Y:S01]  /*a240*/  UIADD3 UR33, UR5, UR33, URZ ;  /* 0x0000002105217290 */ /* 0x000fe2000fffe03f */
[----:B--2---:R-:W-:-:S13]  /*a250*/  R2UR UR8, R4 ;  /* 0x00000000040872ca */ /* 0x004fda00000e0000 */
[----:B------:R-:W-:-:S06]  /*a260*/  UISETP.GE.AND UP0, UPT, UR33, UR8, UPT ;  /* 0x000000082100728c */ /* 0x000fcc000bf06270 */
[----:B------:R-:W-:-:S13]  /*a270*/  PLOP3.LUT P0, PT, PT, PT, UP0, 0x80, 0x0 ;  /* 0x000000000000781c */ /* 0x000fda0003f0f008 */
[----:B------:R-:W-:Y:S05]  /*a280*/  @P0 BRA `(.L_x_444) ;  /* 0x0000000000040947 */ /* 0x000fea0003800000 */
[----:B------:R-:W-:Y:S05]  /*a290*/  BRA `(.L_x_445) ;  /* 0xffffff6800087947 */ /* 0x000fea000383ffff */
.L_x_444:
[----:B------:R-:W-:Y:S05]  /*a2a0*/  EXIT ;  /* 0x000000000000794d */ /* 0x000fea0003800000 */
.L_x_446:
        /* <DEDUP_REMOVED lines=13> */
.L_x_2034:


//--------------------- .text._ZN5flash44flash_bwd_dq_dk_dv_loop_seqk_parallel_kernelI23Flash_bwd_kernel_traitsILi256ELi64ELi64ELi8ELi4ELi2ELi2ELb0ELb1EN7cutlass6half_tE19Flash_kernel_traitsILi256ELi64ELi64ELi8ES3_EELb0ELb0ELb1ELb0ELb0ELb0ELb0EEEvNS_16Flash_bwd_paramsE --------------------------
	.section	.text._ZN5flash44flash_bwd_dq_dk_dv_loop_seqk_parallel_kernelI23Flash_bwd_kernel_traitsILi256ELi64ELi64ELi8ELi4ELi2ELi2ELb0ELb1EN7cutlass6half_tE19Flash_kernel_traitsILi256ELi64ELi64ELi8ES3_EELb0ELb0ELb1ELb0ELb0ELb0ELb0EEEvNS_16Flash_bwd_paramsE,"ax",@progbits
	.align	128
        .global         _ZN5flash44flash_bwd_dq_dk_dv_loop_seqk_parallel_kernelI23Flash_bwd_kernel_traitsILi256ELi64ELi64ELi8ELi4ELi2ELi2ELb0ELb1EN7cutlass6half_tE19Flash_kernel_traitsILi256ELi64ELi64ELi8ES3_EELb0ELb0ELb1ELb0ELb0ELb0ELb0EEEvNS_16Flash_bwd_paramsE
        .type           _ZN5flash44flash_bwd_dq_dk_dv_loop_seqk_parallel_kernelI23Flash_bwd_kernel_traitsILi256ELi64ELi64ELi8ELi4ELi2ELi2ELb0ELb1EN7cutlass6half_tE19Flash_kernel_traitsILi256ELi64ELi64ELi8ES3_EELb0ELb0ELb1ELb0ELb0ELb0ELb0EEEvNS_16Flash_bwd_paramsE,@function
        .size           _ZN5flash44flash_bwd_dq_dk_dv_loop_seqk_parallel_kernelI23Flash_bwd_kernel_traitsILi256ELi64ELi64ELi8ELi4ELi2ELi2ELb0ELb1EN7cutlass6half_tE19Flash_kernel_traitsILi256ELi64ELi64ELi8ES3_EELb0ELb0ELb1ELb0ELb0ELb0ELb0EEEvNS_16Flash_bwd_paramsE,(.L_x_2035 - _ZN5flash44flash_bwd_dq_dk_dv_loop_seqk_parallel_kernelI23Flash_bwd_kernel_traitsILi256ELi64ELi64ELi8ELi4ELi2ELi2ELb0ELb1EN7cutlass6half_tE19Flash_kernel_traitsILi256ELi64ELi64ELi8ES3_EELb0ELb0ELb1ELb0ELb0ELb0ELb0EEEvNS_16Flash_bwd_paramsE)
        .other          _ZN5flash44flash_bwd_dq_dk_dv_loop_seqk_parallel_kernelI23Flash_bwd_kernel_traitsILi256ELi64ELi64ELi8ELi4ELi2ELi2ELb0ELb1EN7cutlass6half_tE19Flash_kernel_traitsILi256ELi64ELi64ELi8ES3_EELb0ELb0ELb1ELb0ELb0ELb0ELb0EEEvNS_16Flash_bwd_paramsE,@"STO_CUDA_ENTRY STV_DEFAULT"
_ZN5flash44flash_bwd_dq_dk_dv_loop_seqk_parallel_kernelI23Flash_bwd_kernel_traitsILi256ELi64ELi64ELi8ELi4ELi2ELi2ELb0ELb1EN7cutlass6half_tE19Flash_kernel_traitsILi256ELi64ELi64ELi8ES3_EELb0ELb0ELb1ELb0ELb0ELb0ELb0EEEvNS_16Flash_bwd_paramsE:
.text._ZN5flash44flash_bwd_dq_dk_dv_loop_seqk_parallel_kernelI23Flash_bwd_kernel_traitsILi256ELi64ELi64ELi8ELi4ELi2ELi2ELb0ELb1EN7cutlass6half_tE19Flash_kernel_traitsILi256ELi64ELi64ELi8ES3_EELb0ELb0ELb1ELb0ELb0ELb0ELb0EEEvNS_16Flash_bwd_paramsE:
        /* <DEDUP_REMOVED lines=10> */
[----:B------:R1:W-:Y:S02]  /*00a0*/  STL [R1], R0 ;  /* 0x0000000001007387 */ /* 0x0003e40000100800 */
        /* <DEDUP_REMOVED lines=8> */
[----:B------:R-:W-:Y:S01]  /*0130*/  IMAD.MOV.U32 R222, RZ, RZ, 0x40 ;  /* 0x00000040ffde7424 */ /* 0x000fe200078e00ff */
[----:B------:R-:W-:Y:S01]  /*0140*/  ULDC.64 UR8, c[0x0][0x208] ;  /* 0x0000820000087ab9 */ /* 0x000fe20000000a00 */
[----:B------:R-:W-:Y:S01]  /*0150*/  IMAD.MOV.U32 R240, RZ, RZ, -0x10 ;  /* 0xfffffff0fff07424 */ /* 0x000fe200078e00ff */
[----:B------:R-:W4:Y:S01]  /*0160*/  S2UR UR48, SR_CTAID.Y ;  /* 0x00000000003079c3 */ /* 0x000f220000002600 */
[----:B------:R-:W-:-:S07]  /*0170*/  ULDC UR58, c[0x0][0x394] ;  /* 0x0000e500003a7ab9 */ /* 0x000fce0000000800 */
[----:B------:R-:W-:Y:S08]  /*0180*/  S2UR UR54, SR_CTAID.Z ;  /* 0x00000000003679c3 */ /* 0x000ff00000002700 */
[----:B------:R-:W5:Y:S01]  /*0190*/  S2UR UR4, SR_CgaCtaId ;  /* 0x00000000000479c3 */ /* 0x000f620000008800 */
[----:B---3--:R-:W-:Y:S01]  /*01a0*/  ULEA UR5, UR7, UR5, 0x18 ;  /* 0x0000000507057291 */ /* 0x008fe2000f8ec03f */
[----:B--2---:R-:W-:Y:S01]  /*01b0*/  SHF.R.S32.HI R12, RZ, 0x1f, R14 ;  /* 0x0000001fff0c7819 */ /* 0x004fe2000001140e */
[----:B------:R-:W-:Y:S01]  /*01c0*/  IMAD.SHL.U32 R252, R14, 0x2, RZ ;  /* 0x000000020efc7824 */ /* 0x000fe200078e00ff */
[----:B----4-:R-:W-:-:S02]  /*01d0*/  USHF.L.U32 UR7, UR48, 0x7, URZ ;  /* 0x0000000730077899 */ /* 0x010fc4000800063f */
[CC--:B------:R-:W-:Y:S02]  /*01e0*/  LEA.HI R4, R12.reuse, R14.reuse, RZ, 0x5 ;  /* 0x0000000e0c047211 */ /* 0x0c0fe400078f28ff */
[CC--:B------:R-:W-:Y:S02]  /*01f0*/  LEA.HI R17, R12.reuse, R14.reuse, RZ, 0x2 ;  /* 0x0000000e0c117211 */ /* 0x0c0fe400078f10ff */
[--C-:B------:R-:W-:Y:S02]  /*0200*/  SHF.R.S32.HI R6, RZ, 0x5, R4.reuse ;  /* 0x00000005ff067819 */ /* 0x100fe40000011404 */
[----:B-1----:R-:W-:Y:S02]  /*0210*/  SHF.R.S32.HI R0, RZ, 0x1f, R4 ;  /* 0x0000001fff007819 */ /* 0x002fe40000011404 */
[----:B------:R-:W-:Y:S02]  /*0220*/  LEA.HI R9, R12, R14, RZ, 0x4 ;  /* 0x0000000e0c097211 */ /* 0x000fe400078f20ff */
[----:B------:R-:W-:-:S02]  /*0230*/  LEA.HI R0, R0, R6, RZ, 0x2 ;  /* 0x0000000600007211 */ /* 0x000fc400078f10ff */
[----:B------:R-:W-:Y:S01]  /*0240*/  LEA.HI R2, R4, R6, RZ, 0x1 ;  /* 0x0000000604027211 */ /* 0x000fe200078f08ff */
[----:B-----5:R-:W-:Y:S01]  /*0250*/  ULEA UR4, UR4, UR6, 0x18 ;  /* 0x0000000604047291 */ /* 0x020fe2000f8ec03f */
[--C-:B------:R-:W-:Y:S01]  /*0260*/  SHF.R.S32.HI R10, RZ, 0x2, R17.reuse ;  /* 0x00000002ff0a7819 */ /* 0x100fe20000011411 */
[----:B------:R-:W-:Y:S01]  /*0270*/  USHF.R.S32.HI UR6, URZ, 0x1f, UR54 ;  /* 0x0000001f3f067899 */ /* 0x000fe20008011436 */
[----:B------:R-:W-:Y:S02]  /*0280*/  SHF.R.S32.HI R7, RZ, 0x1f, R17 ;  /* 0x0000001fff077819 */ /* 0x000fe40000011411 */
[----:B------:R-:W-:Y:S02]  /*0290*/  LOP3.LUT R3, R0, 0xfffffffc, RZ, 0xc0, !PT ;  /* 0xfffffffc00037812 */ /* 0x000fe400078ec0ff */
[----:B------:R-:W-:Y:S02]  /*02a0*/  SHF.R.S32.HI R8, RZ, 0x4, R9 ;  /* 0x00000004ff087819 */ /* 0x000fe40000011409 */
[----:B------:R-:W-:Y:S01]  /*02b0*/  LOP3.LUT R0, R2, 0xfffffffe, RZ, 0xc0, !PT ;  /* 0xfffffffe02007812 */ /* 0x000fe200078ec0ff */
[----:B------:R-:W-:Y:S01]  /*02c0*/  IMAD.IADD R218, R6, 0x1, -R3 ;  /* 0x0000000106da7824 */ /* 0x000fe200078e0a03 */
[----:B------:R-:W-:-:S02]  /*02d0*/  LEA.HI R2, R7, R10, RZ, 0x3 ;  /* 0x0000000a07027211 */ /* 0x000fc400078f18ff */
[----:B------:R-:W-:Y:S01]  /*02e0*/  LEA.HI R5, R9, R8, RZ, 0x1 ;  /* 0x0000000809057211 */ /* 0x000fe200078f08ff */
[----:B------:R-:W-:Y:S01]  /*02f0*/  IMAD.IADD R224, R6, 0x1, -R0 ;  /* 0x0000000106e07824 */ /* 0x000fe200078e0a00 */
[----:B------:R-:W-:Y:S02]  /*0300*/  LOP3.LUT R0, R2, 0xfffffff8, RZ, 0xc0, !PT ;  /* 0xfffffff802007812 */ /* 0x000fe400078ec0ff */
[----:B------:R-:W-:Y:S02]  /*0310*/  LOP3.LUT R2, R4, 0xffffffe0, RZ, 0xc0, !PT ;  /* 0xffffffe004027812 */ /* 0x000fe400078ec0ff */
[----:B------:R-:W-:Y:S01]  /*0320*/  LOP3.LUT R3, R5, 0xfffffffe, RZ, 0xc0, !PT ;  /* 0xfffffffe05037812 */ /* 0x000fe200078ec0ff */
[----:B------:R-:W-:Y:S01]  /*0330*/  IMAD.IADD R5, R10, 0x1, -R0 ;  /* 0x000000010a057824 */ /* 0x000fe200078e0a00 */
[-C--:B------:R-:W-:Y:S01]  /*0340*/  LEA.HI R15, R12, R14.reuse, RZ, 0x3 ;  /* 0x0000000e0c0f7211 */ /* 0x080fe200078f18ff */
[----:B------:R-:W-:Y:S01]  /*0350*/  IMAD.IADD R2, R14, 0x1, -R2 ;  /* 0x000000010e027824 */ /* 0x000fe200078e0a02 */
[----:B------:R-:W-:Y:S01]  /*0360*/  LEA.HI R10, R12, R14, RZ, 0x6 ;  /* 0x0000000e0c0a7211 */ /* 0x000fe200078f30ff */
[----:B------:R-:W-:Y:S01]  /*0370*/  IMAD.IADD R11, R8, 0x1, -R3 ;  /* 0x00000001080b7824 */ /* 0x000fe200078e0a03 */
[----:B------:R-:W-:-:S02]  /*0380*/  SHF.R.S32.HI R4, RZ, 0x3, R15 ;  /* 0x00000003ff047819 */ /* 0x000fc4000001140f */
[----:B------:R-:W-:Y:S02]  /*0390*/  LOP3.LUT R0, R15, 0xfffffff8, RZ, 0xc0, !PT ;  /* 0xfffffff80f007812 */ /* 0x000fe400078ec0ff */
[----:B------:R-:W-:Y:S01]  /*03a0*/  LOP3.LUT R3, R9, 0xfffffff0, RZ, 0xc0, !PT ;  /* 0xfffffff009037812 */ /* 0x000fe200078ec0ff */
[----:B------:R-:W-:Y:S01]  /*03b0*/  IMAD.SHL.U32 R4, R4, 0x40, RZ ;  /* 0x0000004004047824 */ /* 0x000fe200078e00ff */
[----:B------:R-:W-:Y:S01]  /*03c0*/  SHF.R.S32.HI R6, RZ, 0x1f, R2 ;  /* 0x0000001fff067819 */ /* 0x000fe20000011402 */
[C---:B------:R-:W-:Y:S02]  /*03d0*/  IMAD.IADD R0, R14.reuse, 0x1, -R0 ;  /* 0x000000010e007824 */ /* 0x040fe400078e0a00 */
[----:B------:R-:W-:Y:S01]  /*03e0*/  IMAD.IADD R3, R14, 0x1, -R3 ;  /* 0x000000010e037824 */ /* 0x000fe200078e0a03 */
[----:B------:R-:W-:Y:S01]  /*03f0*/  LEA.HI R16, R6, R2, RZ, 0x2 ;  /* 0x0000000206107211 */ /* 0x000fe200078f10ff */
[----:B------:R-:W-:Y:S01]  /*0400*/  IMAD.SHL.U32 R232, R0, 0x8, RZ ;  /* 0x0000000800e87824 */ /* 0x000fe200078e00ff */
[----:B------:R-:W-:Y:S01]  /*0410*/  LOP3.LUT R2, R4, 0x1c0, RZ, 0xc0, !PT ;  /* 0x000001c004027812 */ /* 0x000fe200078ec0ff */
[----:B------:R-:W-:Y:S01]  /*0420*/  IMAD.SHL.U32 R9, R11, 0x200, RZ ;  /* 0x000002000b097824 */ /* 0x000fe200078e00ff */
[----:B------:R-:W-:-:S02]  /*0430*/  SHF.R.S32.HI R6, RZ, 0x1f, R3 ;  /* 0x0000001fff067819 */ /* 0x000fc40000011403 */
[----:B------:R-:W-:Y:S02]  /*0440*/  SHF.R.U32.HI R4, RZ, 0x3, R2 ;  /* 0x00000003ff047819 */ /* 0x000fe40000011602 */
[----:B------:R-:W-:Y:S02]  /*0450*/  LOP3.LUT R2, R2, 0x38, R232, 0xf8, !PT ;  /* 0x0000003802027812 */ /* 0x000fe400078ef8e8 */
[----:B------:R-:W-:Y:S02]  /*0460*/  LOP3.LUT P4, RZ, R0, 0x4, RZ, 0xc0, !PT ;  /* 0x0000000400ff7812 */ /* 0x000fe4000788c0ff */
[----:B------:R-:W-:Y:S02]  /*0470*/  LEA.HI R13, R6, R3, RZ, 0x3 ;  /* 0x00000003060d7211 */ /* 0x000fe400078f18ff */
[C---:B------:R-:W-:Y:S01]  /*0480*/  LOP3.LUT P3, RZ, R0.reuse, 0x2, RZ, 0xc0, !PT ;  /* 0x0000000200ff7812 */ /* 0x040fe2000786c0ff */
[----:B------:R-:W-:Y:S01]  /*0490*/  IMAD.SHL.U32 R0, R0, 0x40, RZ ;  /* 0x0000004000007824 */ /* 0x000fe200078e00ff */
[----:B------:R-:W-:Y:S01]  /*04a0*/  LOP3.LUT R7, R2, R4, RZ, 0x3c, !PT ;  /* 0x0000000402077212 */ /* 0x000fe200078e3cff */
[----:B------:R-:W-:Y:S01]  /*04b0*/  IMAD.SHL.U32 R2, R224, 0x10, RZ ;  /* 0x00000010e0027824 */ /* 0x000fe200078e00ff */
[----:B------:R-:W-:-:S02]  /*04c0*/  LOP3.LUT R4, R13, 0xfffffff8, RZ, 0xc0, !PT ;  /* 0xfffffff80d047812 */ /* 0x000fc400078ec0ff */
[----:B------:R-:W-:Y:S02]  /*04d0*/  LOP3.LUT R0, R0, 0x1c0, RZ, 0xc0, !PT ;  /* 0x000001c000007812 */ /* 0x000fe400078ec0ff */
[----:B------:R-:W-:Y:S01]  /*04e0*/  LEA.HI R6, R12, R14, RZ, 0x7 ;  /* 0x0000000e0c067211 */ /* 0x000fe200078f38ff */
[----:B------:R-:W-:Y:S01]  /*04f0*/  IMAD.IADD R8, R3, 0x1, -R4 ;  /* 0x0000000103087824 */ /* 0x000fe200078e0a04 */
[C---:B------:R-:W-:Y:S02]  /*0500*/  LOP3.LUT R3, R0.reuse, 0x8, R15, 0xf8, !PT ;  /* 0x0000000800037812 */ /* 0x040fe400078ef80f */
[----:B------:R-:W-:Y:S02]  /*0510*/  LOP3.LUT R4, R0, 0x10, R2, 0xf8, !PT ;  /* 0x0000001000047812 */ /* 0x000fe400078ef802 */
[----:B------:R-:W-:Y:S02]  /*0520*/  SHF.R.U32.HI R219, RZ, 0x3, R0 ;  /* 0x00000003ffdb7819 */ /* 0x000fe40000011600 */
[----:B------:R-:W-:-:S02]  /*0530*/  LOP3.LUT R0, R5, 0x1, RZ, 0xc0, !PT ;  /* 0x0000000105007812 */ /* 0x000fc400078ec0ff */
[----:B------:R-:W-:Y:S02]  /*0540*/  SHF.R.S32.HI R6, RZ, 0x7, R6 ;  /* 0x00000007ff067819 */ /* 0x000fe40000011406 */
[----:B------:R-:W-:Y:S02]  /*0550*/  ISETP.NE.U32.AND P0, PT, R0, 0x1, PT ;  /* 0x000000010000780c */ /* 0x000fe40003f05070 */
[----:B------:R-:W-:Y:S01]  /*0560*/  SHF.R.S32.HI R0, RZ, 0x6, R10 ;  /* 0x00000006ff007819 */ /* 0x000fe2000001140a */
[C---:B------:R-:W-:Y:S01]  /*0570*/  IMAD R2, R6.reuse, 0x800, R9 ;  /* 0x0000080006027824 */ /* 0x040fe200078e0209 */
[----:B------:R-:W-:Y:S01]  /*0580*/  LOP3.LUT R3, R3, R219, RZ, 0x3c, !PT ;  /* 0x000000db03037212 */ /* 0x000fe200078e3cff */
[----:B------:R-:W-:Y:S01]  /*0590*/  IMAD.SHL.U32 R6, R6, 0x20, RZ ;  /* 0x0000002006067824 */ /* 0x000fe200078e00ff */
[----:B------:R-:W-:Y:S01]  /*05a0*/  LOP3.LUT R12, R4, 0x8, R15, 0xf8, !PT ;  /* 0x00000008040c7812 */ /* 0x000fe200078ef80f */
[C---:B------:R-:W-:Y:S01]  /*05b0*/  IMAD R230, R0.reuse, 0x200, R7 ;  /* 0x0000020000e67824 */ /* 0x040fe200078e0207 */
[C---:B------:R-:W-:Y:S01]  /*05c0*/  R2P PR, R5.reuse, 0x6 ;  /* 0x0000000605007804 */ /* 0x040fe20000000000 */
[----:B------:R-:W-:Y:S01]  /*05d0*/  IMAD.SHL.U32 R4, R0, 0x8, RZ ;  /* 0x0000000800047824 */ /* 0x000fe200078e00ff */
[----:B------:R-:W-:Y:S01]  /*05e0*/  LOP3.LUT R252, R6, 0x6, R252, 0xf8, !PT ;  /* 0x0000000606fc7812 */ /* 0x000fe200078ef8fc */
[----:B------:R-:W-:Y:S01]  /*05f0*/  IMAD.SHL.U32 R0, R5, 0x40, RZ ;  /* 0x0000004005007824 */ /* 0x000fe200078e00ff */
[----:B------:R-:W-:Y:S01]  /*0600*/  LOP3.LUT P6, RZ, R8, 0x4, RZ, 0xc0, !PT ;  /* 0x0000000408ff7812 */ /* 0x000fe200078cc0ff */
[----:B------:R-:W-:Y:S01]  /*0610*/  IMAD.IADD R3, R2, 0x1, R3 ;  /* 0x0000000102037824 */ /* 0x000fe200078e0203 */
[----:B------:R-:W-:Y:S01]  /*0620*/  LOP3.LUT R2, R17, 0x7ffffffc, RZ, 0xc0, !PT ;  /* 0x7ffffffc11027812 */ /* 0x000fe200078ec0ff */
[----:B------:R-:W-:Y:S01]  /*0630*/  IMAD.SHL.U32 R7, R11, 0x20, RZ ;  /* 0x000000200b077824 */ /* 0x000fe200078e00ff */
[----:B------:R-:W-:Y:S01]  /*0640*/  LOP3.LUT R0, R0, 0x1c0, RZ, 0xc0, !PT ;  /* 0x000001c000007812 */ /* 0x000fe200078ec0ff */
[----:B------:R-:W-:Y:S01]  /*0650*/  IMAD.SHL.U32 R3, R3, 0x2, RZ ;  /* 0x0000000203037824 */ /* 0x000fe200078e00ff */
[----:B------:R-:W-:Y:S01]  /*0660*/  LOP3.LUT P5, RZ, R8, 0x2, RZ, 0xc0, !PT ;  /* 0x0000000208ff7812 */ /* 0x000fe200078ac0ff */
[----:B------:R-:W-:Y:S01]  /*0670*/  IMAD.IADD R5, R14, 0x1, -R2 ;  /* 0x000000010e057824 */ /* 0x000fe200078e0a02 */
[----:B------:R-:W-:-:S02]  /*0680*/  LOP3.LUT R2, R4, 0x18, RZ, 0xc0, !PT ;  /* 0x0000001804027812 */ /* 0x000fc400078ec0ff */
[----:B------:R-:W-:Y:S01]  /*0690*/  SHF.R.U32.HI R4, RZ, 0x3, R0 ;  /* 0x00000003ff047819 */ /* 0x000fe20000011600 */
[----:B------:R-:W-:Y:S01]  /*06a0*/  IMAD.SHL.U32 R5, R5, 0x2, RZ ;  /* 0x0000000205057824 */ /* 0x000fe200078e00ff */
[----:B------:R-:W-:Y:S02]  /*06b0*/  LOP3.LUT R6, R0, 0x20, R6, 0xf8, !PT ;  /* 0x0000002000067812 */ /* 0x000fe400078ef806 */
[----:B------:R-:W-:Y:S02]  /*06c0*/  LOP3.LUT R7, R2, 0x20, R7, 0xf8, !PT ;  /* 0x0000002002077812 */ /* 0x000fe400078ef807 */
[----:B------:R-:W-:Y:S01]  /*06d0*/  LOP3.LUT R2, R4, R0, R2, 0x1e, !PT ;  /* 0x0000000004027212 */ /* 0x000fe200078e1e02 */
[--C-:B------:R-:W-:Y:S01]  /*06e0*/  IMAD R0, R218, 0x400, R5.reuse ;  /* 0x00000400da007824 */ /* 0x100fe200078e0205 */
[----:B------:R-:W-:Y:S01]  /*06f0*/  LOP3.LUT R4, R6, R4, RZ, 0x3c, !PT ;  /* 0x0000000406047212 */ /* 0x000fe200078e3cff */
[----:B------:R-:W-:Y:S01]  /*0700*/  IMAD R5, R224, 0x400, R5 ;  /* 0x00000400e0057824 */ /* 0x000fe200078e0205 */
[----:B------:R-:W-:-:S02]  /*0710*/  LOP3.LUT R219, R9, R12, R219, 0xf6, !PT ;  /* 0x0000000c09db7212 */ /* 0x000fc400078ef6db */
[----:B------:R-:W-:Y:S01]  /*0720*/  SEL R216, R222, 0xffffffc0, !P4 ;  /* 0xffffffc0ded87807 */ /* 0x000fe20006000000 */
[----:B------:R-:W-:Y:S01]  /*0730*/  IMAD.IADD R239, R0, 0x1, R4 ;  /* 0x0000000100ef7824 */ /* 0x000fe200078e0204 */
[----:B------:R-:W-:Y:S01]  /*0740*/  SEL R222, R222, 0xffffffc0, !P6 ;  /* 0xffffffc0dede7807 */ /* 0x000fe20007000000 */
[----:B------:R-:W-:Y:S01]  /*0750*/  IMAD.SHL.U32 R0, R8, 0x40, RZ ;  /* 0x0000004008007824 */ /* 0x000fe200078e00ff */
[----:B------:R-:W-:Y:S01]  /*0760*/  SEL R240, R240, 0x10, !P0 ;  /* 0x00000010f0f07807 */ /* 0x000fe20004000000 */
[----:B------:R-:W-:Y:S01]  /*0770*/  IMAD.IADD R249, R5, 0x1, R2 ;  /* 0x0000000105f97824 */ /* 0x000fe200078e0202 */
[----:B------:R-:W-:Y:S01]  /*0780*/  LEA R239, R239, UR5, 0x1 ;  /* 0x00000005efef7c11 */ /* 0x000fe2000f8e08ff */
[----:B------:R-:W-:Y:S01]  /*0790*/  IMAD.SHL.U32 R4, R11, 0x8, RZ ;  /* 0x000000080b047824 */ /* 0x000fe200078e00ff */
[----:B------:R-:W-:Y:S01]  /*07a0*/  LOP3.LUT R0, R0, 0x1c0, RZ, 0xc0, !PT ;  /* 0x000001c000007812 */ /* 0x000fe200078ec0ff */
[----:B------:R-:W-:Y:S01]  /*07b0*/  IMAD.SHL.U32 R5, R13, 0x40, RZ ;  /* 0x000000400d057824 */ /* 0x000fe200078e00ff */
[----:B------:R-:W-:Y:S01]  /*07c0*/  LEA R219, R219, UR5, 0x1 ;  /* 0x00000005dbdb7c11 */ /* 0x000fe2000f8e08ff */
[C---:B------:R-:W-:Y:S01]  /*07d0*/  VIADD R238, R239.reuse, 0x20 ;  /* 0x00000020efee7836 */ /* 0x040fe20000000000 */
[----:B------:R-:W-:Y:S01]  /*07e0*/  SHF.R.U32.HI R2, RZ, 0x3, R0 ;  /* 0x00000003ff027819 */ /* 0x000fe20000011600 */
[C---:B------:R-:W-:Y:S01]  /*07f0*/  @P1 VIADD R238, R239.reuse, 0xffffffe0 ;  /* 0xffffffe0efee1836 */ /* 0x040fe20000000000 */
[----:B------:R-:W-:Y:S01]  /*0800*/  LOP3.LUT R6, R0, 0x8, R4, 0xf8, !PT ;  /* 0x0000000800067812 */ /* 0x000fe200078ef804 */
[----:B------:R-:W-:Y:S01]  /*0810*/  IMAD.IADD R221, R216, 0x1, R219 ;  /* 0x00000001d8dd7824 */ /* 0x000fe200078e02db */
[----:B------:R-:W-:Y:S01]  /*0820*/  LOP3.LUT R7, R2, R7, R0, 0x1e, !PT ;  /* 0x0000000702077212 */ /* 0x000fe200078e1e00 */
[----:B------:R-:W-:Y:S01]  /*0830*/  IMAD.IADD R241, R239, 0x1, R240 ;  /* 0x00000001eff17824 */ /* 0x000fe200078e02f0 */
[----:B------:R-:W-:Y:S01]  /*0840*/  LOP3.LUT R0, R5, 0xfffffe00, RZ, 0xc0, !PT ;  /* 0xfffffe0005007812 */ /* 0x000fe200078ec0ff */
[----:B------:R-:W-:Y:S01]  /*0850*/  IMAD.U32 R5, RZ, RZ, UR7 ;  /* 0x00000007ff057e24 */ /* 0x000fe2000f8e00ff */
[----:B------:R-:W-:Y:S01]  /*0860*/  SHF.R.S32.HI R4, RZ, 0x2, R16 ;  /* 0x00000002ff047819 */ /* 0x000fe20000011410 */
[----:B------:R-:W-:Y:S01]  /*0870*/  USHF.R.S32.HI UR7, URZ, 0x1f, UR54 ;  /* 0x0000001f3f077899 */ /* 0x000fe20008011436 */
[----:B------:R-:W-:Y:S01]  /*0880*/  LOP3.LUT R2, R6, R2, RZ, 0x3c, !PT ;  /* 0x0000000206027212 */ /* 0x000fe200078e3cff */
[----:B------:R-:W-:Y:S01]  /*0890*/  IMAD R224, R224, 0x400, R0 ;  /* 0x00000400e0e07824 */ /* 0x000fe200078e0200 */
[----:B------:R-:W-:Y:S01]  /*08a0*/  LEA R230, R230, UR5, 0x1 ;  /* 0x00000005e6e67c11 */ /* 0x000fe2000f8e08ff */
[----:B------:R-:W-:-:S02]  /*08b0*/  IMAD R251, R218, 0x10, R4 ;  /* 0x00000010dafb7824 */ /* 0x000fc400078e0204 */
[----:B------:R-:W-:Y:S01]  /*08c0*/  IMAD.U32 R4, RZ, RZ, UR7 ;  /* 0x00000007ff047e24 */ /* 0x000fe2000f8e00ff */
[----:B------:R-:W-:Y:S01]  /*08d0*/  USHF.R.S32.HI UR7, URZ, 0x1f, UR48 ;  /* 0x0000001f3f077899 */ /* 0x000fe20008011430 */
[----:B------:R-:W-:Y:S01]  /*08e0*/  IMAD R218, R218, 0x400, R0 ;  /* 0x00000400dada7824 */ /* 0x000fe200078e0200 */
[----:B------:R-:W-:Y:S01]  /*08f0*/  LOP3.LUT R0, R7, R0, RZ, 0xfc, !PT ;  /* 0x0000000007007212 */ /* 0x000fe200078efcff */
[----:B------:R-:W-:Y:S02]  /*0900*/  IMAD.IADD R224, R2, 0x1, R224 ;  /* 0x0000000102e07824 */ /* 0x000fe400078e02e0 */
[----:B------:R-:W-:Y:S01]  /*0910*/  IMAD.IADD R218, R218, 0x1, R2 ;  /* 0x00000001dada7824 */ /* 0x000fe200078e0202 */
[----:B------:R-:W-:Y:S01]  /*0920*/  LEA R0, R0, UR5, 0x1 ;  /* 0x0000000500007c11 */ /* 0x000fe2000f8e08ff */
[----:B------:R-:W-:Y:S01]  /*0930*/  IMAD.U32 R2, RZ, RZ, UR7 ;  /* 0x00000007ff027e24 */ /* 0x000fe2000f8e00ff */
[----:B------:R-:W-:Y:S01]  /*0940*/  UIADD3 UR7, UR5, 0x10000, URZ ;  /* 0x0001000005077890 */ /* 0x000fe2000fffe03f */
[----:B------:R-:W-:Y:S01]  /*0950*/  IMAD.U32 R2, RZ, RZ, UR6 ;  /* 0x00000006ff027e24 */ /* 0x000fe2000f8e00ff */
[----:B------:R-:W-:Y:S01]  /*0960*/  UIADD3 UR6, UR5, 0x20000, URZ ;  /* 0x0002000005067890 */ /* 0x000fe2000fffe03f */
[----:B------:R-:W-:Y:S01]  /*0970*/  SEL R2, R226, 0xffffffe0, !P3 ;  /* 0xffffffe0e2027807 */ /* 0x000fe20005800000 */
[----:B------:R-:W-:Y:S01]  /*0980*/  IMAD.IADD R240, R240, 0x1, R238 ;  /* 0x00000001f0f07824 */ /* 0x000fe200078e02ee */
[----:B------:R-:W-:Y:S01]  /*0990*/  SEL R226, R226, 0xffffffe0, !P5 ;  /* 0xffffffe0e2e27807 */ /* 0x000fe20006800000 */
[----:B------:R-:W-:Y:S01]  /*09a0*/  VIADD R217, R3, UR7 ;  /* 0x0000000703d97c36 */ /* 0x000fe20008000000 */
[----:B------:R-:W-:-:S02]  /*09b0*/  LEA R218, R218, UR5, 0x1 ;  /* 0x00000005dada7c11 */ /* 0x000fc4000f8e08ff */
[----:B------:R-:W-:Y:S01]  /*09c0*/  LEA R224, R224, UR6, 0x1 ;  /* 0x00000006e0e07c11 */ /* 0x000fe2000f8e08ff */
[----:B------:R-:W-:Y:S01]  /*09d0*/  IMAD.IADD R2, R217, 0x1, R2 ;  /* 0x00000001d9027824 */ /* 0x000fe200078e0202 */
[----:B------:R-:W-:Y:S01]  /*09e0*/  LEA R249, R249, UR7, 0x1 ;  /* 0x00000007f9f97c11 */ /* 0x000fe2000f8e08ff */
[----:B------:R-:W-:Y:S02]  /*09f0*/  IMAD.IADD R220, R218, 0x1, R226 ;  /* 0x00000001dadc7824 */ /* 0x000fe400078e02e2 */
[----:B------:R-:W-:Y:S02]  /*0a00*/  IMAD.IADD R225, R222, 0x1, R224 ;  /* 0x00000001dee17824 */ /* 0x000fe400078e02e0 */
[----:B------:R-:W-:Y:S02]  /*0a10*/  IMAD.IADD R217, R217, 0x1, R216 ;  /* 0x00000001d9d97824 */ /* 0x000fe400078e02d8 */
[----:B------:R-:W-:Y:S02]  /*0a20*/  VIADD R250, R249, 0x40 ;  /* 0x00000040f9fa7836 */ /* 0x000fe40000000000 */
[----:B------:R-:W-:-:S02]  /*0a30*/  IMAD.IADD R223, R218, 0x1, R222 ;  /* 0x00000001dadf7824 */ /* 0x000fc400078e02de */
[----:B------:R-:W-:Y:S02]  /*0a40*/  IMAD.IADD R227, R226, 0x1, R224 ;  /* 0x00000001e2e37824 */ /* 0x000fe400078e02e0 */
[----:B------:R-:W-:Y:S02]  /*0a50*/  IMAD.IADD R216, R2, 0x1, R216 ;  /* 0x0000000102d87824 */ /* 0x000fe400078e02d8 */
[----:B------:R-:W-:Y:S02]  /*0a60*/  @P2 VIADD R250, R249, 0xffffffc0 ;  /* 0xffffffc0f9fa2836 */ /* 0x000fe40000000000 */
[----:B------:R-:W-:Y:S02]  /*0a70*/  IMAD.IADD R222, R220, 0x1, R222 ;  /* 0x00000001dcde7824 */ /* 0x000fe400078e02de */
[----:B------:R-:W-:-:S07]  /*0a80*/  IMAD.IADD R226, R226, 0x1, R225 ;  /* 0x00000001e2e27824 */ /* 0x000fce00078e02e1 */
.L_x_493:
        /* <DEDUP_REMOVED lines=36> */
[----:B------:R-:W-:Y:S01]  /*0cd0*/  UMOV UR23, URZ ;  /* 0x0000003f00177c82 */ /* 0x000fe20008000000 */
[----:B----45:R4:W5:Y:S01]  /*0ce0*/  @P1 LDG.E R10, desc[UR8][R4.64] ;  /* 0x00000008040a1981 */ /* 0x030962000c1e1900 */
[----:B------:R-:W-:Y:S01]  /*0cf0*/  @!UP3 ULDC.64 UR6, c[0x0][0x318] ;  /* 0x0000c6000006bab9 */ /* 0x000fe20000000a00 */
[----:B----4-:R-:W-:-:S02]  /*0d00*/  IMAD.U32 R4, RZ, RZ, UR15 ;  /* 0x0000000fff047e24 */ /* 0x010fc4000f8e00ff */
[----:B------:R-:W-:-:S05]  /*0d10*/  IMAD.U32 R5, RZ, RZ, UR14 ;  /* 0x0000000eff057e24 */ /* 0x000fca000f8e00ff */
[----:B------:R-:W4:Y:S04]  /*0d20*/  @P3 LDG.E R9, desc[UR8][R4.64] ;  /* 0x0000000804093981 */ /* 0x000f28000c1e1900 */
[----:B------:R3:W4:Y:S02]  /*0d30*/  @P3 LDG.E R6, desc[UR8][R4.64+0x4] ;  /* 0x0000040804063981 */ /* 0x000724000c1e1900 */
[----:B---3--:R-:W-:Y:S02]  /*0d40*/  IMAD.U32 R4, RZ, RZ, UR10 ;  /* 0x0000000aff047e24 */ /* 0x008fe4000f8e00ff */
[----:B------:R-:W-:-:S05]  /*0d50*/  IMAD.U32 R5, RZ, RZ, UR5 ;  /* 0x00000005ff057e24 */ /* 0x000fca000f8e00ff */
[----:B------:R-:W3:Y:S01]  /*0d60*/  @!P2 LDG.E R7, desc[UR8][R4.64] ;  /* 0x000000080407a981 */ /* 0x000ee2000c1e1900 */
        /* <DEDUP_REMOVED lines=14> */
[----:B-----5:R-:W-:Y:S02]  /*0e50*/  @P1 R2UR UR23, R10 ;  /* 0x000000000a1712ca */ /* 0x020fe400000e0000 */
[----:B-1----:R-:W-:-:S11]  /*0e60*/  SHF.R.S32.HI R10, RZ, 0x1f, R11 ;  /* 0x0000001fff0a7819 */ /* 0x002fd6000001140b */
[----:B------:R-:W-:Y:S01]  /*0e70*/  @UP3 UIADD3 UR5, UR11, -UR23, URZ ;  /* 0x800000170b053290 */ /* 0x000fe2000fffe03f */
[----:B----4-:R-:W-:Y:S02]  /*0e80*/  @P3 R2UR UR6, R9 ;  /* 0x00000000090632ca */ /* 0x010fe400000e0000 */
[----:B------:R-:W-:Y:S02]  /*0e90*/  @P3 R2UR UR12, R6 ;  /* 0x00000000060c32ca */ /* 0x000fe400000e0000 */
        /* <DEDUP_REMOVED lines=8> */
.L_x_447:
        /* <DEDUP_REMOVED lines=17> */
[----:B------:R-:W-:Y:S02]  /*1030*/  UIADD3 UR18, UR7, 0x3f, URZ ;  /* 0x0000003f07127890 */ /* 0x000fe4000fffe03f */
[----:B------:R-:W-:Y:S02]  /*1040*/  UIMAD.WIDE.U32 UR20, UR48, UR10, URZ ;  /* 0x0000000a301472a5 */ /* 0x000fe4000f8e003f */
[----:B------:R-:W-:Y:S01]  /*1050*/  UIMAD UR10, UR55, UR10, URZ ;  /* 0x0000000a370a72a4 */ /* 0x000fe2000f8e023f */
[----:B------:R-:W-:Y:S01]  /*1060*/  ULDC UR19, c[0x0][0x394] ;  /* 0x0000e50000137ab9 */ /* 0x000fe20000000800 */
[----:B------:R-:W-:-:S02]  /*1070*/  USHF.R.S32.HI UR24, URZ, 0x1f, UR18 ;  /* 0x0000001f3f187899 */ /* 0x000fc40008011412 */
[----:B------:R-:W-:Y:S01]  /*1080*/  @UP2 ULDC.64 UR12, c[0x0][0x420] ;  /* 0x00010800000c2ab9 */ /* 0x000fe20000000a00 */
[----:B------:R-:W-:Y:S02]  /*1090*/  UIMAD UR25, UR48, UR11, UR10 ;  /* 0x0000000b301972a4 */ /* 0x000fe4000f8e020a */
[----:B------:R-:W-:Y:S01]  /*10a0*/  @UP2 UIMAD.WIDE.U32 UR46, UR6, UR12, URZ ;  /* 0x0000000c062e22a5 */ /* 0x000fe2000f8e003f */
[----:B------:R-:W-:Y:S01]  /*10b0*/  @!UP2 ULDC.64 UR10, c[0x0][0x418] ;  /* 0x00010600000aaab9 */ /* 0x000fe20000000a00 */
[----:B------:R-:W-:Y:S01]  /*10c0*/  ULDC.U8 UR27, c[0x0][0x480] ;  /* 0x00012000001b7ab9 */ /* 0x000fe20000000000 */
[----:B------:R-:W-:Y:S02]  /*10d0*/  @!UP2 UIMAD UR12, UR55, UR10, URZ ;  /* 0x0000000a370ca2a4 */ /* 0x000fe4000f8e023f */
[----:B------:R-:W-:Y:S01]  /*10e0*/  @!UP2 UIMAD.WIDE.U32 UR38, UR48, UR10, URZ ;  /* 0x0000000a3026a2a5 */ /* 0x000fe2000f8e003f */
[----:B-1----:R-:W-:Y:S01]  /*10f0*/  IABS R9, R12 ;  /* 0x0000000c00097213 */ /* 0x002fe20000000000 */
[----:B------:R-:W-:Y:S01]  /*1100*/  UIADD3 UR10, UR7, 0x40, UR30 ;  /* 0x00000040070a7890 */ /* 0x000fe2000fffe01e */
[----:B------:R-:W-:Y:S01]  /*1110*/  ISETP.NE.AND P3, PT, R12, RZ, PT ;  /* 0x000000ff0c00720c */ /* 0x000fe20003f65270 */
[----:B------:R-:W-:Y:S01]  /*1120*/  UISETP.NE.AND UP4, UPT, UR27, URZ, UPT ;  /* 0x0000003f1b00728c */ /* 0x000fe2000bf85270 */
[----:B------:R-:W1:Y:S01]  /*1130*/  I2F.RP R6, R9 ;  /* 0x0000000900067306 */ /* 0x000e620000209400 */
[----:B------:R-:W-:-:S02]  /*1140*/  UIADD3 UR19, UR10, UR19, -UR5 ;  /* 0x000000130a137290 */ /* 0x000fc4000fffe805 */
[----:B------:R-:W-:Y:S02]  /*1150*/  ULEA.HI UR27, UR24, UR18, URZ, 0x6 ;  /* 0x00000012181b7291 */ /* 0x000fe4000f8f303f */
[----:B------:R-:W-:Y:S02]  /*1160*/  UIADD3 UR18, UR19, 0x3f, URZ ;  /* 0x0000003f13127890 */ /* 0x000fe4000fffe03f */
[----:B------:R-:W-:Y:S01]  /*1170*/  USHF.L.U32 UR16, UR48, 0x7, URZ ;  /* 0x0000000730107899 */ /* 0x000fe2000800063f */
[----:B------:R-:W-:Y:S01]  /*1180*/  ULDC.64 UR32, c[0x0][0x240] ;  /* 0x0000900000207ab9 */ /* 0x000fe20000000a00 */
[----:B------:R-:W-:Y:S01]  /*1190*/  USHF.R.S32.HI UR19, URZ, 0x1f, UR18 ;  /* 0x0000001f3f137899 */ /* 0x000fe20008011412 */
[----:B------:R-:W-:Y:S01]  /*11a0*/  ULDC UR56, c[0x0][0x2d4] ;  /* 0x0000b50000387ab9 */ /* 0x000fe20000000800 */
[----:B------:R-:W-:Y:S01]  /*11b0*/  USEL UR28, UR16, URZ, UP0 ;  /* 0x0000003f101c7287 */ /* 0x000fe20008000000 */
[----:B-1----:R-:W1:Y:S01]  /*11c0*/  MUFU.RCP R6, R6 ;  /* 0x0000000600067308 */ /* 0x002e620000001000 */
[----:B------:R-:W-:-:S02]  /*11d0*/  UIMAD.WIDE.U32 UR16, UR6, UR32, URZ ;  /* 0x00000020061072a5 */ /* 0x000fc4000f8e003f */
[----:B------:R-:W-:Y:S01]  /*11e0*/  USHF.R.S32.HI UR43, URZ, 0x1f, UR56 ;  /* 0x0000001f3f2b7899 */ /* 0x000fe20008011438 */
[----:B------:R-:W-:Y:S01]  /*11f0*/  ULDC.64 UR14, c[0x0][0x488] ;  /* 0x00012200000e7ab9 */ /* 0x000fe20000000a00 */
[----:B------:R-:W-:Y:S02]  /*1200*/  ULEA.HI UR18, UR19, UR18, URZ, 0x6 ;  /* 0x0000001213127291 */ /* 0x000fe4000f8f303f */
[----:B------:R-:W-:Y:S02]  /*1210*/  UIMAD.WIDE.U32 UR34, UR50, UR14, URZ ;  /* 0x0000000e322272a5 */ /* 0x000fe4000f8e003f */
[----:B------:R-:W-:Y:S02]  /*1220*/  @!UP2 UIMAD UR31, UR48, UR11, UR12 ;  /* 0x0000000b301fa2a4 */ /* 0x000fe4000f8e020c */
[----:B------:R-:W-:Y:S02]  /*1230*/  USEL UR42, UR20, UR16, !UP2 ;  /* 0x00000010142a7287 */ /* 0x000fe4000d000000 */
[----:B------:R-:W-:-:S02]  /*1240*/  USHF.L.U64.HI UR12, UR48, 0x7, UR55 ;  /* 0x00000007300c7899 */ /* 0x000fc40008010237 */
[----:B------:R-:W-:Y:S01]  /*1250*/  UIMAD UR20, UR43, UR48, URZ ;  /* 0x000000302b1472a4 */ /* 0x000fe2000f8e023f */
[----:B-1----:R-:W-:Y:S01]  /*1260*/  VIADD R6, R6, 0xffffffe ;  /* 0x0ffffffe06067836 */ /* 0x002fe20000000000 */
[----:B------:R-:W-:Y:S02]  /*1270*/  USHF.R.S32.HI UR19, URZ, 0x6, UR27 ;  /* 0x000000063f137899 */ /* 0x000fe4000801141b */
[----:B------:R-:W-:Y:S01]  /*1280*/  USHF.R.S32.HI UR18, URZ, 0x6, UR18 ;  /* 0x000000063f127899 */ /* 0x000fe20008011412 */
[----:B------:R-:W1:Y:S01]  /*1290*/  F2I.FTZ.U32.TRUNC.NTZ R7, R6 ;  /* 0x0000000600077305 */ /* 0x000e62000021f000 */
[----:B------:R-:W-:Y:S01]  /*12a0*/  ULDC UR60, c[0x0][0x2dc] ;  /* 0x0000b700003c7ab9 */ /* 0x000fe20000000800 */
[----:B------:R-:W-:Y:S01]  /*12b0*/  ULDC UR59, c[0x0][0x270] ;  /* 0x00009c00003b7ab9 */ /* 0x000fe20000000800 */
[----:B------:R-:W-:Y:S02]  /*12c0*/  UIMAD UR50, UR50, UR15, UR35 ;  /* 0x0000000f323272a4 */ /* 0x000fe4000f8e0223 */
[----:B------:R-:W-:-:S02]  /*12d0*/  UIMAD UR26, UR6, UR33, URZ ;  /* 0x00000021061a72a4 */ /* 0x000fc4000f8e023f */
[----:B------:R-:W-:Y:S02]  /*12e0*/  UIMAD.WIDE UR10, UR60, UR59, URZ ;  /* 0x0000003b3c0a72a5 */ /* 0x000fe4000f8e023f */
[----:B------:R-:W-:Y:S02]  /*12f0*/  UIMAD.WIDE.U32 UR14, UR48, UR56, URZ ;  /* 0x00000038300e72a5 */ /* 0x000fe4000f8e003f */
[----:B------:R-:W-:Y:S02]  /*1300*/  USEL UR29, UR12, URZ, UP0 ;  /* 0x0000003f0c1d7287 */ /* 0x000fe40008000000 */
[----:B------:R-:W-:Y:S01]  /*1310*/  UIMAD UR20, UR55, UR56, UR20 ;  /* 0x00000038371472a4 */ /* 0x000fe2000f8e0214 */
[----:B-1----:R-:W-:Y:S01]  /*1320*/  IMAD.MOV R5, RZ, RZ, -R7 ;  /* 0x000000ffff057224 */ /* 0x002fe200078e0a07 */
[----:B------:R-:W-:Y:S01]  /*1330*/  UISETP.LT.AND UP0, UPT, UR19, UR18, UPT ;  /* 0x000000121300728c */ /* 0x000fe2000bf01270 */
[----:B------:R-:W-:Y:S01]  /*1340*/  IMAD.MOV.U32 R6, RZ, RZ, RZ ;  /* 0x000000ffff067224 */ /* 0x000fe200078e00ff */
[----:B------:R-:W-:Y:S01]  /*1350*/  UIADD3 UR40, UR21, UR25, URZ ;  /* 0x0000001915287290 */ /* 0x000fe2000fffe03f */
[----:B------:R-:W-:Y:S01]  /*1360*/  IMAD R5, R5, R9, RZ ;  /* 0x0000000905057224 */ /* 0x000fe200078e02ff */
[----:B------:R-:W-:-:S02]  /*1370*/  @UP2 UIADD3 UR40, UR17, UR26, URZ ;  /* 0x0000001a11282290 */ /* 0x000fc4000fffe03f */
[----:B------:R-:W-:Y:S01]  /*1380*/  UIMAD UR26, UR11, UR14, URZ ;  /* 0x0000000e0b1a72a4 */ /* 0x000fe2000f8e023f */
[----:B------:R-:W-:Y:S01]  /*1390*/  IMAD.HI.U32 R5, R7, R5, R6 ;  /* 0x0000000507057227 */ /* 0x000fe200078e0006 */
[----:B------:R-:W-:Y:S01]  /*13a0*/  MOV R6, R8 ;  /* 0x0000000800067202 */ /* 0x000fe20000000f00 */
[----:B------:R-:W-:Y:S02]  /*13b0*/  UIADD3 UR20, UR15, UR20, URZ ;  /* 0x000000140f147290 */ /* 0x000fe4000fffe03f */
[----:B------:R-:W-:Y:S02]  /*13c0*/  USEL UR43, UR19, UR18, UP0 ;  /* 0x00000012132b7287 */ /* 0x000fe40008000000 */
[----:B------:R-:W-:Y:S01]  /*13d0*/  IMAD.HI.U32 R5, R5, R6, RZ ;  /* 0x0000000605057227 */ /* 0x000fe200078e00ff */
[----:B------:R-:W-:Y:S02]  /*13e0*/  @UP2 UIMAD UR41, UR6, UR13, UR47 ;  /* 0x0000000d062922a4 */ /* 0x000fe4000f8e022f */
[----:B------:R-:W-:Y:S01]  /*13f0*/  UIMAD.WIDE.U32 UR16, UR10, UR14, URZ ;  /* 0x0000000e0a1072a5 */ /* 0x000fe2000f8e003f */
[----:B------:R-:W-:Y:S01]  /*1400*/  IMAD.MOV R7, RZ, RZ, -R5 ;  /* 0x000000ffff077224 */ /* 0x000fe200078e0a05 */
[----:B------:R-:W-:Y:S01]  /*1410*/  UIMAD UR19, UR10, UR20, UR26 ;  /* 0x000000140a1372a4 */ /* 0x000fe2000f8e021a */
[----:B------:R-:W-:-:S02]  /*1420*/  ULDC.U8 UR13, c[0x0][0x3d8] ;  /* 0x0000f600000d7ab9 */ /* 0x000fc40000000000 */
[C---:B------:R-:W-:Y:S01]  /*1430*/  IMAD R6, R9.reuse, R7, R6 ;  /* 0x0000000709067224 */ /* 0x040fe200078e0206 */
[----:B------:R-:W-:Y:S02]  /*1440*/  ULEA UR18, UR43, 0xffffffc0, 0x6 ;  /* 0xffffffc02b127891 */ /* 0x000fe4000f8e303f */
[----:B------:R-:W-:Y:S02]  /*1450*/  UISETP.NE.AND UP3, UPT, UR13, URZ, UPT ;  /* 0x0000003f0d00728c */ /* 0x000fe4000bf65270 */
[----:B------:R-:W-:Y:S01]  /*1460*/  ISETP.GT.U32.AND P1, PT, R9, R6, PT ;  /* 0x000000060900720c */ /* 0x000fe20003f24070 */
[----:B------:R-:W-:Y:S02]  /*1470*/  UIMAD.WIDE.U32 UR14, UR10, UR6, URZ ;  /* 0x000000060a0e72a5 */ /* 0x000fe4000f8e003f */
[----:B------:R-:W-:Y:S02]  /*1480*/  UIADD3 UR45, UR17, UR19, URZ ;  /* 0x00000013112d7290 */ /* 0x000fe4000fffe03f */
[----:B------:R-:W-:-:S02]  /*1490*/  USHF.R.S32.HI UR27, URZ, 0x1f, UR18 ;  /* 0x0000001f3f1b7899 */ /* 0x000fc40008011412 */
[----:B------:R-:W-:Y:S02]  /*14a0*/  UIADD3 UR19, UP0, UR18, UR28, URZ ;  /* 0x0000001c12137290 */ /* 0x000fe4000ff1e03f */
[----:B------:R-:W-:Y:S02]  /*14b0*/  UISETP.NE.AND UP1, UPT, UR37, -0x1, UPT ;  /* 0xffffffff2500788c */ /* 0x000fe4000bf25270 */
[----:B------:R-:W-:Y:S02]  /*14c0*/  UIMAD UR21, UR11, UR6, URZ ;  /* 0x000000060b1572a4 */ /* 0x000fe4000f8e023f */
[----:B------:R-:W-:Y:S01]  /*14d0*/  @!P1 IMAD.IADD R6, R6, 0x1, -R9 ;  /* 0x0000000106069824 */ /* 0x000fe200078e0a09 */
[----:B------:R-:W-:Y:S01]  /*14e0*/  USEL UR53, UR16, UR14, !UP2 ;  /* 0x0000000e10357287 */ /* 0x000fe2000d000000 */
[----:B------:R-:W-:Y:S01]  /*14f0*/  @!P1 IADD3 R5, R5, 0x1, RZ ;  /* 0x0000000105059810 */ /* 0x000fe20007ffe0ff */
[----:B------:R-:W-:Y:S01]  /*1500*/  UIADD3.X UR14, UR27, UR29, URZ, UP0, !UPT ;  /* 0x0000001d1b0e7290 */ /* 0x000fe200087fe43f */
[----:B------:R-:W-:Y:S01]  /*1510*/  PLOP3.LUT P1, PT, PT, PT, UP1, 0x80, 0x0 ;  /* 0x000000000000781c */ /* 0x000fe20003f2f018 */
[----:B------:R-:W-:Y:S01]  /*1520*/  UIMAD UR11, UR11, UR19, URZ ;  /* 0x000000130b0b72a4 */ /* 0x000fe2000f8e023f */
[----:B------:R-:W-:Y:S01]  /*1530*/  ISETP.GE.U32.AND P0, PT, R6, R9, PT ;  /* 0x000000090600720c */ /* 0x000fe20003f06070 */
[----:B------:R-:W-:Y:S01]  /*1540*/  ULDC UR61, c[0x0][0x2c4] ;  /* 0x0000b100003d7ab9 */ /* 0x000fe20000000800 */
[----:B------:R-:W-:Y:S01]  /*1550*/  UIMAD.WIDE.U32 UR28, UR10, UR19, URZ ;  /* 0x000000130a1c72a5 */ /* 0x000fe2000f8e003f */
[----:B------:R-:W-:Y:S01]  /*1560*/  LOP3.LUT R6, R12, UR54, RZ, 0x3c, !PT ;  /* 0x000000360c067c12 */ /* 0x000fe2000f8e3cff */
[----:B------:R-:W-:-:S02]  /*1570*/  UIMAD UR20, UR10, UR14, UR11 ;  /* 0x0000000e0a1472a4 */ /* 0x000fc4000f8e020b */
[----:B------:R-:W-:Y:S01]  /*1580*/  @UP3 UIMAD UR10, UR48, UR61, URZ ;  /* 0x0000003d300a32a4 */ /* 0x000fe2000f8e023f */
[----:B------:R-:W-:Y:S01]  /*1590*/  ISETP.GE.AND P2, PT, R6, RZ, PT ;  /* 0x000000ff0600720c */ /* 0x000fe20003f46270 */
[----:B------:R-:W-:Y:S02]  /*15a0*/  @UP1 UIADD3 UR35, UR23, UR37, URZ ;  /* 0x0000002517231290 */ /* 0x000fe4000fffe03f */
[----:B------:R-:W-:Y:S01]  /*15b0*/  @UP1 UIADD3 UR36, UR23, UR37, URZ ;  /* 0x0000002517241290 */ /* 0x000fe2000fffe03f */
[----:B------:R-:W-:Y:S01]  /*15c0*/  @UP1 ULDC.64 UR12, c[0x0][0x248] ;  /* 0x00009200000c1ab9 */ /* 0x000fe20000000a00 */
[----:B------:R-:W-:Y:S01]  /*15d0*/  @UP1 ULDC.64 UR24, c[0x0][0x250] ;  /* 0x0000940000181ab9 */ /* 0x000fe20000000a00 */
[----:B------:R-:W-:Y:S01]  /*15e0*/  @UP3 USEL UR11, UR10, UR6, !UP2 ;  /* 0x000000060a0b3287 */ /* 0x000fe2000d000000 */
[----:B------:R-:W-:Y:S01]  /*15f0*/  @P0 VIADD R5, R5, 0x1 ;  /* 0x0000000105050836 */ /* 0x000fe20000000000 */
[----:B------:R-:W-:Y:S01]  /*1600*/  @UP2 UIADD3 UR45, UR15, UR21, URZ ;  /* 0x000000150f2d2290 */ /* 0x000fe2000fffe03f */
[----:B------:R-:W-:Y:S01]  /*1610*/  PLOP3.LUT P0, PT, PT, PT, UP3, 0x80, 0x0 ;  /* 0x000000000000781c */ /* 0x000fe20003f0f038 */
[----:B------:R-:W-:Y:S01]  /*1620*/  @UP1 UIMAD.WIDE.U32 UR16, UR35, UR12, URZ ;  /* 0x0000000c231012a5 */ /* 0x000fe2000f8e003f */
[----:B------:R-:W-:Y:S01]  /*1630*/  IMAD.MOV.U32 R18, RZ, RZ, R5 ;  /* 0x000000ffff127224 */ /* 0x000fe200078e0005 */
[----:B------:R-:W-:Y:S01]  /*1640*/  @UP1 UIMAD.WIDE.U32 UR14, UR36, UR24, URZ ;  /* 0x00000018240e12a5 */ /* 0x000fe2000f8e003f */
[----:B------:R-:W-:Y:S01]  /*1650*/  @UP3 ULDC UR10, c[0x0][0x2e4] ;  /* 0x0000b900000a3ab9 */ /* 0x000fe20000000800 */
[----:B------:R-:W-:-:S02]  /*1660*/  UIMAD UR49, UR54, UR60, URZ ;  /* 0x0000003c363172a4 */ /* 0x000fc4000f8e023f */
[----:B------:R-:W-:Y:S01]  /*1670*/  @!P2 IADD3 R18, -R18, RZ, RZ ;  /* 0x000000ff1212a210 */ /* 0x000fe20007ffe1ff */
[----:B------:R-:W-:Y:S01]  /*1680*/  @UP3 UIMAD UR44, UR54, UR10, UR11 ;  /* 0x0000000a362c32a4 */ /* 0x000fe2000f8e020b */
[----:B------:R-:W-:Y:S01]  /*1690*/  @!P3 LOP3.LUT R18, RZ, R12, RZ, 0x33, !PT ;  /* 0x0000000cff12b212 */ /* 0x000fe200078e33ff */
[----:B------:R-:W-:Y:S02]  /*16a0*/  @UP1 UIMAD UR35, UR35, UR13, URZ ;  /* 0x0000000d232312a4 */ /* 0x000fe4000f8e023f */
[----:B------:R-:W-:Y:S02]  /*16b0*/  @UP1 UIMAD UR36, UR36, UR25, URZ ;  /* 0x00000019242412a4 */ /* 0x000fe4000f8e023f */
[----:B------:R-:W-:Y:S02]  /*16c0*/  @!UP3 UIMAD UR10, UR48, UR59, UR54 ;  /* 0x0000003b300ab2a4 */ /* 0x000fe4000f8e0236 */
[----:B------:R-:W-:Y:S02]  /*16d0*/  @!UP2 UIADD3 UR41, UR39, UR31, URZ ;  /* 0x0000001f2729a290 */ /* 0x000fe4000fffe03f */
[----:B------:R-:W-:-:S02]  /*16e0*/  USEL UR52, UR34, URZ, UP4 ;  /* 0x0000003f22347287 */ /* 0x000fc4000a000000 */
[----:B------:R-:W-:Y:S02]  /*16f0*/  USHF.R.S32.HI UR51, URZ, 0x1f, UR49 ;  /* 0x0000001f3f337899 */ /* 0x000fe40008011431 */
[----:B------:R-:W-:Y:S02]  /*1700*/  @UP1 UIADD3 UR36, UR15, UR36, URZ ;  /* 0x000000240f241290 */ /* 0x000fe4000fffe03f */
[----:B------:R-:W-:Y:S02]  /*1710*/  USEL UR50, UR50, URZ, UP4 ;  /* 0x0000003f32327287 */ /* 0x000fe4000a000000 */
[----:B------:R-:W-:Y:S02]  /*1720*/  @!UP3 UIMAD UR44, UR10, UR61, URZ ;  /* 0x0000003d0a2cb2a4 */ /* 0x000fe4000f8e023f */
        /* <DEDUP_REMOVED lines=17> */
.L_x_449:
        /* <DEDUP_REMOVED lines=13> */
.L_x_450:
        /* <DEDUP_REMOVED lines=11> */
.L_x_451:
[----:B------:R-:W-:-:S04]  /*19c0*/  UIMAD UR6, UR48, UR59, UR54 ;  /* 0x0000003b300672a4 */ /* 0x000fc8000f8e0236 */
[----:B------:R-:W-:-:S12]  /*19d0*/  UIMAD UR6, UR6, UR56, URZ ;  /* 0x00000038060672a4 */ /* 0x000fd8000f8e023f */
.L_x_452:
[----:B------:R-:W-:Y:S01]  /*19e0*/  LEA.HI R8, R10, R11, RZ, 0x5 ;  /* 0x0000000b0a087211 */ /* 0x000fe200078f28ff */
[----:B------:R-:W-:Y:S01]  /*19f0*/  UIMAD UR10, UR60, UR59, URZ ;  /* 0x0000003b3c0a72a4 */ /* 0x000fe2000f8e023f */
[----:B------:R-:W1:Y:S01]  /*1a00*/  LDC.64 R6, c[0x0][0x420] ;  /* 0x00010800ff067b82 */ /* 0x000e620000000a00 */
[----:B------:R-:W-:Y:S01]  /*1a10*/  UIADD3 UR19, -UR5, UR7, UR30 ;  /* 0x0000000705137290 */ /* 0x000fe2000fffe11e */
[----:B------:R-:W-:Y:S01]  /*1a20*/  LOP3.LUT R5, R8, 0xffffffe0, RZ, 0xc0, !PT ;  /* 0xffffffe008057812 */ /* 0x000fe200078ec0ff */
[----:B------:R-:W-:Y:S01]  /*1a30*/  ULDC UR46, c[0x0][0x398] ;  /* 0x0000e600002e7ab9 */ /* 0x000fe20000000800 */
[----:B------:R-:W-:Y:S01]  /*1a40*/  SHF.R.S32.HI R8, RZ, 0x5, R8 ;  /* 0x00000005ff087819 */ /* 0x000fe20000011408 */
[----:B------:R-:W-:Y:S01]  /*1a50*/  USHF.R.S32.HI UR38, URZ, 0x1f, UR54 ;  /* 0x0000001f3f267899 */ /* 0x000fe20008011436 */
[--C-:B------:R-:W-:Y:S01]  /*1a60*/  SHF.R.S32.HI R233, RZ, 0x1f, R232.reuse ;  /* 0x0000001fffe97819 */ /* 0x100fe200000114e8 */
[----:B------:R-:W-:Y:S01]  /*1a70*/  IMAD.IADD R5, R11, 0x1, -R5 ;  /* 0x000000010b057824 */ /* 0x000fe200078e0a05 */
[----:B------:R-:W-:Y:S01]  /*1a80*/  ULDC.64 UR14, c[0x0][0x428] ;  /* 0x00010a00000e7ab9 */ /* 0x000fe20000000a00 */
[----:B------:R-:W-:Y:S01]  /*1a90*/  IADD3 R16, P2, R4, UR18, RZ ;  /* 0x0000001204107c10 */ /* 0x000fe2000ff5e0ff */
[----:B------:R-:W-:Y:S01]  /*1aa0*/  UIMAD UR20, UR38, UR14, URZ ;  /* 0x0000000e261472a4 */ /* 0x000fe2000f8e023f */
[----:B------:R-:W-:Y:S01]  /*1ab0*/  IMAD R10, R8, UR10, R5 ;  /* 0x0000000a080a7c24 */ /* 0x000fe2000f8e0205 */
[----:B------:R-:W-:Y:S01]  /*1ac0*/  USHF.L.U32 UR10, UR10, 0x6, URZ ;  /* 0x000000060a0a7899 */ /* 0x000fe2000800063f */
[----:B------:R-:W-:Y:S01]  /*1ad0*/  IMAD.U32 R15, RZ, RZ, UR14 ;  /* 0x0000000eff0f7e24 */ /* 0x000fe2000f8e00ff */
[----:B------:R-:W-:Y:S01]  /*1ae0*/  IADD3 R8, P0, R232, UR11, RZ ;  /* 0x0000000be8087c10 */ /* 0x000fe2000ff1e0ff */
[----:B------:R-:W-:Y:S01]  /*1af0*/  IMAD.WIDE.U32 R12, R16, UR32, R232 ;  /* 0x00000020100c7c25 */ /* 0x000fe2000f8e00e8 */
[----:B------:R-:W-:Y:S01]  /*1b00*/  UIADD3 UR26, UP2, UP0, UR28, UR10, UR49 ;  /* 0x0000000a1c1a7290 */ /* 0x000fe2000f85e031 */
[----:B------:R-:W-:Y:S01]  /*1b10*/  IADD3.X R14, R27, UR27, RZ, P2, !PT ;  /* 0x0000001b1b0e7c10 */ /* 0x000fe200097fe4ff */
[----:B------:R-:W-:Y:S01]  /*1b20*/  USHF.R.S32.HI UR10, URZ, 0x1f, UR10 ;  /* 0x0000001f3f0a7899 */ /* 0x000fe2000801140a */
[----:B------:R-:W-:Y:S01]  /*1b30*/  IADD3.X R9, R233, UR41, RZ, P0, !PT ;  /* 0x00000029e9097c10 */ /* 0x000fe200087fe4ff */
[----:B------:R-:W-:Y:S01]  /*1b40*/  ULDC.64 UR28, c[0x0][0x400] ;  /* 0x00010000001c7ab9 */ /* 0x000fe20000000a00 */
[----:B------:R-:W-:Y:S01]  /*1b50*/  UIMAD UR20, UR54, UR15, UR20 ;  /* 0x0000000f361472a4 */ /* 0x000fe2000f8e0214 */
[----:B------:R-:W-:Y:S01]  /*1b60*/  IMAD R11, R14, UR32, RZ ;  /* 0x000000200e0b7c24 */ /* 0x000fe2000f8e02ff */
[----:B------:R-:W-:Y:S01]  /*1b70*/  UIADD3.X UR21, UR21, UR10, UR51, UP2, UP0 ;  /* 0x0000000a15157290 */ /* 0x000fe200097e0433 */
[C---:B-1----:R-:W-:Y:S01]  /*1b80*/  IMAD R5, R6.reuse, UR27, RZ ;  /* 0x0000001b06057c24 */ /* 0x042fe2000f8e02ff */
[----:B------:R-:W-:Y:S01]  /*1b90*/  UIADD3 UR10, UR19, -UR46, URZ ;  /* 0x8000002e130a7290 */ /* 0x000fe2000fffe03f */
[----:B------:R-:W-:Y:S01]  /*1ba0*/  IMAD.WIDE.U32 R8, R6, UR18, R8 ;  /* 0x0000001206087c25 */ /* 0x000fe2000f8e0008 */
[----:B------:R-:W-:Y:S01]  /*1bb0*/  UIADD3 UR19, UP2, UP0, UR52, UR26, UR53 ;  /* 0x0000001a34137290 */ /* 0x000fe2000f85e035 */
[----:B------:R-:W-:Y:S01]  /*1bc0*/  IADD3 R12, P2, R12, UR42, RZ ;  /* 0x0000002a0c0c7c10 */ /* 0x000fe2000ff5e0ff */
[----:B------:R-:W-:Y:S01]  /*1bd0*/  ULDC.64 UR16, c[0x0][0x258] ;  /* 0x0000960000107ab9 */ /* 0x000fe20000000a00 */
[----:B------:R-:W-:Y:S01]  /*1be0*/  IMAD R5, R7, UR18, R5 ;  /* 0x0000001207057c24 */ /* 0x000fe2000f8e0205 */
[----:B------:R-:W-:Y:S01]  /*1bf0*/  UIADD3.X UR14, UR50, UR21, UR45, UP2, UP0 ;  /* 0x00000015320e7290 */ /* 0x000fe200097e042d */
[----:B------:R-:W-:Y:S01]  /*1c00*/  IMAD R20, R16, UR33, R11 ;  /* 0x0000002110147c24 */ /* 0x000fe2000f8e020b */
[----:B------:R-:W-:Y:S01]  /*1c10*/  USHF.R.S32.HI UR21, URZ, 0x1f, UR10 ;  /* 0x0000001f3f157899 */ /* 0x000fe2000801140a */
[----:B------:R-:W-:Y:S01]  /*1c20*/  IMAD.IADD R9, R9, 0x1, R5 ;  /* 0x0000000109097824 */ /* 0x000fe200078e0205 */
[C---:B------:R-:W-:Y:S01]  /*1c30*/  IADD3 R5, P0, R10.reuse, UR19, RZ ;  /* 0x000000130a057c10 */ /* 0x040fe2000ff1e0ff */
[----:B------:R-:W-:Y:S01]  /*1c40*/  UIMAD UR15, UR38, UR16, URZ ;  /* 0x00000010260f72a4 */ /* 0x000fe2000f8e023f */
[----:B------:R-:W-:Y:S01]  /*1c50*/  IADD3.X R13, R13, UR40, R20, P2, !PT ;  /* 0x000000280d0d7c10 */ /* 0x000fe200097fe414 */
[----:B------:R-:W-:Y:S01]  /*1c60*/  ULEA.HI UR21, UR21, UR10, URZ, 0x6 ;  /* 0x0000000a15157291 */ /* 0x000fe2000f8f303f */
[----:B------:R-:W-:Y:S01]  /*1c70*/  LEA.HI.X.SX32 R10, R10, UR14, 0x1, P0 ;  /* 0x0000000e0a0a7c11 */ /* 0x000fe200080f0eff */
[----:B------:R-:W-:Y:S01]  /*1c80*/  IMAD.WIDE.U32 R8, R15, UR54, R8 ;  /* 0x000000360f087c25 */ /* 0x000fe2000f8e0008 */
[C---:B------:R-:W-:Y:S01]  /*1c90*/  LEA R228, P0, R5.reuse, UR28, 0x2 ;  /* 0x0000001c05e47c11 */ /* 0x040fe2000f8010ff */
[----:B------:R-:W-:Y:S01]  /*1ca0*/  USHF.R.S32.HI UR21, URZ, 0x6, UR21 ;  /* 0x000000063f157899 */ /* 0x000fe20008011415 */
[----:B------:R-:W-:Y:S01]  /*1cb0*/  BSSY B1, `(.L_x_448) ;  /* 0x0000872000017945 */ /* 0x000fe20003800000 */
[----:B------:R-:W-:Y:S01]  /*1cc0*/  UIADD3 UR39, UR18, UR6, URZ ;  /* 0x0000000612277290 */ /* 0x000fe2000fffe03f */
[----:B------:R-:W-:Y:S01]  /*1cd0*/  LEA.HI.X R229, R5, UR29, R10, 0x2, P0 ;  /* 0x0000001d05e57c11 */ /* 0x000fe200080f140a */
[----:B------:R-:W-:Y:S01]  /*1ce0*/  UISETP.LT.AND UP0, UPT, URZ, UR21, UPT ;  /* 0x000000153f00728c */ /* 0x000fe2000bf01270 */
[----:B------:R-:W-:Y:S01]  /*1cf0*/  IADD3 R11, R9, UR20, RZ ;  /* 0x00000014090b7c10 */ /* 0x000fe2000fffe0ff */
[----:B------:R-:W-:Y:S01]  /*1d00*/  UIADD3 UR38, UR18, UR44, URZ ;  /* 0x0000002c12267290 */ /* 0x000fe2000fffe03f */
[----:B------:R-:W-:Y:S01]  /*1d10*/  IMAD.MOV.U32 R10, RZ, RZ, R8 ;  /* 0x000000ffff0a7224 */ /* 0x000fe200078e0008 */
[----:B------:R-:W-:Y:S01]  /*1d20*/  USEL UR21, URZ, UR21, !UP0 ;  /* 0x000000153f157287 */ /* 0x000fe2000c000000 */
[----:B------:R-:W-:Y:S01]  /*1d30*/  IMAD.U32 R19, RZ, RZ, UR16 ;  /* 0x00000010ff137e24 */ /* 0x000fe2000f8e00ff */
[----:B------:R-:W-:Y:S01]  /*1d40*/  ULDC.64 UR60, c[0x0][0x478] ;  /* 0x00011e00003c7ab9 */ /* 0x000fe20000000a00 */
[-C--:B------:R-:W-:Y:S01]  /*1d50*/  IMAD R5, R27, R6.reuse, RZ ;  /* 0x000000061b057224 */ /* 0x080fe200078e02ff */
[----:B------:R-:W-:Y:S01]  /*1d60*/  UISETP.GT.AND UP0, UPT, UR43, UR21, UPT ;  /* 0x000000152b00728c */ /* 0x000fe2000bf04270 */
[----:B------:R-:W-:Y:S01]  /*1d70*/  IMAD.WIDE.U32 R12, R19, UR54, R12 ;  /* 0x00000036130c7c25 */ /* 0x000fe2000f8e000c */
[----:B------:R-:W-:Y:S01]  /*1d80*/  UIMAD UR14, UR54, UR17, UR15 ;  /* 0x00000011360e72a4 */ /* 0x000fe2000f8e020f */
[----:B------:R-:W-:Y:S01]  /*1d90*/  IADD3 R246, R232, 0x40, RZ ;  /* 0x00000040e8f67810 */ /* 0x000fe20007ffe0ff */
[----:B------:R-:W-:Y:S01]  /*1da0*/  ULDC.64 UR52, c[0x0][0x2b0] ;  /* 0x0000ac0000347ab9 */ /* 0x000fe20000000a00 */
[----:B------:R-:W-:Y:S01]  /*1db0*/  UIMAD.WIDE UR16, UR39, 0x4, UR60 ;  /* 0x00000004271078a5 */ /* 0x000fe2000f8e023c */
[----:B------:R-:W-:Y:S01]  /*1dc0*/  PLOP3.LUT P0, PT, PT, PT, UP0, 0x80, 0x0 ;  /* 0x000000000000781c */ /* 0x000fe20003f0f008 */
[----:B------:R-:W-:Y:S01]  /*1dd0*/  UIMAD.WIDE UR38, UR38, 0x4, UR52 ;  /* 0x00000004262678a5 */ /* 0x000fe2000f8e0234 */
[----:B------:R-:W-:Y:S01]  /*1de0*/  IMAD.WIDE.U32 R10, R4, R6, R10 ;  /* 0x00000006040a7225 */ /* 0x000fe200078e000a */
[----:B------:R-:W-:Y:S01]  /*1df0*/  ULDC.64 UR28, c[0x0][0x210] ;  /* 0x00008400001c7ab9 */ /* 0x000fe20000000a00 */
[----:B------:R-:W-:Y:S01]  /*1e00*/  ULDC.64 UR26, c[0x0][0x3e0] ;  /* 0x0000f800001a7ab9 */ /* 0x000fe20000000a00 */
[----:B------:R-:W-:Y:S01]  /*1e10*/  LEA R234, P3, R12, UR28, 0x1 ;  /* 0x0000001c0cea7c11 */ /* 0x000fe2000f8608ff */
[----:B------:R-:W-:Y:S01]  /*1e20*/  IMAD R5, R4, R7, R5 ;  /* 0x0000000704057224 */ /* 0x000fe200078e0205 */
[----:B------:R-:W-:Y:S01]  /*1e30*/  UMOV UR18, UR16 ;  /* 0x0000001000127c82 */ /* 0x000fe20008000000 */
[----:B------:R-:W-:Y:S01]  /*1e40*/  LEA R235, P2, R10, UR26, 0x1 ;  /* 0x0000001a0aeb7c11 */ /* 0x000fe2000f8408ff */
[----:B------:R-:W-:Y:S01]  /*1e50*/  UIADD3 UR6, UR43, -0x1, URZ ;  /* 0xffffffff2b067890 */ /* 0x000fe2000fffe03f */
[----:B------:R-:W-:Y:S01]  /*1e60*/  IMAD.IADD R17, R11, 0x1, R5 ;  /* 0x000000010b117824 */ /* 0x000fe200078e0205 */
[----:B------:R-:W-:Y:S01]  /*1e70*/  IADD3 R21, R13, UR14, RZ ;  /* 0x0000000e0d157c10 */ /* 0x000fe2000fffe0ff */
[----:B------:R-:W-:Y:S01]  /*1e80*/  UMOV UR16, UR38 ;  /* 0x0000002600107c82 */ /* 0x000fe20008000000 */
[----:B------:R-:W-:Y:S01]  /*1e90*/  UMOV UR15, UR39 ;  /* 0x00000027000f7c82 */ /* 0x000fe20008000000 */
[----:B------:R-:W-:Y:S01]  /*1ea0*/  VIADD R247, R232, 0x80 ;  /* 0x00000080e8f77836 */ /* 0x000fe20000000000 */
[----:B------:R-:W-:Y:S01]  /*1eb0*/  LEA.HI.X R236, R12, UR29, R21, 0x1, P3 ;  /* 0x0000001d0cec7c11 */ /* 0x000fe200098f0c15 */
[----:B------:R-:W-:Y:S01]  /*1ec0*/  VIADD R248, R232, 0xc0 ;  /* 0x000000c0e8f87836 */ /* 0x000fe20000000000 */
[----:B------:R-:W-:Y:S01]  /*1ed0*/  LEA.HI.X R237, R10, UR27, R17, 0x1, P2 ;  /* 0x0000001b0aed7c11 */ /* 0x000fe200090f0c11 */
[----:B------:R-:W-:Y:S06]  /*1ee0*/  @P0 BRA `(.L_x_453) ;  /* 0x0000000800780947 */ /* 0x000fec0003800000 */
        /* <DEDUP_REMOVED lines=19> */
.L_x_454:
[----:B------:R-:W-:Y:S01]  /*2020*/  @UP1 UIADD3 UR14, UR23, UR37, URZ ;  /* 0x00000025170e1290 */ /* 0x000fe2000fffe03f */
[----:B------:R-:W-:Y:S01]  /*2030*/  @UP1 ULDC.64 UR6, c[0x0][0x458] ;  /* 0x0001160000061ab9 */ /* 0x000fe20000000a00 */
[----:B------:R-:W-:Y:S02]  /*2040*/  USHF.R.S32.HI UR17, URZ, 0x1f, UR30 ;  /* 0x0000001f3f117899 */ /* 0x000fe4000801141e */
[----:B------:R-:W-:Y:S02]  /*2050*/  @UP1 UIMAD.WIDE.U32 UR12, UR14, UR6, URZ ;  /* 0x000000060e0c12a5 */ /* 0x000fe4000f8e003f */
[----:B------:R-:W-:-:S04]  /*2060*/  @UP1 UIMAD UR14, UR14, UR7, URZ ;  /* 0x000000070e0e12a4 */ /* 0x000fc8000f8e023f */
[----:B------:R-:W-:-:S03]  /*2070*/  @UP1 UIADD3 UR16, UR13, UR14, URZ ;  /* 0x0000000e0d101290 */ /* 0x000fc6000fffe03f */
[----:B------:R-:W-:Y:S01]  /*2080*/  @UP1 UMOV UR14, UR12 ;  /* 0x0000000c000e1c82 */ /* 0x000fe20008000000 */
[----:B------:R-:W-:Y:S08]  /*2090*/  @P1 BRA `(.L_x_455) ;  /* 0x0000000000301947 */ /* 0x000ff00003800000 */
        /* <DEDUP_REMOVED lines=12> */
.L_x_455:
[----:B------:R-:W-:Y:S01]  /*2160*/  UIMAD UR12, UR17, UR10, URZ ;  /* 0x0000000a110c72a4 */ /* 0x000fe2000f8e023f */
[----:B------:R-:W-:Y:S01]  /*2170*/  IMAD.U32 R6, RZ, RZ, UR10 ;  /* 0x0000000aff067e24 */ /* 0x000fe2000f8e00ff */
[----:B------:R-:W-:Y:S01]  /*2180*/  UIADD3 UR5, -UR30, UR5, URZ ;  /* 0x000000051e057290 */ /* 0x000fe2000fffe13f */
[----:B------:R-:W-:Y:S01]  /*2190*/  BSSY B0, `(.L_x_456) ;  /* 0x0000023000007945 */ /* 0x000fe20003800000 */
[----:B------:R-:W-:Y:S01]  /*21a0*/  UIMAD UR12, UR30, UR11, UR12 ;  /* 0x0000000b1e0c72a4 */ /* 0x000fe2000f8e020c */
[----:B------:R-:W-:Y:S01]  /*21b0*/  IMAD.WIDE.U32 R6, R6, UR30, R232 ;  /* 0x0000001e06067c25 */ /* 0x000fe2000f8e00e8 */
[----:B------:R-:W-:Y:S02]  /*21c0*/  USHF.R.S32.HI UR15, URZ, 0x1f, UR54 ;  /* 0x0000001f3f0f7899 */ /* 0x000fe40008011436 */
[----:B------:R-:W-:Y:S02]  /*21d0*/  ISETP.GE.AND P5, PT, R4, UR5, PT ;  /* 0x0000000504007c0c */ /* 0x000fe4000bfa6270 */
[----:B------:R-:W-:Y:S01]  /*21e0*/  MOV R5, UR12 ;  /* 0x0000000c00057c02 */ /* 0x000fe20008000f00 */
[----:B------:R-:W-:Y:S01]  /*21f0*/  ULDC.64 UR12, c[0x0][0x468] ;  /* 0x00011a00000c7ab9 */ /* 0x000fe20000000a00 */
[----:B------:R-:W-:Y:S01]  /*2200*/  IADD3 R8, P0, R6, UR18, RZ ;  /* 0x0000001206087c10 */ /* 0x000fe2000ff1e0ff */
[----:B------:R-:W-:Y:S01]  /*2210*/  UIMAD UR15, UR15, UR12, URZ ;  /* 0x0000000c0f0f72a4 */ /* 0x000fe2000f8e023f */
[----:B------:R-:W-:-:S02]  /*2220*/  VIADD R6, R4, 0x20 ;  /* 0x0000002004067836 */ /* 0x000fc40000000000 */
[----:B------:R-:W-:Y:S01]  /*2230*/  IADD3.X R9, R7, UR19, R5, P0, !PT ;  /* 0x0000001307097c10 */ /* 0x000fe200087fe405 */
[----:B------:R-:W-:Y:S01]  /*2240*/  UIMAD UR13, UR54, UR13, UR15 ;  /* 0x0000000d360d72a4 */ /* 0x000fe2000f8e020f */
[----:B------:R-:W-:Y:S02]  /*2250*/  MOV R5, UR12 ;  /* 0x0000000c00057c02 */ /* 0x000fe40008000f00 */
[----:B------:R-:W-:-:S03]  /*2260*/  ISETP.GE.AND P4, PT, R6, UR5, PT ;  /* 0x0000000506007c0c */ /* 0x000fc6000bf86270 */
[----:B------:R-:W-:-:S04]  /*2270*/  IMAD.WIDE.U32 R8, R5, UR54, R8 ;  /* 0x0000003605087c25 */ /* 0x000fc8000f8e0008 */
[----:B------:R-:W-:Y:S01]  /*2280*/  VIADD R12, R9, UR13 ;  /* 0x0000000d090c7c36 */ /* 0x000fe20008000000 */
        /* <DEDUP_REMOVED lines=19> */
.L_x_457:
[----:B------:R-:W-:Y:S05]  /*23c0*/  BSYNC B0 ;  /* 0x0000000000007941 */ /* 0x000fea0003800000 */
.L_x_456:
        /* <DEDUP_REMOVED lines=21> */
.L_x_459:
[----:B------:R-:W-:Y:S05]  /*2520*/  BSYNC B0 ;  /* 0x0000000000007941 */ /* 0x000fea0003800000 */
.L_x_458:
        /* <DEDUP_REMOVED lines=34> */
.L_x_461:
[----:B------:R-:W-:Y:S05]  /*2750*/  BSYNC B0 ;  /* 0x0000000000007941 */ /* 0x000fea0003800000 */
.L_x_460:
        /* <DEDUP_REMOVED lines=23> */
.L_x_453:
[----:B------:R-:W-:Y:S01]  /*28d0*/  PLOP3.LUT P0, PT, PT, PT, UP4, 0x80, 0x0 ;  /* 0x000000000000781c */ /* 0x000fe20003f0f048 */
[----:B------:R-:W-:Y:S01]  /*28e0*/  UIMAD UR10, UR6, -0x40, UR7 ;  /* 0xffffffc0060a78a4 */ /* 0x000fe2000f8e0207 */
[C---:B------:R-:W-:Y:S01]  /*28f0*/  VIADD R26, R4.reuse, 0x20 ;  /* 0x00000020041a7836 */ /* 0x040fe20000000000 */
[----:B------:R-:W-:Y:S01]  /*2900*/  USHF.R.S32.HI UR19, URZ, 0x1f, UR30 ;  /* 0x0000001f3f137899 */ /* 0x000fe2000801141e */
[----:B------:R-:W-:Y:S09]  /*2910*/  BSSY B0, `(.L_x_463) ;  /* 0x0000031000007945 */ /* 0x000ff20003800000 */
[----:B------:R-:W-:Y:S01]  /*2920*/  @P0 BAR.SYNC.DEFER_BLOCKING 0x0 ;  /* 0x0000000000000b1d */ /* 0x000fe20000010000 */
[----:B------:R-:W-:-:S02]  /*2930*/  ISETP.GE.AND P6, PT, R4, UR10, PT ;  /* 0x0000000a04007c0c */ /* 0x000fc4000bfc6270 */
[----:B------:R-:W-:-:S11]  /*2940*/  ISETP.GE.AND P5, PT, R26, UR10, PT ;  /* 0x0000000a1a007c0c */ /* 0x000fd6000bfa6270 */
        /* <DEDUP_REMOVED lines=16> */
[----:B------:R-:W-:Y:S01]  /*2a50*/  IMAD.WIDE.U32 R14, R15, UR54, R8 ;  /* 0x000000360f0e7c25 */ /* 0x000fe2000f8e0008 */
[----:B------:R-:W-:-:S03]  /*2a60*/  ISETP.GE.AND P1, PT, R248, UR38, PT ;  /* 0x00000026f8007c0c */ /* 0x000fc6000bf26270 */
[----:B------:R-:W-:-:S04]  /*2a70*/  VIADD R5, R15, UR20 ;  /* 0x000000140f057c36 */ /* 0x000fc80008000000 */
[----:B------:R-:W-:Y:S01]  /*2a80*/  @!P4 MOV R15, R237 ;  /* 0x000000ed000fc202 */ /* 0x000fe20000000f00 */
[----:B--2---:R-:W-:Y:S01]  /*2a90*/  IMAD.WIDE R8, R232, 0x2, R28 ;  /* 0x00000002e8087825 */ /* 0x004fe200078e021c */
[----:B------:R2:W-:Y:S02]  /*2aa0*/  @P4 STS.128 [R230+0x8000], RZ ;  /* 0x008000ffe6004388 */ /* 0x0005e40000000c00 */
        /* <DEDUP_REMOVED lines=23> */
.L_x_464:
[----:B------:R-:W-:Y:S05]  /*2c20*/  BSYNC B0 ;  /* 0x0000000000007941 */ /* 0x000fea0003800000 */
.L_x_463:
[----:B------:R4:W-:Y:S01]  /*2c30*/  @P5 STS.128 [R230+0x9000], RZ ;  /* 0x009000ffe6005388 */ /* 0x0009e20000000c00 */
[----:B------:R-:W-:Y:S01]  /*2c40*/  BSSY B0, `(.L_x_465) ;  /* 0x000002c000007945 */ /* 0x000fe20003800000 */
[----:B------:R-:W-:Y:S02]  /*2c50*/  MOV R23, UR12 ;  /* 0x0000000c00177c02 */ /* 0x000fe40008000f00 */
[----:B------:R4:W-:Y:S04]  /*2c60*/  @P5 STS.128 [R230+0xb000], RZ ;  /* 0x00b000ffe6005388 */ /* 0x0009e80000000c00 */
[----:B------:R4:W-:Y:S04]  /*2c70*/  @P5 STS.128 [R230+0xd000], RZ ;  /* 0x00d000ffe6005388 */ /* 0x0009e80000000c00 */
[----:B------:R4:W-:Y:S01]  /*2c80*/  @P5 STS.128 [R230+0xf000], RZ ;  /* 0x00f000ffe6005388 */ /* 0x0009e20000000c00 */
[----:B------:R-:W-:Y:S05]  /*2c90*/  @P5 BRA `(.L_x_466) ;  /* 0x0000000000985947 */ /* 0x000fea0003800000 */
[----:B------:R-:W-:Y:S01]  /*2ca0*/  ULDC UR11, c[0x0][0x2d0] ;  /* 0x0000b400000b7ab9 */ /* 0x000fe20000000800 */
[----:B--2---:R-:W-:Y:S01]  /*2cb0*/  IMAD.WIDE.U32 R14, R6, 0x20, RZ ;  /* 0x00000020060e7825 */ /* 0x004fe200078e00ff */
[----:B------:R-:W-:Y:S02]  /*2cc0*/  ISETP.GE.AND P3, PT, R246, UR11, PT ;  /* 0x0000000bf6007c0c */ /* 0x000fe4000bf66270 */
[----:B------:R-:W-:Y:S02]  /*2cd0*/  ISETP.GE.AND P4, PT, R232, UR11, PT ;  /* 0x0000000be8007c0c */ /* 0x000fe4000bf86270 */
[----:B------:R-:W-:Y:S01]  /*2ce0*/  IADD3 R5, P0, R10, R14, RZ ;  /* 0x0000000e0a057210 */ /* 0x000fe20007f1e0ff */
[----:B------:R-:W-:Y:S01]  /*2cf0*/  IMAD.SHL.U32 R14, R7, 0x20, RZ ;  /* 0x00000020070e7824 */ /* 0x000fe200078e00ff */
[----:B------:R-:W-:-:S04]  /*2d00*/  ISETP.GE.AND P2, PT, R247, UR11, PT ;  /* 0x0000000bf7007c0c */ /* 0x000fc8000bf46270 */
[----:B------:R-:W-:-:S03]  /*2d10*/  IADD3.X R14, R17, R15, R14, P0, !PT ;  /* 0x0000000f110e7210 */ /* 0x000fc600007fe40e */
[C---:B---3--:R-:W-:Y:S02]  /*2d20*/  @!P3 LEA R8, P0, R5.reuse, UR26, 0x1 ;  /* 0x0000001a0508bc11 */ /* 0x048fe4000f8008ff */
[----:B------:R-:W-:Y:S01]  /*2d30*/  @!P4 LEA R10, P1, R6, R235, 0x6 ;  /* 0x000000eb060ac211 */ /* 0x000fe200078230ff */
[----:B------:R2:W-:Y:S01]  /*2d40*/  @P4 STS.128 [R230+0x9000], RZ ;  /* 0x009000ffe6004388 */ /* 0x0005e20000000c00 */
[C---:B------:R-:W-:Y:S02]  /*2d50*/  @!P3 LEA.HI.X R9, R5.reuse, UR27, R14, 0x1, P0 ;  /* 0x0000001b0509bc11 */ /* 0x040fe400080f0c0e */
        /* <DEDUP_REMOVED lines=26> */
.L_x_466:
[----:B------:R-:W-:Y:S05]  /*2f00*/  BSYNC B0 ;  /* 0x0000000000007941 */ /* 0x000fea0003800000 */
.L_x_465:
        /* <DEDUP_REMOVED lines=19> */
[----:B------:R-:W-:Y:S02]  /*3040*/  @!P3 IMAD.MOV.U32 R9, RZ, RZ, R236 ;  /* 0x000000ffff09b224 */ /* 0x000fe400078e00ec */
[----:B--2---:R-:W-:-:S03]  /*3050*/  IMAD.WIDE R6, R232, 0x2, R10 ;  /* 0x00000002e8067825 */ /* 0x004fc600078e020a */
        /* <DEDUP_REMOVED lines=23> */
.L_x_468:
[----:B------:R-:W-:Y:S05]  /*31d0*/  BSYNC B0 ;  /* 0x0000000000007941 */ /* 0x000fea0003800000 */
.L_x_467:
        /* <DEDUP_REMOVED lines=19> */
[C---:B------:R-:W-:Y:S02]  /*3310*/  @!P3 LEA R10, P5, R5.reuse, UR28, 0x1 ;  /* 0x0000001c050abc11 */ /* 0x040fe4000f8a08ff */
        /* <DEDUP_REMOVED lines=27> */
.L_x_470:
[----:B------:R-:W-:Y:S05]  /*34d0*/  BSYNC B0 ;  /* 0x0000000000007941 */ /* 0x000fea0003800000 */
.L_x_469:
[----:B------:R-:W-:Y:S01]  /*34e0*/  UIADD3 UR11, -UR30, UR5, URZ ;  /* 0x000000051e0b7290 */ /* 0x000fe2000fffe13f */
[----:B--23--:R-:W-:Y:S01]  /*34f0*/  IMAD.WIDE.U32 R6, R23, UR30, R232 ;  /* 0x0000001e17067c25 */ /* 0x00cfe2000f8e00e8 */
[----:B------:R-:W-:Y:S01]  /*3500*/  UIMAD UR14, UR19, UR12, URZ ;  /* 0x0000000c130e72a4 */ /* 0x000fe2000f8e023f */
[----:B------:R-:W-:Y:S01]  /*3510*/  BSSY B0, `(.L_x_471) ;  /* 0x0000042000007945 */ /* 0x000fe20003800000 */
[----:B------:R-:W-:Y:S01]  /*3520*/  ULDC.64 UR26, c[0x0][0x260] ;  /* 0x00009800001a7ab9 */ /* 0x000fe20000000a00 */
[C---:B------:R-:W-:Y:S01]  /*3530*/  ISETP.GE.AND P6, PT, R251.reuse, UR10, PT ;  /* 0x0000000afb007c0c */ /* 0x040fe2000bfc6270 */
[----:B------:R-:W-:Y:S01]  /*3540*/  UIMAD UR14, UR30, UR13, UR14 ;  /* 0x0000000d1e0e72a4 */ /* 0x000fe2000f8e020e */
[----:B------:R-:W-:Y:S02]  /*3550*/  ISETP.GE.AND P4, PT, R4, UR11, PT ;  /* 0x0000000b04007c0c */ /* 0x000fe4000bf86270 */
[----:B------:R-:W-:Y:S02]  /*3560*/  IADD3 R10, P0, R6, UR31, RZ ;  /* 0x0000001f060a7c10 */ /* 0x000fe4000ff1e0ff */
[----:B------:R-:W-:Y:S01]  /*3570*/  IADD3 R6, R251, 0x8, RZ ;  /* 0x00000008fb067810 */ /* 0x000fe20007ffe0ff */
[----:B------:R-:W-:-:S03]  /*3580*/  IMAD.U32 R5, RZ, RZ, UR14 ;  /* 0x0000000eff057e24 */ /* 0x000fc6000f8e00ff */
[----:B------:R-:W-:Y:S02]  /*3590*/  ISETP.GE.AND P5, PT, R6, UR10, PT ;  /* 0x0000000a06007c0c */ /* 0x000fe4000bfa6270 */
[----:B------:R-:W-:Y:S01]  /*35a0*/  IADD3.X R11, R7, UR35, R5, P0, !PT ;  /* 0x00000023070b7c10 */ /* 0x000fe200087fe405 */
[----:B------:R-:W-:Y:S02]  /*35b0*/  IMAD R5, R25, UR26, RZ ;  /* 0x0000001a19057c24 */ /* 0x000fe4000f8e02ff */
[----:B------:R2:W-:Y:S02]  /*35c0*/  @P4 STS.128 [R230+0x10000], RZ ;  /* 0x010000ffe6004388 */ /* 0x0005e40000000c00 */
[C---:B------:R-:W-:Y:S02]  /*35d0*/  IMAD R16, R18.reuse, UR27, R5 ;  /* 0x0000001b12107c24 */ /* 0x040fe4000f8e0205 */
[----:B------:R2:W-:Y:S01]  /*35e0*/  @P4 STS.128 [R230+0x12000], RZ ;  /* 0x012000ffe6004388 */ /* 0x0005e20000000c00 */
[----:B------:R-:W-:-:S03]  /*35f0*/  IMAD.WIDE.U32 R10, R18, UR26, R10 ;  /* 0x0000001a120a7c25 */ /* 0x000fc6000f8e000a */
[----:B------:R2:W-:Y:S01]  /*3600*/  @P4 STS.128 [R230+0x14000], RZ ;  /* 0x014000ffe6004388 */ /* 0x0005e20000000c00 */
[----:B------:R-:W-:-:S03]  /*3610*/  IMAD.IADD R17, R11, 0x1, R16 ;  /* 0x000000010b117824 */ /* 0x000fc600078e0210 */
[----:B------:R2:W-:Y:S01]  /*3620*/  @P4 STS.128 [R230+0x16000], RZ ;  /* 0x016000ffe6004388 */ /* 0x0005e20000000c00 */
[----:B------:R-:W-:Y:S05]  /*3630*/  @P4 BRA `(.L_x_472) ;  /* 0x0000000000bc4947 */ /* 0x000fea0003800000 */
[----:B------:R-:W-:Y:S01]  /*3640*/  ULDC UR10, c[0x0][0x2d0] ;  /* 0x0000b400000a7ab9 */ /* 0x000fe20000000800 */
[----:B------:R-:W3:Y:S01]  /*3650*/  LDC.64 R20, c[0x0][0x218] ;  /* 0x00008600ff147b82 */ /* 0x000ee20000000a00 */
[----:B------:R-:W-:Y:S01]  /*3660*/  ISETP.GE.AND P0, PT, R232, UR10, PT ;  /* 0x0000000ae8007c0c */ /* 0x000fe2000bf06270 */
[----:B------:R-:W-:Y:S01]  /*3670*/  IMAD R5, R24, UR12, RZ ;  /* 0x0000000c18057c24 */ /* 0x000fe2000f8e02ff */
[----:B------:R-:W-:Y:S02]  /*3680*/  MOV R6, UR31 ;  /* 0x0000001f00067c02 */ /* 0x000fe40008000f00 */
[----:B------:R-:W-:Y:S01]  /*3690*/  MOV R7, UR35 ;  /* 0x0000002300077c02 */ /* 0x000fe20008000f00 */
[----:B------:R-:W-:Y:S01]  /*36a0*/  IMAD R12, R22, UR13, R5 ;  /* 0x0000000d160c7c24 */ /* 0x000fe2000f8e0205 */
[----:B------:R-:W-:Y:S01]  /*36b0*/  ISETP.GE.AND P2, PT, R246, UR10, PT ;  /* 0x0000000af6007c0c */ /* 0x000fe2000bf46270 */
[----:B------:R-:W-:-:S06]  /*36c0*/  IMAD.WIDE.U32 R6, R22, UR12, R6 ;  /* 0x0000000c16067c25 */ /* 0x000fcc000f8e0006 */
[----:B------:R-:W5:Y:S01]  /*36d0*/  @!P0 LDC.64 R14, c[0x0][0x218] ;  /* 0x00008600ff0e8b82 */ /* 0x000f620000000a00 */
[----:B------:R-:W-:Y:S01]  /*36e0*/  @!P0 MOV R9, R17 ;  /* 0x0000001100098202 */ /* 0x000fe20000000f00 */
[----:B------:R-:W-:Y:S01]  /*36f0*/  @!P0 IMAD R5, R27, UR12, RZ ;  /* 0x0000000c1b058c24 */ /* 0x000fe2000f8e02ff */
[----:B------:R1:W-:Y:S01]  /*3700*/  @P0 STS.128 [R230+0x10000], RZ ;  /* 0x010000ffe6000388 */ /* 0x0003e20000000c00 */
[----:B------:R-:W-:Y:S02]  /*3710*/  @!P0 IMAD.MOV.U32 R8, RZ, RZ, R10 ;  /* 0x000000ffff088224 */ /* 0x000fe400078e000a */
[C---:B------:R-:W-:Y:S02]  /*3720*/  @!P0 IMAD R5, R4.reuse, UR13, R5 ;  /* 0x0000000d04058c24 */ /* 0x040fe4000f8e0205 */
[----:B------:R-:W-:-:S04]  /*3730*/  @!P0 IMAD.WIDE.U32 R8, R4, UR12, R8 ;  /* 0x0000000c04088c25 */ /* 0x000fc8000f8e0008 */
[----:B------:R-:W-:Y:S01]  /*3740*/  IMAD.IADD R7, R7, 0x1, R12 ;  /* 0x0000000107077824 */ /* 0x000fe200078e020c */
[----:B------:R-:W-:Y:S01]  /*3750*/  @!P0 IADD3 R5, R9, R5, RZ ;  /* 0x0000000509058210 */ /* 0x000fe20007ffe0ff */
[----:B---3--:R-:W-:Y:S01]  /*3760*/  IMAD.WIDE R12, R232, 0x2, R20 ;  /* 0x00000002e80c7825 */ /* 0x008fe200078e0214 */
[----:B-----5:R-:W-:-:S04]  /*3770*/  @!P0 LEA R14, P1, R8, R14, 0x1 ;  /* 0x0000000e080e8211 */ /* 0x020fc800078208ff */
[----:B------:R-:W-:Y:S01]  /*3780*/  @!P0 LEA.HI.X R15, R8, R15, R5, 0x1, P1 ;  /* 0x0000000f080f8211 */ /* 0x000fe200008f0c05 */
[----:B------:R-:W-:Y:S01]  /*3790*/  IMAD.WIDE.U32 R8, R18, UR26, R6 ;  /* 0x0000001a12087c25 */ /* 0x000fe2000f8e0006 */
[----:B------:R-:W-:-:S03]  /*37a0*/  ISETP.GE.AND P1, PT, R247, UR10, PT ;  /* 0x0000000af7007c0c */ /* 0x000fc6000bf26270 */
[----:B------:R-:W-:Y:S01]  /*37b0*/  @!PT LDS RZ, [RZ] ;  /* 0x00000000fffff984 */ /* 0x000fe20000000800 */
[----:B------:R-:W-:Y:S01]  /*37c0*/  @!PT LDS RZ, [RZ] ;  /* 0x00000000fffff984 */ /* 0x000fe20000000800 */
[----:B------:R-:W-:Y:S01]  /*37d0*/  @!PT LDS RZ, [RZ] ;  /* 0x00000000fffff984 */ /* 0x000fe20000000800 */
[----:B------:R1:W-:Y:S01]  /*37e0*/  @!P0 LDGSTS.E.BYPASS.LTC128B.128 [R230+0x10000], desc[UR8][R14.64] ;  /* 0x100000000ee68fae */ /* 0x0003e2000b901d48 */
[----:B------:R-:W-:Y:S01]  /*37f0*/  ISETP.GE.AND P0, PT, R248, UR10, PT ;  /* 0x0000000af8007c0c */ /* 0x000fe2000bf06270 */
        /* <DEDUP_REMOVED lines=19> */
.L_x_472:
[----:B------:R-:W-:Y:S05]  /*3930*/  BSYNC B0 ;  /* 0x0000000000007941 */ /* 0x000fea0003800000 */
.L_x_471:
        /* <DEDUP_REMOVED lines=11> */
[----:B-1-3--:R-:W-:Y:S01]  /*39f0*/  IMAD.U32 R6, RZ, RZ, UR31 ;  /* 0x0000001fff067e24 */ /* 0x00afe2000f8e00ff */
[----:B------:R-:W-:Y:S01]  /*3a00*/  IADD3 R5, P1, R22, 0x20, RZ ;  /* 0x0000002016057810 */ /* 0x000fe20007f3e0ff */
[----:B------:R-:W-:Y:S01]  /*3a10*/  IMAD.U32 R7, RZ, RZ, UR35 ;  /* 0x00000023ff077e24 */ /* 0x000fe2000f8e00ff */
[----:B------:R-:W-:Y:S01]  /*3a20*/  MOV R12, R10 ;  /* 0x0000000a000c7202 */ /* 0x000fe20000000f00 */
[----:B------:R-:W-:Y:S01]  /*3a30*/  IMAD.MOV.U32 R13, RZ, RZ, R17 ;  /* 0x000000ffff0d7224 */ /* 0x000fe200078e0011 */
[----:B------:R-:W-:Y:S01]  /*3a40*/  IADD3.X R9, RZ, R24, RZ, P1, !PT ;  /* 0x00000018ff097210 */ /* 0x000fe20000ffe4ff */
[----:B------:R-:W-:Y:S01]  /*3a50*/  IMAD.WIDE.U32 R6, R5, UR12, R6 ;  /* 0x0000000c05067c25 */ /* 0x000fe2000f8e0006 */
[----:B------:R-:W-:-:S03]  /*3a60*/  IADD3 R8, P1, R4, 0x20, RZ ;  /* 0x0000002004087810 */ /* 0x000fc60007f3e0ff */
[----:B------:R-:W-:Y:S01]  /*3a70*/  IMAD R9, R9, UR12, RZ ;  /* 0x0000000c09097c24 */ /* 0x000fe2000f8e02ff */
[----:B------:R-:W-:Y:S01]  /*3a80*/  IADD3.X R11, RZ, R27, RZ, P1, !PT ;  /* 0x0000001bff0b7210 */ /* 0x000fe20000ffe4ff */
[----:B------:R-:W1:Y:S01]  /*3a90*/  @!P0 LDC.64 R14, c[0x0][0x218] ;  /* 0x00008600ff0e8b82 */ /* 0x000e620000000a00 */
[----:B------:R-:W-:Y:S01]  /*3aa0*/  IMAD.WIDE.U32 R12, R8, UR12, R12 ;  /* 0x0000000c080c7c25 */ /* 0x000fe2000f8e000c */
[----:B------:R3:W-:Y:S03]  /*3ab0*/  @P0 STS.128 [R230+0x11000], RZ ;  /* 0x011000ffe6000388 */ /* 0x0007e60000000c00 */
[----:B------:R-:W-:Y:S02]  /*3ac0*/  IMAD R5, R5, UR13, R9 ;  /* 0x0000000d05057c24 */ /* 0x000fe4000f8e0209 */
[----:B------:R-:W-:Y:S02]  /*3ad0*/  IMAD R11, R11, UR12, RZ ;  /* 0x0000000c0b0b7c24 */ /* 0x000fe4000f8e02ff */
[----:B------:R-:W-:-:S02]  /*3ae0*/  IMAD.IADD R7, R7, 0x1, R5 ;  /* 0x0000000107077824 */ /* 0x000fc400078e0205 */
[----:B------:R-:W-:Y:S02]  /*3af0*/  IMAD R5, R8, UR13, R11 ;  /* 0x0000000d08057c24 */ /* 0x000fe4000f8e020b */
[----:B------:R-:W-:-:S03]  /*3b00*/  IMAD.WIDE.U32 R8, R18, UR26, R6 ;  /* 0x0000001a12087c25 */ /* 0x000fc6000f8e0006 */
[----:B------:R-:W-:Y:S01]  /*3b10*/  IADD3 R11, R13, R5, RZ ;  /* 0x000000050d0b7210 */ /* 0x000fe20007ffe0ff */
        /* <DEDUP_REMOVED lines=29> */
.L_x_474:
[----:B------:R-:W-:Y:S05]  /*3cf0*/  BSYNC B0 ;  /* 0x0000000000007941 */ /* 0x000fea0003800000 */
.L_x_473:
[----:B------:R-:W-:Y:S01]  /*3d00*/  UIMAD UR10, UR19, UR24, URZ ;  /* 0x00000018130a72a4 */ /* 0x000fe2000f8e023f */
[----:B------:R2:W-:Y:S01]  /*3d10*/  @P4 STS.128 [R230+0x18000], RZ ;  /* 0x018000ffe6004388 */ /* 0x0005e20000000c00 */
[----:B-1-3--:R-:W-:Y:S01]  /*3d20*/  IMAD.WIDE.U32 R6, R19, UR30, R232 ;  /* 0x0000001e13067c25 */ /* 0x00afe2000f8e00e8 */
[----:B------:R-:W-:Y:S01]  /*3d30*/  SHF.R.S32.HI R244, RZ, 0x1f, R251 ;  /* 0x0000001ffff47819 */ /* 0x000fe200000114fb */
[----:B------:R-:W-:Y:S01]  /*3d40*/  UIMAD UR10, UR30, UR25, UR10 ;  /* 0x000000191e0a72a4 */ /* 0x000fe2000f8e020a */
[----:B------:R2:W-:Y:S01]  /*3d50*/  @P4 STS.128 [R230+0x1a000], RZ ;  /* 0x01a000ffe6004388 */ /* 0x0005e20000000c00 */
[----:B------:R-:W-:Y:S01]  /*3d60*/  IMAD.SHL.U32 R16, R251, 0x4, RZ ;  /* 0x00000004fb107824 */ /* 0x000fe200078e00ff */
[----:B------:R-:W-:Y:S01]  /*3d70*/  IADD3 R10, P0, R6, UR34, RZ ;  /* 0x00000022060a7c10 */ /* 0x000fe2000ff1e0ff */
[----:B------:R-:W-:Y:S01]  /*3d80*/  BSSY B0, `(.L_x_475) ;  /* 0x000003f000007945 */ /* 0x000fe20003800000 */
[----:B------:R2:W-:Y:S01]  /*3d90*/  @P4 STS.128 [R230+0x1c000], RZ ;  /* 0x01c000ffe6004388 */ /* 0x0005e20000000c00 */
[----:B------:R-:W-:Y:S01]  /*3da0*/  MOV R5, UR10 ;  /* 0x0000000a00057c02 */ /* 0x000fe20008000f00 */
[----:B------:R-:W-:Y:S01]  /*3db0*/  ULDC.64 UR10, c[0x0][0x268] ;  /* 0x00009a00000a7ab9 */ /* 0x000fe20000000a00 */
[----:B------:R-:W-:Y:S01]  /*3dc0*/  IADD3 R16, P1, R16, UR16, RZ ;  /* 0x0000001010107c10 */ /* 0x000fe2000ff3e0ff */
[----:B------:R2:W-:Y:S01]  /*3dd0*/  @P4 STS.128 [R230+0x1e000], RZ ;  /* 0x01e000ffe6004388 */ /* 0x0005e20000000c00 */
[----:B------:R-:W-:Y:S01]  /*3de0*/  IADD3.X R11, R7, UR36, R5, P0, !PT ;  /* 0x00000024070b7c10 */ /* 0x000fe200087fe405 */
[----:B------:R-:W-:Y:S01]  /*3df0*/  IMAD R5, R25, UR10, RZ ;  /* 0x0000000a19057c24 */ /* 0x000fe2000f8e02ff */
[----:B------:R-:W-:Y:S01]  /*3e00*/  SHF.L.U64.HI R6, R251, 0x2, R244 ;  /* 0x00000002fb067819 */ /* 0x000fe200000102f4 */
[----:B------:R-:W-:Y:S01]  /*3e10*/  IMAD.MOV.U32 R242, RZ, RZ, 0x7f800000 ;  /* 0x7f800000fff27424 */ /* 0x000fe200078e00ff */
[----:B------:R-:W-:Y:S01]  /*3e20*/  MOV R243, 0x7f800000 ;  /* 0x7f80000000f37802 */ /* 0x000fe20000000f00 */
[----:B------:R-:W-:Y:S01]  /*3e30*/  IMAD R19, R18, UR11, R5 ;  /* 0x0000000b12137c24 */ /* 0x000fe2000f8e0205 */
[----:B------:R-:W-:Y:S01]  /*3e40*/  IADD3.X R17, R6, UR15, RZ, P1, !PT ;  /* 0x0000000f06117c10 */ /* 0x000fe20008ffe4ff */
[----:B------:R-:W-:-:S04]  /*3e50*/  IMAD.WIDE.U32 R10, R18, UR10, R10 ;  /* 0x0000000a120a7c25 */ /* 0x000fc8000f8e000a */
        /* <DEDUP_REMOVED lines=8> */
[----:B------:R-:W-:Y:S01]  /*3ee0*/  IMAD R12, R22, UR25, R5 ;  /* 0x00000019160c7c24 */ /* 0x000fe2000f8e0205 */
        /* <DEDUP_REMOVED lines=11> */
[----:B-1----:R-:W-:Y:S01]  /*3fa0*/  IMAD.WIDE R12, R232, 0x2, R28 ;  /* 0x00000002e80c7825 */ /* 0x002fe200078e021c */
[----:B---3--:R-:W-:-:S04]  /*3fb0*/  @!P0 LEA R14, P1, R8, R14, 0x1 ;  /* 0x0000000e080e8211 */ /* 0x008fc800078208ff */
        /* <DEDUP_REMOVED lines=27> */
.L_x_476:
[----:B------:R-:W-:Y:S05]  /*4170*/  BSYNC B0 ;  /* 0x0000000000007941 */ /* 0x000fea0003800000 */
.L_x_475:
[----:B------:R1:W-:Y:S01]  /*4180*/  @P3 STS.128 [R230+0x19000], RZ ;  /* 0x019000ffe6003388 */ /* 0x0003e20000000c00 */
[----:B------:R-:W-:Y:S03]  /*4190*/  BSSY B0, `(.L_x_477) ;  /* 0x0000038000007945 */ /* 0x000fe60003800000 */
[----:B------:R1:W-:Y:S04]  /*41a0*/  @P3 STS.128 [R230+0x1b000], RZ ;  /* 0x01b000ffe6003388 */ /* 0x0003e80000000c00 */
[----:B------:R1:W-:Y:S04]  /*41b0*/  @P3 STS.128 [R230+0x1d000], RZ ;  /* 0x01d000ffe6003388 */ /* 0x0003e80000000c00 */
[----:B------:R1:W-:Y:S01]  /*41c0*/  @P3 STS.128 [R230+0x1f000], RZ ;  /* 0x01f000ffe6003388 */ /* 0x0003e20000000c00 */
[----:B------:R-:W-:Y:S05]  /*41d0*/  @P3 BRA `(.L_x_478) ;  /* 0x0000000000cc3947 */ /* 0x000fea0003800000 */
[----:B------:R-:W-:Y:S01]  /*41e0*/  ULDC UR11, c[0x0][0x2d0] ;  /* 0x0000b400000b7ab9 */ /* 0x000fe20000000800 */
[----:B-1-3--:R-:W-:Y:S01]  /*41f0*/  IADD3 R6, P0, R22, 0x20, RZ ;  /* 0x0000002016067810 */ /* 0x00afe20007f1e0ff */
[----:B------:R-:W1:Y:S01]  /*4200*/  LDC.64 R14, c[0x0][0x220] ;  /* 0x00008800ff0e7b82 */ /* 0x000e620000000a00 */
[----:B------:R-:W-:Y:S01]  /*4210*/  ISETP.GE.AND P3, PT, R232, UR11, PT ;  /* 0x0000000be8007c0c */ /* 0x000fe2000bf66270 */
[----:B------:R-:W-:Y:S01]  /*4220*/  IMAD.U32 R5, RZ, RZ, UR36 ;  /* 0x00000024ff057e24 */ /* 0x000fe2000f8e00ff */
[----:B------:R-:W-:Y:S01]  /*4230*/  IADD3 R7, P1, R4, 0x20, RZ ;  /* 0x0000002004077810 */ /* 0x000fe20007f3e0ff */
[----:B------:R-:W-:Y:S01]  /*4240*/  IMAD.X R8, RZ, RZ, R24, P0 ;  /* 0x000000ffff087224 */ /* 0x000fe200000e0618 */
[----:B------:R-:W-:Y:S02]  /*4250*/  MOV R4, UR34 ;  /* 0x0000002200047c02 */ /* 0x000fe40008000f00 */
[----:B------:R-:W-:Y:S01]  /*4260*/  IADD3.X R9, RZ, R27, RZ, P1, !PT ;  /* 0x0000001bff097210 */ /* 0x000fe20000ffe4ff */
[----:B------:R-:W-:Y:S01]  /*4270*/  IMAD R8, R8, UR24, RZ ;  /* 0x0000001808087c24 */ /* 0x000fe2000f8e02ff */
[----:B------:R-:W-:Y:S01]  /*4280*/  ISETP.GE.AND P2, PT, R246, UR11, PT ;  /* 0x0000000bf6007c0c */ /* 0x000fe2000bf46270 */
[----:B------:R-:W-:Y:S01]  /*4290*/  IMAD.WIDE.U32 R4, R6, UR24, R4 ;  /* 0x0000001806047c25 */ /* 0x000fe2000f8e0004 */
[----:B------:R-:W-:-:S03]  /*42a0*/  ISETP.GE.AND P1, PT, R247, UR11, PT ;  /* 0x0000000bf7007c0c */ /* 0x000fc6000bf26270 */
[----:B------:R-:W3:Y:S01]  /*42b0*/  @!P3 LDC.64 R12, c[0x0][0x220] ;  /* 0x00008800ff0cbb82 */ /* 0x000ee20000000a00 */
[----:B------:R-:W-:Y:S01]  /*42c0*/  IMAD R11, R9, UR24, RZ ;  /* 0x00000018090b7c24 */ /* 0x000fe2000f8e02ff */
[----:B------:R-:W-:Y:S01]  /*42d0*/  MOV R9, R20 ;  /* 0x0000001400097202 */ /* 0x000fe20000000f00 */
[----:B------:R-:W-:Y:S01]  /*42e0*/  IMAD R6, R6, UR25, R8 ;  /* 0x0000001906067c24 */ /* 0x000fe2000f8e0208 */
[----:B------:R1:W-:Y:S01]  /*42f0*/  @P3 STS.128 [R230+0x19000], RZ ;  /* 0x019000ffe6003388 */ /* 0x0003e20000000c00 */
[----:B------:R-:W-:Y:S02]  /*4300*/  IMAD.MOV.U32 R8, RZ, RZ, R10 ;  /* 0x000000ffff087224 */ /* 0x000fe400078e000a */
[----:B------:R-:W-:Y:S02]  /*4310*/  IMAD.IADD R5, R5, 0x1, R6 ;  /* 0x0000000105057824 */ /* 0x000fe400078e0206 */
[----:B------:R-:W-:-:S04]  /*4320*/  IMAD.WIDE.U32 R8, R7, UR24, R8 ;  /* 0x0000001807087c25 */ /* 0x000fc8000f8e0008 */
[----:B------:R-:W-:-:S05]  /*4330*/  IMAD R7, R7, UR25, R11 ;  /* 0x0000001907077c24 */ /* 0x000fca000f8e020b */
[----:B------:R-:W-:Y:S01]  /*4340*/  IADD3 R9, R9, R7, RZ ;  /* 0x0000000709097210 */ /* 0x000fe20007ffe0ff */
[----:B------:R-:W-:-:S04]  /*4350*/  IMAD.WIDE.U32 R6, R18, UR10, R4 ;  /* 0x0000000a12067c25 */ /* 0x000fc8000f8e0004 */
[----:B-1----:R-:W-:Y:S01]  /*4360*/  IMAD.WIDE R4, R232, 0x2, R14 ;  /* 0x00000002e8047825 */ /* 0x002fe200078e020e */
[----:B---3--:R-:W-:-:S03]  /*4370*/  @!P3 LEA R10, P0, R8, R12, 0x1 ;  /* 0x0000000c080ab211 */ /* 0x008fc600078008ff */
[----:B------:R-:W-:Y:S01]  /*4380*/  IMAD.IADD R7, R19, 0x1, R7 ;  /* 0x0000000113077824 */ /* 0x000fe200078e0207 */
[----:B------:R-:W-:Y:S02]  /*4390*/  @!P3 LEA.HI.X R11, R8, R13, R9, 0x1, P0 ;  /* 0x0000000d080bb211 */ /* 0x000fe400000f0c09 */
[----:B------:R-:W-:Y:S02]  /*43a0*/  ISETP.GE.AND P0, PT, R248, UR11, PT ;  /* 0x0000000bf8007c0c */ /* 0x000fe4000bf06270 */
[C---:B------:R-:W-:Y:S01]  /*43b0*/  LEA R4, P4, R6.reuse, R4, 0x1 ;  /* 0x0000000406047211 */ /* 0x040fe200078808ff */
[----:B------:R-:W-:Y:S01]  /*43c0*/  @!PT LDS RZ, [RZ] ;  /* 0x00000000fffff984 */ /* 0x000fe20000000800 */
[----:B------:R-:W-:Y:S01]  /*43d0*/  @!PT LDS RZ, [RZ] ;  /* 0x00000000fffff984 */ /* 0x000fe20000000800 */
[----:B------:R-:W-:Y:S01]  /*43e0*/  @!PT LDS RZ, [RZ] ;  /* 0x00000000fffff984 */ /* 0x000fe20000000800 */
[----:B------:R1:W-:Y:S03]  /*43f0*/  @!P3 LDGSTS.E.BYPASS.LTC128B.128 [R230+0x19000], desc[UR8][R10.64] ;  /* 0x190000000ae6bfae */ /* 0x0003e6000b901d48 */
[----:B------:R-:W-:Y:S01]  /*4400*/  LEA.HI.X R5, R6, R5, R7, 0x1, P4 ;  /* 0x0000000506057211 */ /* 0x000fe200020f0c07 */
        /* <DEDUP_REMOVED lines=16> */
.L_x_478:
[----:B------:R-:W-:Y:S05]  /*4510*/  BSYNC B0 ;  /* 0x0000000000007941 */ /* 0x000fea0003800000 */
.L_x_477:
[----:B------:R-:W-:Y:S01]  /*4520*/  UIADD3 UR30, UR30, UR7, URZ ;  /* 0x000000071e1e7290 */ /* 0x000fe2000fffe03f */
[----:B------:R-:W-:Y:S01]  /*4530*/  IMAD.SHL.U32 R245, R251, 0x4, RZ ;  /* 0x00000004fbf57824 */ /* 0x000fe200078e00ff */
[----:B------:R-:W-:Y:S02]  /*4540*/  CS2R R190, SRZ ;  /* 0x0000000000be7805 */ /* 0x000fe4000001ff00 */
[----:B------:R-:W-:Y:S01]  /*4550*/  CS2R R188, SRZ ;  /* 0x0000000000bc7805 */ /* 0x000fe2000001ff00 */
[----:B------:R-:W-:Y:S01]  /*4560*/  UIADD3 UR25, -UR5, 0x40, UR30 ;  /* 0x0000004005197890 */ /* 0x000fe2000fffe11e */
        /* <DEDUP_REMOVED lines=63> */
[----:B------:R-:W-:Y:S01]  /*4960*/  ULDC UR10, c[0x0][0x394] ;  /* 0x0000e500000a7ab9 */ /* 0x000fe20000000800 */
[----:B------:R-:W-:Y:S01]  /*4970*/  ULDC UR24, c[0x0][0x2d0] ;  /* 0x0000b40000187ab9 */ /* 0x000fe20000000800 */
[----:B------:R-:W-:Y:S01]  /*4980*/  ULDC UR26, c[0x0][0x398] ;  /* 0x0000e600001a7ab9 */ /* 0x000fe20000000800 */
[----:B------:R-:W-:Y:S01]  /*4990*/  UIADD3 UR25, UR25, -UR46, URZ ;  /* 0x8000002e19197290 */ /* 0x000fe2000fffe03f */
[----:B------:R1:W5:Y:S01]  /*49a0*/  @!P6 LDG.E R242, desc[UR8][R16.64] ;  /* 0x0000000810f2e981 */ /* 0x000362000c1e1900 */
[----:B------:R-:W-:Y:S01]  /*49b0*/  UMOV UR13, UR10 ;  /* 0x0000000a000d7c82 */ /* 0x000fe20008000000 */
[----:B------:R-:W-:Y:S01]  /*49c0*/  ULDC UR27, c[0x0][0x2dc] ;  /* 0x0000b700001b7ab9 */ /* 0x000fe20000000800 */
[----:B------:R-:W-:Y:S01]  /*49d0*/  ULDC UR20, c[0x0][0x2ec] ;  /* 0x0000bb0000147ab9 */ /* 0x000fe20000000800 */
[----:B------:R1:W5:Y:S04]  /*49e0*/  @!P5 LDG.E R243, desc[UR8][R16.64+0x20] ;  /* 0x0000200810f3d981 */ /* 0x000368000c1e1900 */
[----:B------:R-:W0:Y:S03]  /*49f0*/  LDGDEPBAR ;  /* 0x00000000000079af */ /* 0x000e260000000000 */
.L_x_483:
[----:B------:R-:W0:Y:S01]  /*4a00*/  LDGDEPBAR ;  /* 0x00000000000079af */ /* 0x000e220000000000 */
[----:B------:R-:W-:Y:S01]  /*4a10*/  IADD3 R108, P0, R245, UR18, RZ ;  /* 0x00000012f56c7c10 */ /* 0x000fe2000ff1e0ff */
[----:B------:R-:W-:Y:S01]  /*4a20*/  USHF.L.U32 UR11, UR6, 0x6, URZ ;  /* 0x00000006060b7899 */ /* 0x000fe2000800063f */
[----:B------:R-:W-:Y:S02]  /*4a30*/  UMOV UR10, UR58 ;  /* 0x0000003a000a7c82 */ /* 0x000fe40008000000 */
[----:B------:R-:W-:Y:S01]  /*4a40*/  IADD3.X R109, R244, UR17, RZ, P0, !PT ;  /* 0x00000011f46d7c10 */ /* 0x000fe200087fe4ff */
[----:B------:R-:W-:Y:S06]  /*4a50*/  UISETP.GE.AND UP0, UPT, UR11, UR25, UPT ;  /* 0x000000190b00728c */ /* 0x000fec000bf06270 */
[----:B------:R-:W-:Y:S01]  /*4a60*/  PLOP3.LUT P0, PT, PT, PT, UP0, 0x80, 0x0 ;  /* 0x000000000000781c */ /* 0x000fe20003f0f008 */
[----:B------:R-:W-:Y:S04]  /*4a70*/  DEPBAR.LE SB0, 0x0 ;  /* 0x000080000000791a */ /* 0x000fe80000000000 */
[----:B------:R-:W-:Y:S06]  /*4a80*/  BAR.SYNC.DEFER_BLOCKING 0x0 ;  /* 0x0000000000007b1d */ /* 0x000fec0000010000 */
[----:B-1----:R-:W-:Y:S04]  /*4a90*/  LDSM.16.M88.4 R16, [R218] ;  /* 0x00000000da10783b */ /* 0x002fe80000000200 */
[----:B------:R-:W3:Y:S04]  /*4aa0*/  LDSM.16.M88.4 R8, [R3+UR4+0x10000] ;  /* 0x010000040308783b */ /* 0x000ee80008000200 */
[----:B------:R-:W1:Y:S04]  /*4ab0*/  LDSM.16.M88.4 R84, [R3+UR4+0x10800] ;  /* 0x010800040354783b */ /* 0x000e680008000200 */
[----:B------:R-:W-:Y:S04]  /*4ac0*/  LDSM.16.M88.4 R88, [R220] ;  /* 0x00000000dc58783b */ /* 0x000fe80000000200 */
[----:B------:R-:W2:Y:S04]  /*4ad0*/  LDSM.16.M88.4 R92, [R2] ;  /* 0x00000000025c783b */ /* 0x000ea80000000200 */
[----:B------:R-:W4:Y:S04]  /*4ae0*/  LDSM.16.M88.4 R96, [R2+0x800] ;  /* 0x000800000260783b */ /* 0x000f280000000200 */
[----:B------:R-:W-:Y:S04]  /*4af0*/  LDSM.16.M88.4 R100, [R217] ;  /* 0x00000000d964783b */ /* 0x000fe80000000200 */
[----:B------:R-:W-:Y:S04]  /*4b00*/  LDSM.16.M88.4 R104, [R217+0x800] ;  /* 0x00080000d968783b */ /* 0x000fe80000000200 */
[----:B-----5:R2:W5:Y:S04]  /*4b10*/  LDG.E R113, desc[UR8][R108.64] ;  /* 0x000000086c717981 */ /* 0x020568000c1e1900 */
[----:B------:R2:W5:Y:S01]  /*4b20*/  LDG.E R112, desc[UR8][R108.64+0x20] ;  /* 0x000020086c707981 */ /* 0x000562000c1e1900 */
[C---:B---3--:R-:W-:Y:S06]  /*4b30*/  HMMA.16816.F32 R4, R16.reuse, R8, RZ ;  /* 0x000000081004723c */ /* 0x048fec00000018ff */
[C---:B------:R-:W-:Y:S06]  /*4b40*/  HMMA.16816.F32 R8, R16.reuse, R10, RZ ;  /* 0x0000000a1008723c */ /* 0x040fec00000018ff */
[C---:B-1----:R-:W-:Y:S06]  /*4b50*/  HMMA.16816.F32 R12, R16.reuse, R84, RZ ;  /* 0x00000054100c723c */ /* 0x042fec00000018ff */
[----:B------:R-:W-:Y:S01]  /*4b60*/  HMMA.16816.F32 R16, R16, R86, RZ ;  /* 0x000000561010723c */ /* 0x000fe200000018ff */
[----:B------:R-:W1:Y:S05]  /*4b70*/  LDSM.16.M88.4 R84, [R223] ;  /* 0x00000000df54783b */ /* 0x000e6a0000000200 */
[C---:B--2---:R-:W-:Y:S06]  /*4b80*/  HMMA.16816.F32 R4, R88.reuse, R92, R4 ;  /* 0x0000005c5804723c */ /* 0x044fec0000001804 */
[C---:B------:R-:W-:Y:S01]  /*4b90*/  HMMA.16816.F32 R8, R88.reuse, R94, R8 ;  /* 0x0000005e5808723c */ /* 0x040fe20000001808 */
[----:B------:R-:W-:Y:S05]  /*4ba0*/  LDSM.16.M88.4 R92, [R216] ;  /* 0x00000000d85c783b */ /* 0x000fea0000000200 */
[C---:B----4-:R-:W-:Y:S06]  /*4bb0*/  HMMA.16816.F32 R12, R88.reuse, R96, R12 ;  /* 0x00000060580c723c */ /* 0x050fec000000180c */
[----:B------:R-:W-:Y:S01]  /*4bc0*/  HMMA.16816.F32 R16, R88, R98, R16 ;  /* 0x000000625810723c */ /* 0x000fe20000001810 */
[----:B------:R-:W2:Y:S04]  /*4bd0*/  LDSM.16.M88.4 R88, [R222] ;  /* 0x00000000de58783b */ /* 0x000ea80000000200 */
[----:B------:R-:W3:Y:S01]  /*4be0*/  LDSM.16.M88.4 R96, [R216+0x800] ;  /* 0x00080000d860783b */ /* 0x000ee20000000200 */
[C---:B-1----:R-:W-:Y:S06]  /*4bf0*/  HMMA.16816.F32 R4, R84.reuse, R100, R4 ;  /* 0x000000645404723c */ /* 0x042fec0000001804 */
[C---:B------:R-:W-:Y:S01]  /*4c00*/  HMMA.16816.F32 R8, R84.reuse, R102, R8 ;  /* 0x000000665408723c */ /* 0x040fe20000001808 */
[----:B------:R-:W-:Y:S05]  /*4c10*/  LDSM.16.M88.4 R100, [R3+UR4+0x12000] ;  /* 0x012000040364783b */ /* 0x000fea0008000200 */
[C---:B------:R-:W-:Y:S06]  /*4c20*/  HMMA.16816.F32 R12, R84.reuse, R104, R12 ;  /* 0x00000068540c723c */ /* 0x040fec000000180c */
[----:B------:R-:W-:Y:S01]  /*4c30*/  HMMA.16816.F32 R16, R84, R106, R16 ;  /* 0x0000006a5410723c */ /* 0x000fe20000001810 */
[----:B------:R-:W1:Y:S04]  /*4c40*/  LDSM.16.M88.4 R84, [R218+0x2000] ;  /* 0x00200000da54783b */ /* 0x000e680000000200 */
[----:B------:R-:W4:Y:S01]  /*4c50*/  LDSM.16.M88.4 R104, [R3+UR4+0x12800] ;  /* 0x012800040368783b */ /* 0x000f220008000200 */
[C---:B--2---:R-:W-:Y:S06]  /*4c60*/  HMMA.16816.F32 R4, R88.reuse, R92, R4 ;  /* 0x0000005c5804723c */ /* 0x044fec0000001804 */
[C---:B------:R-:W-:Y:S01]  /*4c70*/  HMMA.16816.F32 R8, R88.reuse, R94, R8 ;  /* 0x0000005e5808723c */ /* 0x040fe20000001808 */
[----:B------:R-:W-:Y:S05]  /*4c80*/  LDSM.16.M88.4 R92, [R2+0x2000] ;  /* 0x00200000025c783b */ /* 0x000fea0000000200 */
[C---:B---3--:R-:W-:Y:S06]  /*4c90*/  HMMA.16816.F32 R12, R88.reuse, R96, R12 ;  /* 0x00000060580c723c */ /* 0x048fec000000180c */
[----:B------:R-:W-:Y:S01]  /*4ca0*/  HMMA.16816.F32 R16, R88, R98, R16 ;  /* 0x000000625810723c */ /* 0x000fe20000001810 */
[----:B------:R-:W2:Y:S04]  /*4cb0*/  LDSM.16.M88.4 R88, [R220+0x2000] ;  /* 0x00200000dc58783b */ /* 0x000ea80000000200 */
[----:B------:R-:W3:Y:S01]  /*4cc0*/  LDSM.16.M88.4 R96, [R2+0x2800] ;  /* 0x002800000260783b */ /* 0x000ee20000000200 */
[C---:B-1----:R-:W-:Y:S06]  /*4cd0*/  HMMA.16816.F32 R4, R84.reuse, R100, R4 ;  /* 0x000000645404723c */ /* 0x042fec0000001804 */
[C---:B------:R-:W-:Y:S01]  /*4ce0*/  HMMA.16816.F32 R8, R84.reuse, R102, R8 ;  /* 0x000000665408723c */ /* 0x040fe20000001808 */
[----:B------:R-:W-:Y:S05]  /*4cf0*/  LDSM.16.M88.4 R100, [R217+0x2000] ;  /* 0x00200000d964783b */ /* 0x000fea0000000200 */
[C---:B----4-:R-:W-:Y:S06]  /*4d00*/  HMMA.16816.F32 R12, R84.reuse, R104, R12 ;  /* 0x00000068540c723c */ /* 0x050fec000000180c */
[----:B------:R-:W-:Y:S01]  /*4d10*/  HMMA.16816.F32 R16, R84, R106, R16 ;  /* 0x0000006a5410723c */ /* 0x000fe20000001810 */
[----:B------:R-:W1:Y:S04]  /*4d20*/  LDSM.16.M88.4 R84, [R223+0x2000] ;  /* 0x00200000df54783b */ /* 0x000e680000000200 */
[----:B------:R-:W4:Y:S01]  /*4d30*/  LDSM.16.M88.4 R104, [R217+0x2800] ;  /* 0x00280000d968783b */ /* 0x000f220000000200 */
        /* <DEDUP_REMOVED lines=9> */
[----:B------:R-:W-:Y:S05]  /*4dd0*/  LDSM.16.M88.4 R100, [R3+UR4+0x14000] ;  /* 0x014000040364783b */ /* 0x000fea0008000200 */
[C---:B----4-:R-:W-:Y:S06]  /*4de0*/  HMMA.16816.F32 R12, R84.reuse, R104, R12 ;  /* 0x00000068540c723c */ /* 0x050fec000000180c */
        /* <DEDUP_REMOVED lines=53> */
[C---:B------:R-:W-:Y:S06]  /*5140*/  HMMA.16816.F32 R8, R84.reuse, R102, R8 ;  /* 0x000000665408723c */ /* 0x040fec0000001808 */
[C---:B----4-:R-:W-:Y:S06]  /*5150*/  HMMA.16816.F32 R12, R84.reuse, R104, R12 ;  /* 0x00000068540c723c */ /* 0x050fec000000180c */
[----:B------:R-:W-:Y:S06]  /*5160*/  HMMA.16816.F32 R16, R84, R106, R16 ;  /* 0x0000006a5410723c */ /* 0x000fec0000001810 */
[C---:B--2---:R-:W-:Y:S06]  /*5170*/  HMMA.16816.F32 R4, R88.reuse, R92, R4 ;  /* 0x0000005c5804723c */ /* 0x044fec0000001804 */
[C---:B------:R-:W-:Y:S06]  /*5180*/  HMMA.16816.F32 R8, R88.reuse, R94, R8 ;  /* 0x0000005e5808723c */ /* 0x040fec0000001808 */
[C---:B---3--:R-:W-:Y:S06]  /*5190*/  HMMA.16816.F32 R12, R88.reuse, R96, R12 ;  /* 0x00000060580c723c */ /* 0x048fec000000180c */
[----:B------:R-:W-:Y:S01]  /*51a0*/  HMMA.16816.F32 R16, R88, R98, R16 ;  /* 0x000000625810723c */ /* 0x000fe20000001810 */
[----:B------:R-:W-:Y:S11]  /*51b0*/  @!UPT UIADD3 URZ, URZ, URZ, URZ ;  /* 0x0000003f3f3ff290 */ /* 0x000ff6000fffe03f */
[----:B------:R-:W-:Y:S01]  /*51c0*/  @!UPT UIADD3 URZ, URZ, URZ, URZ ;  /* 0x0000003f3f3ff290 */ /* 0x000fe2000fffe03f */
[----:B------:R-:W-:Y:S11]  /*51d0*/  @!P0 BRA `(.L_x_479) ;  /* 0x0000000000308947 */ /* 0x000ff60003800000 */
        /* <DEDUP_REMOVED lines=12> */
.L_x_479:
[----:B------:R-:W-:Y:S01]  /*52a0*/  UIADD3 UR13, UR5, 0x1, -UR7 ;  /* 0x00000001050d7890 */ /* 0x000fe2000fffe807 */
[----:B------:R-:W-:Y:S01]  /*52b0*/  IMAD.U32 R84, RZ, RZ, UR22 ;  /* 0x00000016ff547e24 */ /* 0x000fe2000f8e00ff */
[----:B------:R-:W-:Y:S01]  /*52c0*/  UIADD3 UR12, -UR10, UR5, -UR7 ;  /* 0x000000050a0c7290 */ /* 0x000fe2000fffe907 */
[----:B------:R-:W-:Y:S01]  /*52d0*/  VIADD R87, R251, UR11 ;  /* 0x0000000bfb577c36 */ /* 0x000fe20008000000 */
[----:B------:R-:W-:Y:S01]  /*52e0*/  UIADD3 UR11, UR13, UR26, URZ ;  /* 0x0000001a0d0b7290 */ /* 0x000fe2000fffe03f */
[----:B------:R-:W-:Y:S02]  /*52f0*/  IMAD R84, R84, 0x40, R252 ;  /* 0x0000004054547824 */ /* 0x000fe400078e02fc */
[C---:B------:R-:W-:Y:S01]  /*5300*/  VIADD R86, R87.reuse, 0x8 ;  /* 0x0000000857567836 */ /* 0x040fe20000000000 */
[----:B------:R-:W-:Y:S01]  /*5310*/  VIADDMNMX R85, R87, UR12, RZ, !PT ;  /* 0x0000000c57557c46 */ /* 0x000fe2000f8001ff */
[C---:B------:R-:W-:Y:S02]  /*5320*/  VIADD R94, R84.reuse, 0x1 ;  /* 0x00000001545e7836 */ /* 0x040fe40000000000 */
[----:B------:R-:W-:Y:S01]  /*5330*/  IMAD.U32 R88, RZ, RZ, UR11 ;  /* 0x0000000bff587e24 */ /* 0x000fe2000f8e00ff */
[-C--:B------:R-:W-:Y:S01]  /*5340*/  ISETP.GE.AND P1, PT, R84, R85.reuse, PT ;  /* 0x000000555400720c */ /* 0x080fe20003f26270 */
[----:B------:R-:W-:Y:S01]  /*5350*/  IMAD.U32 R95, RZ, RZ, UR26 ;  /* 0x0000001aff5f7e24 */ /* 0x000fe2000f8e00ff */
[----:B------:R-:W-:Y:S01]  /*5360*/  ISETP.GE.AND P0, PT, R94, R85, PT ;  /* 0x000000555e00720c */ /* 0x000fe20003f06270 */
[----:B------:R-:W-:Y:S01]  /*5370*/  VIADD R93, R84, 0x8 ;  /* 0x00000008545d7836 */ /* 0x000fe20000000000 */
[----:B------:R-:W-:Y:S01]  /*5380*/  VIADDMNMX R87, R88, R87, UR5, PT ;  /* 0x0000000558577e46 */ /* 0x000fe2000b800157 */
[----:B------:R-:W-:Y:S01]  /*5390*/  VIADD R92, R84, 0x9 ;  /* 0x00000009545c7836 */ /* 0x000fe20000000000 */
[----:B------:R-:W-:Y:S01]  /*53a0*/  IADD3 R95, R86, UR13, R95 ;  /* 0x0000000d565f7c10 */ /* 0x000fe2000fffe05f */
[C---:B------:R-:W-:Y:S01]  /*53b0*/  VIADD R91, R84.reuse, 0x10 ;  /* 0x00000010545b7836 */ /* 0x040fe20000000000 */
[CC--:B------:R-:W-:Y:S01]  /*53c0*/  ISETP.GE.OR P1, PT, R84.reuse, R87.reuse, !P1 ;  /* 0x000000575400720c */ /* 0x0c0fe20004f26670 */
[----:B------:R-:W-:Y:S01]  /*53d0*/  VIADD R90, R84, 0x11 ;  /* 0x00000011545a7836 */ /* 0x000fe20000000000 */
[----:B------:R-:W-:Y:S01]  /*53e0*/  ISETP.GE.OR P0, PT, R94, R87, !P0 ;  /* 0x000000575e00720c */ /* 0x000fe20004706670 */
[----:B------:R-:W-:Y:S01]  /*53f0*/  VIADD R89, R84, 0x18 ;  /* 0x0000001854597836 */ /* 0x000fe20000000000 */
[----:B------:R-:W-:Y:S01]  /*5400*/  VIADDMNMX R86, R86, UR12, RZ, !PT ;  /* 0x0000000c56567c46 */ /* 0x000fe2000f8001ff */
[----:B------:R-:W-:Y:S01]  /*5410*/  VIADD R88, R84, 0x19 ;  /* 0x0000001954587836 */ /* 0x000fe20000000000 */
[----:B------:R-:W-:Y:S01]  /*5420*/  FSEL R4, R4, -INF , !P1 ;  /* 0xff80000004047808 */ /* 0x000fe20004800000 */
[----:B------:R-:W-:Y:S01]  /*5430*/  UMOV UR13, UR10 ;  /* 0x0000000a000d7c82 */ /* 0x000fe20008000000 */
[-C--:B------:R-:W-:Y:S02]  /*5440*/  ISETP.GE.AND P6, PT, R93, R85.reuse, PT ;  /* 0x000000555d00720c */ /* 0x080fe40003fc6270 */
[-C--:B------:R-:W-:Y:S02]  /*5450*/  ISETP.GE.AND P5, PT, R92, R85.reuse, PT ;  /* 0x000000555c00720c */ /* 0x080fe40003fa6270 */
[-C--:B------:R-:W-:Y:S02]  /*5460*/  ISETP.GE.AND P4, PT, R91, R85.reuse, PT ;  /* 0x000000555b00720c */ /* 0x080fe40003f86270 */
[-C--:B------:R-:W-:Y:S02]  /*5470*/  ISETP.GE.AND P3, PT, R90, R85.reuse, PT ;  /* 0x000000555a00720c */ /* 0x080fe40003f66270 */
[-C--:B------:R-:W-:Y:S02]  /*5480*/  ISETP.GE.AND P2, PT, R89, R85.reuse, PT ;  /* 0x000000555900720c */ /* 0x080fe40003f46270 */
[----:B------:R-:W-:Y:S02]  /*5490*/  ISETP.GE.AND P1, PT, R88, R85, PT ;  /* 0x000000555800720c */ /* 0x000fe40003f26270 */
[----:B------:R-:W-:Y:S02]  /*54a0*/  FSEL R5, R5, -INF , !P0 ;  /* 0xff80000005057808 */ /* 0x000fe40004000000 */
[----:B------:R-:W-:Y:S02]  /*54b0*/  VIMNMX R85, R95, UR5, PT ;  /* 0x000000055f557c48 */ /* 0x000fe4000bfe0100 */
[-C--:B------:R-:W-:Y:S02]  /*54c0*/  ISETP.GE.AND P0, PT, R84, R86.reuse, PT ;  /* 0x000000565400720c */ /* 0x080fe40003f06270 */
[-C--:B------:R-:W-:Y:S02]  /*54d0*/  ISETP.GE.OR P6, PT, R93, R87.reuse, !P6 ;  /* 0x000000575d00720c */ /* 0x080fe400077c6670 */
[-C--:B------:R-:W-:Y:S02]  /*54e0*/  ISETP.GE.OR P5, PT, R92, R87.reuse, !P5 ;  /* 0x000000575c00720c */ /* 0x080fe40006fa6670 */
[-C--:B------:R-:W-:Y:S02]  /*54f0*/  ISETP.GE.OR P4, PT, R91, R87.reuse, !P4 ;  /* 0x000000575b00720c */ /* 0x080fe40006786670 */
[-C--:B------:R-:W-:Y:S02]  /*5500*/  ISETP.GE.OR P3, PT, R90, R87.reuse, !P3 ;  /* 0x000000575a00720c */ /* 0x080fe40005f66670 */
[-C--:B------:R-:W-:Y:S02]  /*5510*/  ISETP.GE.OR P2, PT, R89, R87.reuse, !P2 ;  /* 0x000000575900720c */ /* 0x080fe40005746670 */
[----:B------:R-:W-:Y:S02]  /*5520*/  ISETP.GE.OR P1, PT, R88, R87, !P1 ;  /* 0x000000575800720c */ /* 0x000fe40004f26670 */
[-C--:B------:R-:W-:Y:S02]  /*5530*/  ISETP.GE.OR P0, PT, R84, R85.reuse, !P0 ;  /* 0x000000555400720c */ /* 0x080fe40004706670 */
[----:B------:R-:W-:Y:S02]  /*5540*/  FSEL R8, R8, -INF , !P6 ;  /* 0xff80000008087808 */ /* 0x000fe40007000000 */
[----:B------:R-:W-:Y:S02]  /*5550*/  FSEL R9, R9, -INF , !P5 ;  /* 0xff80000009097808 */ /* 0x000fe40006800000 */
[----:B------:R-:W-:Y:S02]  /*5560*/  FSEL R12, R12, -INF , !P4 ;  /* 0xff8000000c0c7808 */ /* 0x000fe40006000000 */
[----:B------:R-:W-:Y:S02]  /*5570*/  FSEL R13, R13, -INF , !P3 ;  /* 0xff8000000d0d7808 */ /* 0x000fe40005800000 */
[----:B------:R-:W-:Y:S02]  /*5580*/  FSEL R16, R16, -INF , !P2 ;  /* 0xff80000010107808 */ /* 0x000fe40005000000 */
[----:B------:R-:W-:Y:S02]  /*5590*/  FSEL R17, R17, -INF , !P1 ;  /* 0xff80000011117808 */ /* 0x000fe40004800000 */
[----:B------:R-:W-:Y:S02]  /*55a0*/  FSEL R6, R6, -INF , !P0 ;  /* 0xff80000006067808 */ /* 0x000fe40004000000 */
[-C--:B------:R-:W-:Y:S02]  /*55b0*/  ISETP.GE.AND P6, PT, R94, R86.reuse, PT ;  /* 0x000000565e00720c */ /* 0x080fe40003fc6270 */
[-C--:B------:R-:W-:Y:S02]  /*55c0*/  ISETP.GE.AND P5, PT, R93, R86.reuse, PT ;  /* 0x000000565d00720c */ /* 0x080fe40003fa6270 */
[-C--:B------:R-:W-:Y:S02]  /*55d0*/  ISETP.GE.AND P4, PT, R92, R86.reuse, PT ;  /* 0x000000565c00720c */ /* 0x080fe40003f86270 */
[-C--:B------:R-:W-:Y:S02]  /*55e0*/  ISETP.GE.AND P3, PT, R91, R86.reuse, PT ;  /* 0x000000565b00720c */ /* 0x080fe40003f66270 */
[-C--:B------:R-:W-:Y:S02]  /*55f0*/  ISETP.GE.AND P2, PT, R90, R86.reuse, PT ;  /* 0x000000565a00720c */ /* 0x080fe40003f46270 */
[-C--:B------:R-:W-:Y:S02]  /*5600*/  ISETP.GE.AND P1, PT, R89, R86.reuse, PT ;  /* 0x000000565900720c */ /* 0x080fe40003f26270 */
[----:B------:R-:W-:Y:S02]  /*5610*/  ISETP.GE.AND P0, PT, R88, R86, PT ;  /* 0x000000565800720c */ /* 0x000fe40003f06270 */
[-C--:B------:R-:W-:Y:S02]  /*5620*/  ISETP.GE.OR P6, PT, R94, R85.reuse, !P6 ;  /* 0x000000555e00720c */ /* 0x080fe400077c6670 */
[-C--:B------:R-:W-:Y:S02]  /*5630*/  ISETP.GE.OR P5, PT, R93, R85.reuse, !P5 ;  /* 0x000000555d00720c */ /* 0x080fe40006fa6670 */
[-C--:B------:R-:W-:Y:S02]  /*5640*/  ISETP.GE.OR P4, PT, R92, R85.reuse, !P4 ;  /* 0x000000555c00720c */ /* 0x080fe40006786670 */
        /* <DEDUP_REMOVED lines=11> */
.L_x_480:
[C---:B------:R-:W-:Y:S01]  /*5700*/  FMUL.FTZ R84, R242.reuse, 1.4426950216293334961 ;  /* 0x3fb8aa3bf2547820 */ /* 0x040fe20000410000 */
[----:B------:R-:W-:Y:S01]  /*5710*/  FSETP.NEU.FTZ.AND P0, PT, R242, -INF , PT ;  /* 0xff800000f200780b */ /* 0x000fe20003f1d000 */
[C---:B------:R-:W-:Y:S01]  /*5720*/  FMUL.FTZ R85, R243.reuse, 1.4426950216293334961 ;  /* 0x3fb8aa3bf3557820 */ /* 0x040fe20000410000 */
[----:B------:R-:W-:Y:S02]  /*5730*/  UISETP.GT.AND UP2, UPT, UR6, UR21, UPT ;  /* 0x000000150600728c */ /* 0x000fe4000bf44270 */
[----:B------:R-:W-:Y:S02]  /*5740*/  FSEL R84, R84, RZ, P0 ;  /* 0x000000ff54547208 */ /* 0x000fe40000000000 */
[----:B------:R-:W-:Y:S03]  /*5750*/  FSETP.NEU.FTZ.AND P0, PT, R243, -INF , PT ;  /* 0xff800000f300780b */ /* 0x000fe60003f1d000 */
[--C-:B------:R-:W-:Y:S01]  /*5760*/  FFMA.FTZ R4, R4, UR20, -R84.reuse ;  /* 0x0000001404047c23 */ /* 0x100fe20008010854 */
[--C-:B------:R-:W-:Y:S01]  /*5770*/  FFMA.FTZ R5, R5, UR20, -R84.reuse ;  /* 0x0000001405057c23 */ /* 0x100fe20008010854 */
[--C-:B------:R-:W-:Y:S01]  /*5780*/  FFMA.FTZ R9, R9, UR20, -R84.reuse ;  /* 0x0000001409097c23 */ /* 0x100fe20008010854 */
[--C-:B------:R-:W-:Y:S01]  /*5790*/  FFMA.FTZ R8, R8, UR20, -R84.reuse ;  /* 0x0000001408087c23 */ /* 0x100fe20008010854 */
[----:B------:R1:W-:Y:S01]  /*57a0*/  MUFU.EX2 R123, R4 ;  /* 0x00000004007b7308 */ /* 0x0003e20000000800 */
[--C-:B------:R-:W-:Y:S01]  /*57b0*/  FFMA.FTZ R12, R12, UR20, -R84.reuse ;  /* 0x000000140c0c7c23 */ /* 0x100fe20008010854 */
[--C-:B------:R-:W-:Y:S01]  /*57c0*/  FFMA.FTZ R13, R13, UR20, -R84.reuse ;  /* 0x000000140d0d7c23 */ /* 0x100fe20008010854 */
[--C-:B------:R-:W-:Y:S01]  /*57d0*/  FFMA.FTZ R16, R16, UR20, -R84.reuse ;  /* 0x0000001410107c23 */ /* 0x100fe20008010854 */
[----:B------:R-:W-:Y:S06]  /*57e0*/  FFMA.FTZ R84, R17, UR20, -R84 ;  /* 0x0000001411547c23 */ /* 0x000fec0008010854 */
[----:B------:R-:W2:Y:S10]  /*57f0*/  MUFU.EX2 R120, R5 ;  /* 0x0000000500787308 */ /* 0x000eb40000000800 */
[----:B------:R-:W-:Y:S01]  /*5800*/  MUFU.EX2 R119, R9 ;  /* 0x0000000900777308 */ /* 0x000fe20000000800 */
[----:B-1----:R-:W-:Y:S02]  /*5810*/  FSEL R4, R85, RZ, P0 ;  /* 0x000000ff55047208 */ /* 0x002fe40000000000 */
[----:B------:R-:W-:Y:S03]  /*5820*/  PLOP3.LUT P0, PT, PT, PT, UP2, 0x80, 0x0 ;  /* 0x000000000000781c */ /* 0x000fe60003f0f028 */
[--C-:B------:R-:W-:Y:S01]  /*5830*/  FFMA.FTZ R6, R6, UR20, -R4.reuse ;  /* 0x0000001406067c23 */ /* 0x100fe20008010804 */
[--C-:B------:R-:W-:Y:S01]  /*5840*/  FFMA.FTZ R7, R7, UR20, -R4.reuse ;  /* 0x0000001407077c23 */ /* 0x100fe20008010804 */
[--C-:B------:R-:W-:Y:S01]  /*5850*/  FFMA.FTZ R10, R10, UR20, -R4.reuse ;  /* 0x000000140a0a7c23 */ /* 0x100fe20008010804 */
[--C-:B------:R-:W-:Y:S01]  /*5860*/  FFMA.FTZ R11, R11, UR20, -R4.reuse ;  /* 0x000000140b0b7c23 */ /* 0x100fe20008010804 */
[--C-:B------:R-:W-:Y:S01]  /*5870*/  FFMA.FTZ R18, R18, UR20, -R4.reuse ;  /* 0x0000001412127c23 */ /* 0x100fe20008010804 */
[--C-:B------:R-:W-:Y:S01]  /*5880*/  FFMA.FTZ R14, R14, UR20, -R4.reuse ;  /* 0x000000140e0e7c23 */ /* 0x100fe20008010804 */
[--C-:B------:R-:W-:Y:S01]  /*5890*/  FFMA.FTZ R15, R15, UR20, -R4.reuse ;  /* 0x000000140f0f7c23 */ /* 0x100fe20008010804 */
[----:B------:R-:W-:Y:S01]  /*58a0*/  FFMA.FTZ R4, R19, UR20, -R4 ;  /* 0x0000001413047c23 */ /* 0x000fe20008010804 */
[----:B------:R2:W-:Y:S10]  /*58b0*/  MUFU.EX2 R117, R6 ;  /* 0x0000000600757308 */ /* 0x0005f40000000800 */
[----:B------:R-:W1:Y:S10]  /*58c0*/  MUFU.EX2 R115, R7 ;  /* 0x0000000700737308 */ /* 0x000e740000000800 */
[----:B------:R-:W3:Y:S10]  /*58d0*/  MUFU.EX2 R121, R8 ;  /* 0x0000000800797308 */ /* 0x000ef40000000800 */
[----:B------:R3:W-:Y:S10]  /*58e0*/  MUFU.EX2 R118, R4 ;  /* 0x0000000400767308 */ /* 0x0007f40000000800 */
[----:B------:R-:W-:Y:S10]  /*58f0*/  MUFU.EX2 R116, R10 ;  /* 0x0000000a00747308 */ /* 0x000ff40000000800 */
[----:B------:R-:W4:Y:S10]  /*5900*/  MUFU.EX2 R114, R11 ;  /* 0x0000000b00727308 */ /* 0x000f340000000800 */
[----:B------:R-:W-:Y:S10]  /*5910*/  MUFU.EX2 R129, R12 ;  /* 0x0000000c00817308 */ /* 0x000ff40000000800 */
[----:B------:R-:W4:Y:S10]  /*5920*/  MUFU.EX2 R128, R13 ;  /* 0x0000000d00807308 */ /* 0x000f340000000800 */
[----:B------:R-:W-:Y:S10]  /*5930*/  MUFU.EX2 R126, R14 ;  /* 0x0000000e007e7308 */ /* 0x000ff40000000800 */
[----:B------:R-:W4:Y:S10]  /*5940*/  MUFU.EX2 R125, R15 ;  /* 0x0000000f007d7308 */ /* 0x000f340000000800 */
[----:B------:R-:W-:Y:S10]  /*5950*/  MUFU.EX2 R127, R16 ;  /* 0x00000010007f7308 */ /* 0x000ff40000000800 */
[----:B------:R-:W4:Y:S10]  /*5960*/  MUFU.EX2 R124, R84 ;  /* 0x00000054007c7308 */ /* 0x000f340000000800 */
[----:B------:R-:W4:Y:S01]  /*5970*/  MUFU.EX2 R122, R18 ;  /* 0x00000012007a7308 */ /* 0x000f220000000800 */
[----:B--2---:R-:W-:Y:S02]  /*5980*/  F2FP.F16.F32.PACK_AB R6, R120, R123 ;  /* 0x0000007b7806723e */ /* 0x004fe400000000ff */
[----:B-1----:R-:W-:Y:S02]  /*5990*/  F2FP.F16.F32.PACK_AB R5, R115, R117 ;  /* 0x000000757305723e */ /* 0x002fe400000000ff */
[----:B---3--:R-:W-:Y:S01]  /*59a0*/  F2FP.F16.F32.PACK_AB R4, R119, R121 ;  /* 0x000000797704723e */ /* 0x008fe200000000ff */
[----:B------:R1:W-:Y:S01]  /*59b0*/  STS [R239+0x22000], R6 ;  /* 0x02200006ef007388 */ /* 0x0003e20000000800 */
[----:B----4-:R-:W-:Y:S02]  /*59c0*/  F2FP.F16.F32.PACK_AB R8, R114, R116 ;  /* 0x000000747208723e */ /* 0x010fe400000000ff */
[----:B------:R-:W-:Y:S01]  /*59d0*/  F2FP.F16.F32.PACK_AB R7, R128, R129 ;  /* 0x000000818007723e */ /* 0x000fe200000000ff */
[----:B------:R2:W-:Y:S04]  /*59e0*/  STS [R239+0x22400], R5 ;  /* 0x02240005ef007388 */ /* 0x0005e80000000800 */
[----:B------:R3:W-:Y:S04]  /*59f0*/  STS [R241+0x22000], R4 ;  /* 0x02200004f1007388 */ /* 0x0007e80000000800 */
[----:B------:R-:W-:Y:S04]  /*5a00*/  STS [R241+0x22400], R8 ;  /* 0x02240008f1007388 */ /* 0x000fe80000000800 */
[----:B------:R-:W-:Y:S01]  /*5a10*/  STS [R238+0x22000], R7 ;  /* 0x02200007ee007388 */ /* 0x000fe20000000800 */
[----:B-1----:R-:W-:Y:S02]  /*5a20*/  F2FP.F16.F32.PACK_AB R6, R125, R126 ;  /* 0x0000007e7d06723e */ /* 0x002fe400000000ff */
[----:B--2---:R-:W-:Y:S03]  /*5a30*/  F2FP.F16.F32.PACK_AB R5, R124, R127 ;  /* 0x0000007f7c05723e */ /* 0x004fe600000000ff */
[----:B------:R-:W-:Y:S01]  /*5a40*/  STS [R238+0x22400], R6 ;  /* 0x02240006ee007388 */ /* 0x000fe20000000800 */
[----:B---3--:R-:W-:Y:S03]  /*5a50*/  F2FP.F16.F32.PACK_AB R4, R118, R122 ;  /* 0x0000007a7604723e */ /* 0x008fe600000000ff */
[----:B------:R-:W-:Y:S04]  /*5a60*/  STS [R240+0x22000], R5 ;  /* 0x02200005f0007388 */ /* 0x000fe80000000800 */
[----:B------:R-:W-:Y:S04]  /*5a70*/  STS [R240+0x22400], R4 ;  /* 0x02240004f0007388 */ /* 0x000fe80000000800 */
[----:B------:R-:W-:Y:S04]  /*5a80*/  LDSM.16.M88.4 R16, [R218+0x8000] ;  /* 0x00800000da10783b */ /* 0x000fe80000000200 */
[----:B------:R-:W1:Y:S04]  /*5a90*/  LDSM.16.M88.4 R8, [R3+UR4+0x18000] ;  /* 0x018000040308783b */ /* 0x000e680008000200 */
[----:B------:R-:W2:Y:S04]  /*5aa0*/  LDSM.16.M88.4 R84, [R3+UR4+0x18800] ;  /* 0x018800040354783b */ /* 0x000ea80008000200 */
[----:B------:R-:W-:Y:S04]  /*5ab0*/  LDSM.16.M88.4 R88, [R220+0x8000] ;  /* 0x00800000dc58783b */ /* 0x000fe80000000200 */
[----:B------:R-:W3:Y:S04]  /*5ac0*/  LDSM.16.M88.4 R92, [R2+0x8000] ;  /* 0x00800000025c783b */ /* 0x000ee80000000200 */
[----:B------:R-:W4:Y:S04]  /*5ad0*/  LDSM.16.M88.4 R96, [R2+0x8800] ;  /* 0x008800000260783b */ /* 0x000f280000000200 */
[----:B------:R-:W-:Y:S04]  /*5ae0*/  LDSM.16.M88.4 R100, [R223+0x8000] ;  /* 0x00800000df64783b */ /* 0x000fe80000000200 */
[----:B------:R-:W4:Y:S04]  /*5af0*/  LDSM.16.M88.4 R104, [R217+0x8000] ;  /* 0x00800000d968783b */ /* 0x000f280000000200 */
[----:B------:R-:W-:Y:S01]  /*5b00*/  LDSM.16.M88.4 R108, [R216+0x8000] ;  /* 0x00800000d86c783b */ /* 0x000fe20000000200 */
[C---:B-1----:R-:W-:Y:S06]  /*5b10*/  HMMA.16816.F32 R4, R16.reuse, R8, RZ ;  /* 0x000000081004723c */ /* 0x042fec00000018ff */
[C---:B------:R-:W-:Y:S06]  /*5b20*/  HMMA.16816.F32 R8, R16.reuse, R10, RZ ;  /* 0x0000000a1008723c */ /* 0x040fec00000018ff */
[C---:B--2---:R-:W-:Y:S06]  /*5b30*/  HMMA.16816.F32 R12, R16.reuse, R84, RZ ;  /* 0x00000054100c723c */ /* 0x044fec00000018ff */
[----:B------:R-:W-:Y:S01]  /*5b40*/  HMMA.16816.F32 R16, R16, R86, RZ ;  /* 0x000000561010723c */ /* 0x000fe200000018ff */
[----:B------:R-:W1:Y:S05]  /*5b50*/  LDSM.16.M88.4 R84, [R217+0x8800] ;  /* 0x00880000d954783b */ /* 0x000e6a0000000200 */
[C---:B---3--:R-:W-:Y:S06]  /*5b60*/  HMMA.16816.F32 R4, R88.reuse, R92, R4 ;  /* 0x0000005c5804723c */ /* 0x048fec0000001804 */
[C---:B------:R-:W-:Y:S01]  /*5b70*/  HMMA.16816.F32 R8, R88.reuse, R94, R8 ;  /* 0x0000005e5808723c */ /* 0x040fe20000001808 */
[----:B------:R-:W2:Y:S05]  /*5b80*/  LDSM.16.M88.4 R92, [R222+0x8000] ;  /* 0x00800000de5c783b */ /* 0x000eaa0000000200 */
[C---:B----4-:R-:W-:Y:S06]  /*5b90*/  HMMA.16816.F32 R12, R88.reuse, R96, R12 ;  /* 0x00000060580c723c */ /* 0x050fec000000180c */
[----:B------:R-:W-:Y:S01]  /*5ba0*/  HMMA.16816.F32 R16, R88, R98, R16 ;  /* 0x000000625810723c */ /* 0x000fe20000001810 */
[----:B------:R-:W3:Y:S04]  /*5bb0*/  LDSM.16.M88.4 R88, [R216+0x8800] ;  /* 0x00880000d858783b */ /* 0x000ee80000000200 */
        /* <DEDUP_REMOVED lines=8> */
[C---:B--2---:R-:W-:Y:S06]  /*5c40*/  HMMA.16816.F32 R4, R92.reuse, R108, R4 ;  /* 0x0000006c5c04723c */ /* 0x044fec0000001804 */
[C---:B------:R-:W-:Y:S01]  /*5c50*/  HMMA.16816.F32 R8, R92.reuse, R110, R8 ;  /* 0x0000006e5c08723c */ /* 0x040fe20000001808 */
[----:B------:R-:W2:Y:S05]  /*5c60*/  LDSM.16.M88.4 R108, [R2+0xa000] ;  /* 0x00a00000026c783b */ /* 0x000eaa0000000200 */
[C---:B---3--:R-:W-:Y:S06]  /*5c70*/  HMMA.16816.F32 R12, R92.reuse, R88, R12 ;  /* 0x000000585c0c723c */ /* 0x048fec000000180c */
[----:B------:R-:W-:Y:S01]  /*5c80*/  HMMA.16816.F32 R16, R92, R90, R16 ;  /* 0x0000005a5c10723c */ /* 0x000fe20000001810 */
[----:B------:R-:W3:Y:S04]  /*5c90*/  LDSM.16.M88.4 R88, [R2+0xa800] ;  /* 0x00a800000258783b */ /* 0x000ee80000000200 */
[----:B------:R-:W-:Y:S01]  /*5ca0*/  LDSM.16.M88.4 R92, [R223+0xa000] ;  /* 0x00a00000df5c783b */ /* 0x000fe20000000200 */
[C---:B----4-:R-:W-:Y:S06]  /*5cb0*/  HMMA.16816.F32 R4, R96.reuse, R104, R4 ;  /* 0x000000686004723c */ /* 0x050fec0000001804 */
[C---:B------:R-:W-:Y:S01]  /*5cc0*/  HMMA.16816.F32 R8, R96.reuse, R106, R8 ;  /* 0x0000006a6008723c */ /* 0x040fe20000001808 */
[----:B------:R-:W4:Y:S05]  /*5cd0*/  LDSM.16.M88.4 R104, [R217+0xa000] ;  /* 0x00a00000d968783b */ /* 0x000f2a0000000200 */
[C---:B-1----:R-:W-:Y:S06]  /*5ce0*/  HMMA.16816.F32 R12, R96.reuse, R84, R12 ;  /* 0x00000054600c723c */ /* 0x042fec000000180c */
[----:B------:R-:W-:Y:S01]  /*5cf0*/  HMMA.16816.F32 R16, R96, R86, R16 ;  /* 0x000000566010723c */ /* 0x000fe20000001810 */
[----:B------:R-:W1:Y:S04]  /*5d00*/  LDSM.16.M88.4 R84, [R217+0xa800] ;  /* 0x00a80000d954783b */ /* 0x000e680000000200 */
        /* <DEDUP_REMOVED lines=62> */
[----:B------:R-:W3:Y:S05]  /*60f0*/  LDSM.16.M88.4 R88, [R216+0xe800] ;  /* 0x00e80000d858783b */ /* 0x000eea0000000200 */
[C---:B----4-:R-:W-:Y:S06]  /*6100*/  HMMA.16816.F32 R4, R100.reuse, R104, R4 ;  /* 0x000000686404723c */ /* 0x050fec0000001804 */
[C---:B------:R-:W-:Y:S06]  /*6110*/  HMMA.16816.F32 R8, R100.reuse, R106, R8 ;  /* 0x0000006a6408723c */ /* 0x040fec0000001808 */
[C---:B-1----:R-:W-:Y:S06]  /*6120*/  HMMA.16816.F32 R12, R100.reuse, R84, R12 ;  /* 0x00000054640c723c */ /* 0x042fec000000180c */
[----:B------:R-:W-:Y:S06]  /*6130*/  HMMA.16816.F32 R16, R100, R86, R16 ;  /* 0x000000566410723c */ /* 0x000fec0000001810 */
[C---:B--2---:R-:W-:Y:S06]  /*6140*/  HMMA.16816.F32 R4, R92.reuse, R108, R4 ;  /* 0x0000006c5c04723c */ /* 0x044fec0000001804 */
[C---:B------:R-:W-:Y:S06]  /*6150*/  HMMA.16816.F32 R8, R92.reuse, R110, R8 ;  /* 0x0000006e5c08723c */ /* 0x040fec0000001808 */
[C---:B---3--:R-:W-:Y:S06]  /*6160*/  HMMA.16816.F32 R12, R92.reuse, R88, R12 ;  /* 0x000000585c0c723c */ /* 0x048fec000000180c */
[----:B------:R-:W-:Y:S06]  /*6170*/  HMMA.16816.F32 R16, R92, R90, R16 ;  /* 0x0000005a5c10723c */ /* 0x000fec0000001810 */
[C---:B-----5:R-:W-:Y:S01]  /*6180*/  FADD.FTZ R4, -R113.reuse, R4 ;  /* 0x0000000471047221 */ /* 0x060fe20000010100 */
[----:B------:R-:W-:Y:S01]  /*6190*/  FADD.FTZ R5, -R113, R5 ;  /* 0x0000000571057221 */ /* 0x000fe20000010100 */
[C---:B------:R-:W-:Y:S03]  /*61a0*/  FADD.FTZ R6, -R112.reuse, R6 ;  /* 0x0000000670067221 */ /* 0x040fe60000010100 */
[----:B------:R-:W-:Y:S01]  /*61b0*/  FADD.FTZ R7, -R112, R7 ;  /* 0x0000000770077221 */ /* 0x000fe20000010100 */
[----:B------:R-:W-:Y:S01]  /*61c0*/  FMUL.FTZ R85, R123, R4 ;  /* 0x000000047b557220 */ /* 0x000fe20000410000 */
[----:B------:R-:W-:Y:S01]  /*61d0*/  FMUL.FTZ R84, R120, R5 ;  /* 0x0000000578547220 */ /* 0x000fe20000410000 */
[----:B------:R-:W-:Y:S01]  /*61e0*/  FMUL.FTZ R4, R117, R6 ;  /* 0x0000000675047220 */ /* 0x000fe20000410000 */
[----:B------:R-:W-:Y:S01]  /*61f0*/  FMUL.FTZ R5, R115, R7 ;  /* 0x0000000773057220 */ /* 0x000fe20000410000 */
[C---:B------:R-:W-:Y:S01]  /*6200*/  FADD.FTZ R8, -R113.reuse, R8 ;  /* 0x0000000871087221 */ /* 0x040fe20000010100 */
[----:B------:R-:W-:Y:S01]  /*6210*/  FADD.FTZ R9, -R113, R9 ;  /* 0x0000000971097221 */ /* 0x000fe20000010100 */
[----:B------:R-:W-:Y:S01]  /*6220*/  F2FP.F16.F32.PACK_AB R6, R84, R85 ;  /* 0x000000555406723e */ /* 0x000fe200000000ff */
[C---:B------:R-:W-:Y:S01]  /*6230*/  FADD.FTZ R11, -R112.reuse, R11 ;  /* 0x0000000b700b7221 */ /* 0x040fe20000010100 */
[----:B------:R-:W-:Y:S01]  /*6240*/  FMUL.FTZ R86, R121, R8 ;  /* 0x0000000879567220 */ /* 0x000fe20000410000 */
[----:B------:R-:W-:Y:S01]  /*6250*/  FMUL.FTZ R9, R119, R9 ;  /* 0x0000000977097220 */ /* 0x000fe20000410000 */
[----:B------:R-:W-:Y:S01]  /*6260*/  F2FP.F16.F32.PACK_AB R5, R5, R4 ;  /* 0x000000040505723e */ /* 0x000fe200000000ff */
[----:B------:R1:W-:Y:S01]  /*6270*/  STS [R239+0x20000], R6 ;  /* 0x02000006ef007388 */ /* 0x0003e20000000800 */
[----:B------:R-:W-:Y:S01]  /*6280*/  FADD.FTZ R10, -R112, R10 ;  /* 0x0000000a700a7221 */ /* 0x000fe20000010100 */
[----:B------:R-:W-:Y:S01]  /*6290*/  FMUL.FTZ R8, R114, R11 ;  /* 0x0000000b72087220 */ /* 0x000fe20000410000 */
[----:B------:R-:W-:Y:S01]  /*62a0*/  F2FP.F16.F32.PACK_AB R4, R9, R86 ;  /* 0x000000560904723e */ /* 0x000fe200000000ff */
[----:B------:R2:W-:Y:S01]  /*62b0*/  STS [R239+0x20400], R5 ;  /* 0x02040005ef007388 */ /* 0x0005e20000000800 */
[----:B------:R-:W-:Y:S01]  /*62c0*/  FMUL.FTZ R10, R116, R10 ;  /* 0x0000000a740a7220 */ /* 0x000fe20000410000 */
[C---:B------:R-:W-:Y:S01]  /*62d0*/  FADD.FTZ R13, -R113.reuse, R13 ;  /* 0x0000000d710d7221 */ /* 0x040fe20000010100 */
[C---:B------:R-:W-:Y:S01]  /*62e0*/  FADD.FTZ R12, -R113.reuse, R12 ;  /* 0x0000000c710c7221 */ /* 0x040fe20000010100 */
[----:B------:R3:W-:Y:S01]  /*62f0*/  STS [R241+0x20000], R4 ;  /* 0x02000004f1007388 */ /* 0x0007e20000000800 */
[C---:B------:R-:W-:Y:S01]  /*6300*/  FADD.FTZ R14, -R112.reuse, R14 ;  /* 0x0000000e700e7221 */ /* 0x040fe20000010100 */
[----:B------:R-:W-:Y:S01]  /*6310*/  FADD.FTZ R15, -R112, R15 ;  /* 0x0000000f700f7221 */ /* 0x000fe20000010100 */
[----:B------:R-:W-:Y:S01]  /*6320*/  FADD.FTZ R17, -R113, R17 ;  /* 0x0000001171117221 */ /* 0x000fe20000010100 */
[----:B------:R-:W-:Y:S01]  /*6330*/  FMUL.FTZ R12, R129, R12 ;  /* 0x0000000c810c7220 */ /* 0x000fe20000410000 */
[----:B------:R-:W-:Y:S01]  /*6340*/  FMUL.FTZ R7, R128, R13 ;  /* 0x0000000d80077220 */ /* 0x000fe20000410000 */
[----:B------:R-:W-:Y:S01]  /*6350*/  FMUL.FTZ R14, R126, R14 ;  /* 0x0000000e7e0e7220 */ /* 0x000fe20000410000 */
[----:B------:R-:W-:Y:S01]  /*6360*/  FMUL.FTZ R15, R125, R15 ;  /* 0x0000000f7d0f7220 */ /* 0x000fe20000410000 */
[----:B------:R-:W-:Y:S01]  /*6370*/  FADD.FTZ R16, -R113, R16 ;  /* 0x0000001071107221 */ /* 0x000fe20000010100 */
[C---:B------:R-:W-:Y:S01]  /*6380*/  FADD.FTZ R18, -R112.reuse, R18 ;  /* 0x0000001270127221 */ /* 0x040fe20000010100 */
[----:B------:R-:W-:Y:S01]  /*6390*/  FADD.FTZ R19, -R112, R19 ;  /* 0x0000001370137221 */ /* 0x000fe20000010100 */
[----:B------:R-:W-:Y:S01]  /*63a0*/  F2FP.F16.F32.PACK_AB R8, R8, R10 ;  /* 0x0000000a0808723e */ /* 0x000fe200000000ff */
[----:B------:R-:W-:Y:S01]  /*63b0*/  FMUL.FTZ R16, R127, R16 ;  /* 0x000000107f107220 */ /* 0x000fe20000410000 */
[----:B------:R-:W-:Y:S01]  /*63c0*/  FMUL.FTZ R18, R122, R18 ;  /* 0x000000127a127220 */ /* 0x000fe20000410000 */
[----:B------:R-:W-:Y:S01]  /*63d0*/  FMUL.FTZ R19, R118, R19 ;  /* 0x0000001376137220 */ /* 0x000fe20000410000 */
[----:B------:R-:W-:Y:S01]  /*63e0*/  F2FP.F16.F32.PACK_AB R7, R7, R12 ;  /* 0x0000000c0707723e */ /* 0x000fe200000000ff */
[----:B------:R-:W-:Y:S01]  /*63f0*/  STS [R241+0x20400], R8 ;  /* 0x02040008f1007388 */ /* 0x000fe20000000800 */
[----:B-1----:R-:W-:Y:S03]  /*6400*/  F2FP.F16.F32.PACK_AB R6, R15, R14 ;  /* 0x0000000e0f06723e */ /* 0x002fe600000000ff */
[----:B------:R-:W-:Y:S01]  /*6410*/  STS [R238+0x20000], R7 ;  /* 0x02000007ee007388 */ /* 0x000fe20000000800 */
[----:B--2---:R-:W-:Y:S03]  /*6420*/  FMUL.FTZ R5, R124, R17 ;  /* 0x000000117c057220 */ /* 0x004fe60000410000 */
[----:B------:R-:W-:Y:S01]  /*6430*/  STS [R238+0x20400], R6 ;  /* 0x02040006ee007388 */ /* 0x000fe20000000800 */
[----:B---3--:R-:W-:Y:S02]  /*6440*/  F2FP.F16.F32.PACK_AB R4, R19, R18 ;  /* 0x000000121304723e */ /* 0x008fe400000000ff */
[----:B------:R-:W-:Y:S03]  /*6450*/  F2FP.F16.F32.PACK_AB R5, R5, R16 ;  /* 0x000000100505723e */ /* 0x000fe600000000ff */
[----:B------:R-:W-:Y:S04]  /*6460*/  STS [R240+0x20400], R4 ;  /* 0x02040004f0007388 */ /* 0x000fe80000000800 */
        /* <DEDUP_REMOVED lines=114> */
[----:B------:R-:W-:Y:S01]  /*6b90*/  @!P4 LEA R10, P2, R6, R235, 0x1 ;  /* 0x000000eb060ac211 */ /* 0x000fe200078408ff */
        /* <DEDUP_REMOVED lines=8> */
[C-C-:B------:R-:W-:Y:S01]  /*6c20*/  @!P5 LEA.HI.X R13, R6.reuse, R237, R7.reuse, 0x1, P1 ;  /* 0x000000ed060dd211 */ /* 0x140fe200008f0c07 */
        /* <DEDUP_REMOVED lines=35> */
.L_x_481:
[----:B------:R-:W-:Y:S01]  /*6e60*/  LDSM.16.M88.4 R128, [R224] ;  /* 0x00000000e080783b */ /* 0x000fe20000000200 */
[----:B------:R-:W1:Y:S01]  /*6e70*/  LDC R231, c[0x0][0x270] ;  /* 0x00009c00ffe77b82 */ /* 0x000e620000000800 */
[----:B------:R-:W-:Y:S02]  /*6e80*/  @UP2 UIADD3 UR11, UP1, UR16, -0x100, URZ ;  /* 0xffffff00100b2890 */ /* 0x000fe4000ff3e03f */
[----:B------:R-:W3:Y:S01]  /*6e90*/  LDSM.16.MT88.4 R16, [R0+0x10000] ;  /* 0x010000000010783b */ /* 0x000ee20000004200 */
[----:B------:R-:W-:Y:S02]  /*6ea0*/  @UP2 UIADD3 UR18, UP0, UR18, -0x100, URZ ;  /* 0xffffff0012122890 */ /* 0x000fe4000ff1e03f */
[----:B------:R-:W-:Y:S01]  /*6eb0*/  @UP2 UIADD3.X UR10, UR15, -0x1, URZ, UP1, !UPT ;  /* 0xffffffff0f0a2890 */ /* 0x000fe20008ffe43f */
[----:B------:R-:W2:Y:S01]  /*6ec0*/  LDSM.16.M88.4 R124, [R224+0x1000] ;  /* 0x00100000e07c783b */ /* 0x000ea20000000200 */
[----:B------:R-:W-:Y:S03]  /*6ed0*/  @UP2 UIADD3.X UR17, UR17, -0x1, URZ, UP0, !UPT ;  /* 0xffffffff11112890 */ /* 0x000fe600087fe43f */
[----:B------:R-:W4:Y:S04]  /*6ee0*/  LDSM.16.MT88.4 R96, [R0+0x12000] ;  /* 0x012000000060783b */ /* 0x000f280000004200 */
[----:B------:R-:W4:Y:S04]  /*6ef0*/  LDSM.16.MT88.4 R112, [R0+0x14000] ;  /* 0x014000000070783b */ /* 0x000f280000004200 */
[----:B------:R-:W4:Y:S04]  /*6f00*/  LDSM.16.MT88.4 R196, [R0+0x16000] ;  /* 0x0160000000c4783b */ /* 0x000f280000004200 */
[----:B------:R-:W-:Y:S04]  /*6f10*/  LDSM.16.M88.4 R200, [R227] ;  /* 0x00000000e3c8783b */ /* 0x000fe80000000200 */
[----:B------:R-:W4:Y:S04]  /*6f20*/  LDSM.16.MT88.4 R204, [R0+0x10800] ;  /* 0x0108000000cc783b */ /* 0x000f280000004200 */
[----:B------:R-:W4:Y:S04]  /*6f30*/  LDSM.16.M88.4 R208, [R227+0x1000] ;  /* 0x00100000e3d0783b */ /* 0x000f280000000200 */
[----:B------:R-:W4:Y:S01]  /*6f40*/  LDSM.16.MT88.4 R212, [R0+0x12800] ;  /* 0x0128000000d4783b */ /* 0x000f220000004200 */
[-C--:B---3--:R-:W-:Y:S03]  /*6f50*/  HMMA.16816.F32 R4, R128, R16.reuse, RZ ;  /* 0x000000108004723c */ /* 0x088fe600000018ff */
[----:B-1----:R-:W-:Y:S03]  /*6f60*/  IMAD R231, R231, UR27, RZ ;  /* 0x0000001be7e77c24 */ /* 0x002fe6000f8e02ff */
[C---:B--2---:R-:W-:Y:S06]  /*6f70*/  HMMA.16816.F32 R8, R124.reuse, R16, RZ ;  /* 0x000000107c08723c */ /* 0x044fec00000018ff */
        /* <DEDUP_REMOVED lines=409> */
[-C--:B------:R-:W-:Y:S01]  /*8910*/  @!P4 LEA R12, P6, R6, R234.reuse, 0x1 ;  /* 0x000000ea060cc211 */ /* 0x080fe200078c08ff */
        /* <DEDUP_REMOVED lines=44> */
.L_x_482:
        /* <DEDUP_REMOVED lines=222> */
.L_x_484:
        /* <DEDUP_REMOVED lines=18> */
[----:B------:R-:W-:-:S12]  /*9ae0*/  UIADD3 UR18, UR15, UR13, URZ ;  /* 0x0000000d0f127290 */ /* 0x000fd8000fffe03f */
.L_x_485:
        /* <DEDUP_REMOVED lines=46> */
[C---:B------:R-:W-:Y:S01]  /*9dd0*/  IMAD R5, R4.reuse, UR7, R5 ;  /* 0x0000000704057c24 */ /* 0x040fe2000f8e0205 */
        /* <DEDUP_REMOVED lines=11> */
.L_x_487:
[----:B------:R-:W-:Y:S05]  /*9e90*/  BSYNC B0 ;  /* 0x0000000000007941 */ /* 0x000fea0003800000 */
.L_x_486:
        /* <DEDUP_REMOVED lines=22> */
.L_x_489:
[----:B------:R-:W-:Y:S05]  /*a000*/  BSYNC B0 ;  /* 0x0000000000007941 */ /* 0x000fea0003800000 */
.L_x_488:
        /* <DEDUP_REMOVED lines=38> */
.L_x_491:
[----:B------:R-:W-:Y:S05]  /*a270*/  BSYNC B0 ;  /* 0x0000000000007941 */ /* 0x000fea0003800000 */
.L_x_490:
        /* <DEDUP_REMOVED lines=17> */
[----:B------:R1:W-:Y:S04]  /*a390*/  @!P3 STG.E.128 desc[UR8][R4.64], R64 ;  /* 0x000000400400b986 */ /* 0x0003e8000c101d08 */
[----:B------:R1:W-:Y:S04]  /*a3a0*/  @!P2 STG.E.128 desc[UR8][R4.64+0x80], R60 ;  /* 0x0000803c0400a986 */ /* 0x0003e8000c101d08 */
[----:B------:R1:W-:Y:S04]  /*a3b0*/  @!P1 STG.E.128 desc[UR8][R4.64+0x100], R56 ;  /* 0x0001003804009986 */ /* 0x0003e8000c101d08 */
[----:B------:R1:W-:Y:S02]  /*a3c0*/  @!P0 STG.E.128 desc[UR8][R4.64+0x180], R52 ;  /* 0x0001803404008986 */ /* 0x0003e4000c101d08 */
.L_x_462:
[----:B------:R-:W-:Y:S05]  /*a3d0*/  BSYNC B1 ;  /* 0x0000000000017941 */ /* 0x000fea0003800000 */
.L_x_448:
[----:B-12---:R-:W2:Y:S01]  /*a3e0*/  LDL R4, [R1] ;  /* 0x0000000001047983 */ /* 0x006ea20000100800 */
        /* <DEDUP_REMOVED lines=8> */
.L_x_492:
[----:B------:R-:W-:Y:S05]  /*a470*/  EXIT ;  /* 0x000000000000794d */ /* 0x000fea0003800000 */
.L_x_494:
        /* <DEDUP_REMOVED lines=16> */
.L_x_2035:


//--------------------- .text._ZN5flash44flash_bwd_dq_dk_dv_loop_seqk_parallel_kernelI23Flash_bwd_kernel_traitsILi256ELi64ELi64ELi8ELi4ELi2ELi2ELb0ELb1EN7cutlass6half_tE19Flash_kernel_traitsILi256ELi64ELi64ELi8ES3_EELb0ELb0ELb0ELb0ELb0ELb1ELb0EEEvNS_16Flash_bwd_paramsE --------------------------
	.section	.text._ZN5flash44flash_bwd_dq_dk_dv_loop_seqk_parallel_kernelI23Flash_bwd_kernel_traitsILi256ELi64ELi64ELi8ELi4ELi2ELi2ELb0ELb1EN7cutlass6half_tE19Flash_kernel_traitsILi256ELi64ELi64ELi8ES3_EELb0ELb0ELb0ELb0ELb0ELb1ELb0EEEvNS_16Flash_bwd_paramsE,"ax",@progbits
	.align	128
        .global         _ZN5flash44flash_bwd_dq_dk_dv_loop_seqk_parallel_kernelI23Flash_bwd_kernel_traitsILi256ELi64ELi64ELi8ELi4ELi2ELi2ELb0ELb1EN7cutlass6half_tE19Flash_kernel_traitsILi256ELi64ELi64ELi8ES3_EELb0ELb0ELb0ELb0ELb0ELb1ELb0EEEvNS_16Flash_bwd_paramsE
        .type           _ZN5flash44flash_bwd_dq_dk_dv_loop_seqk_parallel_kernelI23Flash_bwd_kernel_traitsILi256ELi64ELi64ELi8ELi4ELi2ELi2ELb0ELb1EN7cutlass6half_tE19Flash_kernel_traitsILi256ELi64ELi64ELi8ES3_EELb0ELb0ELb0ELb0ELb0ELb1ELb0EEEvNS_16Flash_bwd_paramsE,@function
        .size           _ZN5flash44flash_bwd_dq_dk_dv_loop_seqk_parallel_kernelI23Flash_bwd_kernel_traitsILi256ELi64ELi64ELi8ELi4ELi2ELi2ELb0ELb1EN7cutlass6half_tE19Flash_kernel_traitsILi256ELi64ELi64ELi8ES3_EELb0ELb0ELb0ELb0ELb0ELb1ELb0EEEvNS_16Flash_bwd_paramsE,(.L_x_2036 - _ZN5flash44flash_bwd_dq_dk_dv_loop_seqk_parallel_kernelI23Flash_bwd_kernel_traitsILi256ELi64ELi64ELi8ELi4ELi2ELi2ELb0ELb1EN7cutlass6half_tE19Flash_kernel_traitsILi256ELi64ELi64ELi8ES3_EELb0ELb0ELb0ELb0ELb0ELb1ELb0EEEvNS_16Flash_bwd_paramsE)
        .other          _ZN5flash44flash_bwd_dq_dk_dv_loop_seqk_parallel_kernelI23Flash_bwd_kernel_traitsILi256ELi64ELi64ELi8ELi4ELi2ELi2ELb0ELb1EN7cutlass6half_tE19Flash_kernel_traitsILi256ELi64ELi64ELi8ES3_EELb0ELb0ELb0ELb0ELb0ELb1ELb0EEEvNS_16Flash_bwd_paramsE,@"STO_CUDA_ENTRY STV_DEFAULT"
_ZN5flash44flash_bwd_dq_dk_dv_loop_seqk_parallel_kernelI23Flash_bwd_kernel_traitsILi256ELi64ELi64ELi8ELi4ELi2ELi2ELb0ELb1EN7cutlass6half_tE19Flash_kernel_traitsILi256ELi64ELi64ELi8ES3_EELb0ELb0ELb0ELb0ELb0ELb1ELb0EEEvNS_16Flash_bwd_paramsE:
.text._ZN5flash44flash_bwd_dq_dk_dv_loop_seqk_parallel_kernelI23Flash_bwd_kernel_traitsILi256ELi64ELi64ELi8ELi4ELi2ELi2ELb0ELb1EN7cutlass6half_tE19Flash_kernel_traitsILi256ELi64ELi64ELi8ES3_EELb0ELb0ELb0ELb0ELb0ELb1ELb0EEEvNS_16Flash_bwd_paramsE:
        /* <DEDUP_REMOVED lines=13> */
[----:B------:R-:W-:Y:S01]  /*00d0*/  UMOV UR6, 0x400 ;  /* 0x0000040000067882 */ /* 0x000fe20000000000 */
[----:B------:R-:W-:Y:S02]  /*00e0*/  IMAD.MOV.U32 R226, RZ, RZ, 0x20 ;  /* 0x00000020ffe27424 */ /* 0x000fe400078e00ff */
[----:B------:R-:W-:Y:S02]  /*00f0*/  IMAD.MOV.U32 R222, RZ, RZ, 0x40 ;  /* 0x00000040ffde7424 */ /* 0x000fe400078e00ff */
[----:B------:R-:W-:Y:S01]  /*0100*/  IMAD.MOV.U32 R238, RZ, RZ, -0x10 ;  /* 0xfffffff0ffee7424 */ /* 0x000fe200078e00ff */
[----:B------:R-:W3:Y:S08]  /*0110*/  S2UR UR53, SR_CTAID.Z ;  /* 0x00000000003579c3 */ /* 0x000ef00000002700 */
[----:B------:R-:W4:Y:S08]  /*0120*/  S2UR UR4, SR_CgaCtaId ;  /* 0x00000000000479c3 */ /* 0x000f300000008800 */
[----:B------:R-:W5:Y:S01]  /*0130*/  S2UR UR42, SR_CTAID.Y ;  /* 0x00000000002a79c3 */ /* 0x000f620000002600 */
[----:B--2---:R-:W-:Y:S01]  /*0140*/  ULEA UR5, UR5, UR7, 0x18 ;  /* 0x0000000705057291 */ /* 0x004fe2000f8ec03f */
[----:B-1----:R-:W-:Y:S01]  /*0150*/  SHF.R.S32.HI R16, RZ, 0x1f, R15 ;  /* 0x0000001fff107819 */ /* 0x002fe2000001140f */
[----:B------:R-:W-:Y:S01]  /*0160*/  IMAD.SHL.U32 R248, R15, 0x2, RZ ;  /* 0x000000020ff87824 */ /* 0x000fe200078e00ff */
[----:B---3--:R-:W-:-:S02]  /*0170*/  USHF.R.S32.HI UR7, URZ, 0x1f, UR53 ;  /* 0x0000001f3f077899 */ /* 0x008fc40008011435 */
[CC--:B------:R-:W-:Y:S01]  /*0180*/  LEA.HI R4, R16.reuse, R15.reuse, RZ, 0x5 ;  /* 0x0000000f10047211 */ /* 0x0c0fe200078f28ff */
[----:B------:R-:W-:Y:S01]  /*0190*/  USHF.R.S32.HI UR60, URZ, 0x1f, UR53 ;  /* 0x0000001f3f3c7899 */ /* 0x000fe20008011435 */
[----:B------:R-:W-:Y:S02]  /*01a0*/  LEA.HI R6, R16, R15, RZ, 0x4 ;  /* 0x0000000f10067211 */ /* 0x000fe400078f20ff */
[--C-:B------:R-:W-:Y:S01]  /*01b0*/  SHF.R.S32.HI R5, RZ, 0x5, R4.reuse ;  /* 0x00000005ff057819 */ /* 0x100fe20000011404 */
[----:B----4-:R-:W-:Y:S01]  /*01c0*/  ULEA UR4, UR4, UR6, 0x18 ;  /* 0x0000000604047291 */ /* 0x010fe2000f8ec03f */
[----:B------:R-:W-:Y:S02]  /*01d0*/  SHF.R.S32.HI R0, RZ, 0x1f, R4 ;  /* 0x0000001fff007819 */ /* 0x000fe40000011404 */
[----:B------:R-:W-:Y:S02]  /*01e0*/  SHF.R.S32.HI R7, RZ, 0x4, R6 ;  /* 0x00000004ff077819 */ /* 0x000fe40000011406 */
[----:B------:R-:W-:-:S02]  /*01f0*/  LEA.HI R0, R0, R5, RZ, 0x2 ;  /* 0x0000000500007211 */ /* 0x000fc400078f10ff */
[----:B------:R-:W-:Y:S01]  /*0200*/  LEA.HI R2, R4, R5, RZ, 0x1 ;  /* 0x0000000504027211 */ /* 0x000fe200078f08ff */
[----:B-----5:R-:W-:Y:S01]  /*0210*/  USHF.R.S32.HI UR6, URZ, 0x1f, UR42 ;  /* 0x0000001f3f067899 */ /* 0x020fe2000801142a */
[----:B------:R-:W-:Y:S01]  /*0220*/  LEA.HI R8, R6, R7, RZ, 0x1 ;  /* 0x0000000706087211 */ /* 0x000fe200078f08ff */
[----:B------:R-:W-:Y:S01]  /*0230*/  USHF.R.S32.HI UR61, URZ, 0x1f, UR42 ;  /* 0x0000001f3f3d7899 */ /* 0x000fe2000801142a */
[----:B------:R-:W-:Y:S02]  /*0240*/  LOP3.LUT R3, R0, 0xfffffffc, RZ, 0xc0, !PT ;  /* 0xfffffffc00037812 */ /* 0x000fe400078ec0ff */
[----:B------:R-:W-:Y:S01]  /*0250*/  LOP3.LUT R0, R2, 0xfffffffe, RZ, 0xc0, !PT ;  /* 0xfffffffe02007812 */ /* 0x000fe200078ec0ff */
[----:B------:R-:W-:Y:S01]  /*0260*/  IMAD.U32 R251, RZ, RZ, UR6 ;  /* 0x00000006fffb7e24 */ /* 0x000fe2000f8e00ff */
[----:B------:R-:W-:Y:S01]  /*0270*/  LOP3.LUT R2, R8, 0xfffffffe, RZ, 0xc0, !PT ;  /* 0xfffffffe08027812 */ /* 0x000fe200078ec0ff */
[C---:B------:R-:W-:Y:S01]  /*0280*/  IMAD.IADD R218, R5.reuse, 0x1, -R3 ;  /* 0x0000000105da7824 */ /* 0x040fe200078e0a03 */
[CC--:B------:R-:W-:Y:S01]  /*0290*/  LEA.HI R17, R16.reuse, R15.reuse, RZ, 0x2 ;  /* 0x0000000f10117211 */ /* 0x0c0fe200078f10ff */
[----:B------:R-:W-:Y:S01]  /*02a0*/  IMAD.IADD R224, R5, 0x1, -R0 ;  /* 0x0000000105e07824 */ /* 0x000fe200078e0a00 */
[----:B------:R-:W-:Y:S01]  /*02b0*/  LEA.HI R11, R16, R15, RZ, 0x3 ;  /* 0x0000000f100b7211 */ /* 0x000fe200078f18ff */
[----:B------:R-:W-:Y:S01]  /*02c0*/  IMAD.IADD R14, R7, 0x1, -R2 ;  /* 0x00000001070e7824 */ /* 0x000fe200078e0a02 */
[----:B------:R-:W-:Y:S01]  /*02d0*/  LOP3.LUT R0, R4, 0xffffffe0, RZ, 0xc0, !PT ;  /* 0xffffffe004007812 */ /* 0x000fe200078ec0ff */
[----:B------:R-:W-:Y:S01]  /*02e0*/  USHF.R.S32.HI UR6, URZ, 0x1f, UR53 ;  /* 0x0000001f3f067899 */ /* 0x000fe20008011435 */
[--C-:B------:R-:W-:Y:S01]  /*02f0*/  SHF.R.S32.HI R7, RZ, 0x2, R17.reuse ;  /* 0x00000002ff077819 */ /* 0x100fe20000011411 */
[----:B------:R-:W-:Y:S01]  /*0300*/  IMAD.SHL.U32 R10, R14, 0x200, RZ ;  /* 0x000002000e0a7824 */ /* 0x000fe200078e00ff */
[----:B------:R-:W-:-:S02]  /*0310*/  SHF.R.S32.HI R2, RZ, 0x1f, R17 ;  /* 0x0000001fff027819 */ /* 0x000fc40000011411 */
[----:B------:R-:W-:Y:S01]  /*0320*/  LOP3.LUT R5, R6, 0xfffffff0, RZ, 0xc0, !PT ;  /* 0xfffffff006057812 */ /* 0x000fe200078ec0ff */
[----:B------:R-:W-:Y:S01]  /*0330*/  IMAD.U32 R250, RZ, RZ, UR6 ;  /* 0x00000006fffa7e24 */ /* 0x000fe2000f8e00ff */
[----:B------:R-:W-:Y:S01]  /*0340*/  SHF.R.S32.HI R244, RZ, 0x3, R11 ;  /* 0x00000003fff47819 */ /* 0x000fe2000001140b */
[----:B------:R-:W-:Y:S01]  /*0350*/  UIADD3 UR6, UR5, 0x20000, URZ ;  /* 0x0002000005067890 */ /* 0x000fe2000fffe03f */
[----:B------:R-:W-:Y:S01]  /*0360*/  LOP3.LUT R6, R11, 0xfffffff8, RZ, 0xc0, !PT ;  /* 0xfffffff80b067812 */ /* 0x000fe200078ec0ff */
[C---:B------:R-:W-:Y:S01]  /*0370*/  IMAD.IADD R5, R15.reuse, 0x1, -R5 ;  /* 0x000000010f057824 */ /* 0x040fe200078e0a05 */
[----:B------:R-:W-:Y:S01]  /*0380*/  LEA.HI R4, R2, R7, RZ, 0x3 ;  /* 0x0000000702047211 */ /* 0x000fe200078f18ff */
[C---:B------:R-:W-:Y:S02]  /*0390*/  IMAD.IADD R2, R15.reuse, 0x1, -R0 ;  /* 0x000000010f027824 */ /* 0x040fe400078e0a00 */
[----:B------:R-:W-:Y:S01]  /*03a0*/  IMAD.SHL.U32 R3, R244, 0x40, RZ ;  /* 0x00000040f4037824 */ /* 0x000fe200078e00ff */
[----:B------:R-:W-:Y:S01]  /*03b0*/  LOP3.LUT R4, R4, 0xfffffff8, RZ, 0xc0, !PT ;  /* 0xfffffff804047812 */ /* 0x000fe200078ec0ff */
[----:B------:R-:W-:Y:S01]  /*03c0*/  IMAD.IADD R0, R15, 0x1, -R6 ;  /* 0x000000010f007824 */ /* 0x000fe200078e0a06 */
[----:B------:R-:W-:-:S02]  /*03d0*/  SHF.R.S32.HI R6, RZ, 0x1f, R2 ;  /* 0x0000001fff067819 */ /* 0x000fc40000011402 */
[----:B------:R-:W-:Y:S01]  /*03e0*/  LOP3.LUT R3, R3, 0x1c0, RZ, 0xc0, !PT ;  /* 0x000001c003037812 */ /* 0x000fe200078ec0ff */
[----:B------:R-:W-:Y:S01]  /*03f0*/  IMAD.SHL.U32 R8, R0, 0x8, RZ ;  /* 0x0000000800087824 */ /* 0x000fe200078e00ff */
[----:B------:R-:W-:Y:S01]  /*0400*/  LEA.HI R18, R6, R2, RZ, 0x2 ;  /* 0x0000000206127211 */ /* 0x000fe200078f10ff */
[----:B------:R-:W-:Y:S01]  /*0410*/  IMAD.IADD R7, R7, 0x1, -R4 ;  /* 0x0000000107077824 */ /* 0x000fe200078e0a04 */
[C---:B------:R-:W-:Y:S02]  /*0420*/  LOP3.LUT P4, RZ, R0.reuse, 0x2, RZ, 0xc0, !PT ;  /* 0x0000000200ff7812 */ /* 0x040fe4000788c0ff */
[----:B------:R-:W-:Y:S02]  /*0430*/  LOP3.LUT R2, R3, 0x38, R8, 0xf8, !PT ;  /* 0x0000003803027812 */ /* 0x000fe400078ef808 */
[----:B------:R-:W-:Y:S02]  /*0440*/  SHF.R.U32.HI R3, RZ, 0x3, R3 ;  /* 0x00000003ff037819 */ /* 0x000fe40000011603 */
[C---:B------:R-:W-:Y:S01]  /*0450*/  LOP3.LUT P3, RZ, R0.reuse, 0x4, RZ, 0xc0, !PT ;  /* 0x0000000400ff7812 */ /* 0x040fe2000786c0ff */
[----:B------:R-:W-:Y:S01]  /*0460*/  IMAD.SHL.U32 R0, R0, 0x40, RZ ;  /* 0x0000004000007824 */ /* 0x000fe200078e00ff */
[----:B------:R-:W-:Y:S01]  /*0470*/  LOP3.LUT R12, R2, R3, RZ, 0x3c, !PT ;  /* 0x00000003020c7212 */ /* 0x000fe200078e3cff */
[----:B------:R-:W-:Y:S01]  /*0480*/  IMAD.SHL.U32 R2, R224, 0x10, RZ ;  /* 0x00000010e0027824 */ /* 0x000fe200078e00ff */
[----:B------:R-:W-:-:S02]  /*0490*/  SHF.R.S32.HI R3, RZ, 0x1f, R5 ;  /* 0x0000001fff037819 */ /* 0x000fc40000011405 */
[----:B------:R-:W-:Y:S02]  /*04a0*/  LEA.HI R8, R16, R15, RZ, 0x7 ;  /* 0x0000000f10087211 */ /* 0x000fe400078f38ff */
[----:B------:R-:W-:Y:S02]  /*04b0*/  LOP3.LUT R0, R0, 0x1c0, RZ, 0xc0, !PT ;  /* 0x000001c000007812 */ /* 0x000fe400078ec0ff */
[----:B------:R-:W-:Y:S02]  /*04c0*/  LEA.HI R13, R3, R5, RZ, 0x3 ;  /* 0x00000005030d7211 */ /* 0x000fe400078f18ff */
[----:B------:R-:W-:Y:S02]  /*04d0*/  SHF.R.S32.HI R8, RZ, 0x7, R8 ;  /* 0x00000007ff087819 */ /* 0x000fe40000011408 */
[----:B------:R-:W-:Y:S02]  /*04e0*/  LOP3.LUT R3, R0, 0x8, R11, 0xf8, !PT ;  /* 0x0000000800037812 */ /* 0x000fe400078ef80b */
[----:B------:R-:W-:-:S02]  /*04f0*/  SHF.R.U32.HI R219, RZ, 0x3, R0 ;  /* 0x00000003ffdb7819 */ /* 0x000fc40000011600 */
[----:B------:R-:W-:Y:S02]  /*0500*/  LOP3.LUT R4, R13, 0xfffffff8, RZ, 0xc0, !PT ;  /* 0xfffffff80d047812 */ /* 0x000fe400078ec0ff */
[----:B------:R-:W-:Y:S01]  /*0510*/  LOP3.LUT R6, R0, 0x10, R2, 0xf8, !PT ;  /* 0x0000001000067812 */ /* 0x000fe200078ef802 */
[----:B------:R-:W-:Y:S01]  /*0520*/  IMAD R2, R8, 0x800, R10 ;  /* 0x0000080008027824 */ /* 0x000fe200078e020a */
[----:B------:R-:W-:Y:S01]  /*0530*/  LOP3.LUT R0, R7, 0x1, RZ, 0xc0, !PT ;  /* 0x0000000107007812 */ /* 0x000fe200078ec0ff */
[----:B------:R-:W-:Y:S01]  /*0540*/  IMAD.IADD R9, R5, 0x1, -R4 ;  /* 0x0000000105097824 */ /* 0x000fe200078e0a04 */
[----:B------:R-:W-:Y:S02]  /*0550*/  LOP3.LUT R3, R3, R219, RZ, 0x3c, !PT ;  /* 0x000000db03037212 */ /* 0x000fe400078e3cff */
[----:B------:R-:W-:Y:S02]  /*0560*/  LEA.HI R4, R16, R15, RZ, 0x6 ;  /* 0x0000000f10047211 */ /* 0x000fe400078f30ff */
[----:B------:R-:W-:Y:S01]  /*0570*/  ISETP.NE.U32.AND P0, PT, R0, 0x1, PT ;  /* 0x000000010000780c */ /* 0x000fe20003f05070 */
[----:B------:R-:W-:Y:S01]  /*0580*/  IMAD.IADD R3, R2, 0x1, R3 ;  /* 0x0000000102037824 */ /* 0x000fe200078e0203 */
[----:B------:R-:W-:Y:S01]  /*0590*/  LOP3.LUT R0, R17, 0x7ffffffc, RZ, 0xc0, !PT ;  /* 0x7ffffffc11007812 */ /* 0x000fe200078ec0ff */
[----:B------:R-:W-:Y:S01]  /*05a0*/  IMAD.SHL.U32 R2, R7, 0x40, RZ ;  /* 0x0000004007027824 */ /* 0x000fe200078e00ff */
[----:B------:R-:W-:Y:S01]  /*05b0*/  SHF.R.S32.HI R4, RZ, 0x6, R4 ;  /* 0x00000006ff047819 */ /* 0x000fe20000011404 */
[----:B------:R-:W-:Y:S01]  /*05c0*/  IMAD.SHL.U32 R3, R3, 0x2, RZ ;  /* 0x0000000203037824 */ /* 0x000fe200078e00ff */
[----:B------:R-:W-:Y:S01]  /*05d0*/  LOP3.LUT R11, R6, 0x8, R11, 0xf8, !PT ;  /* 0x00000008060b7812 */ /* 0x000fe200078ef80b */
[----:B------:R-:W-:Y:S01]  /*05e0*/  IMAD.IADD R6, R15, 0x1, -R0 ;  /* 0x000000010f067824 */ /* 0x000fe200078e0a00 */
[----:B------:R-:W-:Y:S01]  /*05f0*/  LOP3.LUT R2, R2, 0x1c0, RZ, 0xc0, !PT ;  /* 0x000001c002027812 */ /* 0x000fe200078ec0ff */
[----:B------:R-:W-:Y:S01]  /*0600*/  IMAD.SHL.U32 R0, R8, 0x20, RZ ;  /* 0x0000002008007824 */ /* 0x000fe200078e00ff */
[----:B------:R-:W-:Y:S01]  /*0610*/  R2P PR, R7, 0x6 ;  /* 0x0000000607007804 */ /* 0x000fe20000000000 */
[----:B------:R-:W-:Y:S01]  /*0620*/  IMAD.SHL.U32 R5, R4, 0x8, RZ ;  /* 0x0000000804057824 */ /* 0x000fe200078e00ff */
[----:B------:R-:W-:Y:S01]  /*0630*/  LOP3.LUT R219, R10, R11, R219, 0xf6, !PT ;  /* 0x0000000b0adb7212 */ /* 0x000fe200078ef6db */
[----:B------:R-:W-:Y:S01]  /*0640*/  IMAD R12, R4, 0x200, R12 ;  /* 0x00000200040c7824 */ /* 0x000fe200078e020c */
[----:B------:R-:W-:Y:S01]  /*0650*/  LOP3.LUT R248, R0, 0x6, R248, 0xf8, !PT ;  /* 0x0000000600f87812 */ /* 0x000fe200078ef8f8 */
[----:B------:R-:W-:Y:S01]  /*0660*/  IMAD.SHL.U32 R6, R6, 0x2, RZ ;  /* 0x0000000206067824 */ /* 0x000fe200078e00ff */
[----:B------:R-:W-:-:S02]  /*0670*/  LOP3.LUT R7, R2, 0x20, R0, 0xf8, !PT ;  /* 0x0000002002077812 */ /* 0x000fc400078ef800 */
[----:B------:R-:W-:Y:S01]  /*0680*/  LOP3.LUT R0, R5, 0x18, RZ, 0xc0, !PT ;  /* 0x0000001805007812 */ /* 0x000fe200078ec0ff */
[----:B------:R-:W-:Y:S01]  /*0690*/  IMAD.SHL.U32 R5, R14, 0x20, RZ ;  /* 0x000000200e057824 */ /* 0x000fe200078e00ff */
[----:B------:R-:W-:Y:S01]  /*06a0*/  SHF.R.U32.HI R4, RZ, 0x3, R2 ;  /* 0x00000003ff047819 */ /* 0x000fe20000011602 */
[----:B------:R-:W-:Y:S01]  /*06b0*/  IMAD R8, R218, 0x400, R6 ;  /* 0x00000400da087824 */ /* 0x000fe200078e0206 */
[----:B------:R-:W-:Y:S02]  /*06c0*/  LOP3.LUT P6, RZ, R9, 0x2, RZ, 0xc0, !PT ;  /* 0x0000000209ff7812 */ /* 0x000fe400078cc0ff */
[----:B------:R-:W-:Y:S01]  /*06d0*/  LOP3.LUT R10, R0, 0x20, R5, 0xf8, !PT ;  /* 0x00000020000a7812 */ /* 0x000fe200078ef805 */
[----:B------:R-:W-:Y:S01]  /*06e0*/  IMAD.SHL.U32 R5, R13, 0x40, RZ ;  /* 0x000000400d057824 */ /* 0x000fe200078e00ff */
[----:B------:R-:W-:Y:S01]  /*06f0*/  LOP3.LUT R2, R4, R2, R0, 0x1e, !PT ;  /* 0x0000000204027212 */ /* 0x000fe200078e1e00 */
[----:B------:R-:W-:Y:S01]  /*0700*/  IMAD.SHL.U32 R0, R9, 0x40, RZ ;  /* 0x0000004009007824 */ /* 0x000fe200078e00ff */
[----:B------:R-:W-:Y:S01]  /*0710*/  LOP3.LUT R7, R7, R4, RZ, 0x3c, !PT ;  /* 0x0000000407077212 */ /* 0x000fe200078e3cff */
[----:B------:R-:W-:Y:S01]  /*0720*/  IMAD R4, R224, 0x400, R6 ;  /* 0x00000400e0047824 */ /* 0x000fe200078e0206 */
[----:B------:R-:W-:-:S02]  /*0730*/  LOP3.LUT P5, RZ, R9, 0x4, RZ, 0xc0, !PT ;  /* 0x0000000409ff7812 */ /* 0x000fc400078ac0ff */
[----:B------:R-:W-:Y:S01]  /*0740*/  LOP3.LUT R0, R0, 0x1c0, RZ, 0xc0, !PT ;  /* 0x000001c000007812 */ /* 0x000fe200078ec0ff */
[----:B------:R-:W-:Y:S01]  /*0750*/  IMAD.IADD R245, R4, 0x1, R2 ;  /* 0x0000000104f57824 */ /* 0x000fe200078e0202 */
[----:B------:R-:W-:Y:S01]  /*0760*/  SEL R216, R222, 0xffffffc0, !P3 ;  /* 0xffffffc0ded87807 */ /* 0x000fe20005800000 */
[----:B------:R-:W-:Y:S01]  /*0770*/  IMAD.SHL.U32 R4, R14, 0x8, RZ ;  /* 0x000000080e047824 */ /* 0x000fe200078e00ff */
[----:B------:R-:W-:Y:S01]  /*0780*/  SHF.R.U32.HI R2, RZ, 0x3, R0 ;  /* 0x00000003ff027819 */ /* 0x000fe20000011600 */
[----:B------:R-:W-:Y:S01]  /*0790*/  IMAD.IADD R8, R8, 0x1, R7 ;  /* 0x0000000108087824 */ /* 0x000fe200078e0207 */
[----:B------:R-:W-:Y:S02]  /*07a0*/  SEL R222, R222, 0xffffffc0, !P5 ;  /* 0xffffffc0dede7807 */ /* 0x000fe40006800000 */
[----:B------:R-:W-:Y:S01]  /*07b0*/  LOP3.LUT R6, R0, 0x8, R4, 0xf8, !PT ;  /* 0x0000000800067812 */ /* 0x000fe200078ef804 */
[----:B------:R-:W-:Y:S01]  /*07c0*/  IMAD.U32 R4, RZ, RZ, UR7 ;  /* 0x00000007ff047e24 */ /* 0x000fe2000f8e00ff */
[----:B------:R-:W-:Y:S01]  /*07d0*/  LOP3.LUT R7, R2, R10, R0, 0x1e, !PT ;  /* 0x0000000a02077212 */ /* 0x000fe200078e1e00 */
[----:B------:R-:W-:Y:S01]  /*07e0*/  USHF.L.U32 UR7, UR42, 0x7, URZ ;  /* 0x000000072a077899 */ /* 0x000fe2000800063f */
[----:B------:R-:W-:-:S02]  /*07f0*/  SHF.R.S32.HI R4, RZ, 0x2, R18 ;  /* 0x00000002ff047819 */ /* 0x000fc40000011412 */
[----:B------:R-:W-:Y:S02]  /*0800*/  LOP3.LUT R0, R5, 0xfffffe00, RZ, 0xc0, !PT ;  /* 0xfffffe0005007812 */ /* 0x000fe400078ec0ff */
[----:B------:R-:W-:Y:S01]  /*0810*/  LOP3.LUT R2, R6, R2, RZ, 0x3c, !PT ;  /* 0x0000000206027212 */ /* 0x000fe200078e3cff */
[----:B------:R-:W-:Y:S01]  /*0820*/  IMAD R249, R218, 0x10, R4 ;  /* 0x00000010daf97824 */ /* 0x000fe200078e0204 */
[----:B------:R-:W-:Y:S01]  /*0830*/  LEA R237, R8, UR5, 0x1 ;  /* 0x0000000508ed7c11 */ /* 0x000fe2000f8e08ff */
[--C-:B------:R-:W-:Y:S01]  /*0840*/  IMAD R218, R218, 0x400, R0.reuse ;  /* 0x00000400dada7824 */ /* 0x100fe200078e0200 */
[----:B------:R-:W-:Y:S01]  /*0850*/  SEL R238, R238, 0x10, !P0 ;  /* 0x00000010eeee7807 */ /* 0x000fe20004000000 */
[----:B------:R-:W-:Y:S01]  /*0860*/  IMAD R224, R224, 0x400, R0 ;  /* 0x00000400e0e07824 */ /* 0x000fe200078e0200 */
[----:B------:R-:W-:Y:S01]  /*0870*/  LEA R219, R219, UR5, 0x1 ;  /* 0x00000005dbdb7c11 */ /* 0x000fe2000f8e08ff */
[----:B------:R-:W-:Y:S01]  /*0880*/  IMAD.U32 R252, RZ, RZ, UR7 ;  /* 0x00000007fffc7e24 */ /* 0x000fe2000f8e00ff */
[----:B------:R-:W-:Y:S01]  /*0890*/  UIADD3 UR7, UR5, 0x10000, URZ ;  /* 0x0001000005077890 */ /* 0x000fe2000fffe03f */
[----:B------:R-:W-:Y:S01]  /*08a0*/  IMAD.IADD R218, R218, 0x1, R2 ;  /* 0x00000001dada7824 */ /* 0x000fe200078e0202 */
[----:B------:R-:W-:Y:S01]  /*08b0*/  LOP3.LUT R0, R7, R0, RZ, 0xfc, !PT ;  /* 0x0000000007007212 */ /* 0x000fe200078efcff */
[----:B------:R-:W-:Y:S01]  /*08c0*/  IMAD.IADD R224, R2, 0x1, R224 ;  /* 0x0000000102e07824 */ /* 0x000fe200078e02e0 */
[C---:B------:R-:W-:Y:S01]  /*08d0*/  SEL R2, R226.reuse, 0xffffffe0, !P4 ;  /* 0xffffffe0e2027807 */ /* 0x040fe20006000000 */
[----:B------:R-:W-:Y:S01]  /*08e0*/  VIADD R236, R237, 0x20 ;  /* 0x00000020edec7836 */ /* 0x000fe20000000000 */
[----:B------:R-:W-:Y:S01]  /*08f0*/  SEL R226, R226, 0xffffffe0, !P6 ;  /* 0xffffffe0e2e27807 */ /* 0x000fe20007000000 */
[----:B------:R-:W-:Y:S01]  /*0900*/  VIADD R217, R3, UR7 ;  /* 0x0000000703d97c36 */ /* 0x000fe20008000000 */
[----:B------:R-:W-:Y:S01]  /*0910*/  LEA R218, R218, UR5, 0x1 ;  /* 0x00000005dada7c11 */ /* 0x000fe2000f8e08ff */
[----:B------:R-:W-:Y:S01]  /*0920*/  @P1 VIADD R236, R237, 0xffffffe0 ;  /* 0xffffffe0edec1836 */ /* 0x000fe20000000000 */
[----:B------:R-:W-:Y:S01]  /*0930*/  LEA R224, R224, UR6, 0x1 ;  /* 0x00000006e0e07c11 */ /* 0x000fe2000f8e08ff */
[----:B------:R-:W-:Y:S01]  /*0940*/  IMAD.IADD R2, R217, 0x1, R2 ;  /* 0x00000001d9027824 */ /* 0x000fe200078e0202 */
[----:B------:R-:W-:Y:S01]  /*0950*/  LEA R245, R245, UR7, 0x1 ;  /* 0x00000007f5f57c11 */ /* 0x000fe2000f8e08ff */
[----:B------:R-:W-:Y:S01]  /*0960*/  IMAD.IADD R220, R218, 0x1, R226 ;  /* 0x00000001dadc7824 */ /* 0x000fe200078e02e2 */
[----:B------:R-:W-:Y:S01]  /*0970*/  LEA R231, R12, UR5, 0x1 ;  /* 0x000000050ce77c11 */ /* 0x000fe2000f8e08ff */
[----:B------:R-:W-:Y:S01]  /*0980*/  IMAD.IADD R225, R222, 0x1, R224 ;  /* 0x00000001dee17824 */ /* 0x000fe200078e02e0 */
[----:B------:R-:W-:Y:S01]  /*0990*/  LEA R0, R0, UR5, 0x1 ;  /* 0x0000000500007c11 */ /* 0x000fe2000f8e08ff */
[----:B------:R-:W-:Y:S01]  /*09a0*/  IMAD.IADD R217, R217, 0x1, R216 ;  /* 0x00000001d9d97824 */ /* 0x000fe200078e02d8 */
[----:B------:R-:W-:Y:S01]  /*09b0*/  ULDC.64 UR6, c[0x0][0x208] ;  /* 0x0000820000067ab9 */ /* 0x000fe20000000a00 */
[----:B------:R-:W-:-:S02]  /*09c0*/  IMAD.IADD R221, R216, 0x1, R219 ;  /* 0x00000001d8dd7824 */ /* 0x000fc400078e02db */
[----:B------:R-:W-:Y:S02]  /*09d0*/  IMAD.IADD R239, R237, 0x1, R238 ;  /* 0x00000001edef7824 */ /* 0x000fe400078e02ee */
[C---:B------:R-:W-:Y:S02]  /*09e0*/  VIADD R246, R245.reuse, 0x40 ;  /* 0x00000040f5f67836 */ /* 0x040fe40000000000 */
[----:B------:R-:W-:Y:S02]  /*09f0*/  IMAD.IADD R223, R218, 0x1, R222 ;  /* 0x00000001dadf7824 */ /* 0x000fe400078e02de */
[----:B------:R-:W-:Y:S02]  /*0a00*/  IMAD.IADD R227, R226, 0x1, R224 ;  /* 0x00000001e2e37824 */ /* 0x000fe400078e02e0 */
[----:B------:R-:W-:Y:S02]  /*0a10*/  IMAD.IADD R216, R2, 0x1, R216 ;  /* 0x0000000102d87824 */ /* 0x000fe400078e02d8 */
[----:B------:R-:W-:-:S02]  /*0a20*/  @P2 VIADD R246, R245, 0xffffffc0 ;  /* 0xffffffc0f5f62836 */ /* 0x000fc40000000000 */
[----:B------:R-:W-:Y:S02]  /*0a30*/  IMAD.IADD R238, R238, 0x1, R236 ;  /* 0x00000001eeee7824 */ /* 0x000fe400078e02ec */
[----:B------:R-:W-:Y:S02]  /*0a40*/  IMAD.IADD R222, R220, 0x1, R222 ;  /* 0x00000001dcde7824 */ /* 0x000fe400078e02de */
[----:B------:R-:W-:-:S07]  /*0a50*/  IMAD.IADD R226, R226, 0x1, R225 ;  /* 0x00000001e2e27824 */ /* 0x000fce00078e02e1 */
.L_x_523:
        /* <DEDUP_REMOVED lines=20> */
[----:B------:R-:W-:Y:S01]  /*0ba0*/  UISETP.NE.AND.EX UP2, UPT, UR13, URZ, UPT, UP0 ;  /* 0x0000003f0d00728c */ /* 0x000fe2000bf45300 */
[----:B------:R-:W-:Y:S02]  /*0bb0*/  ULDC.U8 UR17, c[0x0][0x3c2] ;  /* 0x0000f08000117ab9 */ /* 0x000fe40000000000 */
[----:B------:R-:W-:Y:S01]  /*0bc0*/  ULDC.64 UR12, c[0x0][0x2f8] ;  /* 0x0000be00000c7ab9 */ /* 0x000fe20000000a00 */
[----:B------:R-:W-:Y:S01]  /*0bd0*/  @UP4 UIADD3.X UR11, UR5, UR11, URZ, UP1, !UPT ;  /* 0x0000000b050b4290 */ /* 0x000fe20008ffe43f */
[----:B------:R-:W-:Y:S01]  /*0be0*/  IMAD.U32 R6, RZ, RZ, UR10 ;  /* 0x0000000aff067e24 */ /* 0x000fe2000f8e00ff */
[----:B------:R-:W-:Y:S01]  /*0bf0*/  UISETP.NE.AND UP1, UPT, UR17, URZ, UPT ;  /* 0x0000003f1100728c */ /* 0x000fe2000bf25270 */
[----:B------:R-:W-:Y:S01]  /*0c00*/  PLOP3.LUT P3, PT, PT, PT, UP2, 0x80, 0x0 ;  /* 0x000000000000781c */ /* 0x000fe20003f6f028 */
[----:B------:R-:W-:Y:S01]  /*0c10*/  UISETP.EQ.U32.AND UP4, UPT, UR12, URZ, UPT ;  /* 0x0000003f0c00728c */ /* 0x000fe2000bf82070 */
[----:B------:R1:W2:Y:S01]  /*0c20*/  @P0 LDG.E R8, desc[UR6][R4.64] ;  /* 0x0000000604080981 */ /* 0x0002a2000c1e1900 */
[----:B------:R-:W-:-:S02]  /*0c30*/  IMAD.U32 R7, RZ, RZ, UR11 ;  /* 0x0000000bff077e24 */ /* 0x000fc4000f8e00ff */
[----:B------:R-:W-:Y:S02]  /*0c40*/  UISETP.EQ.OR.EX UP4, UPT, UR13, URZ, !UP1, UP4 ;  /* 0x0000003f0d00728c */ /* 0x000fe4000cf82740 */
[----:B------:R-:W-:Y:S01]  /*0c50*/  UIADD3 UR8, UP0, UR16, UR12, URZ ;  /* 0x0000000c10087290 */ /* 0x000fe2000ff1e03f */
[----:B---3--:R-:W3:Y:S03]  /*0c60*/  @P1 LDG.E R10, desc[UR6][R6.64] ;  /* 0x00000006060a1981 */ /* 0x008ee6000c1e1900 */
[----:B------:R-:W-:Y:S01]  /*0c70*/  PLOP3.LUT P2, PT, PT, PT, UP4, 0x80, 0x0 ;  /* 0x000000000000781c */ /* 0x000fe20003f4f048 */
[----:B------:R-:W-:Y:S01]  /*0c80*/  UIADD3.X UR5, UR5, UR13, URZ, UP0, !UPT ;  /* 0x0000000d05057290 */ /* 0x000fe200087fe43f */
[----:B-1----:R-:W-:Y:S02]  /*0c90*/  IMAD.U32 R4, RZ, RZ, UR15 ;  /* 0x0000000fff047e24 */ /* 0x002fe4000f8e00ff */
[----:B------:R-:W-:-:S05]  /*0ca0*/  IMAD.U32 R5, RZ, RZ, UR14 ;  /* 0x0000000eff057e24 */ /* 0x000fca000f8e00ff */
[----:B----4-:R-:W4:Y:S04]  /*0cb0*/  @P3 LDG.E R9, desc[UR6][R4.64] ;  /* 0x0000000604093981 */ /* 0x010f28000c1e1900 */
[----:B-----5:R1:W5:Y:S02]  /*0cc0*/  @P3 LDG.E R6, desc[UR6][R4.64+0x4] ;  /* 0x0000040604063981 */ /* 0x020364000c1e1900 */
[----:B-1----:R-:W-:Y:S01]  /*0cd0*/  IMAD.U32 R4, RZ, RZ, UR8 ;  /* 0x00000008ff047e24 */ /* 0x002fe2000f8e00ff */
[----:B------:R-:W-:Y:S01]  /*0ce0*/  UMOV UR16, URZ ;  /* 0x0000003f00107c82 */ /* 0x000fe20008000000 */
[----:B------:R-:W-:Y:S01]  /*0cf0*/  IMAD.U32 R5, RZ, RZ, UR5 ;  /* 0x00000005ff057e24 */ /* 0x000fe2000f8e00ff */
[----:B------:R-:W-:Y:S01]  /*0d00*/  @!UP3 ULDC.64 UR8, c[0x0][0x318] ;  /* 0x0000c6000008bab9 */ /* 0x000fe20000000a00 */
[----:B------:R-:W-:-:S03]  /*0d10*/  @!UP3 ULDC UR5, c[0x0][0x2cc] ;  /* 0x0000b3000005bab9 */ /* 0x000fc60000000800 */
[----:B------:R-:W5:Y:S01]  /*0d20*/  @!P2 LDG.E R7, desc[UR6][R4.64] ;  /* 0x000000060407a981 */ /* 0x000f62000c1e1900 */
[----:B------:R-:W-:-:S04]  /*0d30*/  @!UP3 UISETP.NE.U32.AND UP0, UPT, UR8, URZ, UPT ;  /* 0x0000003f0800b28c */ /* 0x000fc8000bf05070 */
[----:B------:R-:W-:Y:S01]  /*0d40*/  @!UP3 UISETP.NE.AND.EX UP0, UPT, UR9, URZ, UPT, UP0 ;  /* 0x0000003f0900b28c */ /* 0x000fe2000bf05300 */
[----:B------:R-:W-:Y:S01]  /*0d50*/  UMOV UR8, 0xffffffff ;  /* 0xffffffff00087882 */ /* 0x000fe20000000000 */
[----:B------:R-:W-:Y:S02]  /*0d60*/  UMOV UR23, 0xffffffff ;  /* 0xffffffff00177882 */ /* 0x000fe40000000000 */
[----:B------:R-:W-:Y:S02]  /*0d70*/  @!UP3 USEL UR10, UR5, URZ, UP0 ;  /* 0x0000003f050ab287 */ /* 0x000fe40008000000 */
[----:B------:R-:W-:Y:S01]  /*0d80*/  USHF.L.U32 UR29, UR22, 0x6, URZ ;  /* 0x00000006161d7899 */ /* 0x000fe2000800063f */
[----:B------:R-:W-:Y:S01]  /*0d90*/  ULDC UR9, c[0x0][0x2c8] ;  /* 0x0000b20000097ab9 */ /* 0x000fe20000000800 */
[----:B--2---:R-:W-:Y:S02]  /*0da0*/  @P0 R2UR UR11, R8 ;  /* 0x00000000080b02ca */ /* 0x004fe400000e0000 */
[----:B------:R-:W-:-:S02]  /*0db0*/  ISETP.NE.U32.AND P0, PT, RZ, UR12, PT ;  /* 0x0000000cff007c0c */ /* 0x000fc4000bf05070 */
[----:B---3--:R-:W-:Y:S02]  /*0dc0*/  @P1 R2UR UR16, R10 ;  /* 0x000000000a1012ca */ /* 0x008fe400000e0000 */
[----:B------:R-:W-:-:S11]  /*0dd0*/  ISETP.NE.AND.EX P0, PT, RZ, UR13, PT, P0 ;  /* 0x0000000dff007c0c */ /* 0x000fd6000bf05300 */
        /* <DEDUP_REMOVED lines=11> */
.L_x_495:
        /* <DEDUP_REMOVED lines=14> */
[----:B------:R-:W-:Y:S01]  /*0f70*/  ULDC UR56, c[0x0][0x2d4] ;  /* 0x0000b50000387ab9 */ /* 0x000fe20000000800 */
[----:B------:R-:W-:Y:S01]  /*0f80*/  ULDC UR58, c[0x0][0x2dc] ;  /* 0x0000b700003a7ab9 */ /* 0x000fe20000000800 */
[----:B------:R-:W-:-:S02]  /*0f90*/  UIMAD UR24, UR42, UR11, UR10 ;  /* 0x0000000b2a1872a4 */ /* 0x000fc4000f8e020a */
[----:B------:R-:W-:Y:S01]  /*0fa0*/  USHF.R.S32.HI UR25, URZ, 0x1f, UR56 ;  /* 0x0000001f3f197899 */ /* 0x000fe20008011438 */
[----:B------:R-:W-:Y:S01]  /*0fb0*/  @!UP1 ULDC.64 UR10, c[0x0][0x418] ;  /* 0x00010600000a9ab9 */ /* 0x000fe20000000a00 */
[----:B------:R-:W-:Y:S01]  /*0fc0*/  USHF.L.U32 UR18, UR42, 0x7, URZ ;  /* 0x000000072a127899 */ /* 0x000fe2000800063f */
[----:B------:R-:W-:Y:S01]  /*0fd0*/  ULDC UR57, c[0x0][0x270] ;  /* 0x00009c0000397ab9 */ /* 0x000fe20000000800 */
[----:B------:R-:W-:Y:S02]  /*0fe0*/  @!UP1 UIMAD.WIDE.U32 UR38, UR42, UR10, URZ ;  /* 0x0000000a2a2692a5 */ /* 0x000fe4000f8e003f */
[----:B------:R-:W-:Y:S01]  /*0ff0*/  USHF.L.U64.HI UR17, UR42, 0x7, UR55 ;  /* 0x000000072a117899 */ /* 0x000fe20008010237 */
[----:B------:R-:W-:Y:S01]  /*1000*/  ULDC.U8 UR26, c[0x0][0x3d8] ;  /* 0x0000f600001a7ab9 */ /* 0x000fe20000000000 */
[----:B-1----:R-:W-:Y:S01]  /*1010*/  IABS R8, R9 ;  /* 0x0000000900087213 */ /* 0x002fe20000000000 */
[----:B------:R-:W-:Y:S01]  /*1020*/  ULDC.64 UR36, c[0x0][0x240] ;  /* 0x0000900000247ab9 */ /* 0x000fe20000000a00 */
[----:B------:R-:W-:Y:S01]  /*1030*/  USEL UR33, UR18, URZ, UP2 ;  /* 0x0000003f12217287 */ /* 0x000fe20009000000 */
[----:B------:R-:W-:Y:S01]  /*1040*/  ISETP.NE.AND P3, PT, R9, RZ, PT ;  /* 0x000000ff0900720c */ /* 0x000fe20003f65270 */
[----:B------:R-:W1:Y:S01]  /*1050*/  I2F.RP R4, R8 ;  /* 0x0000000800047306 */ /* 0x000e620000209400 */
[----:B------:R-:W-:-:S02]  /*1060*/  UISETP.NE.AND UP3, UPT, UR26, URZ, UPT ;  /* 0x0000003f1a00728c */ /* 0x000fc4000bf65270 */
[----:B------:R-:W-:Y:S02]  /*1070*/  UIMAD.WIDE.U32 UR18, UR8, UR36, URZ ;  /* 0x00000024081272a5 */ /* 0x000fe4000f8e003f */
[----:B--2---:R-:W-:Y:S02]  /*1080*/  UIMAD.WIDE.U32 UR30, UR9, UR12, URZ ;  /* 0x0000000c091e72a5 */ /* 0x004fe4000f8e003f */
[----:B------:R-:W-:Y:S02]  /*1090*/  USEL UR35, UR17, URZ, UP2 ;  /* 0x0000003f11237287 */ /* 0x000fe40009000000 */
[----:B------:R-:W-:Y:S02]  /*10a0*/  UIMAD UR48, UR9, UR13, UR31 ;  /* 0x0000000d093072a4 */ /* 0x000fe4000f8e021f */
[----:B------:R-:W-:Y:S01]  /*10b0*/  @!UP1 UIMAD UR9, UR55, UR10, URZ ;  /* 0x0000000a370992a4 */ /* 0x000fe2000f8e023f */
[----:B------:R-:W-:Y:S01]  /*10c0*/  @UP1 ULDC.64 UR12, c[0x0][0x420] ;  /* 0x00010800000c1ab9 */ /* 0x000fe20000000a00 */
[----:B------:R-:W-:Y:S01]  /*10d0*/  USEL UR54, UR14, UR18, !UP1 ;  /* 0x000000120e367287 */ /* 0x000fe2000c800000 */
[----:B-1----:R-:W1:Y:S01]  /*10e0*/  MUFU.RCP R4, R4 ;  /* 0x0000000400047308 */ /* 0x002e620000001000 */
[----:B------:R-:W-:-:S02]  /*10f0*/  @!UP1 UIMAD UR32, UR42, UR11, UR9 ;  /* 0x0000000b2a2092a4 */ /* 0x000fc4000f8e0209 */
[----:B------:R-:W-:Y:S02]  /*1100*/  UIADD3 UR9, UR34, 0x3f, URZ ;  /* 0x0000003f22097890 */ /* 0x000fe4000fffe03f */
[----:B------:R-:W-:Y:S02]  /*1110*/  @UP1 UIMAD.WIDE.U32 UR40, UR8, UR12, URZ ;  /* 0x0000000c082812a5 */ /* 0x000fe4000f8e003f */
[----:B------:R-:W-:Y:S02]  /*1120*/  USHF.R.S32.HI UR20, URZ, 0x1f, UR9 ;  /* 0x0000001f3f147899 */ /* 0x000fe40008011409 */
[----:B------:R-:W-:Y:S02]  /*1130*/  @UP1 UIMAD UR46, UR8, UR13, UR41 ;  /* 0x0000000d082e12a4 */ /* 0x000fe4000f8e0229 */
[----:B------:R-:W-:Y:S02]  /*1140*/  ULEA.HI UR44, UR20, UR9, URZ, 0x6 ;  /* 0x00000009142c7291 */ /* 0x000fe4000f8f303f */
[----:B------:R-:W-:-:S02]  /*1150*/  UIMAD UR9, UR25, UR42, URZ ;  /* 0x0000002a190972a4 */ /* 0x000fc4000f8e023f */
[----:B------:R-:W-:Y:S01]  /*1160*/  UIMAD.WIDE UR10, UR58, UR57, URZ ;  /* 0x000000393a0a72a5 */ /* 0x000fe2000f8e023f */
[----:B-1----:R-:W-:Y:S01]  /*1170*/  VIADD R4, R4, 0xffffffe ;  /* 0x0ffffffe04047836 */ /* 0x002fe20000000000 */
[----:B------:R-:W-:Y:S02]  /*1180*/  UIMAD.WIDE.U32 UR12, UR42, UR56, URZ ;  /* 0x000000382a0c72a5 */ /* 0x000fe4000f8e003f */
[----:B------:R-:W-:Y:S01]  /*1190*/  UIMAD UR9, UR55, UR56, UR9 ;  /* 0x00000038370972a4 */ /* 0x000fe2000f8e0209 */
[----:B------:R-:W1:Y:S01]  /*11a0*/  F2I.FTZ.U32.TRUNC.NTZ R5, R4 ;  /* 0x0000000400057305 */ /* 0x000e62000021f000 */
[----:B------:R-:W-:Y:S02]  /*11b0*/  UIMAD UR17, UR11, UR12, URZ ;  /* 0x0000000c0b1172a4 */ /* 0x000fe4000f8e023f */
[----:B------:R-:W-:Y:S02]  /*11c0*/  UIADD3 UR9, UR13, UR9, URZ ;  /* 0x000000090d097290 */ /* 0x000fe4000fffe03f */
[----:B------:R-:W-:-:S02]  /*11d0*/  UIADD3 UR45, UR15, UR24, URZ ;  /* 0x000000180f2d7290 */ /* 0x000fc4000fffe03f */
[----:B------:R-:W-:Y:S02]  /*11e0*/  UIMAD.WIDE.U32 UR14, UR10, UR12, URZ ;  /* 0x0000000c0a0e72a5 */ /* 0x000fe4000f8e003f */
[----:B------:R-:W-:Y:S02]  /*11f0*/  UIMAD UR9, UR10, UR9, UR17 ;  /* 0x000000090a0972a4 */ /* 0x000fe4000f8e0211 */
[----:B------:R-:W-:Y:S01]  /*1200*/  UIMAD.WIDE.U32 UR12, UR10, UR8, URZ ;  /* 0x000000080a0c72a5 */ /* 0x000fe2000f8e003f */
[----:B------:R-:W-:Y:S01]  /*1210*/  ULDC UR49, c[0x0][0x2c4] ;  /* 0x0000b10000317ab9 */ /* 0x000fe20000000800 */
[----:B------:R-:W-:Y:S01]  /*1220*/  UIADD3 UR43, UR15, UR9, URZ ;  /* 0x000000090f2b7290 */ /* 0x000fe2000fffe03f */
[----:B-1----:R-:W-:Y:S01]  /*1230*/  IMAD.MOV R4, RZ, RZ, -R5 ;  /* 0x000000ffff047224 */ /* 0x002fe200078e0a05 */
[----:B------:R-:W-:Y:S02]  /*1240*/  UIMAD UR17, UR11, UR8, URZ ;  /* 0x000000080b1172a4 */ /* 0x000fe4000f8e023f */
[----:B------:R-:W-:Y:S01]  /*1250*/  USEL UR52, UR14, UR12, !UP1 ;  /* 0x0000000c0e347287 */ /* 0x000fe2000c800000 */
[----:B------:R-:W-:Y:S01]  /*1260*/  IMAD R6, R4, R8, RZ ;  /* 0x0000000804067224 */ /* 0x000fe200078e02ff */
[----:B------:R-:W-:Y:S01]  /*1270*/  @UP3 UIMAD UR9, UR42, UR49, URZ ;  /* 0x000000312a0932a4 */ /* 0x000fe2000f8e023f */
[----:B------:R-:W-:Y:S01]  /*1280*/  IMAD.MOV.U32 R4, RZ, RZ, RZ ;  /* 0x000000ffff047224 */ /* 0x000fe200078e00ff */
[----:B------:R-:W-:-:S02]  /*1290*/  ULOP3.LUT UR12, UR44, 0xffffffc0, URZ, 0xc0, !UPT ;  /* 0xffffffc02c0c7892 */ /* 0x000fc4000f8ec03f */
[----:B------:R-:W-:Y:S01]  /*12a0*/  UISETP.NE.AND UP0, UPT, UR23, -0x1, UPT ;  /* 0xffffffff1700788c */ /* 0x000fe2000bf05270 */
[----:B------:R-:W-:Y:S01]  /*12b0*/  IMAD.HI.U32 R5, R5, R6, R4 ;  /* 0x0000000605057227 */ /* 0x000fe200078e0004 */
[----:B------:R-:W-:Y:S01]  /*12c0*/  MOV R4, R7 ;  /* 0x0000000700047202 */ /* 0x000fe20000000f00 */
[----:B------:R-:W-:Y:S02]  /*12d0*/  @UP1 UIADD3 UR43, UR13, UR17, URZ ;  /* 0x000000110d2b1290 */ /* 0x000fe4000fffe03f */
[----:B------:R-:W-:Y:S02]  /*12e0*/  @UP3 USEL UR9, UR9, UR8, !UP1 ;  /* 0x0000000809093287 */ /* 0x000fe4000c800000 */
[----:B------:R-:W-:Y:S01]  /*12f0*/  IMAD.HI.U32 R6, R5, R4, RZ ;  /* 0x0000000405067227 */ /* 0x000fe200078e00ff */
[----:B------:R-:W-:Y:S01]  /*1300*/  UIADD3 UR17, UR12, -0x40, URZ ;  /* 0xffffffc00c117890 */ /* 0x000fe2000fffe03f */
[----:B------:R-:W-:Y:S02]  /*1310*/  @UP3 ULDC UR13, c[0x0][0x2e4] ;  /* 0x0000b900000d3ab9 */ /* 0x000fe40000000800 */
[----:B------:R-:W-:Y:S01]  /*1320*/  IMAD.MOV R5, RZ, RZ, -R6 ;  /* 0x000000ffff057224 */ /* 0x000fe200078e0a06 */
[----:B------:R-:W-:-:S02]  /*1330*/  @!UP3 UIMAD UR12, UR42, UR57, UR53 ;  /* 0x000000392a0cb2a4 */ /* 0x000fc4000f8e0235 */
[----:B------:R-:W-:Y:S01]  /*1340*/  @UP3 UIMAD UR20, UR53, UR13, UR9 ;  /* 0x0000000d351432a4 */ /* 0x000fe2000f8e0209 */
[C---:B------:R-:W-:Y:S01]  /*1350*/  IMAD R4, R8.reuse, R5, R4 ;  /* 0x0000000508047224 */ /* 0x040fe200078e0204 */
[----:B------:R-:W-:Y:S02]  /*1360*/  USHF.R.S32.HI UR18, URZ, 0x1f, UR17 ;  /* 0x0000001f3f127899 */ /* 0x000fe40008011411 */
[----:B------:R-:W-:Y:S02]  /*1370*/  UIADD3 UR9, UP2, UR17, UR33, URZ ;  /* 0x0000002111097290 */ /* 0x000fe4000ff5e03f */
[----:B------:R-:W-:Y:S01]  /*1380*/  ISETP.GT.U32.AND P1, PT, R8, R4, PT ;  /* 0x000000040800720c */ /* 0x000fe20003f24070 */
[----:B------:R-:W-:Y:S01]  /*1390*/  @!UP3 UIMAD UR20, UR12, UR49, URZ ;  /* 0x000000310c14b2a4 */ /* 0x000fe2000f8e023f */
[----:B------:R-:W-:Y:S01]  /*13a0*/  ULDC.U8 UR27, c[0x0][0x480] ;  /* 0x00012000001b7ab9 */ /* 0x000fe20000000000 */
[----:B------:R-:W-:Y:S02]  /*13b0*/  UIADD3.X UR12, UR18, UR35, URZ, UP2, !UPT ;  /* 0x00000023120c7290 */ /* 0x000fe400097fe43f */
[----:B------:R-:W-:-:S02]  /*13c0*/  UIMAD UR11, UR11, UR9, URZ ;  /* 0x000000090b0b72a4 */ /* 0x000fc4000f8e023f */
[----:B------:R-:W-:Y:S02]  /*13d0*/  @UP0 UIADD3 UR21, UR16, UR23, URZ ;  /* 0x0000001710150290 */ /* 0x000fe4000fffe03f */
[----:B------:R-:W-:Y:S02]  /*13e0*/  @UP0 UIADD3 UR31, UR16, UR23, URZ ;  /* 0x00000017101f0290 */ /* 0x000fe4000fffe03f */
[----:B------:R-:W-:Y:S02]  /*13f0*/  UISETP.NE.AND UP4, UPT, UR27, URZ, UPT ;  /* 0x0000003f1b00728c */ /* 0x000fe4000bf85270 */
[----:B------:R-:W-:Y:S01]  /*1400*/  @!P1 IMAD.IADD R4, R4, 0x1, -R8 ;  /* 0x0000000104049824 */ /* 0x000fe200078e0a08 */
[----:B------:R-:W-:Y:S01]  /*1410*/  @!P1 IADD3 R6, R6, 0x1, RZ ;  /* 0x0000000106069810 */ /* 0x000fe20007ffe0ff */
[----:B------:R-:W-:Y:S01]  /*1420*/  @!UP1 UIADD3 UR46, UR39, UR32, URZ ;  /* 0x00000020272e9290 */ /* 0x000fe2000fffe03f */
[----:B------:R-:W-:Y:S01]  /*1430*/  PLOP3.LUT P1, PT, PT, PT, UP0, 0x80, 0x0 ;  /* 0x000000000000781c */ /* 0x000fe20003f2f008 */
[----:B------:R-:W-:Y:S01]  /*1440*/  @UP0 ULDC.64 UR26, c[0x0][0x248] ;  /* 0x00009200001a0ab9 */ /* 0x000fe20000000a00 */
[----:B------:R-:W-:Y:S01]  /*1450*/  ISETP.GE.U32.AND P0, PT, R4, R8, PT ;  /* 0x000000080400720c */ /* 0x000fe20003f06070 */
[----:B------:R-:W-:Y:S01]  /*1460*/  @UP0 ULDC.64 UR24, c[0x0][0x250] ;  /* 0x0000940000180ab9 */ /* 0x000fe20000000a00 */
[----:B------:R-:W-:Y:S01]  /*1470*/  LOP3.LUT R4, R9, UR53, RZ, 0x3c, !PT ;  /* 0x0000003509047c12 */ /* 0x000fe2000f8e3cff */
[----:B------:R-:W-:-:S02]  /*1480*/  UIMAD.WIDE.U32 UR32, UR10, UR9, URZ ;  /* 0x000000090a2072a5 */ /* 0x000fc4000f8e003f */
[----:B------:R-:W-:Y:S01]  /*1490*/  UIMAD UR9, UR10, UR12, UR11 ;  /* 0x0000000c0a0972a4 */ /* 0x000fe2000f8e020b */
[----:B------:R-:W-:Y:S01]  /*14a0*/  ISETP.GE.AND P2, PT, R4, RZ, PT ;  /* 0x000000ff0400720c */ /* 0x000fe20003f46270 */
[----:B------:R-:W-:Y:S02]  /*14b0*/  UIMAD UR28, UR8, UR37, URZ ;  /* 0x00000025081c72a4 */ /* 0x000fe4000f8e023f */
[----:B------:R-:W-:Y:S02]  /*14c0*/  @UP0 UIMAD.WIDE.U32 UR14, UR21, UR26, URZ ;  /* 0x0000001a150e02a5 */ /* 0x000fe4000f8e003f */
[----:B------:R-:W-:Y:S02]  /*14d0*/  @UP0 UIMAD.WIDE.U32 UR10, UR31, UR24, URZ ;  /* 0x000000181f0a02a5 */ /* 0x000fe4000f8e003f */
[----:B------:R-:W-:Y:S01]  /*14e0*/  UIMAD UR47, UR53, UR58, URZ ;  /* 0x0000003a352f72a4 */ /* 0x000fe2000f8e023f */
[----:B------:R-:W-:Y:S01]  /*14f0*/  @P0 VIADD R6, R6, 0x1 ;  /* 0x0000000106060836 */ /* 0x000fe20000000000 */
[----:B------:R-:W-:Y:S01]  /*1500*/  @UP0 UIMAD UR13, UR21, UR27, URZ ;  /* 0x0000001b150d02a4 */ /* 0x000fe2000f8e023f */
[----:B------:R-:W-:Y:S01]  /*1510*/  PLOP3.LUT P0, PT, PT, PT, UP3, 0x80, 0x0 ;  /* 0x000000000000781c */ /* 0x000fe20003f0f038 */
[----:B------:R-:W-:-:S02]  /*1520*/  @UP0 UIMAD UR12, UR31, UR25, URZ ;  /* 0x000000191f0c02a4 */ /* 0x000fc4000f8e023f */
[----:B------:R-:W-:Y:S01]  /*1530*/  @UP1 UIADD3 UR45, UR19, UR28, URZ ;  /* 0x0000001c132d1290 */ /* 0x000fe2000fffe03f */
[----:B------:R-:W-:Y:S01]  /*1540*/  @!P2 IADD3 R6, -R6, RZ, RZ ;  /* 0x000000ff0606a210 */ /* 0x000fe20007ffe1ff */
[----:B------:R-:W-:Y:S01]  /*1550*/  USEL UR49, UR30, URZ, UP4 ;  /* 0x0000003f1e317287 */ /* 0x000fe2000a000000 */
[----:B------:R-:W-:Y:S01]  /*1560*/  @!P3 LOP3.LUT R6, RZ, R9, RZ, 0x33, !PT ;  /* 0x00000009ff06b212 */ /* 0x000fe200078e33ff */
[----:B------:R-:W-:Y:S02]  /*1570*/  USHF.R.S32.HI UR51, URZ, 0x1f, UR29 ;  /* 0x0000001f3f337899 */ /* 0x000fe4000801141d */
        /* <DEDUP_REMOVED lines=20> */
.L_x_497:
        /* <DEDUP_REMOVED lines=13> */
.L_x_498:
        /* <DEDUP_REMOVED lines=11> */
.L_x_499:
[----:B------:R-:W-:-:S04]  /*1840*/  UIMAD UR8, UR42, UR57, UR53 ;  /* 0x000000392a0872a4 */ /* 0x000fc8000f8e0235 */
[----:B------:R-:W-:-:S12]  /*1850*/  UIMAD UR8, UR8, UR56, URZ ;  /* 0x00000038080872a4 */ /* 0x000fd8000f8e023f */
.L_x_500:
[----:B------:R-:W1:Y:S01]  /*1860*/  S2R R5, SR_TID.X ;  /* 0x0000000000057919 */ /* 0x000e620000002100 */
[----:B------:R-:W2:Y:S01]  /*1870*/  LDC.64 R14, c[0x0][0x420] ;  /* 0x00010800ff0e7b82 */ /* 0x000ea20000000a00 */
[----:B------:R-:W-:Y:S01]  /*1880*/  SHF.R.S32.HI R20, RZ, 0x1f, R244 ;  /* 0x0000001fff147819 */ /* 0x000fe200000114f4 */
[----:B------:R-:W-:Y:S01]  /*1890*/  UIMAD UR9, UR58, UR57, URZ ;  /* 0x000000393a0972a4 */ /* 0x000fe2000f8e023f */
[----:B------:R-:W-:Y:S01]  /*18a0*/  IADD3 R10, P1, R244, UR17, RZ ;  /* 0x00000011f40a7c10 */ /* 0x000fe2000ff3e0ff */
[----:B------:R-:W-:Y:S01]  /*18b0*/  USHF.R.S32.HI UR13, URZ, 0x1f, UR53 ;  /* 0x0000001f3f0d7899 */ /* 0x000fe20008011435 */
[----:B------:R-:W-:Y:S01]  /*18c0*/  BSSY B1, `(.L_x_496) ;  /* 0x00006e5000017945 */ /* 0x000fe20003800000 */
[----:B------:R-:W-:Y:S01]  /*18d0*/  UIADD3 UR19, UR17, UR8, URZ ;  /* 0x0000000811137290 */ /* 0x000fe2000fffe03f */
[----:B------:R-:W-:Y:S01]  /*18e0*/  IADD3.X R11, R20, UR18, RZ, P1, !PT ;  /* 0x00000012140b7c10 */ /* 0x000fe20008ffe4ff */
[----:B------:R-:W-:Y:S01]  /*18f0*/  USHF.L.U32 UR8, UR9, 0x6, URZ ;  /* 0x0000000609087899 */ /* 0x000fe2000800063f */
[----:B------:R-:W-:Y:S01]  /*1900*/  ULDC.64 UR14, c[0x0][0x258] ;  /* 0x00009600000e7ab9 */ /* 0x000fe20000000a00 */
[----:B------:R-:W-:-:S02]  /*1910*/  UIADD3 UR20, UR17, UR20, URZ ;  /* 0x0000001411147290 */ /* 0x000fc4000fffe03f */
[----:B------:R-:W-:Y:S01]  /*1920*/  IMAD R11, R11, UR36, RZ ;  /* 0x000000240b0b7c24 */ /* 0x000fe2000f8e02ff */
[----:B------:R-:W-:Y:S01]  /*1930*/  ULDC.64 UR38, c[0x0][0x2b0] ;  /* 0x0000ac0000267ab9 */ /* 0x000fe20000000a00 */
[----:B------:R-:W-:Y:S01]  /*1940*/  ULDC.64 UR40, c[0x0][0x478] ;  /* 0x00011e0000287ab9 */ /* 0x000fe20000000a00 */
[----:B--2---:R-:W-:Y:S01]  /*1950*/  IMAD R13, R14, UR18, RZ ;  /* 0x000000120e0d7c24 */ /* 0x004fe2000f8e02ff */
[----:B------:R-:W-:-:S03]  /*1960*/  UIMAD.WIDE UR18, UR19, 0x4, UR40 ;  /* 0x00000004131278a5 */ /* 0x000fc6000f8e0228 */
[----:B------:R-:W-:Y:S01]  /*1970*/  IMAD R13, R15, UR17, R13 ;  /* 0x000000110f0d7c24 */ /* 0x000fe2000f8e020d */
[----:B-1----:R-:W-:-:S04]  /*1980*/  SHF.R.S32.HI R7, RZ, 0x1f, R5 ;  /* 0x0000001fff077819 */ /* 0x002fc80000011405 */
[CC--:B------:R-:W-:Y:S02]  /*1990*/  LEA.HI R4, R7.reuse, R5.reuse, RZ, 0x3 ;  /* 0x0000000507047211 */ /* 0x0c0fe400078f18ff */
[----:B------:R-:W-:Y:S02]  /*19a0*/  LEA.HI R7, R7, R5, RZ, 0x5 ;  /* 0x0000000507077211 */ /* 0x000fe400078f28ff */
[----:B------:R-:W-:Y:S02]  /*19b0*/  LOP3.LUT R4, R4, 0xfffffff8, RZ, 0xc0, !PT ;  /* 0xfffffff804047812 */ /* 0x000fe400078ec0ff */
[----:B------:R-:W-:Y:S02]  /*19c0*/  LOP3.LUT R16, R7, 0xffffffe0, RZ, 0xc0, !PT ;  /* 0xffffffe007107812 */ /* 0x000fe400078ec0ff */
[----:B------:R-:W-:Y:S01]  /*19d0*/  SHF.R.S32.HI R12, RZ, 0x5, R7 ;  /* 0x00000005ff0c7819 */ /* 0x000fe20000011407 */
[C---:B------:R-:W-:Y:S02]  /*19e0*/  IMAD.IADD R4, R5.reuse, 0x1, -R4 ;  /* 0x0000000105047824 */ /* 0x040fe400078e0a04 */
[----:B------:R-:W-:-:S02]  /*19f0*/  IMAD.IADD R16, R5, 0x1, -R16 ;  /* 0x0000000105107824 */ /* 0x000fc400078e0a10 */
[----:B------:R-:W-:Y:S02]  /*1a00*/  IMAD.SHL.U32 R4, R4, 0x8, RZ ;  /* 0x0000000804047824 */ /* 0x000fe400078e00ff */
[----:B------:R-:W-:Y:S01]  /*1a10*/  IMAD R12, R12, UR9, R16 ;  /* 0x000000090c0c7c24 */ /* 0x000fe2000f8e0210 */
[----:B------:R-:W-:Y:S01]  /*1a20*/  UIMAD UR9, UR13, UR14, URZ ;  /* 0x0000000e0d0972a4 */ /* 0x000fe2000f8e023f */
[----:B------:R-:W-:Y:S01]  /*1a30*/  IMAD R16, R10, UR37, R11 ;  /* 0x000000250a107c24 */ /* 0x000fe2000f8e020b */
[--C-:B------:R-:W-:Y:S02]  /*1a40*/  SHF.R.S32.HI R5, RZ, 0x1f, R4.reuse ;  /* 0x0000001fff057819 */ /* 0x100fe40000011404 */
[----:B------:R-:W-:Y:S01]  /*1a50*/  IADD3 R8, P0, R4, UR10, RZ ;  /* 0x0000000a04087c10 */ /* 0x000fe2000ff1e0ff */
[----:B------:R-:W-:Y:S01]  /*1a60*/  ULDC.64 UR10, c[0x0][0x428] ;  /* 0x00010a00000a7ab9 */ /* 0x000fe20000000a00 */
[----:B------:R-:W-:Y:S01]  /*1a70*/  UIMAD UR15, UR53, UR15, UR9 ;  /* 0x0000000f350f72a4 */ /* 0x000fe2000f8e0209 */
[----:B------:R-:W-:Y:S01]  /*1a80*/  IMAD.WIDE.U32 R10, R10, UR36, R4 ;  /* 0x000000240a0a7c25 */ /* 0x000fe2000f8e0004 */
[----:B------:R-:W-:Y:S01]  /*1a90*/  IADD3.X R9, R5, UR46, RZ, P0, !PT ;  /* 0x0000002e05097c10 */ /* 0x000fe200087fe4ff */
[----:B------:R-:W-:-:S02]  /*1aa0*/  UIMAD UR12, UR13, UR10, URZ ;  /* 0x0000000a0d0c72a4 */ /* 0x000fc4000f8e023f */
[----:B------:R-:W-:Y:S01]  /*1ab0*/  IMAD.U32 R7, RZ, RZ, UR10 ;  /* 0x0000000aff077e24 */ /* 0x000fe2000f8e00ff */
[----:B------:R-:W-:Y:S01]  /*1ac0*/  UIADD3 UR10, UP1, UP0, UR32, UR8, UR47 ;  /* 0x00000008200a7290 */ /* 0x000fe2000f83e02f */
[----:B------:R-:W-:Y:S01]  /*1ad0*/  IMAD.WIDE.U32 R8, R14, UR17, R8 ;  /* 0x000000110e087c25 */ /* 0x000fe2000f8e0008 */
[----:B------:R-:W-:Y:S01]  /*1ae0*/  UIMAD UR12, UR53, UR11, UR12 ;  /* 0x0000000b350c72a4 */ /* 0x000fe2000f8e020c */
[----:B------:R-:W-:Y:S01]  /*1af0*/  IADD3 R10, P0, R10, UR54, RZ ;  /* 0x000000360a0a7c10 */ /* 0x000fe2000ff1e0ff */
[----:B------:R-:W-:Y:S01]  /*1b00*/  USHF.R.S32.HI UR11, URZ, 0x1f, UR8 ;  /* 0x0000001f3f0b7899 */ /* 0x000fe20008011408 */
[----:B------:R-:W-:Y:S02]  /*1b10*/  IMAD.IADD R9, R9, 0x1, R13 ;  /* 0x0000000109097824 */ /* 0x000fe400078e020d */
[----:B------:R-:W-:Y:S01]  /*1b20*/  IADD3.X R11, R11, UR45, R16, P0, !PT ;  /* 0x0000002d0b0b7c10 */ /* 0x000fe200087fe410 */
[----:B------:R-:W-:Y:S01]  /*1b30*/  UIADD3.X UR8, UR21, UR11, UR50, UP1, UP0 ;  /* 0x0000000b15087290 */ /* 0x000fe20008fe0432 */
[----:B------:R-:W-:Y:S01]  /*1b40*/  IMAD.WIDE.U32 R8, R7, UR53, R8 ;  /* 0x0000003507087c25 */ /* 0x000fe2000f8e0008 */
[----:B------:R-:W-:-:S02]  /*1b50*/  UIADD3 UR9, UP1, UP0, UR49, UR10, UR52 ;  /* 0x0000000a31097290 */ /* 0x000fc4000f83e034 */
[----:B------:R-:W-:Y:S01]  /*1b60*/  UIMAD.WIDE UR20, UR20, 0x4, UR38 ;  /* 0x00000004141478a5 */ /* 0x000fe2000f8e0226 */
        /* <DEDUP_REMOVED lines=8> */
[-C--:B------:R-:W-:Y:S01]  /*1bf0*/  IMAD R13, R20, R14.reuse, RZ ;  /* 0x0000000e140d7224 */ /* 0x080fe200078e02ff */
[----:B------:R-:W-:Y:S01]  /*1c00*/  LEA.HI.X.SX32 R12, R12, UR10, 0x1, P0 ;  /* 0x0000000a0c0c7c11 */ /* 0x000fe200080f0eff */
[----:B------:R-:W-:Y:S01]  /*1c10*/  IMAD.WIDE.U32 R8, R244, R14, R8 ;  /* 0x0000000ef4087225 */ /* 0x000fe200078e0008 */
[C---:B------:R-:W-:Y:S01]  /*1c20*/  LEA R228, P0, R7.reuse, UR8, 0x2 ;  /* 0x0000000807e47c11 */ /* 0x040fe2000f8010ff */
[----:B------:R-:W-:Y:S01]  /*1c30*/  ULDC.64 UR10, c[0x0][0x3e0] ;  /* 0x0000f800000a7ab9 */ /* 0x000fe20000000a00 */
[----:B------:R-:W-:Y:S01]  /*1c40*/  LEA R232, P2, R10, UR12, 0x1 ;  /* 0x0000000c0ae87c11 */ /* 0x000fe2000f8408ff */
[----:B------:R-:W-:Y:S01]  /*1c50*/  IMAD R13, R244, R15, R13 ;  /* 0x0000000ff40d7224 */ /* 0x000fe200078e020d */
[----:B------:R-:W-:Y:S01]  /*1c60*/  LEA.HI.X R229, R7, UR9, R12, 0x2, P0 ;  /* 0x0000000907e57c11 */ /* 0x000fe200080f140c */
[----:B------:R-:W-:Y:S01]  /*1c70*/  VIADD R11, R11, UR15 ;  /* 0x0000000f0b0b7c36 */ /* 0x000fe20008000000 */
[----:B------:R-:W-:Y:S01]  /*1c80*/  PLOP3.LUT P0, PT, PT, PT, UP0, 0x80, 0x0 ;  /* 0x000000000000781c */ /* 0x000fe20003f0f008 */
[----:B------:R-:W-:Y:S01]  /*1c90*/  IMAD.IADD R7, R9, 0x1, R13 ;  /* 0x0000000109077824 */ /* 0x000fe200078e020d */
[----:B------:R-:W-:Y:S01]  /*1ca0*/  LEA R12, P1, R8, UR10, 0x1 ;  /* 0x0000000a080c7c11 */ /* 0x000fe2000f8208ff */
[----:B------:R-:W-:Y:S01]  /*1cb0*/  ULEA.HI.SX32 UR14, UR44, 0xffffffff, 0x1a ;  /* 0xffffffff2c0e7891 */ /* 0x000fe2000f8fd23f */
[----:B------:R-:W-:-:S02]  /*1cc0*/  LEA.HI.X R233, R10, UR13, R11, 0x1, P2 ;  /* 0x0000000d0ae97c11 */ /* 0x000fc400090f0c0b */
[----:B------:R-:W-:-:S07]  /*1cd0*/  LEA.HI.X R13, R8, UR11, R7, 0x1, P1 ;  /* 0x0000000b080d7c11 */ /* 0x000fce00088f0c07 */
[----:B------:R-:W-:Y:S05]  /*1ce0*/  @!P0 BRA `(.L_x_501) ;  /* 0x0000006000648947 */ /* 0x000fea0003800000 */
[----:B------:R-:W-:Y:S01]  /*1cf0*/  UIMAD UR10, UR51, UR26, URZ ;  /* 0x0000001a330a72a4 */ /* 0x000fe2000f8e023f */
[----:B------:R-:W-:Y:S01]  /*1d00*/  IMAD.U32 R8, RZ, RZ, UR26 ;  /* 0x0000001aff087e24 */ /* 0x000fe2000f8e00ff */
[----:B------:R-:W-:Y:S01]  /*1d10*/  UIMAD UR9, UR51, UR24, URZ ;  /* 0x00000018330972a4 */ /* 0x000fe2000f8e023f */
[----:B------:R-:W-:Y:S01]  /*1d20*/  IMAD.U32 R7, RZ, RZ, UR24 ;  /* 0x00000018ff077e24 */ /* 0x000fe2000f8e00ff */
[----:B------:R-:W-:Y:S01]  /*1d30*/  UMOV UR8, UR14 ;  /* 0x0000000e00087c82 */ /* 0x000fe20008000000 */
[--C-:B------:R-:W-:Y:S01]  /*1d40*/  IMAD.WIDE.U32 R8, R8, UR29, R4.reuse ;  /* 0x0000001d08087c25 */ /* 0x100fe2000f8e0004 */
[----:B------:R-:W-:Y:S01]  /*1d50*/  UIMAD UR10, UR29, UR27, UR10 ;  /* 0x0000001b1d0a72a4 */ /* 0x000fe2000f8e020a */
[----:B------:R-:W1:Y:S01]  /*1d60*/  LDC R247, c[0x0][0x270] ;  /* 0x00009c00fff77b82 */ /* 0x000e620000000800 */
[----:B------:R-:W-:Y:S01]  /*1d70*/  UIMAD UR11, UR8, -0x40, UR34 ;  /* 0xffffffc0080b78a4 */ /* 0x000fe2000f8e0222 */
[----:B------:R-:W-:Y:S01]  /*1d80*/  IMAD.WIDE.U32 R4, R7, UR29, R4 ;  /* 0x0000001d07047c25 */ /* 0x000fe2000f8e0004 */
[----:B------:R-:W-:Y:S01]  /*1d90*/  UIMAD UR17, UR22, -0x40, UR5 ;  /* 0xffffffc0161178a4 */ /* 0x000fe2000f8e0205 */
[----:B------:R-:W-:Y:S01]  /*1da0*/  IADD3 R8, P3, R8, UR30, RZ ;  /* 0x0000001e08087c10 */ /* 0x000fe2000ff7e0ff */
[----:B------:R-:W-:Y:S01]  /*1db0*/  UIMAD UR9, UR29, UR25, UR9 ;  /* 0x000000191d0972a4 */ /* 0x000fe2000f8e0209 */
[----:B------:R-:W-:Y:S01]  /*1dc0*/  VIADD R16, R244, 0x20 ;  /* 0x00000020f4107836 */ /* 0x000fe20000000000 */
[----:B------:R-:W-:Y:S01]  /*1dd0*/  IADD3 R10, P1, R4, UR28, RZ ;  /* 0x0000001c040a7c10 */ /* 0x000fe2000ff3e0ff */
[----:B------:R-:W-:Y:S01]  /*1de0*/  IMAD.U32 R11, RZ, RZ, UR10 ;  /* 0x0000000aff0b7e24 */ /* 0x000fe2000f8e00ff */
[----:B------:R-:W-:Y:S01]  /*1df0*/  ULDC.64 UR14, c[0x0][0x260] ;  /* 0x00009800000e7ab9 */ /* 0x000fe20000000a00 */
[----:B------:R-:W-:Y:S01]  /*1e00*/  IMAD.MOV.U32 R234, RZ, RZ, R12 ;  /* 0x000000ffffea7224 */ /* 0x000fe200078e000c */
[C---:B------:R-:W-:Y:S01]  /*1e10*/  ISETP.GE.AND P2, PT, R16.reuse, UR11, PT ;  /* 0x0000000b10007c0c */ /* 0x040fe2000bf46270 */
[----:B------:R-:W-:Y:S01]  /*1e20*/  IMAD.U32 R4, RZ, RZ, UR9 ;  /* 0x00000009ff047e24 */ /* 0x000fe2000f8e00ff */
[----:B------:R-:W-:Y:S01]  /*1e30*/  ISETP.GE.AND P0, PT, R16, UR17, PT ;  /* 0x0000001110007c0c */ /* 0x000fe2000bf06270 */
[----:B------:R-:W-:Y:S01]  /*1e40*/  IMAD.SHL.U32 R16, R15, 0x40, RZ ;  /* 0x000000400f107824 */ /* 0x000fe200078e00ff */
[----:B------:R-:W-:Y:S01]  /*1e50*/  IADD3.X R9, R9, UR31, R11, P3, !PT ;  /* 0x0000001f09097c10 */ /* 0x000fe20009ffe40b */
[----:B------:R-:W-:Y:S01]  /*1e60*/  IMAD.WIDE.U32 R14, R14, 0x40, RZ ;  /* 0x000000400e0e7825 */ /* 0x000fe200078e00ff */
[----:B------:R-:W-:Y:S01]  /*1e70*/  IADD3.X R11, R5, UR35, R4, P1, !PT ;  /* 0x00000023050b7c10 */ /* 0x000fe20008ffe404 */
[----:B------:R-:W-:Y:S01]  /*1e80*/  ULDC.64 UR12, c[0x0][0x268] ;  /* 0x00009a00000c7ab9 */ /* 0x000fe20000000a00 */
[----:B------:R-:W-:Y:S01]  /*1e90*/  ISETP.GE.AND P1, PT, R244, UR17, PT ;  /* 0x00000011f4007c0c */ /* 0x000fe2000bf26270 */
[----:B------:R-:W-:Y:S01]  /*1ea0*/  IMAD R4, R17, UR14, RZ ;  /* 0x0000000e11047c24 */ /* 0x000fe2000f8e02ff */
[----:B------:R-:W-:Y:S01]  /*1eb0*/  USHF.L.U32 UR9, UR37, 0x6, URZ ;  /* 0x0000000625097899 */ /* 0x000fe2000800063f */
[----:B------:R-:W-:Y:S01]  /*1ec0*/  IMAD.MOV.U32 R235, RZ, RZ, R13 ;  /* 0x000000ffffeb7224 */ /* 0x000fe200078e000d */
[----:B------:R-:W-:Y:S01]  /*1ed0*/  UMOV UR10, UR20 ;  /* 0x00000014000a7c82 */ /* 0x000fe20008000000 */
[----:B------:R-:W-:-:S02]  /*1ee0*/  IMAD R13, R6, UR15, R4 ;  /* 0x0000000f060d7c24 */ /* 0x000fc4000f8e0204 */
[----:B------:R-:W-:Y:S01]  /*1ef0*/  IMAD.MOV.U32 R240, RZ, RZ, 0x7f800000 ;  /* 0x7f800000fff07424 */ /* 0x000fe200078e00ff */
[----:B------:R-:W2:Y:S01]  /*1f00*/  @!P0 LDC.64 R24, c[0x0][0x218] ;  /* 0x00008600ff188b82 */ /* 0x000ea20000000a00 */
[----:B------:R-:W-:Y:S01]  /*1f10*/  IMAD.WIDE.U32 R4, R6, UR14, R8 ;  /* 0x0000000e06047c25 */ /* 0x000fe2000f8e0008 */
[----:B------:R-:W-:-:S03]  /*1f20*/  @!P2 IADD3 R8, P3, R234, R14, RZ ;  /* 0x0000000eea08a210 */ /* 0x000fc60007f7e0ff */
[----:B------:R-:W-:Y:S01]  /*1f30*/  IMAD.MOV.U32 R241, RZ, RZ, 0x7f800000 ;  /* 0x7f800000fff17424 */ /* 0x000fe200078e00ff */
[C---:B------:R-:W-:Y:S01]  /*1f40*/  @!P0 IADD3 R14, P4, R244.reuse, 0x20, RZ ;  /* 0x00000020f40e8810 */ /* 0x040fe20007f9e0ff */
[----:B------:R-:W-:Y:S01]  /*1f50*/  VIADD R7, R249, 0x8 ;  /* 0x00000008f9077836 */ /* 0x000fe20000000000 */
[----:B------:R-:W-:Y:S01]  /*1f60*/  @!P2 IADD3.X R9, R235, R15, R16, P3, !PT ;  /* 0x0000000feb09a210 */ /* 0x000fe20001ffe410 */
[----:B------:R-:W-:Y:S01]  /*1f70*/  IMAD.IADD R5, R5, 0x1, R13 ;  /* 0x0000000105057824 */ /* 0x000fe200078e020d */
[----:B------:R-:W-:Y:S01]  /*1f80*/  @!P0 IADD3 R16, P3, R244, 0x20, RZ ;  /* 0x00000020f4108810 */ /* 0x000fe20007f7e0ff */
[--C-:B------:R-:W-:Y:S01]  /*1f90*/  @!P0 IMAD.X R18, RZ, RZ, R20.reuse, P4 ;  /* 0x000000ffff128224 */ /* 0x100fe200020e0614 */
[----:B------:R-:W-:Y:S01]  /*1fa0*/  PLOP3.LUT P4, PT, PT, PT, UP4, 0x80, 0x0 ;  /* 0x000000000000781c */ /* 0x000fe20003f8f048 */
[----:B------:R-:W3:Y:S01]  /*1fb0*/  @!P1 LDC.64 R22, c[0x0][0x220] ;  /* 0x00008800ff169b82 */ /* 0x000ee20000000a00 */
[----:B------:R-:W-:Y:S01]  /*1fc0*/  ISETP.GE.AND P6, PT, R7, UR11, PT ;  /* 0x0000000b07007c0c */ /* 0x000fe2000bfc6270 */
[----:B------:R-:W-:Y:S01]  /*1fd0*/  @!P0 IMAD R18, R18, UR26, RZ ;  /* 0x0000001a12128c24 */ /* 0x000fe2000f8e02ff */
[----:B------:R-:W-:Y:S01]  /*1fe0*/  CS2R R190, SRZ ;  /* 0x0000000000be7805 */ /* 0x000fe2000001ff00 */
[----:B------:R-:W-:Y:S01]  /*1ff0*/  @!P0 IMAD.X R15, RZ, RZ, R20, P3 ;  /* 0x000000ffff0f8224 */ /* 0x000fe200018e0614 */
[----:B------:R-:W-:Y:S01]  /*2000*/  ISETP.GE.AND P3, PT, R244, UR11, PT ;  /* 0x0000000bf4007c0c */ /* 0x000fe2000bf66270 */
[----:B------:R-:W-:Y:S01]  /*2010*/  IMAD R7, R17, UR12, RZ ;  /* 0x0000000c11077c24 */ /* 0x000fe2000f8e02ff */
[----:B------:R-:W-:Y:S01]  /*2020*/  CS2R R188, SRZ ;  /* 0x0000000000bc7805 */ /* 0x000fe2000001ff00 */
[----:B------:R-:W-:Y:S01]  /*2030*/  @!P0 IMAD R26, R14, UR27, R18 ;  /* 0x0000001b0e1a8c24 */ /* 0x000fe2000f8e0212 */
[----:B------:R-:W-:Y:S01]  /*2040*/  CS2R R194, SRZ ;  /* 0x0000000000c27805 */ /* 0x000fe2000001ff00 */
[----:B------:R-:W4:Y:S01]  /*2050*/  @!P1 LDC.64 R18, c[0x0][0x218] ;  /* 0x00008600ff129b82 */ /* 0x000f220000000a00 */
[----:B------:R-:W-:-:S07]  /*2060*/  IMAD R12, R6, UR13, R7 ;  /* 0x0000000d060c7c24 */ /* 0x000fce000f8e0207 */
[----:B------:R-:W-:Y:S01]  /*2070*/  @P4 BAR.SYNC.DEFER_BLOCKING 0x0 ;  /* 0x0000000000004b1d */ /* 0x000fe20000010000 */
[----:B------:R-:W-:Y:S01]  /*2080*/  IMAD.WIDE.U32 R6, R6, UR12, R10 ;  /* 0x0000000c06067c25 */ /* 0x000fe2000f8e000a */
[----:B------:R-:W-:-:S03]  /*2090*/  UIMAD.WIDE.U32 UR12, UR36, 0x40, URZ ;  /* 0x00000040240c78a5 */ /* 0x000fc6000f8e003f */
[----:B------:R-:W-:Y:S01]  /*20a0*/  IMAD.IADD R7, R7, 0x1, R12 ;  /* 0x0000000107077824 */ /* 0x000fe200078e020c */
[----:B------:R-:W-:Y:S01]  /*20b0*/  CS2R R192, SRZ ;  /* 0x0000000000c07805 */ /* 0x000fe2000001ff00 */
[----:B------:R-:W-:Y:S01]  /*20c0*/  @!P0 IMAD R17, R15, UR24, RZ ;  /* 0x000000180f118c24 */ /* 0x000fe2000f8e02ff */
[----:B------:R-:W-:Y:S01]  /*20d0*/  CS2R R186, SRZ ;  /* 0x0000000000ba7805 */ /* 0x000fe2000001ff00 */
[----:B------:R-:W-:Y:S01]  /*20e0*/  @!P0 IMAD.MOV.U32 R10, RZ, RZ, R6 ;  /* 0x000000ffff0a8224 */ /* 0x000fe200078e0006 */
[----:B------:R-:W-:Y:S01]  /*20f0*/  CS2R R184, SRZ ;  /* 0x0000000000b87805 */ /* 0x000fe2000001ff00 */
[----:B------:R-:W-:Y:S01]  /*2100*/  @!P0 IMAD.MOV.U32 R11, RZ, RZ, R7 ;  /* 0x000000ffff0b8224 */ /* 0x000fe200078e0007 */
[----:B------:R-:W-:Y:S01]  /*2110*/  CS2R R182, SRZ ;  /* 0x0000000000b67805 */ /* 0x000fe2000001ff00 */
[C---:B------:R-:W-:Y:S01]  /*2120*/  @!P0 IMAD R27, R16.reuse, UR25, R17 ;  /* 0x00000019101b8c24 */ /* 0x040fe2000f8e0211 */
[----:B------:R-:W-:Y:S01]  /*2130*/  CS2R R180, SRZ ;  /* 0x0000000000b47805 */ /* 0x000fe2000001ff00 */
[----:B------:R-:W-:Y:S01]  /*2140*/  @!P0 IMAD.MOV.U32 R12, RZ, RZ, R4 ;  /* 0x000000ffff0c8224 */ /* 0x000fe200078e0004 */
[----:B------:R-:W-:Y:S01]  /*2150*/  CS2R R174, SRZ ;  /* 0x0000000000ae7805 */ /* 0x000fe2000001ff00 */
[----:B------:R-:W-:Y:S01]  /*2160*/  @!P0 IMAD.MOV.U32 R13, RZ, RZ, R5 ;  /* 0x000000ffff0d8224 */ /* 0x000fe200078e0005 */
[----:B------:R-:W-:Y:S01]  /*2170*/  CS2R R172, SRZ ;  /* 0x0000000000ac7805 */ /* 0x000fe2000001ff00 */
[----:B------:R-:W-:Y:S01]  /*2180*/  @!P0 IMAD.WIDE.U32 R16, R16, UR24, R10 ;  /* 0x0000001810108c25 */ /* 0x000fe2000f8e000a */
[----:B------:R-:W-:-:S02]  /*2190*/  CS2R R178, SRZ ;  /* 0x0000000000b27805 */ /* 0x000fc4000001ff00 */
[----:B------:R-:W-:Y:S02]  /*21a0*/  CS2R R176, SRZ ;  /* 0x0000000000b07805 */ /* 0x000fe4000001ff00 */
[----:B------:R-:W-:Y:S01]  /*21b0*/  CS2R R170, SRZ ;  /* 0x0000000000aa7805 */ /* 0x000fe2000001ff00 */
[----:B------:R-:W-:Y:S01]  /*21c0*/  @!P1 IMAD R10, R20, UR26, RZ ;  /* 0x0000001a140a9c24 */ /* 0x000fe2000f8e02ff */
[----:B------:R1:W-:Y:S01]  /*21d0*/  @P3 STS.128 [R231+0x8000], RZ ;  /* 0x008000ffe7003388 */ /* 0x0003e20000000c00 */
[----:B------:R-:W-:Y:S01]  /*21e0*/  @!P0 IMAD.WIDE.U32 R14, R14, UR26, R12 ;  /* 0x0000001a0e0e8c25 */ /* 0x000fe2000f8e000c */
[----:B------:R-:W-:Y:S02]  /*21f0*/  CS2R R168, SRZ ;  /* 0x0000000000a87805 */ /* 0x000fe4000001ff00 */
[----:B------:R-:W-:Y:S01]  /*2200*/  CS2R R166, SRZ ;  /* 0x0000000000a67805 */ /* 0x000fe2000001ff00 */
[----:B------:R1:W-:Y:S01]  /*2210*/  @P3 STS.128 [R231+0xa000], RZ ;  /* 0x00a000ffe7003388 */ /* 0x0003e20000000c00 */
[C---:B------:R-:W-:Y:S01]  /*2220*/  @!P1 IMAD R10, R244.reuse, UR27, R10 ;  /* 0x0000001bf40a9c24 */ /* 0x040fe2000f8e020a */
[----:B------:R-:W-:Y:S01]  /*2230*/  CS2R R164, SRZ ;  /* 0x0000000000a47805 */ /* 0x000fe2000001ff00 */
[----:B------:R-:W-:Y:S01]  /*2240*/  @!P1 IMAD.WIDE.U32 R12, R244, UR26, R4 ;  /* 0x0000001af40c9c25 */ /* 0x000fe2000f8e0004 */
[----:B------:R1:W-:Y:S01]  /*2250*/  @P3 STS.128 [R231+0xc000], RZ ;  /* 0x00c000ffe7003388 */ /* 0x0003e20000000c00 */
[----:B------:R-:W-:-:S02]  /*2260*/  @!P2 IADD3 R4, P5, R232, UR12, RZ ;  /* 0x0000000ce804ac10 */ /* 0x000fc4000ffbe0ff */
[----:B------:R-:W-:Y:S01]  /*2270*/  CS2R R158, SRZ ;  /* 0x00000000009e7805 */ /* 0x000fe2000001ff00 */
[----:B------:R-:W-:Y:S01]  /*2280*/  IMAD.U32 R5, RZ, RZ, UR9 ;  /* 0x00000009ff057e24 */ /* 0x000fe2000f8e00ff */
[----:B------:R1:W-:Y:S01]  /*2290*/  @P3 STS.128 [R231+0xe000], RZ ;  /* 0x00e000ffe7003388 */ /* 0x0003e20000000c00 */
[----:B------:R-:W-:Y:S01]  /*22a0*/  @!P1 IMAD.IADD R11, R13, 0x1, R10 ;  /* 0x000000010d0b9824 */ /* 0x000fe200078e020a */
[C---:B----4-:R-:W-:Y:S01]  /*22b0*/  @!P1 LEA R10, P4, R12.reuse, R18, 0x1 ;  /* 0x000000120c0a9211 */ /* 0x050fe200078808ff */
[----:B------:R-:W-:Y:S01]  /*22c0*/  UMOV UR9, UR21 ;  /* 0x0000001500097c82 */ /* 0x000fe20008000000 */
[----:B------:R-:W-:Y:S01]  /*22d0*/  @!PT LDS RZ, [RZ] ;  /* 0x00000000fffff984 */ /* 0x000fe20000000800 */
[----:B------:R-:W-:Y:S01]  /*22e0*/  @!PT LDS RZ, [RZ] ;  /* 0x00000000fffff984 */ /* 0x000fe20000000800 */
[----:B------:R-:W-:Y:S01]  /*22f0*/  @!PT LDS RZ, [RZ] ;  /* 0x00000000fffff984 */ /* 0x000fe20000000800 */
[----:B------:R-:W-:Y:S01]  /*2300*/  @!P3 LDGSTS.E.BYPASS.LTC128B.128 [R231+0x8000], desc[UR6][R234.64] ;  /* 0x08000000eae7bfae */ /* 0x000fe2000b901d46 */
[----:B------:R-:W-:Y:S01]  /*2310*/  @!P2 IADD3.X R5, R233, UR13, R5, P5, !PT ;  /* 0x0000000de905ac10 */ /* 0x000fe2000affe405 */
[----:B------:R-:W-:Y:S01]  /*2320*/  IMAD.SHL.U32 R243, R249, 0x4, RZ ;  /* 0x00000004f9f37824 */ /* 0x000fe200078e00ff */
[----:B------:R-:W-:Y:S01]  /*2330*/  @!P1 LEA.HI.X R11, R12, R19, R11, 0x1, P4 ;  /* 0x000000130c0b9211 */ /* 0x000fe200020f0c0b */
[----:B------:R-:W-:Y:S01]  /*2340*/  @!P3 LDGSTS.E.BYPASS.LTC128B.128 [R231+0xa000], desc[UR6][R234.64+0x80] ;  /* 0x0a000080eae7bfae */ /* 0x000fe2000b901d46 */
[----:B------:R-:W-:Y:S01]  /*2350*/  @!P1 IMAD.WIDE.U32 R12, R244, UR24, R6 ;  /* 0x00000018f40c9c25 */ /* 0x000fe2000f8e0006 */
[----:B------:R-:W-:-:S02]  /*2360*/  CS2R R156, SRZ ;  /* 0x00000000009c7805 */ /* 0x000fc4000001ff00 */
[----:B------:R-:W-:Y:S01]  /*2370*/  CS2R R162, SRZ ;  /* 0x0000000000a27805 */ /* 0x000fe2000001ff00 */
[----:B------:R-:W-:Y:S01]  /*2380*/  @!P3 LDGSTS.E.BYPASS.LTC128B.128 [R231+0xc000], desc[UR6][R234.64+0x100] ;  /* 0x0c000100eae7bfae */ /* 0x000fe2000b901d46 */
[----:B------:R-:W-:Y:S01]  /*2390*/  @!P0 IMAD.IADD R6, R15, 0x1, R26 ;  /* 0x000000010f068824 */ /* 0x000fe200078e021a */
[----:B------:R-:W-:Y:S02]  /*23a0*/  CS2R R160, SRZ ;  /* 0x0000000000a07805 */ /* 0x000fe4000001ff00 */
[----:B------:R-:W-:Y:S01]  /*23b0*/  CS2R R154, SRZ ;  /* 0x00000000009a7805 */ /* 0x000fe2000001ff00 */
[----:B------:R-:W-:Y:S01]  /*23c0*/  @!P3 LDGSTS.E.BYPASS.LTC128B.128 [R231+0xe000], desc[UR6][R234.64+0x180] ;  /* 0x0e000180eae7bfae */ /* 0x000fe2000b901d46 */
[----:B------:R-:W-:Y:S02]  /*23d0*/  CS2R R152, SRZ ;  /* 0x0000000000987805 */ /* 0x000fe4000001ff00 */
[----:B------:R-:W-:Y:S02]  /*23e0*/  CS2R R150, SRZ ;  /* 0x0000000000967805 */ /* 0x000fe4000001ff00 */
[----:B------:R-:W-:Y:S01]  /*23f0*/  CS2R R148, SRZ ;  /* 0x0000000000947805 */ /* 0x000fe2000001ff00 */
[----:B------:R4:W-:Y:S01]  /*2400*/  @P2 STS.128 [R231+0x9000], RZ ;  /* 0x009000ffe7002388 */ /* 0x0009e20000000c00 */
[----:B------:R-:W-:-:S02]  /*2410*/  CS2R R142, SRZ ;  /* 0x00000000008e7805 */ /* 0x000fc4000001ff00 */
[----:B------:R-:W-:Y:S02]  /*2420*/  CS2R R140, SRZ ;  /* 0x00000000008c7805 */ /* 0x000fe4000001ff00 */
[----:B------:R-:W-:Y:S01]  /*2430*/  CS2R R146, SRZ ;  /* 0x0000000000927805 */ /* 0x000fe2000001ff00 */
[----:B------:R4:W-:Y:S01]  /*2440*/  @P2 STS.128 [R231+0xb000], RZ ;  /* 0x00b000ffe7002388 */ /* 0x0009e20000000c00 */
        /* <DEDUP_REMOVED lines=11> */
[----:B------:R-:W-:Y:S01]  /*2500*/  @!PT LDS RZ, [RZ] ;  /* 0x00000000fffff984 */ /* 0x000fe20000000800 */
[----:B------:R-:W-:Y:S01]  /*2510*/  @!PT LDS RZ, [RZ] ;  /* 0x00000000fffff984 */ /* 0x000fe20000000800 */
[----:B------:R-:W-:Y:S01]  /*2520*/  @!PT LDS RZ, [RZ] ;  /* 0x00000000fffff984 */ /* 0x000fe20000000800 */
[----:B------:R-:W-:Y:S01]  /*2530*/  @!P2 LDGSTS.E.BYPASS.LTC128B.128 [R231+0x9000], desc[UR6][R8.64] ;  /* 0x0900000008e7afae */ /* 0x000fe2000b901d46 */
[----:B------:R-:W-:-:S02]  /*2540*/  CS2R R74, SRZ ;  /* 0x00000000004a7805 */ /* 0x000fc4000001ff00 */
[----:B------:R-:W-:Y:S02]  /*2550*/  CS2R R72, SRZ ;  /* 0x0000000000487805 */ /* 0x000fe4000001ff00 */
[----:B------:R-:W-:Y:S01]  /*2560*/  CS2R R70, SRZ ;  /* 0x0000000000467805 */ /* 0x000fe2000001ff00 */
[----:B------:R-:W-:Y:S01]  /*2570*/  @!P2 LDGSTS.E.BYPASS.LTC128B.128 [R231+0xb000], desc[UR6][R8.64+0x80] ;  /* 0x0b00008008e7afae */ /* 0x000fe2000b901d46 */
[----:B------:R-:W-:Y:S02]  /*2580*/  CS2R R68, SRZ ;  /* 0x0000000000447805 */ /* 0x000fe4000001ff00 */
[----:B------:R-:W-:Y:S02]  /*2590*/  CS2R R62, SRZ ;  /* 0x00000000003e7805 */ /* 0x000fe4000001ff00 */
[----:B------:R-:W-:Y:S01]  /*25a0*/  CS2R R60, SRZ ;  /* 0x00000000003c7805 */ /* 0x000fe2000001ff00 */
[----:B------:R-:W-:Y:S01]  /*25b0*/  @!P2 LDGSTS.E.BYPASS.LTC128B.128 [R231+0xd000], desc[UR6][R8.64+0x100] ;  /* 0x0d00010008e7afae */ /* 0x000fe2000b901d46 */
[----:B------:R-:W-:-:S02]  /*25c0*/  CS2R R66, SRZ ;  /* 0x0000000000427805 */ /* 0x000fc4000001ff00 */
[----:B------:R-:W-:Y:S02]  /*25d0*/  CS2R R64, SRZ ;  /* 0x0000000000407805 */ /* 0x000fe4000001ff00 */
[----:B------:R-:W-:Y:S01]  /*25e0*/  CS2R R58, SRZ ;  /* 0x00000000003a7805 */ /* 0x000fe2000001ff00 */
[----:B------:R2:W-:Y:S01]  /*25f0*/  @!P2 LDGSTS.E.BYPASS.LTC128B.128 [R231+0xf000], desc[UR6][R8.64+0x180] ;  /* 0x0f00018008e7afae */ /* 0x0005e2000b901d46 */
[----:B------:R-:W-:Y:S02]  /*2600*/  CS2R R56, SRZ ;  /* 0x0000000000387805 */ /* 0x000fe4000001ff00 */
[----:B------:R-:W-:Y:S02]  /*2610*/  CS2R R54, SRZ ;  /* 0x0000000000367805 */ /* 0x000fe4000001ff00 */
[----:B------:R-:W-:Y:S01]  /*2620*/  CS2R R52, SRZ ;  /* 0x0000000000347805 */ /* 0x000fe2000001ff00 */
[----:B------:R4:W-:Y:S01]  /*2630*/  @P3 STS.128 [R231], RZ ;  /* 0x000000ffe7003388 */ /* 0x0009e20000000c00 */
        /* <DEDUP_REMOVED lines=18> */
[----:B------:R-:W-:Y:S01]  /*2760*/  @!P3 LDGSTS.E.BYPASS.LTC128B.128 [R231], desc[UR6][R232.64] ;  /* 0x00000000e8e7bfae */ /* 0x000fe2000b901d46 */
[----:B------:R-:W-:-:S03]  /*2770*/  ULDC UR17, c[0x0][0x2dc] ;  /* 0x0000b70000117ab9 */ /* 0x000fc60000000800 */
[----:B------:R-:W-:Y:S01]  /*2780*/  @!P3 LDGSTS.E.BYPASS.LTC128B.128 [R231+0x2000], desc[UR6][R232.64+0x80] ;  /* 0x02000080e8e7bfae */ /* 0x000fe2000b901d46 */
[----:B--2---:R-:W-:-:S03]  /*2790*/  @!P1 IMAD R8, R20, UR24, RZ ;  /* 0x0000001814089c24 */ /* 0x004fc6000f8e02ff */
[----:B------:R-:W-:Y:S01]  /*27a0*/  @!P3 LDGSTS.E.BYPASS.LTC128B.128 [R231+0x4000], desc[UR6][R232.64+0x100] ;  /* 0x04000100e8e7bfae */ /* 0x000fe2000b901d46 */
[----:B------:R-:W2:Y:S01]  /*27b0*/  @!P0 LDC.64 R20, c[0x0][0x220] ;  /* 0x00008800ff148b82 */ /* 0x000ea20000000a00 */
[----:B------:R-:W-:Y:S02]  /*27c0*/  @!P1 IMAD R18, R244, UR25, R8 ;  /* 0x00000019f4129c24 */ /* 0x000fe4000f8e0208 */
[----:B------:R-:W-:Y:S01]  /*27d0*/  @!P3 LDGSTS.E.BYPASS.LTC128B.128 [R231+0x6000], desc[UR6][R232.64+0x180] ;  /* 0x06000180e8e7bfae */ /* 0x000fe2000b901d46 */
[----:B------:R-:W-:-:S03]  /*27e0*/  @!P0 LEA R8, P4, R14, R24, 0x1 ;  /* 0x000000180e088211 */ /* 0x000fc600078808ff */
[----:B------:R4:W-:Y:S01]  /*27f0*/  @P2 STS.128 [R231+0x1000], RZ ;  /* 0x001000ffe7002388 */ /* 0x0009e20000000c00 */
[----:B------:R-:W-:-:S03]  /*2800*/  @!P0 LEA.HI.X R9, R14, R25, R6, 0x1, P4 ;  /* 0x000000190e098211 */ /* 0x000fc600020f0c06 */
        /* <DEDUP_REMOVED lines=9> */
[----:B------:R1:W-:Y:S01]  /*28a0*/  @!P2 LDGSTS.E.BYPASS.LTC128B.128 [R231+0x7000], desc[UR6][R4.64+0x180] ;  /* 0x0700018004e7afae */ /* 0x0003e2000b901d46 */
[----:B---3--:R-:W-:-:S03]  /*28b0*/  @!P1 LEA R6, P2, R12, R22, 0x1 ;  /* 0x000000160c069211 */ /* 0x008fc600078408ff */
        /* <DEDUP_REMOVED lines=8> */
[----:B------:R-:W-:Y:S01]  /*2940*/  @!P1 LDGSTS.E.BYPASS.LTC128B.128 [R231+0x12000], desc[UR6][R10.64+0x80] ;  /* 0x120000800ae79fae */ /* 0x000fe2000b901d46 */
[----:B-1----:R-:W-:-:S03]  /*2950*/  @!P1 IMAD.IADD R4, R13, 0x1, R18 ;  /* 0x000000010d049824 */ /* 0x002fc600078e0212 */
[----:B------:R-:W-:Y:S01]  /*2960*/  @!P1 LDGSTS.E.BYPASS.LTC128B.128 [R231+0x14000], desc[UR6][R10.64+0x100] ;  /* 0x140001000ae79fae */ /* 0x000fe2000b901d46 */
[----:B------:R-:W-:-:S03]  /*2970*/  @!P0 IMAD.IADD R5, R17, 0x1, R27 ;  /* 0x0000000111058824 */ /* 0x000fc600078e021b */
[----:B------:R-:W-:Y:S01]  /*2980*/  @!P1 LDGSTS.E.BYPASS.LTC128B.128 [R231+0x16000], desc[UR6][R10.64+0x180] ;  /* 0x160001800ae79fae */ /* 0x000fe2000b901d46 */
[----:B------:R-:W-:Y:S02]  /*2990*/  @!P1 LEA.HI.X R7, R12, R23, R4, 0x1, P2 ;  /* 0x000000170c079211 */ /* 0x000fe400010f0c04 */
[C---:B--2---:R-:W-:Y:S01]  /*29a0*/  @!P0 LEA R4, P2, R16.reuse, R20, 0x1 ;  /* 0x0000001410048211 */ /* 0x044fe200078408ff */
[----:B------:R4:W-:Y:S03]  /*29b0*/  @P0 STS.128 [R231+0x11000], RZ ;  /* 0x011000ffe7000388 */ /* 0x0009e60000000c00 */
[----:B------:R-:W-:Y:S01]  /*29c0*/  @!P0 LEA.HI.X R5, R16, R21, R5, 0x1, P2 ;  /* 0x0000001510058211 */ /* 0x000fe200010f0c05 */
[----:B------:R4:W-:Y:S01]  /*29d0*/  @P0 STS.128 [R231+0x13000], RZ ;  /* 0x013000ffe7000388 */ /* 0x0009e20000000c00 */
[----:B------:R-:W-:-:S03]  /*29e0*/  ISETP.GE.AND P2, PT, R249, UR11, PT ;  /* 0x0000000bf9007c0c */ /* 0x000fc6000bf46270 */
        /* <DEDUP_REMOVED lines=18> */
[----:B-1----:R-:W-:-:S03]  /*2b10*/  SHF.R.S32.HI R8, RZ, 0x1f, R249 ;  /* 0x0000001fff087819 */ /* 0x002fc600000114f9 */
        /* <DEDUP_REMOVED lines=9> */
[----:B------:R4:W-:Y:S04]  /*2bb0*/  @!P0 LDGSTS.E.BYPASS.LTC128B.128 [R231+0x19000], desc[UR6][R4.64] ;  /* 0x1900000004e78fae */ /* 0x0009e8000b901d46 */
[----:B------:R4:W-:Y:S01]  /*2bc0*/  @!P0 LDGSTS.E.BYPASS.LTC128B.128 [R231+0x1b000], desc[UR6][R4.64+0x80] ;  /* 0x1b00008004e78fae */ /* 0x0009e2000b901d46 */
[C---:B-1----:R-:W-:Y:S01]  /*2bd0*/  IMAD.SHL.U32 R6, R249.reuse, 0x4, RZ ;  /* 0x00000004f9067824 */ /* 0x042fe200078e00ff */
[----:B------:R-:W-:-:S02]  /*2be0*/  SHF.L.U64.HI R7, R249, 0x2, R8 ;  /* 0x00000002f9077819 */ /* 0x000fc40000010208 */
[----:B------:R4:W-:Y:S02]  /*2bf0*/  @!P0 LDGSTS.E.BYPASS.LTC128B.128 [R231+0x1d000], desc[UR6][R4.64+0x100] ;  /* 0x1d00010004e78fae */ /* 0x0009e4000b901d46 */
[----:B------:R-:W-:Y:S02]  /*2c00*/  IADD3 R6, P1, R6, UR10, RZ ;  /* 0x0000000a06067c10 */ /* 0x000fe4000ff3e0ff */
[----:B------:R4:W-:Y:S02]  /*2c10*/  @!P0 LDGSTS.E.BYPASS.LTC128B.128 [R231+0x1f000], desc[UR6][R4.64+0x180] ;  /* 0x1f00018004e78fae */ /* 0x0009e4000b901d46 */
[----:B------:R-:W-:Y:S02]  /*2c20*/  IADD3.X R7, R7, UR9, RZ, P1, !PT ;  /* 0x0000000907077c10 */ /* 0x000fe40008ffe4ff */
[----:B------:R-:W0:Y:S04]  /*2c30*/  LDGDEPBAR ;  /* 0x00000000000079af */ /* 0x000e280000000000 */
[----:B------:R4:W5:Y:S04]  /*2c40*/  @!P2 LDG.E R240, desc[UR6][R6.64] ;  /* 0x0000000606f0a981 */ /* 0x000968000c1e1900 */
[----:B------:R4:W5:Y:S01]  /*2c50*/  @!P6 LDG.E R241, desc[UR6][R6.64+0x20] ;  /* 0x0000200606f1e981 */ /* 0x000962000c1e1900 */
[----:B------:R-:W-:Y:S01]  /*2c60*/  UIADD3 UR13, UR29, 0x40, URZ ;  /* 0x000000401d0d7890 */ /* 0x000fe2000fffe03f */
[----:B------:R-:W-:-:S02]  /*2c70*/  CS2R R26, SRZ ;  /* 0x00000000001a7805 */ /* 0x000fc4000001ff00 */
[----:B------:R-:W-:Y:S02]  /*2c80*/  CS2R R24, SRZ ;  /* 0x0000000000187805 */ /* 0x000fe4000001ff00 */
[----:B------:R-:W-:Y:S02]  /*2c90*/  CS2R R22, SRZ ;  /* 0x0000000000167805 */ /* 0x000fe4000001ff00 */
[----:B------:R-:W-:Y:S02]  /*2ca0*/  CS2R R20, SRZ ;  /* 0x0000000000147805 */ /* 0x000fe4000001ff00 */
[----:B------:R-:W-:Y:S01]  /*2cb0*/  SHF.L.U64.HI R242, R249, 0x2, R8 ;  /* 0x00000002f9f27819 */ /* 0x000fe20000010208 */
[----:B------:R-:W-:Y:S01]  /*2cc0*/  UISETP.GE.AND UP0, UPT, UR13, UR5, UPT ;  /* 0x000000050d00728c */ /* 0x000fe2000bf06270 */
[----:B------:R-:W-:Y:S01]  /*2cd0*/  UMOV UR12, UR18 ;  /* 0x00000012000c7c82 */ /* 0x000fe20008000000 */
[----:B------:R-:W-:Y:S01]  /*2ce0*/  UMOV UR11, UR19 ;  /* 0x00000013000b7c82 */ /* 0x000fe20008000000 */
[----:B------:R-:W-:-:S08]  /*2cf0*/  ULDC UR13, c[0x0][0x2ec] ;  /* 0x0000bb00000d7ab9 */ /* 0x000fd00000000800 */
.L_x_504:
        /* <DEDUP_REMOVED lines=11> */
[----:B------:R-:W-:Y:S04]  /*2db0*/  LDSM.16.M88.4 R16, [R218] ;  /* 0x00000000da10783b */ /* 0x000fe80000000200 */
[----:B------:R-:W4:Y:S04]  /*2dc0*/  LDSM.16.M88.4 R8, [R3+UR4+0x10000] ;  /* 0x010000040308783b */ /* 0x000f280008000200 */
[----:B-1----:R-:W1:Y:S04]  /*2dd0*/  LDSM.16.M88.4 R84, [R3+UR4+0x10800] ;  /* 0x010800040354783b */ /* 0x002e680008000200 */
[----:B------:R-:W-:Y:S04]  /*2de0*/  LDSM.16.M88.4 R88, [R220] ;  /* 0x00000000dc58783b */ /* 0x000fe80000000200 */
[----:B------:R-:W2:Y:S04]  /*2df0*/  LDSM.16.M88.4 R92, [R2] ;  /* 0x00000000025c783b */ /* 0x000ea80000000200 */
[----:B------:R-:W3:Y:S04]  /*2e00*/  LDSM.16.M88.4 R96, [R2+0x800] ;  /* 0x000800000260783b */ /* 0x000ee80000000200 */
[----:B------:R-:W-:Y:S04]  /*2e10*/  LDSM.16.M88.4 R100, [R223] ;  /* 0x00000000df64783b */ /* 0x000fe80000000200 */
[----:B------:R-:W3:Y:S04]  /*2e20*/  LDSM.16.M88.4 R104, [R217] ;  /* 0x00000000d968783b */ /* 0x000ee80000000200 */
[----:B------:R-:W-:Y:S04]  /*2e30*/  LDSM.16.M88.4 R108, [R222] ;  /* 0x00000000de6c783b */ /* 0x000fe80000000200 */
[----:B------:R-:W-:Y:S01]  /*2e40*/  LDSM.16.M88.4 R112, [R216] ;  /* 0x00000000d870783b */ /* 0x000fe20000000200 */
[C---:B----4-:R-:W-:Y:S06]  /*2e50*/  HMMA.16816.F32 R4, R16.reuse, R8, RZ ;  /* 0x000000081004723c */ /* 0x050fec00000018ff */
[C---:B------:R-:W-:Y:S06]  /*2e60*/  HMMA.16816.F32 R8, R16.reuse, R10, RZ ;  /* 0x0000000a1008723c */ /* 0x040fec00000018ff */
[C---:B-1----:R-:W-:Y:S06]  /*2e70*/  HMMA.16816.F32 R12, R16.reuse, R84, RZ ;  /* 0x00000054100c723c */ /* 0x042fec00000018ff */
[----:B------:R-:W-:Y:S01]  /*2e80*/  HMMA.16816.F32 R16, R16, R86, RZ ;  /* 0x000000561010723c */ /* 0x000fe200000018ff */
[----:B------:R-:W1:Y:S05]  /*2e90*/  LDSM.16.M88.4 R84, [R217+0x800] ;  /* 0x00080000d954783b */ /* 0x000e6a0000000200 */
[C---:B--2---:R-:W-:Y:S06]  /*2ea0*/  HMMA.16816.F32 R4, R88.reuse, R92, R4 ;  /* 0x0000005c5804723c */ /* 0x044fec0000001804 */
[C---:B------:R-:W-:Y:S01]  /*2eb0*/  HMMA.16816.F32 R8, R88.reuse, R94, R8 ;  /* 0x0000005e5808723c */ /* 0x040fe20000001808 */
[----:B------:R-:W-:Y:S05]  /*2ec0*/  LDSM.16.M88.4 R92, [R218+0x2000] ;  /* 0x00200000da5c783b */ /* 0x000fea0000000200 */
[C---:B---3--:R-:W-:Y:S06]  /*2ed0*/  HMMA.16816.F32 R12, R88.reuse, R96, R12 ;  /* 0x00000060580c723c */ /* 0x048fec000000180c */
        /* <DEDUP_REMOVED lines=465> */
[----:B-1----:R-:W-:Y:S05]  /*4bf0*/  IMAD.U32 R4, R6, -0x40, RZ ;  /* 0xffffffc006047824 */ /* 0x002fea00078e00ff */
        /* <DEDUP_REMOVED lines=18> */
.L_x_502:
[----:B------:R-:W-:Y:S01]  /*4d20*/  LDSM.16.M88.4 R128, [R224] ;  /* 0x00000000e080783b */ /* 0x000fe20000000200 */
[----:B------:R-:W-:Y:S01]  /*4d30*/  IMAD R230, R247, UR17, RZ ;  /* 0x00000011f7e67c24 */ /* 0x000fe2000f8e02ff */
[----:B------:R-:W-:Y:S02]  /*4d40*/  @UP3 UIADD3 UR15, UP2, UR10, -0x100, URZ ;  /* 0xffffff000a0f3890 */ /* 0x000fe4000ff5e03f */
[----:B------:R-:W1:Y:S01]  /*4d50*/  LDSM.16.MT88.4 R16, [R0+0x10000] ;  /* 0x010000000010783b */ /* 0x000e620000004200 */
[----:B------:R-:W-:Y:S02]  /*4d60*/  @UP3 UIADD3 UR12, UP1, UR12, -0x100, URZ ;  /* 0xffffff000c0c3890 */ /* 0x000fe4000ff3e03f */
[----:B------:R-:W-:Y:S01]  /*4d70*/  @UP3 UIADD3.X UR14, UR9, -0x1, URZ, UP2, !UPT ;  /* 0xffffffff090e3890 */ /* 0x000fe200097fe43f */
[----:B------:R-:W2:Y:S01]  /*4d80*/  LDSM.16.M88.4 R124, [R224+0x1000] ;  /* 0x00100000e07c783b */ /* 0x000ea20000000200 */
[----:B------:R-:W-:Y:S03]  /*4d90*/  @UP3 UIADD3.X UR11, UR11, -0x1, URZ, UP1, !UPT ;  /* 0xffffffff0b0b3890 */ /* 0x000fe60008ffe43f */
[----:B------:R-:W3:Y:S04]  /*4da0*/  LDSM.16.MT88.4 R96, [R0+0x12000] ;  /* 0x012000000060783b */ /* 0x000ee80000004200 */
[----:B------:R-:W4:Y:S04]  /*4db0*/  LDSM.16.MT88.4 R112, [R0+0x14000] ;  /* 0x014000000070783b */ /* 0x000f280000004200 */
[----:B------:R-:W4:Y:S04]  /*4dc0*/  LDSM.16.MT88.4 R196, [R0+0x16000] ;  /* 0x0160000000c4783b */ /* 0x000f280000004200 */
[----:B------:R-:W-:Y:S04]  /*4dd0*/  LDSM.16.M88.4 R200, [R227] ;  /* 0x00000000e3c8783b */ /* 0x000fe80000000200 */
[----:B------:R-:W4:Y:S04]  /*4de0*/  LDSM.16.MT88.4 R204, [R0+0x10800] ;  /* 0x0108000000cc783b */ /* 0x000f280000004200 */
[----:B------:R-:W4:Y:S04]  /*4df0*/  LDSM.16.M88.4 R208, [R227+0x1000] ;  /* 0x00100000e3d0783b */ /* 0x000f280000000200 */
[----:B------:R-:W-:Y:S01]  /*4e00*/  LDSM.16.MT88.4 R212, [R0+0x14800] ;  /* 0x0148000000d4783b */ /* 0x000fe20000004200 */
[-C--:B-1----:R-:W-:Y:S06]  /*4e10*/  HMMA.16816.F32 R4, R128, R16.reuse, RZ ;  /* 0x000000108004723c */ /* 0x082fec00000018ff */
[C---:B--2---:R-:W-:Y:S06]  /*4e20*/  HMMA.16816.F32 R8, R124.reuse, R16, RZ ;  /* 0x000000107c08723c */ /* 0x044fec00000018ff */
[-C--:B------:R-:W-:Y:S06]  /*4e30*/  HMMA.16816.F32 R12, R124, R18.reuse, RZ ;  /* 0x000000127c0c723c */ /* 0x080fec00000018ff */
[C---:B------:R-:W-:Y:S06]  /*4e40*/  HMMA.16816.F32 R16, R128.reuse, R18, RZ ;  /* 0x000000128010723c */ /* 0x040fec00000018ff */
[-C--:B---3--:R-:W-:Y:S06]  /*4e50*/  HMMA.16816.F32 R84, R128, R96.reuse, RZ ;  /* 0x000000608054723c */ /* 0x088fec00000018ff */
        /* <DEDUP_REMOVED lines=17> */
[-C--:B-1----:R-:W-:Y:S06]  /*4f70*/  HMMA.16816.F32 R84, R200, R196.reuse, R84 ;  /* 0x000000c4c854723c */ /* 0x082fec0000001854 */
[C---:B------:R-:W-:Y:S06]  /*4f80*/  HMMA.16816.F32 R88, R208.reuse, R196, R88 ;  /* 0x000000c4d058723c */ /* 0x040fec0000001858 */
[-C--:B------:R-:W-:Y:S06]  /*4f90*/  HMMA.16816.F32 R92, R208, R198.reuse, R92 ;  /* 0x000000c6d05c723c */ /* 0x080fec000000185c */
[C---:B------:R-:W-:Y:S01]  /*4fa0*/  HMMA.16816.F32 R96, R200.reuse, R198, R96 ;  /* 0x000000c6c860723c */ /* 0x040fe20000001860 */
[----:B------:R-:W-:Y:S05]  /*4fb0*/  LDSM.16.M88.4 R196, [R225] ;  /* 0x00000000e1c4783b */ /* 0x000fea0000000200 */
[-C--:B------:R-:W-:Y:S06]  /*4fc0*/  HMMA.16816.F32 R100, R200, R212.reuse, R100 ;  /* 0x000000d4c864723c */ /* 0x080fec0000001864 */
[C---:B------:R-:W-:Y:S06]  /*4fd0*/  HMMA.16816.F32 R104, R208.reuse, R212, R104 ;  /* 0x000000d4d068723c */ /* 0x040fec0000001868 */
[-C--:B------:R-:W-:Y:S06]  /*4fe0*/  HMMA.16816.F32 R108, R208, R214.reuse, R108 ;  /* 0x000000d6d06c723c */ /* 0x080fec000000186c */
[C---:B------:R-:W-:Y:S01]  /*4ff0*/  HMMA.16816.F32 R112, R200.reuse, R214, R112 ;  /* 0x000000d6c870723c */ /* 0x040fe20000001870 */
[----:B------:R-:W1:Y:S05]  /*5000*/  LDSM.16.MT88.4 R212, [R0+0x11000] ;  /* 0x0110000000d4783b */ /* 0x000e6a0000004200 */
[-C--:B--2---:R-:W-:Y:S06]  /*5010*/  HMMA.16816.F32 R116, R200, R204.reuse, R116 ;  /* 0x000000ccc874723c */ /* 0x084fec0000001874 */
[C---:B------:R-:W-:Y:S06]  /*5020*/  HMMA.16816.F32 R120, R208.reuse, R204, R120 ;  /* 0x000000ccd078723c */ /* 0x040fec0000001878 */
[-C--:B------:R-:W-:Y:S01]  /*5030*/  HMMA.16816.F32 R124, R208, R206.reuse, R124 ;  /* 0x000000ced07c723c */ /* 0x080fe2000000187c */
[----:B------:R-:W2:Y:S05]  /*5040*/  LDSM.16.M88.4 R208, [R225+0x1000] ;  /* 0x00100000e1d0783b */ /* 0x000eaa0000000200 */
[----:B------:R-:W-:Y:S01]  /*5050*/  HMMA.16816.F32 R128, R200, R206, R128 ;  /* 0x000000cec880723c */ /* 0x000fe20000001880 */
[----:B------:R-:W3:Y:S04]  /*5060*/  LDSM.16.MT88.4 R200, [R0+0x13000] ;  /* 0x0130000000c8783b */ /* 0x000ee80000004200 */
[----:B------:R-:W4:Y:S01]  /*5070*/  LDSM.16.MT88.4 R204, [R0+0x15000] ;  /* 0x0150000000cc783b */ /* 0x000f220000004200 */
        /* <DEDUP_REMOVED lines=9> */
[----:B------:R-:W-:Y:S05]  /*5110*/  LDSM.16.M88.4 R200, [R226] ;  /* 0x00000000e2c8783b */ /* 0x000fea0000000200 */
[-C--:B----4-:R-:W-:Y:S06]  /*5120*/  HMMA.16816.F32 R100, R196, R204.reuse, R100 ;  /* 0x000000ccc464723c */ /* 0x090fec0000001864 */
        /* <DEDUP_REMOVED lines=19> */
[----:B------:R-:W-:Y:S01]  /*5260*/  IMAD.U32 R196, R230, -0x40, RZ ;  /* 0xffffffc0e6c47824 */ /* 0x000fe200078e00ff */
        /* <DEDUP_REMOVED lines=13> */
[----:B------:R1:W5:Y:S01]  /*5340*/  @P3 LDG.E R240, desc[UR6][R212.64+-0x100] ;  /* 0xffff0006d4f03981 */ /* 0x000362000c1e1900 */
        /* <DEDUP_REMOVED lines=9> */
[C---:B------:R-:W-:Y:S04]  /*53e0*/  IMAD R210, R230.reuse, 0x18, RZ ;  /* 0x00000018e6d27824 */ /* 0x040fe800078e02ff */
[CC--:B------:R-:W-:Y:S01]  /*53f0*/  LEA R204, P0, R197.reuse, R228.reuse, 0x2 ;  /* 0x000000e4c5cc7211 */ /* 0x0c0fe200078010ff */
[C---:B------:R-:W-:Y:S02]  /*5400*/  IMAD.SHL.U32 R209, R230.reuse, 0x20, RZ ;  /* 0x00000020e6d17824 */ /* 0x040fe400078e00ff */
[----:B------:R-:W-:Y:S01]  /*5410*/  IMAD R211, R230, 0x30, RZ ;  /* 0x00000030e6d37824 */ /* 0x000fe200078e02ff */
[-C--:B------:R-:W-:Y:S02]  /*5420*/  LEA.HI.X.SX32 R205, R197, R229.reuse, 0x2, P0 ;  /* 0x000000e5c5cd7211 */ /* 0x080fe400000f16ff */
[CC--:B------:R-:W-:Y:S03]  /*5430*/  LEA R208, P0, R209.reuse, R228.reuse, 0x2 ;  /* 0x000000e4d1d07211 */ /* 0x0c0fe600078010ff */
[----:B------:R4:W-:Y:S01]  /*5440*/  REDG.E.ADD.F32.FTZ.RN.STRONG.GPU desc[UR6][R204.64], R6 ;  /* 0x00000006cc0079a6 */ /* 0x0009e2000c10f386 */
[-C--:B------:R-:W-:Y:S02]  /*5450*/  LEA.HI.X.SX32 R209, R209, R229.reuse, 0x2, P0 ;  /* 0x000000e5d1d17211 */ /* 0x080fe400000f16ff */
[CC--:B--2---:R-:W-:Y:S04]  /*5460*/  LEA R4, P1, R210.reuse, R228.reuse, 0x2 ;  /* 0x000000e4d2047211 */ /* 0x0c4fe800078210ff */
[-C--:B---3--:R-:W-:Y:S01]  /*5470*/  LEA.HI.X.SX32 R5, R210, R229.reuse, 0x2, P1 ;  /* 0x000000e5d2057211 */ /* 0x088fe200008f16ff */
[C---:B------:R-:W-:Y:S04]  /*5480*/  IMAD R210, R230.reuse, 0x38, RZ ;  /* 0x00000038e6d27824 */ /* 0x040fe800078e02ff */
[----:B------:R2:W-:Y:S04]  /*5490*/  REDG.E.ADD.F32.FTZ.RN.STRONG.GPU desc[UR6][R4.64], R7 ;  /* 0x00000007040079a6 */ /* 0x0005e8000c10f386 */
[----:B------:R3:W-:Y:S01]  /*54a0*/  REDG.E.ADD.F32.FTZ.RN.STRONG.GPU desc[UR6][R208.64], R8 ;  /* 0x00000008d00079a6 */ /* 0x0007e2000c10f386 */
[----:B----4-:R-:W-:Y:S01]  /*54b0*/  IMAD R205, R230, 0x28, RZ ;  /* 0x00000028e6cd7824 */ /* 0x010fe200078e02ff */
        /* <DEDUP_REMOVED lines=13> */
[-C--:B--2---:R-:W-:Y:S01]  /*5590*/  LEA.HI.X.SX32 R9, R208, R229.reuse, 0x2, P0 ;  /* 0x000000e5d0097211 */ /* 0x084fe200000f16ff */
[C---:B---3--:R-:W-:Y:S04]  /*55a0*/  IMAD.IADD R7, R196.reuse, 0x1, R208 ;  /* 0x00000001c4077824 */ /* 0x048fe800078e02d0 */
[----:B------:R2:W-:Y:S01]  /*55b0*/  REDG.E.ADD.F32.FTZ.RN.STRONG.GPU desc[UR6][R8.64], R18 ;  /* 0x00000012080079a6 */ /* 0x0005e2000c10f386 */
[CC--:B------:R-:W-:Y:S01]  /*55c0*/  LEA R6, P1, R7.reuse, R228.reuse, 0x2 ;  /* 0x000000e407067211 */ /* 0x0c0fe200078210ff */
[C---:B----4-:R-:W-:Y:S03]  /*55d0*/  IMAD.IADD R4, R196.reuse, 0x1, R7 ;  /* 0x00000001c4047824 */ /* 0x050fe600078e0207 */
[-C--:B------:R-:W-:Y:S01]  /*55e0*/  LEA.HI.X.SX32 R7, R7, R229.reuse, 0x2, P1 ;  /* 0x000000e507077211 */ /* 0x080fe200008f16ff */
[----:B------:R-:W-:Y:S01]  /*55f0*/  IMAD.IADD R5, R196, 0x1, R4 ;  /* 0x00000001c4057824 */ /* 0x000fe200078e0204 */
[CC--:B-1----:R-:W-:Y:S03]  /*5600*/  LEA R16, P0, R4.reuse, R228.reuse, 0x2 ;  /* 0x000000e404107211 */ /* 0x0c2fe600078010ff */
        /* <DEDUP_REMOVED lines=8> */
[CC--:B--2---:R-:W-:Y:S03]  /*5690*/  LEA R8, P1, R4.reuse, R228.reuse, 0x2 ;  /* 0x000000e404087211 */ /* 0x0c4fe600078210ff */
[----:B------:R2:W-:Y:S01]  /*56a0*/  REDG.E.ADD.F32.FTZ.RN.STRONG.GPU desc[UR6][R10.64], R13 ;  /* 0x0000000d0a0079a6 */ /* 0x0005e2000c10f386 */
[-C--:B------:R-:W-:Y:S05]  /*56b0*/  LEA.HI.X.SX32 R9, R4, R229.reuse, 0x2, P1 ;  /* 0x000000e504097211 */ /* 0x080fea00008f16ff */
[----:B------:R3:W-:Y:S01]  /*56c0*/  REDG.E.ADD.F32.FTZ.RN.STRONG.GPU desc[UR6][R8.64], R14 ;  /* 0x0000000e080079a6 */ /* 0x0007e2000c10f386 */
[C---:B-1----:R-:W-:Y:S05]  /*56d0*/  IMAD.IADD R7, R196.reuse, 0x1, R4 ;  /* 0x00000001c4077824 */ /* 0x042fea00078e0204 */
[CC--:B------:R-:W-:Y:S04]  /*56e0*/  LEA R6, P0, R7.reuse, R228.reuse, 0x2 ;  /* 0x000000e407067211 */ /* 0x0c0fe800078010ff */
[-C--:B------:R-:W-:Y:S05]  /*56f0*/  LEA.HI.X.SX32 R7, R7, R229.reuse, 0x2, P0 ;  /* 0x000000e507077211 */ /* 0x080fea00000f16ff */
[----:B------:R1:W-:Y:S01]  /*5700*/  REDG.E.ADD.F32.FTZ.RN.STRONG.GPU desc[UR6][R6.64], R15 ;  /* 0x0000000f060079a6 */ /* 0x0003e2000c10f386 */
[C---:B--2---:R-:W-:Y:S03]  /*5710*/  IMAD.IADD R10, R196.reuse, 0x1, R5 ;  /* 0x00000001c40a7824 */ /* 0x044fe600078e0205 */
        /* <DEDUP_REMOVED lines=16> */
[----:B------:R-:W-:Y:S04]  /*5820*/  REDG.E.ADD.F32.FTZ.RN.STRONG.GPU desc[UR6][R12.64], R88 ;  /* 0x000000580c0079a6 */ /* 0x000fe8000c10f386 */
[----:B------:R3:W-:Y:S01]  /*5830*/  REDG.E.ADD.F32.FTZ.RN.STRONG.GPU desc[UR6][R10.64], R89 ;  /* 0x000000590a0079a6 */ /* 0x0007e2000c10f386 */
[CC--:B--2---:R-:W-:Y:S03]  /*5840*/  LEA R8, P1, R4.reuse, R228.reuse, 0x2 ;  /* 0x000000e404087211 */ /* 0x0c4fe600078210ff */
[----:B------:R-:W-:Y:S01]  /*5850*/  LDSM.16.MT88.4 R84, [R0+0x4000] ;  /* 0x004000000054783b */ /* 0x000fe20000004200 */
[-C--:B------:R-:W-:Y:S05]  /*5860*/  LEA.HI.X.SX32 R9, R4, R229.reuse, 0x2, P1 ;  /* 0x000000e504097211 */ /* 0x080fea00008f16ff */
[----:B------:R2:W-:Y:S01]  /*5870*/  REDG.E.ADD.F32.FTZ.RN.STRONG.GPU desc[UR6][R8.64], R90 ;  /* 0x0000005a080079a6 */ /* 0x0005e2000c10f386 */
[C---:B-1----:R-:W-:Y:S05]  /*5880*/  IMAD.IADD R7, R196.reuse, 0x1, R4 ;  /* 0x00000001c4077824 */ /* 0x042fea00078e0204 */
[CC--:B------:R-:W-:Y:S01]  /*5890*/  LEA R6, P0, R7.reuse, R228.reuse, 0x2 ;  /* 0x000000e407067211 */ /* 0x0c0fe200078010ff */
[C---:B---3--:R-:W-:Y:S03]  /*58a0*/  IMAD.IADD R10, R196.reuse, 0x1, R5 ;  /* 0x00000001c40a7824 */ /* 0x048fe600078e0205 */
[-C--:B------:R-:W-:Y:S01]  /*58b0*/  LEA.HI.X.SX32 R7, R7, R229.reuse, 0x2, P0 ;  /* 0x000000e507077211 */ /* 0x080fe200000f16ff */
[----:B------:R-:W-:Y:S04]  /*58c0*/  IMAD.IADD R4, R196, 0x1, R10 ;  /* 0x00000001c4047824 */ /* 0x000fe800078e020a */
[----:B------:R1:W-:Y:S01]  /*58d0*/  REDG.E.ADD.F32.FTZ.RN.STRONG.GPU desc[UR6][R6.64], R91 ;  /* 0x0000005b060079a6 */ /* 0x0003e2000c10f386 */
[CC--:B--2---:R-:W-:Y:S03]  /*58e0*/  LEA R8, P0, R5.reuse, R228.reuse, 0x2 ;  /* 0x000000e405087211 */ /* 0x0c4fe600078010ff */
        /* <DEDUP_REMOVED lines=19> */
[----:B------:R3:W-:Y:S04]  /*5a20*/  REDG.E.ADD.F32.FTZ.RN.STRONG.GPU desc[UR6][R8.64], R94 ;  /* 0x0000005e080079a6 */ /* 0x0007e8000c10f386 */
[----:B------:R-:W-:Y:S01]  /*5a30*/  LDSM.16.MT88.4 R96, [R0+0x800] ;  /* 0x000800000060783b */ /* 0x000fe20000004200 */
[C---:B-1----:R-:W-:Y:S05]  /*5a40*/  IMAD.IADD R7, R196.reuse, 0x1, R4 ;  /* 0x00000001c4077824 */ /* 0x042fea00078e0204 */
[CC--:B------:R-:W-:Y:S04]  /*5a50*/  LEA R6, P0, R7.reuse, R228.reuse, 0x2 ;  /* 0x000000e407067211 */ /* 0x0c0fe800078010ff */
[-C--:B------:R-:W-:Y:S01]  /*5a60*/  LEA.HI.X.SX32 R7, R7, R229.reuse, 0x2, P0 ;  /* 0x000000e507077211 */ /* 0x080fe200000f16ff */
[C---:B--2---:R-:W-:Y:S01]  /*5a70*/  IMAD.IADD R10, R196.reuse, 0x1, R5 ;  /* 0x00000001c40a7824 */ /* 0x044fe200078e0205 */
        /* <DEDUP_REMOVED lines=212> */
.L_x_503:
[----:B------:R-:W-:Y:S01]  /*67c0*/  ISETP.LT.AND P0, PT, RZ, UR8, PT ;  /* 0x00000008ff007c0c */ /* 0x000fe2000bf01270 */
[----:B------:R-:W-:Y:S11]  /*67d0*/  UIADD3 UR8, UR8, -0x1, URZ ;  /* 0xffffffff08087890 */ /* 0x000ff6000fffe03f */
[----:B------:R-:W-:Y:S01]  /*67e0*/  @!UPT UIADD3 URZ, URZ, URZ, URZ ;  /* 0x0000003f3f3ff290 */ /* 0x000fe2000fffe03f */
[----:B------:R-:W-:Y:S05]  /*67f0*/  @P0 BRA `(.L_x_504) ;  /* 0xffffffc400400947 */ /* 0x000fea000383ffff */
[----:B------:R-:W-:Y:S01]  /*6800*/  BAR.SYNC.DEFER_BLOCKING 0x0 ;  /* 0x0000000000007b1d */ /* 0x000fe20000010000 */
[----:B------:R-:W-:Y:S01]  /*6810*/  F2FP.F16.F32.PACK_AB R86, R35, R34 ;  /* 0x000000222356723e */ /* 0x000fe200000000ff */
[----:B------:R-:W-:Y:S01]  /*6820*/  UISETP.NE.AND UP0, UPT, UR23, -0x1, UPT ;  /* 0xffffffff1700788c */ /* 0x000fe2000bf05270 */
[----:B------:R-:W-:Y:S01]  /*6830*/  F2FP.F16.F32.PACK_AB R84, R31, R30 ;  /* 0x0000001e1f54723e */ /* 0x000fe200000000ff */
[----:B------:R-:W-:Y:S01]  /*6840*/  USHF.L.U32 UR19, UR22, 0x6, URZ ;  /* 0x0000000616137899 */ /* 0x000fe2000800063f */
        /* <DEDUP_REMOVED lines=97> */
[----:B-1----:R-:W-:Y:S01]  /*6e60*/  FMUL.FTZ R5, R189, UR8 ;  /* 0x00000008bd057c20 */ /* 0x002fe20008410000 */
        /* <DEDUP_REMOVED lines=63> */
[----:B------:R-:W-:Y:S01]  /*7260*/  PLOP3.LUT P0, PT, PT, PT, UP0, 0x80, 0x0 ;  /* 0x000000000000781c */ /* 0x000fe20003f0f008 */
        /* <DEDUP_REMOVED lines=21> */
[----:B-1----:R-:W-:-:S03]  /*73c0*/  SHF.R.S32.HI R6, RZ, 0x1f, R4 ;  /* 0x0000001fff067819 */ /* 0x002fc60000011404 */
        /* <DEDUP_REMOVED lines=30> */
.L_x_505:
[----:B------:R-:W-:Y:S01]  /*75b0*/  @UP0 UIADD3 UR14, UR16, UR23, URZ ;  /* 0x00000017100e0290 */ /* 0x000fe2000fffe03f */
[----:B------:R-:W-:Y:S01]  /*75c0*/  LEA.HI R6, R6, R4, RZ, 0x3 ;  /* 0x0000000406067211 */ /* 0x000fe200078f18ff */
[----:B------:R-:W-:Y:S02]  /*75d0*/  @UP0 ULDC.64 UR10, c[0x0][0x458] ;  /* 0x00011600000a0ab9 */ /* 0x000fe40000000a00 */
[----:B------:R-:W-:Y:S01]  /*75e0*/  @UP0 UIMAD.WIDE.U32 UR12, UR14, UR10, URZ ;  /* 0x0000000a0e0c02a5 */ /* 0x000fe2000f8e003f */
[----:B------:R-:W-:Y:S01]  /*75f0*/  LOP3.LUT R6, R6, 0xfffffff8, RZ, 0xc0, !PT ;  /* 0xfffffff806067812 */ /* 0x000fe200078ec0ff */
[----:B------:R-:W-:-:S04]  /*7600*/  @UP0 UIMAD UR14, UR14, UR11, URZ ;  /* 0x0000000b0e0e02a4 */ /* 0x000fc8000f8e023f */
[----:B------:R-:W-:Y:S01]  /*7610*/  @UP0 UIADD3 UR18, UR13, UR14, URZ ;  /* 0x0000000e0d120290 */ /* 0x000fe2000fffe03f */
[----:B------:R-:W-:Y:S01]  /*7620*/  IMAD.IADD R6, R4, 0x1, -R6 ;  /* 0x0000000104067824 */ /* 0x000fe200078e0a06 */
[----:B------:R-:W-:Y:S01]  /*7630*/  @UP0 UMOV UR17, UR12 ;  /* 0x0000000c00110c82 */ /* 0x000fe20008000000 */
[----:B------:R-:W-:Y:S09]  /*7640*/  @P0 BRA `(.L_x_506) ;  /* 0x0000000000340947 */ /* 0x000ff20003800000 */
        /* <DEDUP_REMOVED lines=13> */
.L_x_506:
[----:B------:R-:W-:Y:S01]  /*7720*/  BAR.SYNC.DEFER_BLOCKING 0x0 ;  /* 0x0000000000007b1d */ /* 0x000fe20000010000 */
[----:B------:R-:W-:Y:S01]  /*7730*/  IMAD.SHL.U32 R6, R6, 0x8, RZ ;  /* 0x0000000806067824 */ /* 0x000fe200078e00ff */
[----:B------:R-:W-:Y:S01]  /*7740*/  USHF.R.S32.HI UR12, URZ, 0x1f, UR19 ;  /* 0x0000001f3f0c7899 */ /* 0x000fe20008011413 */
[----:B------:R-:W-:Y:S01]  /*7750*/  IMAD.U32 R4, RZ, RZ, UR8 ;  /* 0x00000008ff047e24 */ /* 0x000fe2000f8e00ff */
[----:B------:R-:W-:Y:S01]  /*7760*/  UIMAD UR5, UR22, -0x40, UR5 ;  /* 0xffffffc0160578a4 */ /* 0x000fe2000f8e0205 */
[C---:B------:R-:W-:Y:S01]  /*7770*/  IADD3 R9, R244.reuse, 0x20, RZ ;  /* 0x00000020f4097810 */ /* 0x040fe20007ffe0ff */
[----:B------:R-:W-:Y:S01]  /*7780*/  UIMAD UR13, UR12, UR8, URZ ;  /* 0x000000080c0d72a4 */ /* 0x000fe2000f8e023f */
[--C-:B------:R-:W-:Y:S01]  /*7790*/  SHF.R.S32.HI R7, RZ, 0x1f, R6.reuse ;  /* 0x0000001fff077819 */ /* 0x100fe20000011406 */
[----:B------:R-:W-:Y:S01]  /*77a0*/  USHF.R.S32.HI UR16, URZ, 0x1f, UR53 ;  /* 0x0000001f3f107899 */ /* 0x000fe20008011435 */
[----:B------:R-:W-:Y:S01]  /*77b0*/  BSSY B0, `(.L_x_507) ;  /* 0x0000029000007945 */ /* 0x000fe20003800000 */
[----:B------:R-:W-:Y:S01]  /*77c0*/  UIMAD UR13, UR19, UR9, UR13 ;  /* 0x00000009130d72a4 */ /* 0x000fe2000f8e020d */
[----:B------:R-:W-:Y:S01]  /*77d0*/  ISETP.GE.AND P2, PT, R244, UR5, PT ;  /* 0x00000005f4007c0c */ /* 0x000fe2000bf46270 */
[----:B------:R-:W-:Y:S01]  /*77e0*/  IMAD.WIDE.U32 R4, R4, UR19, R6 ;  /* 0x0000001304047c25 */ /* 0x000fe2000f8e0006 */
[----:B------:R-:W-:Y:S01]  /*77f0*/  ULDC.64 UR14, c[0x0][0x468] ;  /* 0x00011a00000e7ab9 */ /* 0x000fe20000000a00 */
[----:B------:R-:W-:-:S02]  /*7800*/  ISETP.GE.AND P1, PT, R9, UR5, PT ;  /* 0x0000000509007c0c */ /* 0x000fc4000bf26270 */
[----:B------:R-:W-:Y:S01]  /*7810*/  IMAD.U32 R8, RZ, RZ, UR13 ;  /* 0x0000000dff087e24 */ /* 0x000fe2000f8e00ff */
[----:B------:R-:W-:Y:S01]  /*7820*/  IADD3 R4, P0, R4, UR20, RZ ;  /* 0x0000001404047c10 */ /* 0x000fe2000ff1e0ff */
[----:B------:R-:W-:Y:S01]  /*7830*/  UIMAD UR13, UR16, UR14, URZ ;  /* 0x0000000e100d72a4 */ /* 0x000fe2000f8e023f */
[----:B--2---:R-:W-:Y:S02]  /*7840*/  SHF.R.S32.HI R64, RZ, 0x1f, R244 ;  /* 0x0000001fff407819 */ /* 0x004fe400000114f4 */
[----:B------:R-:W-:Y:S01]  /*7850*/  IADD3.X R5, R5, UR21, R8, P0, !PT ;  /* 0x0000001505057c10 */ /* 0x000fe200087fe408 */
[----:B------:R-:W-:Y:S01]  /*7860*/  IMAD.U32 R8, RZ, RZ, UR14 ;  /* 0x0000000eff087e24 */ /* 0x000fe2000f8e00ff */
[----:B------:R-:W-:Y:S01]  /*7870*/  UIMAD UR15, UR53, UR15, UR13 ;  /* 0x0000000f350f72a4 */ /* 0x000fe2000f8e020d */
[----:B------:R1:W2:Y:S02]  /*7880*/  LDS.128 R44, [R231+0x11000] ;  /* 0x01100000e72c7984 */ /* 0x0002a40000000c00 */
[----:B------:R-:W-:-:S02]  /*7890*/  IMAD.WIDE.U32 R8, R8, UR53, R4 ;  /* 0x0000003508087c25 */ /* 0x000fc4000f8e0004 */
[----:B------:R1:W3:Y:S03]  /*78a0*/  LDS.128 R40, [R231+0x13000] ;  /* 0x01300000e7287984 */ /* 0x0002e60000000c00 */
[----:B------:R-:W-:Y:S01]  /*78b0*/  IADD3 R12, R9, UR15, RZ ;  /* 0x0000000f090c7c10 */ /* 0x000fe2000fffe0ff */
[----:B------:R1:W4:Y:S04]  /*78c0*/  LDS.128 R36, [R231+0x15000] ;  /* 0x01500000e7247984 */ /* 0x0003280000000c00 */
[----:B------:R1:W1:Y:S04]  /*78d0*/  LDS.128 R32, [R231+0x17000] ;  /* 0x01700000e7207984 */ /* 0x0002680000000c00 */
[----:B------:R1:W1:Y:S04]  /*78e0*/  LDS.128 R60, [R231+0x19000] ;  /* 0x01900000e73c7984 */ /* 0x0002680000000c00 */
[----:B------:R1:W1:Y:S04]  /*78f0*/  LDS.128 R56, [R231+0x1b000] ;  /* 0x01b00000e7387984 */ /* 0x0002680000000c00 */
[----:B------:R1:W1:Y:S04]  /*7900*/  LDS.128 R52, [R231+0x1d000] ;  /* 0x01d00000e7347984 */ /* 0x0002680000000c00 */
[----:B------:R1:W1:Y:S01]  /*7910*/  LDS.128 R48, [R231+0x1f000] ;  /* 0x01f00000e7307984 */ /* 0x0002620000000c00 */
[----:B------:R-:W-:Y:S05]  /*7920*/  @P2 BRA `(.L_x_508) ;  /* 0x0000000000442947 */ /* 0x000fea0003800000 */
[----:B------:R-:W2:Y:S01]  /*7930*/  LDS.128 R24, [R231+0x14000] ;  /* 0x01400000e7187984 */ /* 0x000ea20000000c00 */
[----:B------:R-:W-:Y:S01]  /*7940*/  MOV R4, R8 ;  /* 0x0000000800047202 */ /* 0x000fe20000000f00 */
[----:B------:R-:W-:Y:S01]  /*7950*/  IMAD R13, R64, UR8, RZ ;  /* 0x00000008400d7c24 */ /* 0x000fe2000f8e02ff */
[----:B------:R-:W-:Y:S01]  /*7960*/  MOV R5, R12 ;  /* 0x0000000c00057202 */ /* 0x000fe20000000f00 */
[----:B------:R-:W3:Y:S01]  /*7970*/  LDS.128 R20, [R231+0x12000] ;  /* 0x01200000e7147984 */ /* 0x000ee20000000c00 */
[----:B------:R-:W-:-:S03]  /*7980*/  ULDC.64 UR14, c[0x0][0x3f0] ;  /* 0x0000fc00000e7ab9 */ /* 0x000fc60000000a00 */
[----:B------:R-:W4:Y:S01]  /*7990*/  LDS.128 R16, [R231+0x10000] ;  /* 0x01000000e7107984 */ /* 0x000f220000000c00 */
[----:B------:R-:W-:-:S03]  /*79a0*/  IMAD.WIDE.U32 R10, R244, UR8, R4 ;  /* 0x00000008f40a7c25 */ /* 0x000fc6000f8e0004 */
[----:B------:R-:W1:Y:S01]  /*79b0*/  LDS.128 R28, [R231+0x16000] ;  /* 0x01600000e71c7984 */ /* 0x000e620000000c00 */
[----:B------:R-:W-:-:S05]  /*79c0*/  IMAD R4, R244, UR9, R13 ;  /* 0x00000009f4047c24 */ /* 0x000fca000f8e020d */
[----:B------:R-:W-:Y:S02]  /*79d0*/  IADD3 R5, R11, R4, RZ ;  /* 0x000000040b057210 */ /* 0x000fe40007ffe0ff */
[----:B------:R-:W-:-:S04]  /*79e0*/  LEA R4, P0, R10, UR14, 0x1 ;  /* 0x0000000e0a047c11 */ /* 0x000fc8000f8008ff */
[----:B------:R-:W-:-:S05]  /*79f0*/  LEA.HI.X R5, R10, UR15, R5, 0x1, P0 ;  /* 0x0000000f0a057c11 */ /* 0x000fca00080f0c05 */
[----:B--2---:R2:W-:Y:S04]  /*7a00*/  STG.E.128 desc[UR6][R4.64+0x100], R24 ;  /* 0x0001001804007986 */ /* 0x0045e8000c101d06 */
[----:B---3--:R2:W-:Y:S04]  /*7a10*/  STG.E.128 desc[UR6][R4.64+0x80], R20 ;  /* 0x0000801404007986 */ /* 0x0085e8000c101d06 */
[----:B----4-:R2:W-:Y:S04]  /*7a20*/  STG.E.128 desc[UR6][R4.64], R16 ;  /* 0x0000001004007986 */ /* 0x0105e8000c101d06 */
[----:B-1----:R2:W-:Y:S02]  /*7a30*/  STG.E.128 desc[UR6][R4.64+0x180], R28 ;  /* 0x0001801c04007986 */ /* 0x0025e4000c101d06 */
.L_x_508:
[----:B------:R-:W-:Y:S05]  /*7a40*/  BSYNC B0 ;  /* 0x0000000000007941 */ /* 0x000fea0003800000 */
.L_x_507:
[----:B------:R-:W-:Y:S04]  /*7a50*/  BSSY B0, `(.L_x_509) ;  /* 0x0000010000007945 */ /* 0x000fe80003800000 */
[----:B------:R-:W-:Y:S05]  /*7a60*/  @P1 BRA `(.L_x_510) ;  /* 0x0000000000381947 */ /* 0x000fea0003800000 */
[----:B--2---:R-:W-:Y:S01]  /*7a70*/  IADD3 R4, P0, R244, 0x20, RZ ;  /* 0x00000020f4047810 */ /* 0x004fe20007f1e0ff */
[----:B------:R-:W-:Y:S01]  /*7a80*/  ULDC.64 UR14, c[0x0][0x3f0] ;  /* 0x0000fc00000e7ab9 */ /* 0x000fe20000000a00 */
[----:B------:R-:W-:Y:S02]  /*7a90*/  MOV R9, R12 ;  /* 0x0000000c00097202 */ /* 0x000fe40000000f00 */
[----:B------:R-:W-:Y:S01]  /*7aa0*/  IADD3.X R5, RZ, R64, RZ, P0, !PT ;  /* 0x00000040ff057210 */ /* 0x000fe200007fe4ff */
[----:B------:R-:W-:-:S04]  /*7ab0*/  IMAD.WIDE.U32 R8, R4, UR8, R8 ;  /* 0x0000000804087c25 */ /* 0x000fc8000f8e0008 */
[----:B------:R-:W-:-:S04]  /*7ac0*/  IMAD R5, R5, UR8, RZ ;  /* 0x0000000805057c24 */ /* 0x000fc8000f8e02ff */
[----:B------:R-:W-:Y:S01]  /*7ad0*/  IMAD R5, R4, UR9, R5 ;  /* 0x0000000904057c24 */ /* 0x000fe2000f8e0205 */
[----:B------:R-:W-:-:S04]  /*7ae0*/  LEA R4, P0, R8, UR14, 0x1 ;  /* 0x0000000e08047c11 */ /* 0x000fc8000f8008ff */
[----:B------:R-:W-:-:S04]  /*7af0*/  IADD3 R5, R9, R5, RZ ;  /* 0x0000000509057210 */ /* 0x000fc80007ffe0ff */
[----:B------:R-:W-:-:S05]  /*7b00*/  LEA.HI.X R5, R8, UR15, R5, 0x1, P0 ;  /* 0x0000000f08057c11 */ /* 0x000fca00080f0c05 */
[----:B------:R2:W-:Y:S04]  /*7b10*/  STG.E.128 desc[UR6][R4.64], R44 ;  /* 0x0000002c04007986 */ /* 0x0005e8000c101d06 */
[----:B---3--:R2:W-:Y:S04]  /*7b20*/  STG.E.128 desc[UR6][R4.64+0x80], R40 ;  /* 0x0000802804007986 */ /* 0x0085e8000c101d06 */
[----:B----4-:R2:W-:Y:S04]  /*7b30*/  STG.E.128 desc[UR6][R4.64+0x100], R36 ;  /* 0x0001002404007986 */ /* 0x0105e8000c101d06 */
[----:B-1----:R2:W-:Y:S02]  /*7b40*/  STG.E.128 desc[UR6][R4.64+0x180], R32 ;  /* 0x0001802004007986 */ /* 0x0025e4000c101d06 */
.L_x_510:
[----:B------:R-:W-:Y:S05]  /*7b50*/  BSYNC B0 ;  /* 0x0000000000007941 */ /* 0x000fea0003800000 */
.L_x_509:
[----:B--2---:R2:W1:Y:S01]  /*7b60*/  LDS.128 R24, [R231+0x18000] ;  /* 0x01800000e7187984 */ /* 0x0044620000000c00 */
[----:B------:R-:W-:Y:S01]  /*7b70*/  UIMAD UR5, UR12, UR10, URZ ;  /* 0x0000000a0c0572a4 */ /* 0x000fe2000f8e023f */
[----:B------:R-:W-:Y:S01]  /*7b80*/  IMAD.U32 R4, RZ, RZ, UR10 ;  /* 0x0000000aff047e24 */ /* 0x000fe2000f8e00ff */
[----:B------:R-:W-:Y:S01]  /*7b90*/  USHF.R.S32.HI UR13, URZ, 0x1f, UR53 ;  /* 0x0000001f3f0d7899 */ /* 0x000fe20008011435 */
[----:B------:R2:W1:Y:S01]  /*7ba0*/  LDS.128 R20, [R231+0x1a000] ;  /* 0x01a00000e7147984 */ /* 0x0004620000000c00 */
[----:B------:R-:W-:Y:S01]  /*7bb0*/  UIMAD UR5, UR19, UR11, UR5 ;  /* 0x0000000b130572a4 */ /* 0x000fe2000f8e0205 */
[----:B------:R-:W-:Y:S01]  /*7bc0*/  IMAD.WIDE.U32 R6, R4, UR19, R6 ;  /* 0x0000001304067c25 */ /* 0x000fe2000f8e0006 */
[----:B------:R-:W-:Y:S01]  /*7bd0*/  ULDC.64 UR8, c[0x0][0x470] ;  /* 0x00011c0000087ab9 */ /* 0x000fe20000000a00 */
[----:B------:R2:W1:Y:S01]  /*7be0*/  LDS.128 R16, [R231+0x1c000] ;  /* 0x01c00000e7107984 */ /* 0x0004620000000c00 */
[----:B------:R-:W-:Y:S02]  /*7bf0*/  BSSY B0, `(.L_x_511) ;  /* 0x0000018000007945 */ /* 0x000fe40003800000 */
[----:B------:R-:W-:Y:S01]  /*7c00*/  IMAD.U32 R4, RZ, RZ, UR5 ;  /* 0x00000005ff047e24 */ /* 0x000fe2000f8e00ff */
[----:B------:R2:W1:Y:S01]  /*7c10*/  LDS.128 R12, [R231+0x1e000] ;  /* 0x01e00000e70c7984 */ /* 0x0004620000000c00 */
        /* <DEDUP_REMOVED lines=8> */
[----:B------:R-:W-:Y:S01]  /*7ca0*/  MOV R4, R6 ;  /* 0x0000000600047202 */ /* 0x000fe20000000f00 */
[----:B------:R-:W-:Y:S01]  /*7cb0*/  IMAD R11, R64, UR10, RZ ;  /* 0x0000000a400b7c24 */ /* 0x000fe2000f8e02ff */
[----:B------:R-:W-:Y:S01]  /*7cc0*/  MOV R5, R10 ;  /* 0x0000000a00057202 */ /* 0x000fe20000000f00 */
[----:B------:R-:W-:Y:S02]  /*7cd0*/  ULDC.64 UR8, c[0x0][0x3f8] ;  /* 0x0000fe0000087ab9 */ /* 0x000fe40000000a00 */
[----:B------:R-:W-:-:S04]  /*7ce0*/  IMAD.WIDE.U32 R8, R244, UR10, R4 ;  /* 0x0000000af4087c25 */ /* 0x000fc8000f8e0004 */
[----:B------:R-:W-:-:S05]  /*7cf0*/  IMAD R4, R244, UR11, R11 ;  /* 0x0000000bf4047c24 */ /* 0x000fca000f8e020b */
[----:B------:R-:W-:Y:S02]  /*7d00*/  IADD3 R5, R9, R4, RZ ;  /* 0x0000000409057210 */ /* 0x000fe40007ffe0ff */
[----:B------:R-:W-:-:S04]  /*7d10*/  LEA R4, P0, R8, UR8, 0x1 ;  /* 0x0000000808047c11 */ /* 0x000fc8000f8008ff */
[----:B------:R-:W-:-:S05]  /*7d20*/  LEA.HI.X R5, R8, UR9, R5, 0x1, P0 ;  /* 0x0000000908057c11 */ /* 0x000fca00080f0c05 */
[----:B-1----:R1:W-:Y:S04]  /*7d30*/  STG.E.128 desc[UR6][R4.64], R24 ;  /* 0x0000001804007986 */ /* 0x0023e8000c101d06 */
[----:B------:R1:W-:Y:S04]  /*7d40*/  STG.E.128 desc[UR6][R4.64+0x80], R20 ;  /* 0x0000801404007986 */ /* 0x0003e8000c101d06 */
[----:B------:R1:W-:Y:S04]  /*7d50*/  STG.E.128 desc[UR6][R4.64+0x100], R16 ;  /* 0x0001001004007986 */ /* 0x0003e8000c101d06 */
[----:B------:R1:W-:Y:S02]  /*7d60*/  STG.E.128 desc[UR6][R4.64+0x180], R12 ;  /* 0x0001800c04007986 */ /* 0x0003e4000c101d06 */
.L_x_512:
[----:B------:R-:W-:Y:S05]  /*7d70*/  BSYNC B0 ;  /* 0x0000000000007941 */ /* 0x000fea0003800000 */
.L_x_511:
[----:B------:R-:W-:Y:S05]  /*7d80*/  @P1 BRA `(.L_x_513) ;  /* 0x0000000800601947 */ /* 0x000fea0003800000 */
[----:B-1----:R-:W-:Y:S01]  /*7d90*/  IADD3 R4, P0, R244, 0x20, RZ ;  /* 0x00000020f4047810 */ /* 0x002fe20007f1e0ff */
        /* <DEDUP_REMOVED lines=10> */
[----:B------:R1:W-:Y:S04]  /*7e40*/  STG.E.128 desc[UR6][R4.64+0x80], R56 ;  /* 0x0000803804007986 */ /* 0x0003e8000c101d06 */
[----:B------:R1:W-:Y:S04]  /*7e50*/  STG.E.128 desc[UR6][R4.64+0x100], R52 ;  /* 0x0001003404007986 */ /* 0x0003e8000c101d06 */
[----:B------:R1:W-:Y:S01]  /*7e60*/  STG.E.128 desc[UR6][R4.64+0x180], R48 ;  /* 0x0001803004007986 */ /* 0x0003e2000c101d06 */
[----:B------:R-:W-:Y:S05]  /*7e70*/  BRA `(.L_x_513) ;  /* 0x0000000800247947 */ /* 0x000fea0003800000 */
.L_x_501:
[----:B------:R-:W-:Y:S02]  /*7e80*/  UISETP.NE.AND UP0, UPT, UR23, -0x1, UPT ;  /* 0xffffffff1700788c */ /* 0x000fe4000bf05270 */
        /* <DEDUP_REMOVED lines=21> */
.L_x_514:
[----:B------:R-:W-:Y:S01]  /*7fe0*/  @UP0 UIADD3 UR14, UR16, UR23, URZ ;  /* 0x00000017100e0290 */ /* 0x000fe2000fffe03f */
        /* <DEDUP_REMOVED lines=19> */
.L_x_515:
[----:B------:R-:W-:Y:S01]  /*8120*/  UIMAD UR12, UR19, UR8, URZ ;  /* 0x00000008130c72a4 */ /* 0x000fe2000f8e023f */
[----:B------:R-:W-:Y:S01]  /*8130*/  IMAD.U32 R6, RZ, RZ, UR8 ;  /* 0x00000008ff067e24 */ /* 0x000fe2000f8e00ff */
[----:B------:R-:W-:Y:S01]  /*8140*/  UIMAD UR5, UR22, -0x40, UR5 ;  /* 0xffffffc0160578a4 */ /* 0x000fe2000f8e0205 */
[----:B------:R-:W-:Y:S01]  /*8150*/  IADD3 R10, R244, 0x20, RZ ;  /* 0x00000020f40a7810 */ /* 0x000fe20007ffe0ff */
[----:B------:R-:W-:Y:S01]  /*8160*/  UIMAD UR12, UR18, UR9, UR12 ;  /* 0x00000009120c72a4 */ /* 0x000fe2000f8e020c */
[----:B------:R-:W-:Y:S01]  /*8170*/  IMAD.WIDE.U32 R6, R6, UR18, R4 ;  /* 0x0000001206067c25 */ /* 0x000fe2000f8e0004 */
[----:B------:R-:W-:Y:S01]  /*8180*/  BSSY B0, `(.L_x_516) ;  /* 0x000001b000007945 */ /* 0x000fe20003800000 */
[----:B------:R-:W-:Y:S02]  /*8190*/  SHF.R.S32.HI R14, RZ, 0x1f, R244 ;  /* 0x0000001fff0e7819 */ /* 0x000fe400000114f4 */
[----:B------:R-:W-:Y:S01]  /*81a0*/  ISETP.GE.AND P2, PT, R244, UR5, PT ;  /* 0x00000005f4007c0c */ /* 0x000fe2000bf46270 */
[----:B------:R-:W-:Y:S01]  /*81b0*/  IMAD.U32 R9, RZ, RZ, UR12 ;  /* 0x0000000cff097e24 */ /* 0x000fe2000f8e00ff */
[----:B------:R-:W-:Y:S01]  /*81c0*/  IADD3 R8, P0, R6, UR20, RZ ;  /* 0x0000001406087c10 */ /* 0x000fe2000ff1e0ff */
[----:B------:R-:W-:Y:S01]  /*81d0*/  ULDC.64 UR12, c[0x0][0x468] ;  /* 0x00011a00000c7ab9 */ /* 0x000fe20000000a00 */
[----:B------:R-:W-:Y:S01]  /*81e0*/  ISETP.GE.AND P1, PT, R10, UR5, PT ;  /* 0x000000050a007c0c */ /* 0x000fe2000bf26270 */
[----:B------:R-:W-:Y:S01]  /*81f0*/  UIMAD UR14, UR60, UR12, URZ ;  /* 0x0000000c3c0e72a4 */ /* 0x000fe2000f8e023f */
[----:B------:R-:W-:Y:S01]  /*8200*/  IADD3.X R9, R7, UR21, R9, P0, !PT ;  /* 0x0000001507097c10 */ /* 0x000fe200087fe409 */
[----:B------:R-:W-:-:S02]  /*8210*/  IMAD.U32 R6, RZ, RZ, UR12 ;  /* 0x0000000cff067e24 */ /* 0x000fc4000f8e00ff */
[----:B------:R-:W-:Y:S02]  /*8220*/  UIMAD UR13, UR53, UR13, UR14 ;  /* 0x0000000d350d72a4 */ /* 0x000fe4000f8e020e */
        /* <DEDUP_REMOVED lines=12> */
[----:B------:R1:W-:Y:S04]  /*82f0*/  STG.E.128 desc[UR6][R6.64], RZ ;  /* 0x000000ff06007986 */ /* 0x0003e8000c101d06 */
[----:B------:R1:W-:Y:S04]  /*8300*/  STG.E.128 desc[UR6][R6.64+0x80], RZ ;  /* 0x000080ff06007986 */ /* 0x0003e8000c101d06 */
[----:B------:R1:W-:Y:S04]  /*8310*/  STG.E.128 desc[UR6][R6.64+0x100], RZ ;  /* 0x000100ff06007986 */ /* 0x0003e8000c101d06 */
[----:B------:R1:W-:Y:S02]  /*8320*/  STG.E.128 desc[UR6][R6.64+0x180], RZ ;  /* 0x000180ff06007986 */ /* 0x0003e4000c101d06 */
.L_x_517:
[----:B------:R-:W-:Y:S05]  /*8330*/  BSYNC B0 ;  /* 0x0000000000007941 */ /* 0x000fea0003800000 */
.L_x_516:
[----:B------:R-:W-:Y:S04]  /*8340*/  BSSY B0, `(.L_x_518) ;  /* 0x0000010000007945 */ /* 0x000fe80003800000 */
        /* <DEDUP_REMOVED lines=11> */
[----:B------:R2:W-:Y:S04]  /*8400*/  STG.E.128 desc[UR6][R6.64], RZ ;  /* 0x000000ff06007986 */ /* 0x0005e8000c101d06 */
[----:B------:R2:W-:Y:S04]  /*8410*/  STG.E.128 desc[UR6][R6.64+0x80], RZ ;  /* 0x000080ff06007986 */ /* 0x0005e8000c101d06 */
[----:B------:R2:W-:Y:S04]  /*8420*/  STG.E.128 desc[UR6][R6.64+0x100], RZ ;  /* 0x000100ff06007986 */ /* 0x0005e8000c101d06 */
[----:B------:R2:W-:Y:S02]  /*8430*/  STG.E.128 desc[UR6][R6.64+0x180], RZ ;  /* 0x000180ff06007986 */ /* 0x0005e4000c101d06 */
.L_x_519:
[----:B------:R-:W-:Y:S05]  /*8440*/  BSYNC B0 ;  /* 0x0000000000007941 */ /* 0x000fea0003800000 */
.L_x_518:
[----:B-12---:R-:W-:Y:S01]  /*8450*/  IMAD.U32 R6, RZ, RZ, UR10 ;  /* 0x0000000aff067e24 */ /* 0x006fe2000f8e00ff */
[----:B------:R-:W-:Y:S01]  /*8460*/  UIMAD UR5, UR19, UR10, URZ ;  /* 0x0000000a130572a4 */ /* 0x000fe2000f8e023f */
[----:B------:R-:W-:Y:S01]  /*8470*/  BSSY B0, `(.L_x_520) ;  /* 0x000001a000007945 */ /* 0x000fe20003800000 */
[----:B------:R-:W-:Y:S01]  /*8480*/  ULDC.64 UR8, c[0x0][0x470] ;  /* 0x00011c0000087ab9 */ /* 0x000fe20000000a00 */
[----:B------:R-:W-:Y:S01]  /*8490*/  IMAD.WIDE.U32 R4, R6, UR18, R4 ;  /* 0x0000001206047c25 */ /* 0x000fe2000f8e0004 */
[----:B------:R-:W-:Y:S02]  /*84a0*/  UIMAD UR5, UR18, UR11, UR5 ;  /* 0x0000000b120572a4 */ /* 0x000fe4000f8e0205 */
[----:B------:R-:W-:-:S04]  /*84b0*/  IADD3 R6, P0, R4, UR15, RZ ;  /* 0x0000000f04067c10 */ /* 0x000fc8000ff1e0ff */
        /* <DEDUP_REMOVED lines=21> */
.L_x_521:
[----:B------:R-:W-:Y:S05]  /*8610*/  BSYNC B0 ;  /* 0x0000000000007941 */ /* 0x000fea0003800000 */
.L_x_520:
        /* <DEDUP_REMOVED lines=15> */
.L_x_513:
[----:B------:R-:W-:Y:S05]  /*8710*/  BSYNC B1 ;  /* 0x0000000000017941 */ /* 0x000fea0003800000 */
.L_x_496:
[----:B------:R-:W-:Y:S02]  /*8720*/  ULDC UR5, c[0x0][0xc] ;  /* 0x0000030000057ab9 */ /* 0x000fe40000000800 */
[----:B------:R-:W-:-:S04]  /*8730*/  UIADD3 UR22, UR5, UR22, URZ ;  /* 0x0000001605167290 */ /* 0x000fc8000fffe03f */
[----:B------:R-:W-:-:S06]  /*8740*/  UISETP.GE.AND UP0, UPT, UR22, UR59, UPT ;  /* 0x0000003b1600728c */ /* 0x000fcc000bf06270 */
[----:B------:R-:W-:-:S13]  /*8750*/  PLOP3.LUT P0, PT, PT, PT, UP0, 0x80, 0x0 ;  /* 0x000000000000781c */ /* 0x000fda0003f0f008 */
[----:B------:R-:W-:Y:S05]  /*8760*/  @P0 BRA `(.L_x_522) ;  /* 0x0000000000040947 */ /* 0x000fea0003800000 */
[----:B------:R-:W-:Y:S05]  /*8770*/  BRA `(.L_x_523) ;  /* 0xffffff8000b87947 */ /* 0x000fea000383ffff */
.L_x_522:
[----:B------:R-:W-:Y:S05]  /*8780*/  EXIT ;  /* 0x000000000000794d */ /* 0x000fea0003800000 */
.L_x_524:
        /* <DEDUP_REMOVED lines=15> */
.L_x_2036:


//--------------------- .text._ZN5flash44flash_bwd_dq_dk_dv_loop_seqk_parallel_kernelI23Flash_bwd_kernel_traitsILi256ELi64ELi64ELi8ELi4ELi2ELi2ELb0ELb1EN7cutlass6half_tE19Flash_kernel_traitsILi256ELi64ELi64ELi8ES3_EELb0ELb0ELb0ELb1ELb0ELb0ELb0EEEvNS_16Flash_bwd_paramsE --------------------------
	.section	.text._ZN5flash44flash_bwd_dq_dk_dv_loop_seqk_parallel_kernelI23Flash_bwd_kernel_traitsILi256ELi64ELi64ELi8ELi4ELi2ELi2ELb0ELb1EN7cutlass6half_tE19Flash_kernel_traitsILi256ELi64ELi64ELi8ES3_EELb0ELb0ELb0ELb1ELb0ELb0ELb0EEEvNS_16Flash_bwd_paramsE,"ax",@progbits
	.align	128
        .global         _ZN5flash44flash_bwd_dq_dk_dv_loop_seqk_parallel_kernelI23Flash_bwd_kernel_traitsILi256ELi64ELi64ELi8ELi4ELi2ELi2ELb0ELb1EN7cutlass6half_tE19Flash_kernel_traitsILi256ELi64ELi64ELi8ES3_EELb0ELb0ELb0ELb1ELb0ELb0ELb0EEEvNS_16Flash_bwd_paramsE
        .type           _ZN5flash44flash_bwd_dq_dk_dv_loop_seqk_parallel_kernelI23Flash_bwd_kernel_traitsILi256ELi64ELi64ELi8ELi4ELi2ELi2ELb0ELb1EN7cutlass6half_tE19Flash_kernel_traitsILi256ELi64ELi64ELi8ES3_EELb0ELb0ELb0ELb1ELb0ELb0ELb0EEEvNS_16Flash_bwd_paramsE,@function
        .size           _ZN5flash44flash_bwd_dq_dk_dv_loop_seqk_parallel_kernelI23Flash_bwd_kernel_traitsILi256ELi64ELi64ELi8ELi4ELi2ELi2ELb0ELb1EN7cutlass6half_tE19Flash_kernel_traitsILi256ELi64ELi64ELi8ES3_EELb0ELb0ELb0ELb1ELb0ELb0ELb0EEEvNS_16Flash_bwd_paramsE,(.L_x_2037 - _ZN5flash44flash_bwd_dq_dk_dv_loop_seqk_parallel_kernelI23Flash_bwd_kernel_traitsILi256ELi64ELi64ELi8ELi4ELi2ELi2ELb0ELb1EN7cutlass6half_tE19Flash_kernel_traitsILi256ELi64ELi64ELi8ES3_EELb0ELb0ELb0ELb1ELb0ELb0ELb0EEEvNS_16Flash_bwd_paramsE)
        .other          _ZN5flash44flash_bwd_dq_dk_dv_loop_seqk_parallel_kernelI23Flash_bwd_kernel_traitsILi256ELi64ELi64ELi8ELi4ELi2ELi2ELb0ELb1EN7cutlass6half_tE19Flash_kernel_traitsILi256ELi64ELi64ELi8ES3_EELb0ELb0ELb0ELb1ELb0ELb0ELb0EEEvNS_16Flash_bwd_paramsE,@"STO_CUDA_ENTRY STV_DEFAULT"
_ZN5flash44flash_bwd_dq_dk_dv_loop_seqk_parallel_kernelI23Flash_bwd_kernel_traitsILi256ELi64ELi64ELi8ELi4ELi2ELi2ELb0ELb1EN7cutlass6half_tE19Flash_kernel_traitsILi256ELi64ELi64ELi8ES3_EELb0ELb0ELb0ELb1ELb0ELb0ELb0EEEvNS_16Flash_bwd_paramsE:
.text._ZN5flash44flash_bwd_dq_dk_dv_loop_seqk_parallel_kernelI23Flash_bwd_kernel_traitsILi256ELi64ELi64ELi8ELi4ELi2ELi2ELb0ELb1EN7cutlass6half_tE19Flash_kernel_traitsILi256ELi64ELi64ELi8ES3_EELb0ELb0ELb0ELb1ELb0ELb0ELb0EEEvNS_16Flash_bwd_paramsE:
        /* <DEDUP_REMOVED lines=14> */
[----:B------:R-:W-:Y:S01]  /*00e0*/  IMAD.MOV.U32 R222, RZ, RZ, 0x20 ;  /* 0x00000020ffde7424 */ /* 0x000fe200078e00ff */
[----:B------:R-:W-:Y:S01]  /*00f0*/  UMOV UR57, URZ ;  /* 0x0000003f00397c82 */ /* 0x000fe20008000000 */
[----:B------:R-:W-:Y:S02]  /*0100*/  IMAD.MOV.U32 R218, RZ, RZ, 0x40 ;  /* 0x00000040ffda7424 */ /* 0x000fe400078e00ff */
[----:B------:R-:W-:Y:S01]  /*0110*/  IMAD.MOV.U32 R236, RZ, RZ, -0x10 ;  /* 0xfffffff0ffec7424 */ /* 0x000fe200078e00ff */
[----:B------:R-:W3:Y:S08]  /*0120*/  S2UR UR46, SR_CTAID.Y ;  /* 0x00000000002e79c3 */ /* 0x000ef00000002600 */
[----:B------:R-:W-:Y:S08]  /*0130*/  S2UR UR53, SR_CTAID.Z ;  /* 0x00000000003579c3 */ /* 0x000ff00000002700 */
[----:B------:R-:W4:Y:S01]  /*0140*/  S2UR UR4, SR_CgaCtaId ;  /* 0x00000000000479c3 */ /* 0x000f220000008800 */
[----:B--2---:R-:W-:Y:S01]  /*0150*/  ULEA UR5, UR7, UR5, 0x18 ;  /* 0x0000000507057291 */ /* 0x004fe2000f8ec03f */
[----:B-1----:R-:W-:Y:S01]  /*0160*/  SHF.R.S32.HI R11, RZ, 0x1f, R15 ;  /* 0x0000001fff0b7819 */ /* 0x002fe2000001140f */
[----:B------:R-:W-:Y:S01]  /*0170*/  IMAD.SHL.U32 R248, R15, 0x2, RZ ;  /* 0x000000020ff87824 */ /* 0x000fe200078e00ff */
[----:B---3--:R-:W-:-:S02]  /*0180*/  USHF.L.U32 UR7, UR46, 0x7, URZ ;  /* 0x000000072e077899 */ /* 0x008fc4000800063f */
[CC--:B------:R-:W-:Y:S02]  /*0190*/  LEA.HI R4, R11.reuse, R15.reuse, RZ, 0x5 ;  /* 0x0000000f0b047211 */ /* 0x0c0fe400078f28ff */
[----:B------:R-:W-:Y:S02]  /*01a0*/  LEA.HI R9, R11, R15, RZ, 0x4 ;  /* 0x0000000f0b097211 */ /* 0x000fe400078f20ff */
[--C-:B------:R-:W-:Y:S02]  /*01b0*/  SHF.R.S32.HI R6, RZ, 0x5, R4.reuse ;  /* 0x00000005ff067819 */ /* 0x100fe40000011404 */
[----:B------:R-:W-:Y:S02]  /*01c0*/  SHF.R.S32.HI R0, RZ, 0x1f, R4 ;  /* 0x0000001fff007819 */ /* 0x000fe40000011404 */
[-C--:B------:R-:W-:Y:S02]  /*01d0*/  LEA.HI R3, R4, R6.reuse, RZ, 0x1 ;  /* 0x0000000604037211 */ /* 0x080fe400078f08ff */
[----:B------:R-:W-:-:S02]  /*01e0*/  LEA.HI R0, R0, R6, RZ, 0x2 ;  /* 0x0000000600007211 */ /* 0x000fc400078f10ff */
[----:B------:R-:W-:Y:S01]  /*01f0*/  LEA.HI R18, R11, R15, RZ, 0x2 ;  /* 0x0000000f0b127211 */ /* 0x000fe200078f10ff */
[----:B----4-:R-:W-:Y:S01]  /*0200*/  ULEA UR4, UR4, UR6, 0x18 ;  /* 0x0000000604047291 */ /* 0x010fe2000f8ec03f */
        /* <DEDUP_REMOVED lines=93> */
[----:B------:R-:W-:Y:S01]  /*07e0*/  LOP3.LUT R2, R6, R2, RZ, 0x3c, !PT ;  /* 0x0000000206027212 */ /* 0x000fe200078e3cff */
[----:B------:R-:W-:Y:S01]  /*07f0*/  IMAD.U32 R4, RZ, RZ, UR6 ;  /* 0x00000006ff047e24 */ /* 0x000fe2000f8e00ff */
[----:B------:R-:W-:Y:S01]  /*0800*/  USHF.R.S32.HI UR6, URZ, 0x1f, UR53 ;  /* 0x0000001f3f067899 */ /* 0x000fe20008011435 */
[--C-:B------:R-:W-:Y:S01]  /*0810*/  IMAD R214, R214, 0x400, R0.reuse ;  /* 0x00000400d6d67824 */ /* 0x100fe200078e0200 */
[----:B------:R-:W-:Y:S01]  /*0820*/  LEA R235, R235, UR5, 0x1 ;  /* 0x00000005ebeb7c11 */ /* 0x000fe2000f8e08ff */
[----:B------:R-:W-:Y:S01]  /*0830*/  IMAD R220, R220, 0x400, R0 ;  /* 0x00000400dcdc7824 */ /* 0x000fe200078e0200 */
[----:B------:R-:W-:Y:S01]  /*0840*/  SEL R218, R218, 0xffffffc0, !P6 ;  /* 0xffffffc0dada7807 */ /* 0x000fe20007000000 */
[----:B------:R-:W-:Y:S01]  /*0850*/  IMAD.IADD R214, R214, 0x1, R2 ;  /* 0x00000001d6d67824 */ /* 0x000fe200078e0202 */
[----:B------:R-:W-:Y:S01]  /*0860*/  SEL R236, R236, 0x10, !P0 ;  /* 0x00000010ecec7807 */ /* 0x000fe20004000000 */
[----:B------:R-:W-:Y:S01]  /*0870*/  IMAD.IADD R220, R2, 0x1, R220 ;  /* 0x0000000102dc7824 */ /* 0x000fe200078e02dc */
[----:B------:R-:W-:Y:S01]  /*0880*/  LEA R215, R215, UR5, 0x1 ;  /* 0x00000005d7d77c11 */ /* 0x000fe2000f8e08ff */
[----:B------:R-:W-:Y:S01]  /*0890*/  IMAD.U32 R2, RZ, RZ, UR6 ;  /* 0x00000006ff027e24 */ /* 0x000fe2000f8e00ff */
[C---:B------:R-:W-:Y:S01]  /*08a0*/  SEL R2, R222.reuse, 0xffffffe0, !P3 ;  /* 0xffffffe0de027807 */ /* 0x040fe20005800000 */
[----:B------:R-:W-:Y:S01]  /*08b0*/  IMAD.U32 R251, RZ, RZ, UR6 ;  /* 0x00000006fffb7e24 */ /* 0x000fe2000f8e00ff */
[----:B------:R-:W-:Y:S01]  /*08c0*/  UIADD3 UR6, UR5, 0x20000, URZ ;  /* 0x0002000005067890 */ /* 0x000fe2000fffe03f */
[----:B------:R-:W-:Y:S01]  /*08d0*/  IMAD.U32 R252, RZ, RZ, UR7 ;  /* 0x00000007fffc7e24 */ /* 0x000fe2000f8e00ff */
[----:B------:R-:W-:Y:S01]  /*08e0*/  UIADD3 UR7, UR5, 0x10000, URZ ;  /* 0x0001000005077890 */ /* 0x000fe2000fffe03f */
[----:B------:R-:W-:Y:S01]  /*08f0*/  SEL R222, R222, 0xffffffe0, !P5 ;  /* 0xffffffe0dede7807 */ /* 0x000fe20006800000 */
[C---:B------:R-:W-:Y:S01]  /*0900*/  VIADD R234, R235.reuse, 0x20 ;  /* 0x00000020ebea7836 */ /* 0x040fe20000000000 */
[----:B------:R-:W-:Y:S01]  /*0910*/  LEA R214, R214, UR5, 0x1 ;  /* 0x00000005d6d67c11 */ /* 0x000fe2000f8e08ff */
[----:B------:R-:W-:Y:S01]  /*0920*/  @P1 VIADD R234, R235, 0xffffffe0 ;  /* 0xffffffe0ebea1836 */ /* 0x000fe20000000000 */
[----:B------:R-:W-:Y:S01]  /*0930*/  LEA R220, R220, UR6, 0x1 ;  /* 0x00000006dcdc7c11 */ /* 0x000fe2000f8e08ff */
[----:B------:R-:W-:Y:S01]  /*0940*/  VIADD R213, R3, UR7 ;  /* 0x0000000703d57c36 */ /* 0x000fe20008000000 */
[----:B------:R-:W-:Y:S01]  /*0950*/  LEA R245, R8, UR7, 0x1 ;  /* 0x0000000708f57c11 */ /* 0x000fe2000f8e08ff */
[----:B------:R-:W-:Y:S01]  /*0960*/  IMAD.IADD R216, R214, 0x1, R222 ;  /* 0x00000001d6d87824 */ /* 0x000fe200078e02de */
[----:B------:R-:W-:Y:S01]  /*0970*/  LOP3.LUT R0, R7, R0, RZ, 0xfc, !PT ;  /* 0x0000000007007212 */ /* 0x000fe200078efcff */
[C---:B------:R-:W-:Y:S01]  /*0980*/  IMAD.IADD R2, R213.reuse, 0x1, R2 ;  /* 0x00000001d5027824 */ /* 0x040fe200078e0202 */
        /* <DEDUP_REMOVED lines=15> */
.L_x_569:
        /* <DEDUP_REMOVED lines=19> */
[----:B-1----:R-:W-:Y:S01]  /*0bb0*/  IMAD.U32 R6, RZ, RZ, UR8 ;  /* 0x00000008ff067e24 */ /* 0x002fe2000f8e00ff */
[----:B------:R-:W-:Y:S01]  /*0bc0*/  ULDC.U8 UR17, c[0x0][0x3c2] ;  /* 0x0000f08000117ab9 */ /* 0x000fe20000000000 */
[----:B------:R-:W-:Y:S01]  /*0bd0*/  ULDC.64 UR12, c[0x0][0x2f8] ;  /* 0x0000be00000c7ab9 */ /* 0x000fe20000000a00 */
[----:B------:R-:W-:Y:S01]  /*0be0*/  @UP4 UIADD3.X UR11, UR5, UR11, URZ, UP1, !UPT ;  /* 0x0000000b050b4290 */ /* 0x000fe20008ffe43f */
[----:B------:R-:W-:Y:S01]  /*0bf0*/  PLOP3.LUT P3, PT, PT, PT, UP2, 0x80, 0x0 ;  /* 0x000000000000781c */ /* 0x000fe20003f6f028 */
[----:B------:R-:W-:Y:S01]  /*0c00*/  UISETP.NE.AND UP4, UPT, UR17, URZ, UPT ;  /* 0x0000003f1100728c */ /* 0x000fe2000bf85270 */
[----:B------:R-:W-:Y:S01]  /*0c10*/  IMAD.U32 R7, RZ, RZ, UR9 ;  /* 0x00000009ff077e24 */ /* 0x000fe2000f8e00ff */
[----:B------:R-:W-:Y:S01]  /*0c20*/  UISETP.EQ.U32.AND UP1, UPT, UR12, URZ, UPT ;  /* 0x0000003f0c00728c */ /* 0x000fe2000bf22070 */
[----:B--2---:R-:W-:Y:S01]  /*0c30*/  IMAD.U32 R4, RZ, RZ, UR10 ;  /* 0x0000000aff047e24 */ /* 0x004fe2000f8e00ff */
[----:B------:R-:W-:Y:S01]  /*0c40*/  UIADD3 UR10, UP0, UR16, UR12, URZ ;  /* 0x0000000c100a7290 */ /* 0x000fe2000ff1e03f */
[----:B------:R-:W-:Y:S01]  /*0c50*/  IMAD.U32 R5, RZ, RZ, UR11 ;  /* 0x0000000bff057e24 */ /* 0x000fe2000f8e00ff */
[----:B------:R-:W-:Y:S01]  /*0c60*/  UISETP.EQ.OR.EX UP1, UPT, UR13, URZ, !UP4, UP1 ;  /* 0x0000003f0d00728c */ /* 0x000fe2000e722710 */
[----:B------:R-:W2:Y:S01]  /*0c70*/  @P0 LDG.E R8, desc[UR6][R6.64] ;  /* 0x0000000606080981 */ /* 0x000ea2000c1e1900 */
[----:B------:R-:W-:Y:S01]  /*0c80*/  UIADD3.X UR5, UR5, UR13, URZ, UP0, !UPT ;  /* 0x0000000d05057290 */ /* 0x000fe200087fe43f */
[----:B------:R-:W1:Y:S03]  /*0c90*/  S2R R11, SR_TID.X ;  /* 0x00000000000b7919 */ /* 0x000e660000002100 */
[----:B------:R-:W-:Y:S01]  /*0ca0*/  PLOP3.LUT P2, PT, PT, PT, UP1, 0x80, 0x0 ;  /* 0x000000000000781c */ /* 0x000fe20003f4f018 */
[----:B------:R-:W-:Y:S01]  /*0cb0*/  UMOV UR18, URZ ;  /* 0x0000003f00127c82 */ /* 0x000fe20008000000 */
[----:B------:R-:W-:Y:S01]  /*0cc0*/  @!UP3 ULDC.64 UR8, c[0x0][0x318] ;  /* 0x0000c6000008bab9 */ /* 0x000fe20000000a00 */
[----:B---34-:R3:W4:Y:S02]  /*0cd0*/  @P1 LDG.E R10, desc[UR6][R4.64] ;  /* 0x00000006040a1981 */ /* 0x018724000c1e1900 */
[----:B---3--:R-:W-:-:S02]  /*0ce0*/  IMAD.U32 R4, RZ, RZ, UR15 ;  /* 0x0000000fff047e24 */ /* 0x008fc4000f8e00ff */
[----:B------:R-:W-:-:S05]  /*0cf0*/  IMAD.U32 R5, RZ, RZ, UR14 ;  /* 0x0000000eff057e24 */ /* 0x000fca000f8e00ff */
[----:B------:R-:W3:Y:S04]  /*0d00*/  @P3 LDG.E R9, desc[UR6][R4.64] ;  /* 0x0000000604093981 */ /* 0x000ee8000c1e1900 */
[----:B-----5:R5:W3:Y:S02]  /*0d10*/  @P3 LDG.E R6, desc[UR6][R4.64+0x4] ;  /* 0x0000040604063981 */ /* 0x020ae4000c1e1900 */
[----:B-----5:R-:W-:Y:S02]  /*0d20*/  IMAD.U32 R4, RZ, RZ, UR10 ;  /* 0x0000000aff047e24 */ /* 0x020fe4000f8e00ff */
[----:B------:R-:W-:-:S05]  /*0d30*/  IMAD.U32 R5, RZ, RZ, UR5 ;  /* 0x00000005ff057e24 */ /* 0x000fca000f8e00ff */
[----:B------:R-:W5:Y:S01]  /*0d40*/  @!P2 LDG.E R7, desc[UR6][R4.64] ;  /* 0x000000060407a981 */ /* 0x000f62000c1e1900 */
[----:B------:R-:W1:Y:S01]  /*0d50*/  S2UR UR16, SR_CTAID.X ;  /* 0x00000000001079c3 */ /* 0x000e620000002500 */
[----:B------:R-:W-:-:S03]  /*0d60*/  @!UP3 UISETP.NE.U32.AND UP0, UPT, UR8, URZ, UPT ;  /* 0x0000003f0800b28c */ /* 0x000fc6000bf05070 */
[----:B------:R-:W-:Y:S01]  /*0d70*/  ULDC UR8, c[0x0][0xc] ;  /* 0x0000030000087ab9 */ /* 0x000fe20000000800 */
[----:B------:R-:W-:Y:S02]  /*0d80*/  @!UP3 UISETP.NE.AND.EX UP0, UPT, UR9, URZ, UPT, UP0 ;  /* 0x0000003f0900b28c */ /* 0x000fe4000bf05300 */
[----:B------:R-:W-:-:S03]  /*0d90*/  USHF.L.U32 UR14, UR8, 0x6, URZ ;  /* 0x00000006080e7899 */ /* 0x000fc6000800063f */
[----:B------:R-:W-:Y:S01]  /*0da0*/  @!UP3 ULDC UR8, c[0x0][0x2cc] ;  /* 0x0000b3000008bab9 */ /* 0x000fe20000000800 */
[----:B------:R-:W-:Y:S01]  /*0db0*/  UMOV UR5, 0xffffffff ;  /* 0xffffffff00057882 */ /* 0x000fe20000000000 */
[----:B------:R-:W-:Y:S01]  /*0dc0*/  @!UP3 USEL UR10, UR8, URZ, UP0 ;  /* 0x0000003f080ab287 */ /* 0x000fe20008000000 */
[----:B------:R-:W-:Y:S01]  /*0dd0*/  UMOV UR33, 0xffffffff ;  /* 0xffffffff00217882 */ /* 0x000fe20000000000 */
[----:B------:R-:W-:Y:S01]  /*0de0*/  USHF.L.U32 UR36, UR32, 0x6, URZ ;  /* 0x0000000620247899 */ /* 0x000fe2000800063f */
[----:B------:R-:W-:Y:S01]  /*0df0*/  ULDC UR9, c[0x0][0x2c8] ;  /* 0x0000b20000097ab9 */ /* 0x000fe20000000800 */
[----:B-1----:R-:W-:Y:S01]  /*0e00*/  USHF.L.U32 UR15, UR16, 0x6, URZ ;  /* 0x00000006100f7899 */ /* 0x002fe2000800063f */
[----:B--2---:R-:W-:Y:S02]  /*0e10*/  @P0 R2UR UR11, R8 ;  /* 0x00000000080b02ca */ /* 0x004fe400000e0000 */
[----:B------:R-:W-:-:S04]  /*0e20*/  ISETP.NE.U32.AND P0, PT, RZ, UR12, PT ;  /* 0x0000000cff007c0c */ /* 0x000fc8000bf05070 */
[----:B------:R-:W-:Y:S02]  /*0e30*/  ISETP.NE.AND.EX P0, PT, RZ, UR13, PT, P0 ;  /* 0x0000000dff007c0c */ /* 0x000fe4000bf05300 */
[----:B----4-:R-:W-:-:S13]  /*0e40*/  @P1 R2UR UR18, R10 ;  /* 0x000000000a1212ca */ /* 0x010fda00000e0000 */
[----:B------:R-:W-:Y:S01]  /*0e50*/  @UP3 UIADD3 UR8, UR11, -UR18, URZ ;  /* 0x800000120b083290 */ /* 0x000fe2000fffe03f */
[----:B---3--:R-:W-:Y:S02]  /*0e60*/  @P3 R2UR UR5, R9 ;  /* 0x00000000090532ca */ /* 0x008fe400000e0000 */
[----:B------:R-:W-:Y:S02]  /*0e70*/  @P3 R2UR UR12, R6 ;  /* 0x00000000060c32ca */ /* 0x000fe400000e0000 */
[----:B------:R-:W-:Y:S02]  /*0e80*/  SHF.R.S32.HI R9, RZ, 0x1f, R11 ;  /* 0x0000001fff097819 */ /* 0x000fe4000001140b */
[----:B-----5:R-:W-:Y:S01]  /*0e90*/  @!P2 R2UR UR33, R7 ;  /* 0x000000000721a2ca */ /* 0x020fe200000e0000 */
[----:B------:R-:W-:-:S14]  /*0ea0*/  @!P0 BRA `(.L_x_525) ;  /* 0x0000000000188947 */ /* 0x000fdc0003800000 */
[----:B------:R-:W-:-:S13]  /*0eb0*/  PLOP3.LUT P0, PT, PT, PT, UP4, 0x80, 0x0 ;  /* 0x000000000000781c */ /* 0x000fda0003f0f048 */
[----:B------:R-:W2:Y:S04]  /*0ec0*/  @P0 LDG.E R6, desc[UR6][R4.64+0x4] ;  /* 0x0000040604060981 */ /* 0x000ea8000c1e1900 */
[----:B------:R-:W3:Y:S01]  /*0ed0*/  @!P0 LDG.E R4, desc[UR6][R4.64] ;  /* 0x0000000604048981 */ /* 0x000ee2000c1e1900 */
[----:B--2---:R-:W-:-:S13]  /*0ee0*/  @P0 R2UR UR9, R6 ;  /* 0x00000000060902ca */ /* 0x004fda00000e0000 */
[----:B------:R-:W-:-:S07]  /*0ef0*/  @UP4 UIADD3 UR9, UR9, -UR33, URZ ;  /* 0x8000002109094290 */ /* 0x000fce000fffe03f */
[----:B---3--:R-:W-:-:S15]  /*0f00*/  @!P0 R2UR UR9, R4 ;  /* 0x00000000040982ca */ /* 0x008fde00000e0000 */
.L_x_525:
        /* <DEDUP_REMOVED lines=48> */
[----:B------:R-:W-:Y:S02]  /*1210*/  UIMAD UR19, UR5, UR27, URZ ;  /* 0x0000001b051372a4 */ /* 0x000fe4000f8e023f */
[----:B------:R-:W-:Y:S02]  /*1220*/  USEL UR43, UR22, UR20, !UP1 ;  /* 0x00000014162b7287 */ /* 0x000fe4000c800000 */
[----:B------:R-:W-:-:S02]  /*1230*/  UIADD3 UR38, UR23, UR25, URZ ;  /* 0x0000001917267290 */ /* 0x000fc4000fffe03f */
[----:B------:R-:W-:Y:S01]  /*1240*/  UIMAD.WIDE.U32 UR22, UR10, UR12, URZ ;  /* 0x0000000c0a1672a5 */ /* 0x000fe2000f8e003f */
[----:B-1----:R-:W-:Y:S01]  /*1250*/  VIADD R4, R4, 0xffffffe ;  /* 0x0ffffffe04047836 */ /* 0x002fe20000000000 */
[----:B------:R-:W-:Y:S02]  /*1260*/  UIMAD UR20, UR11, UR12, URZ ;  /* 0x0000000c0b1472a4 */ /* 0x000fe4000f8e023f */
[----:B------:R-:W-:Y:S01]  /*1270*/  UIADD3 UR9, UR13, UR9, URZ ;  /* 0x000000090d097290 */ /* 0x000fe2000fffe03f */
[----:B------:R-:W1:Y:S01]  /*1280*/  F2I.FTZ.U32.TRUNC.NTZ R5, R4 ;  /* 0x0000000400057305 */ /* 0x000e62000021f000 */
[----:B------:R-:W-:Y:S02]  /*1290*/  USEL UR29, UR15, URZ, UP2 ;  /* 0x0000003f0f1d7287 */ /* 0x000fe40009000000 */
[----:B------:R-:W-:Y:S02]  /*12a0*/  @UP1 UIADD3 UR38, UR21, UR19, URZ ;  /* 0x0000001315261290 */ /* 0x000fe4000fffe03f */
[----:B------:R-:W-:Y:S01]  /*12b0*/  UIMAD.WIDE.U32 UR12, UR10, UR5, URZ ;  /* 0x000000050a0c72a5 */ /* 0x000fe2000f8e003f */
[----:B------:R-:W-:Y:S01]  /*12c0*/  ULDC.U8 UR15, c[0x0][0x3d8] ;  /* 0x0000f600000f7ab9 */ /* 0x000fe20000000000 */
[----:B------:R-:W-:-:S02]  /*12d0*/  ULOP3.LUT UR19, UR42, 0xffffffc0, URZ, 0xc0, !UPT ;  /* 0xffffffc02a137892 */ /* 0x000fc4000f8ec03f */
[----:B------:R-:W-:Y:S02]  /*12e0*/  UISETP.NE.AND UP3, UPT, UR15, URZ, UPT ;  /* 0x0000003f0f00728c */ /* 0x000fe4000bf65270 */
[----:B------:R-:W-:Y:S02]  /*12f0*/  USHF.L.U64.HI UR14, UR46, 0x7, UR55 ;  /* 0x000000072e0e7899 */ /* 0x000fe40008010237 */
[----:B------:R-:W-:Y:S01]  /*1300*/  UIMAD UR9, UR10, UR9, UR20 ;  /* 0x000000090a0972a4 */ /* 0x000fe2000f8e0214 */
[----:B-1----:R-:W-:Y:S01]  /*1310*/  IMAD.MOV R4, RZ, RZ, -R5 ;  /* 0x000000ffff047224 */ /* 0x002fe200078e0a05 */
[----:B------:R-:W-:Y:S02]  /*1320*/  USEL UR54, UR22, UR12, !UP1 ;  /* 0x0000000c16367287 */ /* 0x000fe4000c800000 */
[----:B------:R-:W-:Y:S01]  /*1330*/  UIADD3 UR22, UR19, -0x40, URZ ;  /* 0xffffffc013167890 */ /* 0x000fe2000fffe03f */
[----:B------:R-:W-:Y:S01]  /*1340*/  IMAD R6, R4, R8, RZ ;  /* 0x0000000804067224 */ /* 0x000fe200078e02ff */
[----:B------:R-:W-:Y:S01]  /*1350*/  UISETP.NE.AND UP0, UPT, UR33, -0x1, UPT ;  /* 0xffffffff2100788c */ /* 0x000fe2000bf05270 */
[----:B------:R-:W-:Y:S01]  /*1360*/  IMAD.MOV.U32 R4, RZ, RZ, RZ ;  /* 0x000000ffff047224 */ /* 0x000fe200078e00ff */
[----:B------:R-:W-:-:S02]  /*1370*/  USEL UR30, UR14, URZ, UP2 ;  /* 0x0000003f0e1e7287 */ /* 0x000fc40009000000 */
[----:B------:R-:W-:Y:S01]  /*1380*/  UIADD3 UR47, UR23, UR9, URZ ;  /* 0x00000009172f7290 */ /* 0x000fe2000fffe03f */
[----:B------:R-:W-:Y:S01]  /*1390*/  IMAD.HI.U32 R4, R5, R6, R4 ;  /* 0x0000000605047227 */ /* 0x000fe200078e0004 */
[----:B------:R-:W-:Y:S01]  /*13a0*/  MOV R5, R7 ;  /* 0x0000000700057202 */ /* 0x000fe20000000f00 */
[----:B------:R-:W-:Y:S02]  /*13b0*/  UIADD3 UR9, UP2, UR22, UR29, URZ ;  /* 0x0000001d16097290 */ /* 0x000fe4000ff5e03f */
[----:B------:R-:W-:Y:S02]  /*13c0*/  USHF.R.S32.HI UR23, URZ, 0x1f, UR22 ;  /* 0x0000001f3f177899 */ /* 0x000fe40008011416 */
[----:B------:R-:W-:Y:S01]  /*13d0*/  IMAD.HI.U32 R4, R4, R5, RZ ;  /* 0x0000000504047227 */ /* 0x000fe200078e00ff */
[----:B------:R-:W-:Y:S01]  /*13e0*/  ULDC UR60, c[0x0][0x2c4] ;  /* 0x0000b100003c7ab9 */ /* 0x000fe20000000800 */
[----:B------:R-:W-:Y:S02]  /*13f0*/  UIMAD UR20, UR11, UR5, URZ ;  /* 0x000000050b1472a4 */ /* 0x000fe4000f8e023f */
[----:B------:R-:W-:Y:S01]  /*1400*/  IMAD.MOV R6, RZ, RZ, -R4 ;  /* 0x000000ffff067224 */ /* 0x000fe200078e0a04 */
[----:B------:R-:W-:-:S02]  /*1410*/  @!UP1 UIADD3 UR39, UR35, UR40, URZ ;  /* 0x0000002823279290 */ /* 0x000fc4000fffe03f */
[----:B------:R-:W-:Y:S01]  /*1420*/  UIMAD UR11, UR11, UR9, URZ ;  /* 0x000000090b0b72a4 */ /* 0x000fe2000f8e023f */
[C---:B------:R-:W-:Y:S01]  /*1430*/  IMAD R5, R8.reuse, R6, R5 ;  /* 0x0000000608057224 */ /* 0x040fe200078e0205 */
[----:B------:R-:W-:Y:S02]  /*1440*/  UIMAD.WIDE.U32 UR40, UR10, UR9, URZ ;  /* 0x000000090a2872a5 */ /* 0x000fe4000f8e003f */
[----:B------:R-:W-:Y:S02]  /*1450*/  UIADD3.X UR12, UR23, UR30, URZ, UP2, !UPT ;  /* 0x0000001e170c7290 */ /* 0x000fe400097fe43f */
[----:B------:R-:W-:Y:S01]  /*1460*/  ISETP.GT.U32.AND P1, PT, R8, R5, PT ;  /* 0x000000050800720c */ /* 0x000fe20003f24070 */
[----:B------:R-:W-:Y:S01]  /*1470*/  @UP3 UIMAD UR9, UR46, UR60, URZ ;  /* 0x0000003c2e0932a4 */ /* 0x000fe2000f8e023f */
[----:B------:R-:W-:Y:S01]  /*1480*/  ULDC.U8 UR17, c[0x0][0x480] ;  /* 0x0001200000117ab9 */ /* 0x000fe20000000000 */
[----:B------:R-:W-:Y:S02]  /*1490*/  @UP0 UIADD3 UR24, UR18, UR33, URZ ;  /* 0x0000002112180290 */ /* 0x000fe4000fffe03f */
[----:B------:R-:W-:-:S02]  /*14a0*/  @UP0 UIADD3 UR31, UR18, UR33, URZ ;  /* 0x00000021121f0290 */ /* 0x000fc4000fffe03f */
[----:B------:R-:W-:Y:S02]  /*14b0*/  UISETP.NE.AND UP4, UPT, UR17, URZ, UPT ;  /* 0x0000003f1100728c */ /* 0x000fe4000bf85270 */
[----:B------:R-:W-:Y:S01]  /*14c0*/  UIMAD UR11, UR10, UR12, UR11 ;  /* 0x0000000c0a0b72a4 */ /* 0x000fe2000f8e020b */
[----:B------:R-:W-:-:S03]  /*14d0*/  @UP0 ULDC.64 UR14, c[0x0][0x248] ;  /* 0x00009200000e0ab9 */ /* 0x000fc60000000a00 */
[----:B------:R-:W-:Y:S01]  /*14e0*/  @!P1 IMAD.IADD R5, R5, 0x1, -R8 ;  /* 0x0000000105059824 */ /* 0x000fe200078e0a08 */
[----:B------:R-:W-:Y:S01]  /*14f0*/  @!P1 IADD3 R4, R4, 0x1, RZ ;  /* 0x0000000104049810 */ /* 0x000fe20007ffe0ff */
[----:B------:R-:W-:Y:S01]  /*1500*/  @UP0 ULDC.64 UR16, c[0x0][0x250] ;  /* 0x0000940000100ab9 */ /* 0x000fe20000000a00 */
[----:B------:R-:W-:Y:S01]  /*1510*/  PLOP3.LUT P1, PT, PT, PT, UP0, 0x80, 0x0 ;  /* 0x000000000000781c */ /* 0x000fe20003f2f008 */
[----:B------:R-:W-:Y:S01]  /*1520*/  @UP3 USEL UR10, UR9, UR5, !UP1 ;  /* 0x00000005090a3287 */ /* 0x000fe2000c800000 */
[----:B------:R-:W-:Y:S01]  /*1530*/  ISETP.GE.U32.AND P0, PT, R5, R8, PT ;  /* 0x000000080500720c */ /* 0x000fe20003f06070 */
[----:B------:R-:W-:Y:S01]  /*1540*/  @UP1 UIADD3 UR47, UR13, UR20, URZ ;  /* 0x000000140d2f1290 */ /* 0x000fe2000fffe03f */
[----:B------:R-:W-:Y:S01]  /*1550*/  LOP3.LUT R5, R10, UR53, RZ, 0x3c, !PT ;  /* 0x000000350a057c12 */ /* 0x000fe2000f8e3cff */
[----:B------:R-:W-:Y:S02]  /*1560*/  @UP0 UIMAD.WIDE.U32 UR20, UR24, UR14, URZ ;  /* 0x0000000e181402a5 */ /* 0x000fe4000f8e003f */
[----:B------:R-:W-:Y:S01]  /*1570*/  @UP0 UIMAD.WIDE.U32 UR12, UR31, UR16, URZ ;  /* 0x000000101f0c02a5 */ /* 0x000fe2000f8e003f */
[----:B------:R-:W-:Y:S01]  /*1580*/  ISETP.GE.AND P2, PT, R5, RZ, PT ;  /* 0x000000ff0500720c */ /* 0x000fe20003f46270 */
[----:B------:R-:W-:Y:S01]  /*1590*/  @UP3 ULDC UR9, c[0x0][0x2e4] ;  /* 0x0000b90000093ab9 */ /* 0x000fe20000000800 */
[----:B------:R-:W-:-:S02]  /*15a0*/  UIMAD UR48, UR53, UR59, URZ ;  /* 0x0000003b353072a4 */ /* 0x000fc4000f8e023f */
[----:B------:R-:W-:Y:S02]  /*15b0*/  @UP3 UIMAD UR25, UR53, UR9, UR10 ;  /* 0x00000009351932a4 */ /* 0x000fe4000f8e020a */
[----:B------:R-:W-:Y:S01]  /*15c0*/  @UP0 UIMAD UR24, UR24, UR15, URZ ;  /* 0x0000000f181802a4 */ /* 0x000fe2000f8e023f */
[----:B------:R-:W-:Y:S01]  /*15d0*/  @P0 VIADD R4, R4, 0x1 ;  /* 0x0000000104040836 */ /* 0x000fe20000000000 */
[----:B------:R-:W-:Y:S01]  /*15e0*/  @UP0 UIMAD UR31, UR31, UR17, URZ ;  /* 0x000000111f1f02a4 */ /* 0x000fe2000f8e023f */
[----:B------:R-:W-:Y:S01]  /*15f0*/  PLOP3.LUT P0, PT, PT, PT, UP3, 0x80, 0x0 ;  /* 0x000000000000781c */ /* 0x000fe20003f0f038 */
[----:B------:R-:W-:Y:S01]  /*1600*/  @!UP3 UIMAD UR9, UR46, UR58, UR53 ;  /* 0x0000003a2e09b2a4 */ /* 0x000fe2000f8e0235 */
[----:B------:R-:W-:Y:S01]  /*1610*/  IMAD.MOV.U32 R18, RZ, RZ, R4 ;  /* 0x000000ffff127224 */ /* 0x000fe200078e0004 */
[----:B------:R-:W-:Y:S02]  /*1620*/  USEL UR51, UR28, URZ, UP4 ;  /* 0x0000003f1c337287 */ /* 0x000fe4000a000000 */
[----:B------:R-:W-:-:S02]  /*1630*/  USEL UR50, UR49, URZ, UP4 ;  /* 0x0000003f31327287 */ /* 0x000fc4000a000000 */
[----:B------:R-:W-:Y:S01]  /*1640*/  USHF.R.S32.HI UR52, URZ, 0x1f, UR48 ;  /* 0x0000001f3f347899 */ /* 0x000fe20008011430 */
[----:B------:R-:W-:Y:S01]  /*1650*/  @!P2 IADD3 R18, -R18, RZ, RZ ;  /* 0x000000ff1212a210 */ /* 0x000fe20007ffe1ff */
[----:B------:R-:W-:Y:S01]  /*1660*/  @UP0 UIADD3 UR31, UR13, UR31, URZ ;  /* 0x0000001f0d1f0290 */ /* 0x000fe2000fffe03f */
[----:B------:R-:W-:Y:S01]  /*1670*/  @!P3 LOP3.LUT R18, RZ, R10, RZ, 0x33, !PT ;  /* 0x0000000aff12b212 */ /* 0x000fe200078e33ff */
[----:B------:R-:W-:Y:S02]  /*1680*/  @!UP3 UIMAD UR25, UR9, UR60, URZ ;  /* 0x0000003c0919b2a4 */ /* 0x000fe4000f8e023f */
        /* <DEDUP_REMOVED lines=17> */
.L_x_527:
        /* <DEDUP_REMOVED lines=13> */
.L_x_528:
        /* <DEDUP_REMOVED lines=11> */
.L_x_529:
[----:B------:R-:W-:-:S04]  /*1920*/  UIMAD UR5, UR46, UR58, UR53 ;  /* 0x0000003a2e0572a4 */ /* 0x000fc8000f8e0235 */
[----:B------:R-:W-:-:S12]  /*1930*/  UIMAD UR5, UR5, UR56, URZ ;  /* 0x00000038050572a4 */ /* 0x000fd8000f8e023f */
.L_x_530:
[----:B------:R-:W1:Y:S01]  /*1940*/  LDC.64 R4, c[0x0][0x420] ;  /* 0x00010800ff047b82 */ /* 0x000e620000000a00 */
[----:B------:R-:W-:Y:S01]  /*1950*/  UIMAD UR9, UR59, UR58, URZ ;  /* 0x0000003a3b0972a4 */ /* 0x000fe2000f8e023f */
[----:B------:R-:W-:Y:S01]  /*1960*/  LEA.HI R9, R9, R11, RZ, 0x5 ;  /* 0x0000000b09097211 */ /* 0x000fe200078f28ff */
[----:B------:R-:W-:Y:S01]  /*1970*/  UIADD3 UR10, UR22, UR5, URZ ;  /* 0x00000005160a7290 */ /* 0x000fe2000fffe03f */
[----:B------:R-:W-:Y:S01]  /*1980*/  SHF.R.S32.HI R229, RZ, 0x1f, R228 ;  /* 0x0000001fffe57819 */ /* 0x000fe200000114e4 */
[----:B------:R-:W-:Y:S01]  /*1990*/  USHF.L.U32 UR5, UR9, 0x6, URZ ;  /* 0x0000000609057899 */ /* 0x000fe2000800063f */
[----:B------:R-:W-:Y:S01]  /*19a0*/  LOP3.LUT R10, R9, 0xffffffe0, RZ, 0xc0, !PT ;  /* 0xffffffe0090a7812 */ /* 0x000fe200078ec0ff */
[----:B------:R-:W-:Y:S01]  /*19b0*/  UISETP.GE.AND UP2, UPT, UR37, 0x1, UPT ;  /* 0x000000012500788c */ /* 0x000fe2000bf46270 */
[----:B------:R-:W-:Y:S01]  /*19c0*/  IADD3 R6, P0, R228, UR19, RZ ;  /* 0x00000013e4067c10 */ /* 0x000fe2000ff1e0ff */
[----:B------:R-:W-:Y:S01]  /*19d0*/  UIADD3 UR20, UP1, UP0, UR40, UR5, UR48 ;  /* 0x0000000528147290 */ /* 0x000fe2000f83e030 */
[----:B------:R-:W-:Y:S01]  /*19e0*/  SHF.R.S32.HI R9, RZ, 0x5, R9 ;  /* 0x00000005ff097819 */ /* 0x000fe20000011409 */
[----:B------:R-:W-:Y:S01]  /*19f0*/  IMAD.IADD R10, R11, 0x1, -R10 ;  /* 0x000000010b0a7824 */ /* 0x000fe200078e0a0a */
[----:B------:R-:W-:Y:S01]  /*1a00*/  IADD3.X R7, R229, UR39, RZ, P0, !PT ;  /* 0x00000027e5077c10 */ /* 0x000fe200087fe4ff */
[----:B------:R-:W-:Y:S01]  /*1a10*/  USHF.R.S32.HI UR5, URZ, 0x1f, UR5 ;  /* 0x0000001f3f057899 */ /* 0x000fe20008011405 */
[----:B------:R-:W-:Y:S01]  /*1a20*/  IADD3 R15, P0, R14, UR22, RZ ;  /* 0x000000160e0f7c10 */ /* 0x000fe2000ff1e0ff */
[----:B------:R-:W-:Y:S01]  /*1a30*/  IMAD R9, R9, UR9, R10 ;  /* 0x0000000909097c24 */ /* 0x000fe2000f8e020a */
[----:B------:R-:W-:Y:S01]  /*1a40*/  USHF.R.S32.HI UR24, URZ, 0x1f, UR53 ;  /* 0x0000001f3f187899 */ /* 0x000fe20008011435 */
[----:B------:R-:W-:Y:S01]  /*1a50*/  BSSY B1, `(.L_x_526) ;  /* 0x00008c9000017945 */ /* 0x000fe20003800000 */
[----:B------:R-:W-:Y:S01]  /*1a60*/  UIADD3.X UR5, UR49, UR5, UR52, UP1, UP0 ;  /* 0x0000000531057290 */ /* 0x000fe20008fe0434 */
[----:B------:R-:W-:Y:S01]  /*1a70*/  IADD3.X R12, R25, UR23, RZ, P0, !PT ;  /* 0x00000017190c7c10 */ /* 0x000fe200087fe4ff */
[----:B------:R-:W-:Y:S01]  /*1a80*/  UIADD3 UR9, UP1, UP0, UR51, UR20, UR54 ;  /* 0x0000001433097290 */ /* 0x000fe2000f83e036 */
[----:B------:R-:W-:Y:S01]  /*1a90*/  PLOP3.LUT P0, PT, PT, PT, UP2, 0x80, 0x0 ;  /* 0x000000000000781c */ /* 0x000fe20003f0f028 */
[----:B------:R-:W-:Y:S01]  /*1aa0*/  ULDC.64 UR34, c[0x0][0x258] ;  /* 0x0000960000227ab9 */ /* 0x000fe20000000a00 */
[----:B------:R-:W-:Y:S01]  /*1ab0*/  UIADD3 UR21, UR22, UR25, URZ ;  /* 0x0000001916157290 */ /* 0x000fe2000fffe03f */
[C---:B-1----:R-:W-:Y:S01]  /*1ac0*/  IMAD R8, R4.reuse, UR23, RZ ;  /* 0x0000001704087c24 */ /* 0x042fe2000f8e02ff */
[----:B------:R-:W-:Y:S01]  /*1ad0*/  UIADD3.X UR5, UR50, UR5, UR47, UP1, UP0 ;  /* 0x0000000532057290 */ /* 0x000fe20008fe042f */
[----:B------:R-:W-:Y:S01]  /*1ae0*/  IMAD.WIDE.U32 R6, R4, UR22, R6 ;  /* 0x0000001604067c25 */ /* 0x000fe2000f8e0006 */
[----:B------:R-:W-:Y:S01]  /*1af0*/  ULDC.64 UR12, c[0x0][0x428] ;  /* 0x00010a00000c7ab9 */ /* 0x000fe20000000a00 */
[----:B------:R-:W-:-:S02]  /*1b00*/  UIMAD UR25, UR24, UR34, URZ ;  /* 0x00000022181972a4 */ /* 0x000fc4000f8e023f */
[----:B------:R-:W-:Y:S01]  /*1b10*/  IMAD R8, R5, UR22, R8 ;  /* 0x0000001605087c24 */ /* 0x000fe2000f8e0208 */
[----:B------:R-:W-:Y:S01]  /*1b20*/  UIMAD UR24, UR24, UR12, URZ ;  /* 0x0000000c181872a4 */ /* 0x000fe2000f8e023f */
[----:B------:R-:W-:Y:S01]  /*1b30*/  IMAD R13, R12, UR26, RZ ;  /* 0x0000001a0c0d7c24 */ /* 0x000fe2000f8e02ff */
[----:B------:R-:W-:Y:S01]  /*1b40*/  ULDC.64 UR40, c[0x0][0x400] ;  /* 0x0001000000287ab9 */ /* 0x000fe20000000a00 */
[----:B------:R-:W-:Y:S01]  /*1b50*/  IMAD.IADD R7, R7, 0x1, R8 ;  /* 0x0000000107077824 */ /* 0x000fe200078e0208 */
[----:B------:R-:W-:Y:S01]  /*1b60*/  IADD3 R8, P1, R9, UR9, RZ ;  /* 0x0000000909087c10 */ /* 0x000fe2000ff3e0ff */
[C---:B------:R-:W-:Y:S01]  /*1b70*/  IMAD.WIDE.U32 R10, R15.reuse, UR26, R228 ;  /* 0x0000001a0f0a7c25 */ /* 0x040fe2000f8e00e4 */
[----:B------:R-:W-:Y:S01]  /*1b80*/  UIMAD UR24, UR53, UR13, UR24 ;  /* 0x0000000d351872a4 */ /* 0x000fe2000f8e0218 */
[----:B------:R-:W-:Y:S02]  /*1b90*/  ULDC.64 UR44, c[0x0][0x478] ;  /* 0x00011e00002c7ab9 */ /* 0x000fe40000000a00 */
[----:B------:R-:W-:Y:S01]  /*1ba0*/  IMAD R19, R15, UR27, R13 ;  /* 0x0000001b0f137c24 */ /* 0x000fe2000f8e020d */
[----:B------:R-:W-:Y:S01]  /*1bb0*/  LEA.HI.X.SX32 R13, R9, UR5, 0x1, P1 ;  /* 0x00000005090d7c11 */ /* 0x000fe200088f0eff */
[----:B------:R-:W-:Y:S01]  /*1bc0*/  IMAD.U32 R17, RZ, RZ, UR12 ;  /* 0x0000000cff117e24 */ /* 0x000fe2000f8e00ff */
[----:B------:R-:W-:Y:S01]  /*1bd0*/  LEA R224, P1, R8, UR40, 0x2 ;  /* 0x0000002808e07c11 */ /* 0x000fe2000f8210ff */
[----:B------:R-:W-:Y:S01]  /*1be0*/  ULDC.64 UR58, c[0x0][0x2b0] ;  /* 0x0000ac00003a7ab9 */ /* 0x000fe20000000a00 */
[----:B------:R-:W-:Y:S01]  /*1bf0*/  IADD3 R10, P2, R10, UR43, RZ ;  /* 0x0000002b0a0a7c10 */ /* 0x000fe2000ff5e0ff */
[----:B------:R-:W-:Y:S01]  /*1c00*/  IMAD.WIDE.U32 R6, R17, UR53, R6 ;  /* 0x0000003511067c25 */ /* 0x000fe2000f8e0006 */
[----:B------:R-:W-:Y:S01]  /*1c10*/  ULEA.HI.SX32 UR42, UR42, 0xffffffff, 0x1a ;  /* 0xffffffff2a2a7891 */ /* 0x000fe2000f8fd23f */
[----:B------:R-:W-:Y:S01]  /*1c20*/  LEA.HI.X R225, R8, UR41, R13, 0x2, P1 ;  /* 0x0000002908e17c11 */ /* 0x000fe200088f140d */
[----:B------:R-:W-:Y:S01]  /*1c30*/  UIMAD.WIDE UR10, UR10, 0x4, UR44 ;  /* 0x000000040a0a78a5 */ /* 0x000fe2000f8e022c */
[----:B------:R-:W-:Y:S01]  /*1c40*/  VIADD R9, R7, UR24 ;  /* 0x0000001807097c36 */ /* 0x000fe20008000000 */
[----:B------:R-:W-:Y:S01]  /*1c50*/  UIMAD.WIDE UR20, UR21, 0x4, UR58 ;  /* 0x00000004151478a5 */ /* 0x000fe2000f8e023a */
[----:B------:R-:W-:Y:S01]  /*1c60*/  IADD3.X R11, R11, UR38, R19, P2, !PT ;  /* 0x000000260b0b7c10 */ /* 0x000fe200097fe413 */
[----:B------:R-:W-:Y:S01]  /*1c70*/  UIMAD UR25, UR53, UR35, UR25 ;  /* 0x00000023351972a4 */ /* 0x000fe2000f8e0219 */
[----:B------:R-:W-:Y:S01]  /*1c80*/  IMAD.MOV.U32 R8, RZ, RZ, R6 ;  /* 0x000000ffff087224 */ /* 0x000fe200078e0006 */
[----:B------:R-:W-:Y:S10]  /*1c90*/  @!P0 BRA `(.L_x_531) ;  /* 0x0000007c00ec8947 */ /* 0x000ff40003800000 */
        /* <DEDUP_REMOVED lines=11> */
[----:B------:R-:W-:Y:S01]  /*1d50*/  UMOV UR10, UR21 ;  /* 0x00000015000a7c82 */ /* 0x000fe20008000000 */
[----:B------:R-:W-:Y:S01]  /*1d60*/  ULDC.64 UR20, c[0x0][0x3e0] ;  /* 0x0000f80000147ab9 */ /* 0x000fe20000000a00 */
[----:B------:R-:W-:Y:S01]  /*1d70*/  @P0 BAR.SYNC.DEFER_BLOCKING 0x0 ;  /* 0x0000000000000b1d */ /* 0x000fe20000010000 */
[----:B------:R-:W-:Y:S01]  /*1d80*/  VIADD R26, R14, 0x20 ;  /* 0x000000200e1a7836 */ /* 0x000fe20000000000 */
[----:B------:R-:W-:Y:S01]  /*1d90*/  LEA R232, P0, R8, UR20, 0x1 ;  /* 0x0000001408e87c11 */ /* 0x000fe2000f8008ff */
[----:B------:R-:W-:Y:S01]  /*1da0*/  IMAD.WIDE.U32 R10, R22, UR53, R10 ;  /* 0x00000035160a7c25 */ /* 0x000fe2000f8e000a */
[----:B------:R-:W-:-:S02]  /*1db0*/  IADD3 R16, R9, R6, RZ ;  /* 0x0000000609107210 */ /* 0x000fc40007ffe0ff */
[----:B------:R-:W-:Y:S01]  /*1dc0*/  ULDC.64 UR22, c[0x0][0x210] ;  /* 0x0000840000167ab9 */ /* 0x000fe20000000a00 */
[----:B------:R-:W-:Y:S01]  /*1dd0*/  BSSY B0, `(.L_x_532) ;  /* 0x0000035000007945 */ /* 0x000fe20003800000 */
[C---:B------:R-:W-:Y:S01]  /*1de0*/  IADD3 R244, R228.reuse, 0x40, RZ ;  /* 0x00000040e4f47810 */ /* 0x040fe20007ffe0ff */
[C---:B------:R-:W-:Y:S01]  /*1df0*/  VIADD R243, R228.reuse, 0x80 ;  /* 0x00000080e4f37836 */ /* 0x040fe20000000000 */
[----:B------:R-:W-:Y:S01]  /*1e00*/  IADD3 R242, R228, 0xc0, RZ ;  /* 0x000000c0e4f27810 */ /* 0x000fe20007ffe0ff */
[----:B------:R-:W-:Y:S01]  /*1e10*/  VIADD R20, R11, UR25 ;  /* 0x000000190b147c36 */ /* 0x000fe20008000000 */
[----:B------:R-:W-:Y:S02]  /*1e20*/  ISETP.GE.AND P5, PT, R26, UR5, PT ;  /* 0x000000051a007c0c */ /* 0x000fe4000bfa6270 */
[----:B------:R-:W-:Y:S02]  /*1e30*/  LEA R231, P1, R10, UR22, 0x1 ;  /* 0x000000160ae77c11 */ /* 0x000fe4000f8208ff */
        /* <DEDUP_REMOVED lines=46> */
.L_x_533:
[----:B------:R-:W-:Y:S05]  /*2120*/  BSYNC B0 ;  /* 0x0000000000007941 */ /* 0x000fea0003800000 */
.L_x_532:
        /* <DEDUP_REMOVED lines=47> */
.L_x_535:
[----:B------:R-:W-:Y:S05]  /*2420*/  BSYNC B0 ;  /* 0x0000000000007941 */ /* 0x000fea0003800000 */
.L_x_534:
        /* <DEDUP_REMOVED lines=44> */
.L_x_537:
[----:B------:R-:W-:Y:S05]  /*26f0*/  BSYNC B0 ;  /* 0x0000000000007941 */ /* 0x000fea0003800000 */
.L_x_536:
        /* <DEDUP_REMOVED lines=47> */
.L_x_539:
[----:B------:R-:W-:Y:S05]  /*29f0*/  BSYNC B0 ;  /* 0x0000000000007941 */ /* 0x000fea0003800000 */
.L_x_538:
[----:B------:R-:W-:Y:S01]  /*2a00*/  UIADD3 UR19, -UR36, UR8, URZ ;  /* 0x0000000824137290 */ /* 0x000fe2000fffe13f */
[----:B--23--:R-:W-:Y:S01]  /*2a10*/  IMAD.WIDE.U32 R4, R17, UR36, R228 ;  /* 0x0000002411047c25 */ /* 0x00cfe2000f8e00e4 */
[----:B------:R-:W-:Y:S01]  /*2a20*/  UIMAD UR20, UR24, UR14, URZ ;  /* 0x0000000e181472a4 */ /* 0x000fe2000f8e023f */
[C---:B------:R-:W-:Y:S01]  /*2a30*/  IADD3 R6, R250.reuse, 0x8, RZ ;  /* 0x00000008fa067810 */ /* 0x040fe20007ffe0ff */
[----:B------:R-:W-:Y:S01]  /*2a40*/  BSSY B0, `(.L_x_540) ;  /* 0x0000041000007945 */ /* 0x000fe20003800000 */
[----:B------:R-:W-:Y:S01]  /*2a50*/  ISETP.GE.AND P6, PT, R250, UR5, PT ;  /* 0x00000005fa007c0c */ /* 0x000fe2000bfc6270 */
[----:B------:R-:W-:Y:S01]  /*2a60*/  UIMAD UR20, UR36, UR15, UR20 ;  /* 0x0000000f241472a4 */ /* 0x000fe2000f8e0214 */
[----:B------:R-:W-:Y:S02]  /*2a70*/  ISETP.GE.AND P4, PT, R14, UR19, PT ;  /* 0x000000130e007c0c */ /* 0x000fe4000bf86270 */
[----:B------:R-:W-:Y:S02]  /*2a80*/  IADD3 R8, P0, R4, UR28, RZ ;  /* 0x0000001c04087c10 */ /* 0x000fe4000ff1e0ff */
[----:B------:R-:W-:Y:S01]  /*2a90*/  ISETP.GE.AND P5, PT, R6, UR5, PT ;  /* 0x0000000506007c0c */ /* 0x000fe2000bfa6270 */
[----:B------:R-:W-:Y:S01]  /*2aa0*/  IMAD.U32 R4, RZ, RZ, UR20 ;  /* 0x00000014ff047e24 */ /* 0x000fe2000f8e00ff */
[----:B------:R-:W-:-:S04]  /*2ab0*/  ULDC.64 UR20, c[0x0][0x260] ;  /* 0x0000980000147ab9 */ /* 0x000fc80000000a00 */
        /* <DEDUP_REMOVED lines=16> */
[C---:B------:R-:W-:Y:S01]  /*2bc0*/  IMAD R11, R21.reuse, UR15, R6 ;  /* 0x0000000f150b7c24 */ /* 0x040fe2000f8e0206 */
        /* <DEDUP_REMOVED lines=11> */
[----:B-----5:R-:W-:-:S04]  /*2c80*/  @!P0 LEA R12, P1, R6, R12, 0x1 ;  /* 0x0000000c060c8211 */ /* 0x020fc800078208ff */
[----:B------:R-:W-:Y:S01]  /*2c90*/  @!P0 LEA.HI.X R13, R6, R13, R10, 0x1, P1 ;  /* 0x0000000d060d8211 */ /* 0x000fe200008f0c0a */
[----:B---3--:R-:W-:Y:S01]  /*2ca0*/  IMAD.WIDE R10, R228, 0x2, R28 ;  /* 0x00000002e40a7825 */ /* 0x008fe200078e021c */
        /* <DEDUP_REMOVED lines=26> */
.L_x_541:
[----:B------:R-:W-:Y:S05]  /*2e50*/  BSYNC B0 ;  /* 0x0000000000007941 */ /* 0x000fea0003800000 */
.L_x_540:
        /* <DEDUP_REMOVED lines=59> */
.L_x_543:
[----:B------:R-:W-:Y:S05]  /*3210*/  BSYNC B0 ;  /* 0x0000000000007941 */ /* 0x000fea0003800000 */
.L_x_542:
[----:B------:R-:W-:Y:S01]  /*3220*/  UIMAD UR5, UR24, UR16, URZ ;  /* 0x00000010180572a4 */ /* 0x000fe2000f8e023f */
[----:B------:R2:W-:Y:S01]  /*3230*/  @P4 STS.128 [R226+0x18000], RZ ;  /* 0x018000ffe2004388 */ /* 0x0005e20000000c00 */
[----:B-1-3--:R-:W-:Y:S01]  /*3240*/  IMAD.WIDE.U32 R4, R17, UR36, R228 ;  /* 0x0000002411047c25 */ /* 0x00afe2000f8e00e4 */
[----:B------:R-:W-:Y:S01]  /*3250*/  ULDC.64 UR14, c[0x0][0x268] ;  /* 0x00009a00000e7ab9 */ /* 0x000fe20000000a00 */
[----:B------:R-:W-:Y:S01]  /*3260*/  UIMAD UR5, UR36, UR17, UR5 ;  /* 0x00000011240572a4 */ /* 0x000fe2000f8e0205 */
[----:B------:R2:W-:Y:S01]  /*3270*/  @P4 STS.128 [R226+0x1a000], RZ ;  /* 0x01a000ffe2004388 */ /* 0x0005e20000000c00 */
[----:B------:R-:W-:Y:S01]  /*3280*/  BSSY B0, `(.L_x_544) ;  /* 0x000003a000007945 */ /* 0x000fe20003800000 */
[----:B------:R-:W-:Y:S01]  /*3290*/  IADD3 R8, P0, R4, UR29, RZ ;  /* 0x0000001d04087c10 */ /* 0x000fe2000ff1e0ff */
[----:B------:R-:W-:Y:S01]  /*32a0*/  IMAD R4, R24, UR14, RZ ;  /* 0x0000000e18047c24 */ /* 0x000fe2000f8e02ff */
[----:B------:R2:W-:Y:S01]  /*32b0*/  @P4 STS.128 [R226+0x1c000], RZ ;  /* 0x01c000ffe2004388 */ /* 0x0005e20000000c00 */
[----:B------:R-:W-:-:S02]  /*32c0*/  MOV R6, UR5 ;  /* 0x0000000500067c02 */ /* 0x000fc40008000f00 */
[----:B------:R-:W-:Y:S01]  /*32d0*/  IMAD R15, R18, UR15, R4 ;  /* 0x0000000f120f7c24 */ /* 0x000fe2000f8e0204 */
[----:B------:R2:W-:Y:S01]  /*32e0*/  @P4 STS.128 [R226+0x1e000], RZ ;  /* 0x01e000ffe2004388 */ /* 0x0005e20000000c00 */
[----:B------:R-:W-:-:S03]  /*32f0*/  IADD3.X R9, R5, UR31, R6, P0, !PT ;  /* 0x0000001f05097c10 */ /* 0x000fc600087fe406 */
[----:B------:R-:W-:-:S05]  /*3300*/  IMAD.WIDE.U32 R8, R18, UR14, R8 ;  /* 0x0000000e12087c25 */ /* 0x000fca000f8e0008 */
[----:B------:R-:W-:Y:S01]  /*3310*/  IADD3 R16, R9, R15, RZ ;  /* 0x0000000f09107210 */ /* 0x000fe20007ffe0ff */
        /* <DEDUP_REMOVED lines=48> */
.L_x_545:
[----:B------:R-:W-:Y:S05]  /*3620*/  BSYNC B0 ;  /* 0x0000000000007941 */ /* 0x000fea0003800000 */
.L_x_544:
        /* <DEDUP_REMOVED lines=10> */
[----:B---3--:R-:W-:Y:S01]  /*36d0*/  IMAD.U32 R4, RZ, RZ, UR29 ;  /* 0x0000001dff047e24 */ /* 0x008fe2000f8e00ff */
        /* <DEDUP_REMOVED lines=8> */
[----:B------:R-:W3:Y:S01]  /*3760*/  @!P3 LDC.64 R10, c[0x0][0x220] ;  /* 0x00008800ff0abb82 */ /* 0x000ee20000000a00 */
        /* <DEDUP_REMOVED lines=10> */
[----:B---3--:R-:W-:-:S03]  /*3810*/  @!P3 LEA R10, P0, R8, R10, 0x1 ;  /* 0x0000000a080ab211 */ /* 0x008fc600078008ff */
        /* <DEDUP_REMOVED lines=25> */
.L_x_547:
[----:B------:R-:W-:Y:S05]  /*39b0*/  BSYNC B0 ;  /* 0x0000000000007941 */ /* 0x000fea0003800000 */
.L_x_546:
[----:B------:R-:W-:Y:S01]  /*39c0*/  ULDC.64 UR16, c[0x0][0x3c8] ;  /* 0x0000f20000107ab9 */ /* 0x000fe20000000a00 */
[----:B------:R-:W-:Y:S01]  /*39d0*/  USHF.R.S32.HI UR14, URZ, 0x1f, UR53 ;  /* 0x0000001f3f0e7899 */ /* 0x000fe20008011435 */
[----:B------:R-:W-:Y:S01]  /*39e0*/  SHF.R.S32.HI R7, RZ, 0x1f, R250 ;  /* 0x0000001fff077819 */ /* 0x000fe200000114fa */
[----:B------:R-:W-:Y:S01]  /*39f0*/  UISETP.NE.U32.AND UP0, UPT, UR16, URZ, UPT ;  /* 0x0000003f1000728c */ /* 0x000fe2000bf05070 */
[----:B------:R-:W-:Y:S01]  /*3a00*/  IMAD.MOV.U32 R238, RZ, RZ, 0x7f800000 ;  /* 0x7f800000ffee7424 */ /* 0x000fe200078e00ff */
[----:B------:R-:W0:Y:S01]  /*3a10*/  LDGDEPBAR ;  /* 0x00000000000079af */ /* 0x000e220000000000 */
[----:B------:R-:W-:Y:S01]  /*3a20*/  IMAD.MOV.U32 R239, RZ, RZ, 0x7f800000 ;  /* 0x7f800000ffef7424 */ /* 0x000fe200078e00ff */
[----:B------:R-:W-:Y:S01]  /*3a30*/  UISETP.NE.AND.EX UP0, UPT, UR17, URZ, UPT, UP0 ;  /* 0x0000003f1100728c */ /* 0x000fe2000bf05300 */
[----:B------:R-:W2:Y:S01]  /*3a40*/  LDC R249, c[0x0][0x270] ;  /* 0x00009c00fff97b82 */ /* 0x000ea20000000800 */
[----:B------:R-:W-:Y:S01]  /*3a50*/  IMAD.SHL.U32 R241, R250, 0x4, RZ ;  /* 0x00000004faf17824 */ /* 0x000fe200078e00ff */
[----:B------:R-:W-:-:S02]  /*3a60*/  CS2R R190, SRZ ;  /* 0x0000000000be7805 */ /* 0x000fc4000001ff00 */
[----:B------:R-:W-:Y:S02]  /*3a70*/  CS2R R188, SRZ ;  /* 0x0000000000bc7805 */ /* 0x000fe4000001ff00 */
[----:B------:R-:W-:Y:S02]  /*3a80*/  CS2R R194, SRZ ;  /* 0x0000000000c27805 */ /* 0x000fe4000001ff00 */
[----:B------:R-:W-:Y:S02]  /*3a90*/  PLOP3.LUT P0, PT, PT, PT, UP0, 0x80, 0x0 ;  /* 0x000000000000781c */ /* 0x000fe40003f0f008 */
[----:B------:R-:W-:Y:S02]  /*3aa0*/  CS2R R192, SRZ ;  /* 0x0000000000c07805 */ /* 0x000fe4000001ff00 */
[----:B------:R-:W-:Y:S02]  /*3ab0*/  CS2R R186, SRZ ;  /* 0x0000000000ba7805 */ /* 0x000fe4000001ff00 */
[----:B------:R-:W-:-:S02]  /*3ac0*/  CS2R R184, SRZ ;  /* 0x0000000000b87805 */ /* 0x000fc4000001ff00 */
[----:B------:R-:W-:Y:S01]  /*3ad0*/  CS2R R182, SRZ ;  /* 0x0000000000b67805 */ /* 0x000fe2000001ff00 */
[----:B------:R-:W-:Y:S01]  /*3ae0*/  @UP0 ULDC.64 UR20, c[0x0][0x3d0] ;  /* 0x0000f40000140ab9 */ /* 0x000fe20000000a00 */
[----:B------:R-:W-:Y:S01]  /*3af0*/  @UP0 UMOV UR15, UR14 ;  /* 0x0000000e000f0c82 */ /* 0x000fe20008000000 */
[----:B------:R-:W-:Y:S01]  /*3b00*/  @UP0 UIMAD UR5, UR55, UR20, URZ ;  /* 0x00000014370502a4 */ /* 0x000fe2000f8e023f */
[----:B------:R-:W-:Y:S01]  /*3b10*/  @UP0 UMOV UR14, UR53 ;  /* 0x00000035000e0c82 */ /* 0x000fe20008000000 */
[----:B------:R-:W-:Y:S01]  /*3b20*/  CS2R R180, SRZ ;  /* 0x0000000000b47805 */ /* 0x000fe2000001ff00 */
[----:B------:R-:W-:Y:S02]  /*3b30*/  @UP0 UIMAD.WIDE.U32 UR14, UR46, UR20, UR14 ;  /* 0x000000142e0e02a5 */ /* 0x000fe4000f8e000e */
[----:B------:R-:W-:Y:S02]  /*3b40*/  @UP0 UIMAD UR5, UR46, UR21, UR5 ;  /* 0x000000152e0502a4 */ /* 0x000fe4000f8e0205 */
[----:B------:R-:W-:-:S02]  /*3b50*/  @UP0 ULEA UR16, UP1, UR14, UR16, 0x2 ;  /* 0x000000100e100291 */ /* 0x000fc4000f82103f */
[----:B------:R-:W-:Y:S01]  /*3b60*/  @UP0 UIADD3 UR5, UR15, UR5, URZ ;  /* 0x000000050f050290 */ /* 0x000fe2000fffe03f */
[----:B------:R-:W-:Y:S02]  /*3b70*/  CS2R R174, SRZ ;  /* 0x0000000000ae7805 */ /* 0x000fe4000001ff00 */
[----:B------:R-:W-:Y:S02]  /*3b80*/  CS2R R172, SRZ ;  /* 0x0000000000ac7805 */ /* 0x000fe4000001ff00 */
[----:B------:R-:W-:Y:S01]  /*3b90*/  CS2R R178, SRZ ;  /* 0x0000000000b27805 */ /* 0x000fe2000001ff00 */
[----:B------:R-:W-:Y:S01]  /*3ba0*/  @UP0 ULEA.HI.X UR17, UR14, UR17, UR5, 0x2, UP1 ;  /* 0x000000110e110291 */ /* 0x000fe200088f1405 */
[----:B-1-3--:R-:W-:Y:S01]  /*3bb0*/  IMAD.U32 R4, RZ, RZ, UR16 ;  /* 0x00000010ff047e24 */ /* 0x00afe2000f8e00ff */
[----:B------:R-:W-:Y:S01]  /*3bc0*/  CS2R R176, SRZ ;  /* 0x0000000000b07805 */ /* 0x000fe2000001ff00 */
[----:B------:R-:W-:Y:S01]  /*3bd0*/  @UP0 ULDC UR5, c[0x0][0x2e8] ;  /* 0x0000ba0000050ab9 */ /* 0x000fe20000000800 */
[----:B------:R-:W-:-:S02]  /*3be0*/  CS2R R170, SRZ ;  /* 0x0000000000aa7805 */ /* 0x000fc4000001ff00 */
[----:B------:R-:W-:Y:S01]  /*3bf0*/  CS2R R168, SRZ ;  /* 0x0000000000a87805 */ /* 0x000fe2000001ff00 */
[----:B------:R-:W-:Y:S01]  /*3c00*/  IMAD.U32 R5, RZ, RZ, UR17 ;  /* 0x00000011ff057e24 */ /* 0x000fe2000f8e00ff */
[----:B------:R-:W-:Y:S01]  /*3c10*/  UIADD3 UR14, UR36, 0x40, URZ ;  /* 0x00000040240e7890 */ /* 0x000fe2000fffe03f */
[----:B------:R-:W-:Y:S02]  /*3c20*/  CS2R R166, SRZ ;  /* 0x0000000000a67805 */ /* 0x000fe4000001ff00 */
[----:B------:R-:W-:Y:S02]  /*3c30*/  CS2R R164, SRZ ;  /* 0x0000000000a47805 */ /* 0x000fe4000001ff00 */
[----:B------:R-:W-:Y:S01]  /*3c40*/  CS2R R158, SRZ ;  /* 0x00000000009e7805 */ /* 0x000fe2000001ff00 */
[----:B------:R1:W3:Y:S01]  /*3c50*/  @P0 LDG.E R6, desc[UR6][R4.64] ;  /* 0x0000000604060981 */ /* 0x0002e2000c1e1900 */
        /* <DEDUP_REMOVED lines=23> */
[----:B------:R-:W-:Y:S01]  /*3dd0*/  CS2R R62, SRZ ;  /* 0x00000000003e7805 */ /* 0x000fe2000001ff00 */
[C---:B-1----:R-:W-:Y:S01]  /*3de0*/  IMAD.SHL.U32 R4, R250.reuse, 0x4, RZ ;  /* 0x00000004fa047824 */ /* 0x042fe200078e00ff */
[----:B------:R-:W-:Y:S02]  /*3df0*/  SHF.L.U64.HI R5, R250, 0x2, R7 ;  /* 0x00000002fa057819 */ /* 0x000fe40000010207 */
[----:B------:R-:W-:-:S02]  /*3e00*/  CS2R R60, SRZ ;  /* 0x00000000003c7805 */ /* 0x000fc4000001ff00 */
[----:B------:R-:W-:Y:S02]  /*3e10*/  CS2R R66, SRZ ;  /* 0x0000000000427805 */ /* 0x000fe4000001ff00 */
[----:B------:R-:W-:Y:S02]  /*3e20*/  CS2R R64, SRZ ;  /* 0x0000000000407805 */ /* 0x000fe4000001ff00 */
[----:B------:R-:W-:Y:S02]  /*3e30*/  IADD3 R4, P1, R4, UR11, RZ ;  /* 0x0000000b04047c10 */ /* 0x000fe4000ff3e0ff */
[----:B------:R-:W-:Y:S02]  /*3e40*/  CS2R R58, SRZ ;  /* 0x00000000003a7805 */ /* 0x000fe4000001ff00 */
[----:B------:R-:W-:Y:S02]  /*3e50*/  CS2R R56, SRZ ;  /* 0x0000000000387805 */ /* 0x000fe4000001ff00 */
[----:B------:R-:W-:-:S02]  /*3e60*/  CS2R R54, SRZ ;  /* 0x0000000000367805 */ /* 0x000fc4000001ff00 */
[----:B------:R-:W-:Y:S02]  /*3e70*/  IADD3.X R5, R5, UR10, RZ, P1, !PT ;  /* 0x0000000a05057c10 */ /* 0x000fe40008ffe4ff */
[----:B------:R-:W-:Y:S02]  /*3e80*/  CS2R R52, SRZ ;  /* 0x0000000000347805 */ /* 0x000fe4000001ff00 */
[----:B------:R-:W-:Y:S02]  /*3e90*/  CS2R R46, SRZ ;  /* 0x00000000002e7805 */ /* 0x000fe4000001ff00 */
[----:B------:R-:W-:Y:S02]  /*3ea0*/  CS2R R44, SRZ ;  /* 0x00000000002c7805 */ /* 0x000fe4000001ff00 */
[----:B------:R-:W-:Y:S01]  /*3eb0*/  CS2R R50, SRZ ;  /* 0x0000000000327805 */ /* 0x000fe2000001ff00 */
[----:B------:R-:W5:Y:S01]  /*3ec0*/  @!P6 LDG.E R238, desc[UR6][R4.64] ;  /* 0x0000000604eee981 */ /* 0x000f62000c1e1900 */
[----:B------:R-:W-:-:S02]  /*3ed0*/  CS2R R48, SRZ ;  /* 0x0000000000307805 */ /* 0x000fc4000001ff00 */
[----:B------:R-:W-:Y:S02]  /*3ee0*/  CS2R R42, SRZ ;  /* 0x00000000002a7805 */ /* 0x000fe4000001ff00 */
[----:B------:R-:W-:Y:S01]  /*3ef0*/  CS2R R40, SRZ ;  /* 0x0000000000287805 */ /* 0x000fe2000001ff00 */
[----:B------:R1:W5:Y:S01]  /*3f00*/  @!P5 LDG.E R239, desc[UR6][R4.64+0x20] ;  /* 0x0000200604efd981 */ /* 0x000362000c1e1900 */
        /* <DEDUP_REMOVED lines=11> */
[----:B------:R-:W-:Y:S01]  /*3fc0*/  UISETP.GE.AND UP1, UPT, UR14, UR8, UPT ;  /* 0x000000080e00728c */ /* 0x000fe2000bf26270 */
[----:B------:R-:W-:Y:S01]  /*3fd0*/  ULDC UR17, c[0x0][0x2d0] ;  /* 0x0000b40000117ab9 */ /* 0x000fe20000000800 */
[----:B------:R-:W-:Y:S01]  /*3fe0*/  ULDC UR19, c[0x0][0x2dc] ;  /* 0x0000b70000137ab9 */ /* 0x000fe20000000800 */
[----:B------:R-:W-:Y:S01]  /*3ff0*/  ULDC UR14, c[0x0][0x2ec] ;  /* 0x0000bb00000e7ab9 */ /* 0x000fe20000000800 */
[----:B-1----:R-:W3:Y:S01]  /*4000*/  @P0 MUFU.RCP R4, UR5 ;  /* 0x0000000500040d08 */ /* 0x002ee20008001000 */
[----:B------:R-:W-:Y:S01]  /*4010*/  UMOV UR5, URZ ;  /* 0x0000003f00057c82 */ /* 0x000fe20008000000 */
[----:B---3--:R-:W-:-:S05]  /*4020*/  @P0 FMUL.FTZ R4, R6, R4 ;  /* 0x0000000406040220 */ /* 0x008fca0000410000 */
[----:B------:R-:W-:Y:S01]  /*4030*/  @P0 R2UR UR15, R4 ;  /* 0x00000000040f02ca */ /* 0x000fe200000e0000 */
[----:B------:R-:W-:-:S04]  /*4040*/  IMAD.U32 R4, RZ, RZ, UR32 ;  /* 0x00000020ff047e24 */ /* 0x000fc8000f8e00ff */
[----:B------:R-:W-:-:S05]  /*4050*/  IMAD R4, R4, 0x40, R248 ;  /* 0x0000004004047824 */ /* 0x000fca00078e02f8 */
[----:B------:R-:W-:-:S03]  /*4060*/  IADD3 R4, R250, -UR37, -R4 ;  /* 0x80000025fa047c10 */ /* 0x000fc6000fffe804 */
[----:B------:R-:W-:Y:S02]  /*4070*/  @UP0 UMOV UR5, UR15 ;  /* 0x0000000f00050c82 */ /* 0x000fe40008000000 */
[----:B--2---:R-:W-:-:S07]  /*4080*/  VIADD R247, R4, UR8 ;  /* 0x0000000804f77c36 */ /* 0x004fce0008000000 */
.L_x_550:
[----:B------:R-:W0:Y:S01]  /*4090*/  LDGDEPBAR ;  /* 0x00000000000079af */ /* 0x000e220000000000 */
[----:B------:R-:W-:Y:S01]  /*40a0*/  PLOP3.LUT P0, PT, PT, PT, UP1, 0x80, 0x0 ;  /* 0x000000000000781c */ /* 0x000fe20003f0f018 */
[----:B------:R-:W-:Y:S01]  /*40b0*/  UISETP.GE.AND UP0, UPT, UR9, 0x1, UPT ;  /* 0x000000010900788c */ /* 0x000fe2000bf06270 */
[----:B------:R-:W-:Y:S02]  /*40c0*/  PLOP3.LUT P2, PT, PT, PT, UP1, 0x80, 0x0 ;  /* 0x000000000000781c */ /* 0x000fe40003f4f018 */
[----:B------:R-:W-:Y:S02]  /*40d0*/  PLOP3.LUT P3, PT, PT, PT, UP1, 0x80, 0x0 ;  /* 0x000000000000781c */ /* 0x000fe40003f6f018 */
[----:B------:R-:W-:Y:S02]  /*40e0*/  PLOP3.LUT P5, PT, PT, PT, UP1, 0x80, 0x0 ;  /* 0x000000000000781c */ /* 0x000fe40003faf018 */
[----:B------:R-:W-:Y:S02]  /*40f0*/  PLOP3.LUT P4, PT, PT, PT, UP1, 0x80, 0x0 ;  /* 0x000000000000781c */ /* 0x000fe40003f8f018 */
[----:B-----5:R-:W-:Y:S01]  /*4100*/  FSETP.NEU.FTZ.AND P6, PT, R238, -INF , PT ;  /* 0xff800000ee00780b */ /* 0x020fe20003fdd000 */
[----:B------:R-:W-:Y:S04]  /*4110*/  DEPBAR.LE SB0, 0x0 ;  /* 0x000080000000791a */ /* 0x000fe80000000000 */
[----:B------:R-:W-:Y:S06]  /*4120*/  BAR.SYNC.DEFER_BLOCKING 0x0 ;  /* 0x0000000000007b1d */ /* 0x000fec0000010000 */
[----:B------:R-:W-:Y:S04]  /*4130*/  LDSM.16.M88.4 R16, [R214] ;  /* 0x00000000d610783b */ /* 0x000fe80000000200 */
[----:B-1----:R-:W1:Y:S04]  /*4140*/  LDSM.16.M88.4 R8, [R3+UR4+0x10000] ;  /* 0x010000040308783b */ /* 0x002e680008000200 */
[----:B------:R-:W2:Y:S04]  /*4150*/  LDSM.16.M88.4 R84, [R3+UR4+0x10800] ;  /* 0x010800040354783b */ /* 0x000ea80008000200 */
[----:B------:R-:W-:Y:S04]  /*4160*/  LDSM.16.M88.4 R88, [R216] ;  /* 0x00000000d858783b */ /* 0x000fe80000000200 */
[----:B------:R-:W3:Y:S04]  /*4170*/  LDSM.16.M88.4 R92, [R2] ;  /* 0x00000000025c783b */ /* 0x000ee80000000200 */
[----:B------:R-:W4:Y:S04]  /*4180*/  LDSM.16.M88.4 R96, [R2+0x800] ;  /* 0x000800000260783b */ /* 0x000f280000000200 */
[----:B------:R-:W-:Y:S04]  /*4190*/  LDSM.16.M88.4 R100, [R219] ;  /* 0x00000000db64783b */ /* 0x000fe80000000200 */
[----:B------:R-:W4:Y:S04]  /*41a0*/  LDSM.16.M88.4 R104, [R213] ;  /* 0x00000000d568783b */ /* 0x000f280000000200 */
[----:B------:R-:W-:Y:S01]  /*41b0*/  LDSM.16.M88.4 R108, [R212] ;  /* 0x00000000d46c783b */ /* 0x000fe20000000200 */
[C---:B-1----:R-:W-:Y:S06]  /*41c0*/  HMMA.16816.F32 R4, R16.reuse, R8, RZ ;  /* 0x000000081004723c */ /* 0x042fec00000018ff */
[C---:B------:R-:W-:Y:S06]  /*41d0*/  HMMA.16816.F32 R8, R16.reuse, R10, RZ ;  /* 0x0000000a1008723c */ /* 0x040fec00000018ff */
[C---:B--2---:R-:W-:Y:S06]  /*41e0*/  HMMA.16816.F32 R12, R16.reuse, R84, RZ ;  /* 0x00000054100c723c */ /* 0x044fec00000018ff */
[----:B------:R-:W-:Y:S01]  /*41f0*/  HMMA.16816.F32 R16, R16, R86, RZ ;  /* 0x000000561010723c */ /* 0x000fe200000018ff */
[----:B------:R-:W1:Y:S05]  /*4200*/  LDSM.16.M88.4 R84, [R213+0x800] ;  /* 0x00080000d554783b */ /* 0x000e6a0000000200 */
[C---:B---3--:R-:W-:Y:S06]  /*4210*/  HMMA.16816.F32 R4, R88.reuse, R92, R4 ;  /* 0x0000005c5804723c */ /* 0x048fec0000001804 */
[C---:B------:R-:W-:Y:S01]  /*4220*/  HMMA.16816.F32 R8, R88.reuse, R94, R8 ;  /* 0x0000005e5808723c */ /* 0x040fe20000001808 */
[----:B------:R-:W2:Y:S05]  /*4230*/  LDSM.16.M88.4 R92, [R218] ;  /* 0x00000000da5c783b */ /* 0x000eaa0000000200 */
        /* <DEDUP_REMOVED lines=86> */
[----:B------:R-:W-:Y:S04]  /*47a0*/  IMAD.U32 R88, RZ, RZ, UR9 ;  /* 0x00000009ff587e24 */ /* 0x000fe8000f8e00ff */
[----:B------:R-:W-:Y:S01]  /*47b0*/  IMAD R88, R88, 0x40, R247 ;  /* 0x0000004058587824 */ /* 0x000fe200078e02f7 */
[C---:B----4-:R-:W-:Y:S01]  /*47c0*/  HMMA.16816.F32 R4, R100.reuse, R104, R4 ;  /* 0x000000686404723c */ /* 0x050fe20000001804 */
[----:B------:R-:W-:Y:S04]  /*47d0*/  IMAD.U32 R91, RZ, RZ, UR32 ;  /* 0x00000020ff5b7e24 */ /* 0x000fe8000f8e00ff */
[C---:B------:R-:W-:Y:S01]  /*47e0*/  VIADD R97, R88.reuse, 0xffffffff ;  /* 0xffffffff58617836 */ /* 0x040fe20000000000 */
[C---:B------:R-:W-:Y:S05]  /*47f0*/  HMMA.16816.F32 R8, R100.reuse, R106, R8 ;  /* 0x0000006a6408723c */ /* 0x040fea0000001808 */
[C---:B------:R-:W-:Y:S01]  /*4800*/  VIADD R96, R88.reuse, 0x7 ;  /* 0x0000000758607836 */ /* 0x040fe20000000000 */
[C---:B-1----:R-:W-:Y:S05]  /*4810*/  HMMA.16816.F32 R12, R100.reuse, R84, R12 ;  /* 0x00000054640c723c */ /* 0x042fea000000180c */
[C---:B------:R-:W-:Y:S01]  /*4820*/  VIADD R98, R88.reuse, 0xfffffff8 ;  /* 0xfffffff858627836 */ /* 0x040fe20000000000 */
[----:B------:R-:W-:Y:S05]  /*4830*/  HMMA.16816.F32 R16, R100, R86, R16 ;  /* 0x000000566410723c */ /* 0x000fea0000001810 */
[----:B------:R-:W-:Y:S01]  /*4840*/  VIADD R84, R88, 0x8 ;  /* 0x0000000858547836 */ /* 0x000fe20000000000 */
[C---:B--2---:R-:W-:Y:S05]  /*4850*/  HMMA.16816.F32 R4, R92.reuse, R108, R4 ;  /* 0x0000006c5c04723c */ /* 0x044fea0000001804 */
[----:B------:R-:W-:Y:S01]  /*4860*/  ISETP.GE.AND P1, PT, R84, RZ, PT ;  /* 0x000000ff5400720c */ /* 0x000fe20003f26270 */
[C---:B------:R-:W-:Y:S05]  /*4870*/  HMMA.16816.F32 R8, R92.reuse, R110, R8 ;  /* 0x0000006e5c08723c */ /* 0x040fea0000001808 */
[----:B------:R-:W-:Y:S01]  /*4880*/  FMUL.FTZ R89, R239, 1.4426950216293334961 ;  /* 0x3fb8aa3bef597820 */ /* 0x000fe20000410000 */
[----:B------:R-:W-:Y:S02]  /*4890*/  IMAD R91, R91, 0x40, R248 ;  /* 0x000000405b5b7824 */ /* 0x000fe400078e02f8 */
[----:B------:R-:W-:Y:S03]  /*48a0*/  FMUL.FTZ R90, R238, 1.4426950216293334961 ;  /* 0x3fb8aa3bee5a7820 */ /* 0x000fe60000410000 */
[C---:B------:R-:W-:Y:S01]  /*48b0*/  @P0 VIADD R85, R91.reuse, 0x1 ;  /* 0x000000015b550836 */ /* 0x040fe20000000000 */
[----:B------:R-:W-:Y:S01]  /*48c0*/  @!P1 IADD3 R84, -R88, -0x8, RZ ;  /* 0xfffffff858549810 */ /* 0x000fe20007ffe1ff */
[----:B------:R-:W-:Y:S01]  /*48d0*/  @P3 VIADD R101, R91, 0x8 ;  /* 0x000000085b653836 */ /* 0x000fe20000000000 */
[----:B------:R-:W-:Y:S02]  /*48e0*/  FSETP.NEU.FTZ.AND P1, PT, R239, -INF , PT ;  /* 0xff800000ef00780b */ /* 0x000fe40003f3d000 */
[----:B------:R-:W-:Y:S02]  /*48f0*/  I2FP.F32.S32 R84, R84 ;  /* 0x0000005400547245 */ /* 0x000fe40000201400 */
[----:B------:R-:W-:Y:S02]  /*4900*/  FSEL R89, R89, RZ, P1 ;  /* 0x000000ff59597208 */ /* 0x000fe40000800000 */
[----:B------:R-:W-:Y:S01]  /*4910*/  ISETP.GE.AND P1, PT, R97, RZ, PT ;  /* 0x000000ff6100720c */ /* 0x000fe20003f26270 */
[----:B------:R-:W-:Y:S01]  /*4920*/  FFMA.FTZ R6, R84, -UR5, R6 ;  /* 0x8000000554067c23 */ /* 0x000fe20008010006 */
[----:B------:R-:W-:Y:S02]  /*4930*/  IABS R84, R88 ;  /* 0x0000005800547213 */ /* 0x000fe40000000000 */
[----:B------:R-:W-:Y:S02]  /*4940*/  PLOP3.LUT P0, PT, PT, PT, UP1, 0x80, 0x0 ;  /* 0x000000000000781c */ /* 0x000fe40003f0f018 */
[----:B------:R-:W-:Y:S02]  /*4950*/  I2FP.F32.S32 R100, R84 ;  /* 0x0000005400647245 */ /* 0x000fe40000201400 */
[----:B------:R-:W-:Y:S02]  /*4960*/  @P5 ISETP.GE.AND P5, PT, R91, UR8, PT ;  /* 0x000000085b005c0c */ /* 0x000fe4000bfa6270 */
[----:B------:R-:W-:Y:S01]  /*4970*/  @P2 ISETP.GE.AND P2, PT, R85, UR8, PT ;  /* 0x0000000855002c0c */ /* 0x000fe2000bf46270 */
[----:B------:R-:W-:Y:S01]  /*4980*/  FFMA.FTZ R4, R100, -UR5, R4 ;  /* 0x8000000564047c23 */ /* 0x000fe20008010004 */
[----:B------:R-:W-:Y:S01]  /*4990*/  FSEL R90, R90, RZ, P6 ;  /* 0x000000ff5a5a7208 */ /* 0x000fe20003000000 */
[----:B------:R-:W1:Y:S01]  /*49a0*/  LDSM.16.M88.4 R84, [R212+0x6800] ;  /* 0x00680000d454783b */ /* 0x000e620000000200 */
[----:B------:R-:W-:Y:S01]  /*49b0*/  @!P1 IADD3 R97, -R88, 0x1, RZ ;  /* 0x0000000158619810 */ /* 0x000fe20007ffe1ff */
[----:B------:R-:W-:Y:S01]  /*49c0*/  FFMA.FTZ R10, R100, -UR5, R10 ;  /* 0x80000005640a7c23 */ /* 0x000fe2000801000a */
[----:B------:R-:W-:Y:S02]  /*49d0*/  @P4 FSEL R4, R4, -INF , !P5 ;  /* 0xff80000004044808 */ /* 0x000fe40006800000 */
[----:B------:R-:W-:Y:S02]  /*49e0*/  @P0 FSEL R6, R6, -INF , !P5 ;  /* 0xff80000006060808 */ /* 0x000fe40006800000 */
[----:B------:R-:W-:Y:S01]  /*49f0*/  ISETP.GE.AND P5, PT, R96, RZ, PT ;  /* 0x000000ff6000720c */ /* 0x000fe20003fa6270 */
[--C-:B------:R-:W-:Y:S01]  /*4a00*/  FFMA.FTZ R4, R4, UR14, -R90.reuse ;  /* 0x0000000e04047c23 */ /* 0x100fe2000801085a */
[----:B------:R-:W-:Y:S01]  /*4a10*/  PLOP3.LUT P0, PT, PT, PT, UP1, 0x80, 0x0 ;  /* 0x000000000000781c */ /* 0x000fe20003f0f018 */
[----:B------:R-:W-:Y:S01]  /*4a20*/  FFMA.FTZ R6, R6, UR14, -R89 ;  /* 0x0000000e06067c23 */ /* 0x000fe20008010859 */
[----:B------:R-:W-:Y:S01]  /*4a30*/  I2FP.F32.S32 R99, R97 ;  /* 0x0000006100637245 */ /* 0x000fe20000201400 */
[----:B------:R-:W-:Y:S01]  /*4a40*/  MUFU.EX2 R128, R4 ;  /* 0x0000000400807308 */ /* 0x000fe20000000800 */
[----:B------:R-:W-:Y:S01]  /*4a50*/  PLOP3.LUT P6, PT, PT, PT, UP1, 0x80, 0x0 ;  /* 0x000000000000781c */ /* 0x000fe20003fcf018 */
[C---:B------:R-:W-:Y:S01]  /*4a60*/  VIADD R97, R88.reuse, 0xfffffff7 ;  /* 0xfffffff758617836 */ /* 0x040fe20000000000 */
[----:B------:R-:W-:Y:S01]  /*4a70*/  PLOP3.LUT P3, PT, PT, PT, UP1, 0x80, 0x0 ;  /* 0x000000000000781c */ /* 0x000fe20003f6f018 */
[C---:B------:R-:W-:Y:S01]  /*4a80*/  FFMA.FTZ R5, R99.reuse, -UR5, R5 ;  /* 0x8000000563057c23 */ /* 0x040fe20008010005 */
[----:B------:R-:W-:Y:S01]  /*4a90*/  PLOP3.LUT P1, PT, PT, PT, UP1, 0x80, 0x0 ;  /* 0x000000000000781c */ /* 0x000fe20003f2f018 */
[----:B------:R-:W-:Y:S01]  /*4aa0*/  FFMA.FTZ R11, R99, -UR5, R11 ;  /* 0x80000005630b7c23 */ /* 0x000fe2000801000b */
[----:B------:R-:W-:Y:S03]  /*4ab0*/  PLOP3.LUT P4, PT, PT, PT, UP1, 0x80, 0x0 ;  /* 0x000000000000781c */ /* 0x000fe60003f8f018 */
[----:B------:R2:W-:Y:S01]  /*4ac0*/  MUFU.EX2 R130, R6 ;  /* 0x0000000600827308 */ /* 0x0005e20000000800 */
[----:B------:R-:W-:Y:S02]  /*4ad0*/  @!P5 IADD3 R96, -R88, -0x7, RZ ;  /* 0xfffffff95860d810 */ /* 0x000fe40007ffe1ff */
[----:B------:R-:W-:Y:S02]  /*4ae0*/  @P0 FSEL R5, R5, -INF , !P2 ;  /* 0xff80000005050808 */ /* 0x000fe40005000000 */
[----:B------:R-:W-:Y:S01]  /*4af0*/  PLOP3.LUT P0, PT, PT, PT, UP1, 0x80, 0x0 ;  /* 0x000000000000781c */ /* 0x000fe20003f0f018 */
[C---:B------:R-:W-:Y:S01]  /*4b00*/  @P6 VIADD R102, R91.reuse, 0x9 ;  /* 0x000000095b666836 */ /* 0x040fe20000000000 */
[----:B------:R-:W-:Y:S01]  /*4b10*/  I2FP.F32.S32 R96, R96 ;  /* 0x0000006000607245 */ /* 0x000fe20000201400 */
[----:B------:R-:W-:Y:S01]  /*4b20*/  @P3 VIADD R103, R91, 0x10 ;  /* 0x000000105b673836 */ /* 0x000fe20000000000 */
[----:B------:R-:W-:Y:S01]  /*4b30*/  ISETP.GE.AND P6, PT, R98, RZ, PT ;  /* 0x000000ff6200720c */ /* 0x000fe20003fc6270 */
[----:B------:R-:W-:Y:S01]  /*4b40*/  FFMA.FTZ R5, R5, UR14, -R90 ;  /* 0x0000000e05057c23 */ /* 0x000fe2000801085a */
[----:B------:R-:W-:Y:S01]  /*4b50*/  ISETP.GE.AND P5, PT, R97, RZ, PT ;  /* 0x000000ff6100720c */ /* 0x000fe20003fa6270 */
[----:B------:R-:W-:Y:S01]  /*4b60*/  FFMA.FTZ R7, R96, -UR5, R7 ;  /* 0x8000000560077c23 */ /* 0x000fe20008010007 */
[----:B------:R-:W-:Y:S01]  /*4b70*/  PLOP3.LUT P3, PT, PT, PT, UP1, 0x80, 0x0 ;  /* 0x000000000000781c */ /* 0x000fe20003f6f018 */
[----:B------:R3:W4:Y:S01]  /*4b80*/  MUFU.EX2 R127, R5 ;  /* 0x00000005007f7308 */ /* 0x0007220000000800 */
[----:B------:R-:W-:Y:S01]  /*4b90*/  @P1 ISETP.GE.AND P1, PT, R101, UR8, PT ;  /* 0x0000000865001c0c */ /* 0x000fe2000bf26270 */
[----:B------:R-:W-:Y:S01]  /*4ba0*/  @P4 VIADD R104, R91, 0x11 ;  /* 0x000000115b684836 */ /* 0x000fe20000000000 */
[----:B------:R-:W-:Y:S01]  /*4bb0*/  PLOP3.LUT P4, PT, PT, PT, UP1, 0x80, 0x0 ;  /* 0x000000000000781c */ /* 0x000fe20003f8f018 */
[C---:B--2---:R-:W-:Y:S01]  /*4bc0*/  VIADD R6, R88.reuse, 0xffffffe8 ;  /* 0xffffffe858067836 */ /* 0x044fe20000000000 */
[----:B------:R-:W-:Y:S01]  /*4bd0*/  @P0 FSEL R7, R7, -INF , !P2 ;  /* 0xff80000007070808 */ /* 0x000fe20005000000 */
[C---:B-1----:R-:W-:Y:S01]  /*4be0*/  HMMA.16816.F32 R12, R92.reuse, R84, R12 ;  /* 0x000000545c0c723c */ /* 0x042fe2000000180c */
[----:B------:R-:W-:Y:S02]  /*4bf0*/  PLOP3.LUT P2, PT, PT, PT, UP1, 0x80, 0x0 ;  /* 0x000000000000781c */ /* 0x000fe40003f4f018 */
[C---:B------:R-:W-:Y:S01]  /*4c00*/  @!P6 IADD3 R98, -R88.reuse, 0x8, RZ ;  /* 0x000000085862e810 */ /* 0x040fe20007ffe1ff */
[----:B------:R-:W-:Y:S01]  /*4c10*/  FFMA.FTZ R4, R7, UR14, -R89 ;  /* 0x0000000e07047c23 */ /* 0x000fe20008010859 */
[C---:B------:R-:W-:Y:S01]  /*4c20*/  @!P5 IADD3 R97, -R88.reuse, 0x9, RZ ;  /* 0x000000095861d810 */ /* 0x040fe20007ffe1ff */
[----:B------:R-:W-:Y:S01]  /*4c30*/  HMMA.16816.F32 R16, R92, R86, R16 ;  /* 0x000000565c10723c */ /* 0x000fe20000001810 */
[----:B------:R-:W-:Y:S01]  /*4c40*/  PLOP3.LUT P5, PT, PT, PT, UP1, 0x80, 0x0 ;  /* 0x000000000000781c */ /* 0x000fe20003faf018 */
[----:B------:R1:W2:Y:S01]  /*4c50*/  MUFU.EX2 R129, R4 ;  /* 0x0000000400817308 */ /* 0x0002a20000000800 */
[----:B------:R-:W-:Y:S02]  /*4c60*/  PLOP3.LUT P0, PT, PT, PT, UP1, 0x80, 0x0 ;  /* 0x000000000000781c */ /* 0x000fe40003f0f018 */
[----:B------:R-:W-:Y:S01]  /*4c70*/  I2FP.F32.S32 R98, R98 ;  /* 0x0000006200627245 */ /* 0x000fe20000201400 */
[C---:B------:R-:W-:Y:S01]  /*4c80*/  VIADD R7, R88.reuse, 0xfffffff0 ;  /* 0xfffffff058077836 */ /* 0x040fe20000000000 */
[----:B------:R-:W-:Y:S01]  /*4c90*/  I2FP.F32.S32 R97, R97 ;  /* 0x0000006100617245 */ /* 0x000fe20000201400 */
[----:B---3--:R-:W-:Y:S01]  /*4ca0*/  VIADD R5, R88, 0xffffffe7 ;  /* 0xffffffe758057836 */ /* 0x008fe20000000000 */
[----:B------:R-:W-:Y:S02]  /*4cb0*/  @P3 ISETP.GE.AND P3, PT, R102, UR8, PT ;  /* 0x0000000866003c0c */ /* 0x000fe4000bf66270 */
[----:B------:R-:W-:Y:S01]  /*4cc0*/  FFMA.FTZ R8, R98, -UR5, R8 ;  /* 0x8000000562087c23 */ /* 0x000fe20008010008 */
[----:B------:R-:W-:Y:S01]  /*4cd0*/  FFMA.FTZ R9, R97, -UR5, R9 ;  /* 0x8000000561097c23 */ /* 0x000fe20008010009 */
[----:B------:R-:W-:Y:S02]  /*4ce0*/  PLOP3.LUT P6, PT, PT, PT, UP1, 0x80, 0x0 ;  /* 0x000000000000781c */ /* 0x000fe40003fcf018 */
[----:B------:R-:W-:Y:S02]  /*4cf0*/  @P4 ISETP.GE.AND P4, PT, R103, UR8, PT ;  /* 0x0000000867004c0c */ /* 0x000fe4000bf86270 */
[----:B------:R-:W-:Y:S01]  /*4d00*/  @P5 FSEL R8, R8, -INF , !P1 ;  /* 0xff80000008085808 */ /* 0x000fe20004800000 */
[----:B------:R-:W-:Y:S01]  /*4d10*/  FFMA.FTZ R14, R98, -UR5, R14 ;  /* 0x80000005620e7c23 */ /* 0x000fe2000801000e */
[----:B------:R-:W-:Y:S01]  /*4d20*/  ISETP.GE.AND P5, PT, R7, RZ, PT ;  /* 0x000000ff0700720c */ /* 0x000fe20003fa6270 */
[----:B-1----:R-:W-:Y:S01]  /*4d30*/  VIADD R4, R88, 0xffffffef ;  /* 0xffffffef58047836 */ /* 0x002fe20000000000 */
[----:B------:R-:W-:Y:S01]  /*4d40*/  @P2 FSEL R9, R9, -INF , !P3 ;  /* 0xff80000009092808 */ /* 0x000fe20005800000 */
[--C-:B------:R-:W-:Y:S01]  /*4d50*/  FFMA.FTZ R8, R8, UR14, -R90.reuse ;  /* 0x0000000e08087c23 */ /* 0x100fe2000801085a */
[----:B------:R-:W-:Y:S01]  /*4d60*/  PLOP3.LUT P2, PT, PT, PT, UP1, 0x80, 0x0 ;  /* 0x000000000000781c */ /* 0x000fe20003f4f018 */
[----:B------:R-:W-:Y:S01]  /*4d70*/  FFMA.FTZ R15, R97, -UR5, R15 ;  /* 0x80000005610f7c23 */ /* 0x000fe2000801000f */
[----:B------:R-:W-:Y:S01]  /*4d80*/  @P0 FSEL R10, R10, -INF , !P1 ;  /* 0xff8000000a0a0808 */ /* 0x000fe20004800000 */
[----:B------:R1:W-:Y:S01]  /*4d90*/  MUFU.EX2 R125, R8 ;  /* 0x00000008007d7308 */ /* 0x0003e20000000800 */
[----:B------:R-:W-:Y:S01]  /*4da0*/  ISETP.GE.AND P1, PT, R4, RZ, PT ;  /* 0x000000ff0400720c */ /* 0x000fe20003f26270 */
[----:B------:R-:W-:Y:S01]  /*4db0*/  FFMA.FTZ R9, R9, UR14, -R90 ;  /* 0x0000000e09097c23 */ /* 0x000fe2000801085a */
[----:B------:R-:W-:Y:S01]  /*4dc0*/  PLOP3.LUT P0, PT, PT, PT, UP1, 0x80, 0x0 ;  /* 0x000000000000781c */ /* 0x000fe20003f0f018 */
[--C-:B------:R-:W-:Y:S01]  /*4dd0*/  FFMA.FTZ R10, R10, UR14, -R89.reuse ;  /* 0x0000000e0a0a7c23 */ /* 0x100fe20008010859 */
[----:B------:R-:W-:Y:S02]  /*4de0*/  @P6 ISETP.GE.AND P6, PT, R104, UR8, PT ;  /* 0x0000000868006c0c */ /* 0x000fe4000bfc6270 */
[----:B------:R-:W-:Y:S03]  /*4df0*/  @!P5 IADD3 R7, -R88, 0x10, RZ ;  /* 0x000000105807d810 */ /* 0x000fe60007ffe1ff */
[----:B------:R-:W3:Y:S01]  /*4e00*/  MUFU.EX2 R123, R9 ;  /* 0x00000009007b7308 */ /* 0x000ee20000000800 */
[----:B------:R-:W-:Y:S02]  /*4e10*/  ISETP.GE.AND P5, PT, R6, RZ, PT ;  /* 0x000000ff0600720c */ /* 0x000fe40003fa6270 */
[----:B------:R-:W-:Y:S02]  /*4e20*/  I2FP.F32.S32 R7, R7 ;  /* 0x0000000700077245 */ /* 0x000fe40000201400 */
[----:B------:R-:W-:Y:S02]  /*4e30*/  @P2 FSEL R11, R11, -INF , !P3 ;  /* 0xff8000000b0b2808 */ /* 0x000fe40005800000 */
[----:B------:R-:W-:Y:S01]  /*4e40*/  ISETP.GE.AND P3, PT, R5, RZ, PT ;  /* 0x000000ff0500720c */ /* 0x000fe20003f66270 */
[C---:B------:R-:W-:Y:S01]  /*4e50*/  FFMA.FTZ R12, R7.reuse, -UR5, R12 ;  /* 0x80000005070c7c23 */ /* 0x040fe2000801000c */
[----:B------:R-:W-:Y:S01]  /*4e60*/  @!P1 IADD3 R4, -R88, 0x11, RZ ;  /* 0x0000001158049810 */ /* 0x000fe20007ffe1ff */
[----:B------:R-:W-:Y:S01]  /*4e70*/  FFMA.FTZ R18, R7, -UR5, R18 ;  /* 0x8000000507127c23 */ /* 0x000fe20008010012 */
[----:B------:R-:W-:Y:S01]  /*4e80*/  PLOP3.LUT P2, PT, PT, PT, UP1, 0x80, 0x0 ;  /* 0x000000000000781c */ /* 0x000fe20003f4f018 */
[----:B------:R-:W-:Y:S01]  /*4e90*/  FFMA.FTZ R11, R11, UR14, -R89 ;  /* 0x0000000e0b0b7c23 */ /* 0x000fe20008010859 */
[----:B------:R-:W-:Y:S01]  /*4ea0*/  PLOP3.LUT P1, PT, PT, PT, UP1, 0x80, 0x0 ;  /* 0x000000000000781c */ /* 0x000fe20003f2f018 */
[----:B------:R-:W-:Y:S01]  /*4eb0*/  MUFU.EX2 R126, R10 ;  /* 0x0000000a007e7308 */ /* 0x000fe20000000800 */
[----:B------:R-:W-:Y:S02]  /*4ec0*/  I2FP.F32.S32 R4, R4 ;  /* 0x0000000400047245 */ /* 0x000fe40000201400 */
[----:B------:R-:W-:Y:S02]  /*4ed0*/  @P0 FSEL R12, R12, -INF , !P4 ;  /* 0xff8000000c0c0808 */ /* 0x000fe40006000000 */
[----:B------:R-:W-:Y:S01]  /*4ee0*/  PLOP3.LUT P0, PT, PT, PT, UP1, 0x80, 0x0 ;  /* 0x000000000000781c */ /* 0x000fe20003f0f018 */
[----:B------:R-:W-:Y:S01]  /*4ef0*/  FFMA.FTZ R13, R4, -UR5, R13 ;  /* 0x80000005040d7c23 */ /* 0x000fe2000801000d */
[----:B------:R-:W-:Y:S01]  /*4f00*/  @!P3 IADD3 R5, -R88, 0x19, RZ ;  /* 0x000000195805b810 */ /* 0x000fe20007ffe1ff */
[----:B------:R-:W-:Y:S01]  /*4f10*/  FFMA.FTZ R19, R4, -UR5, R19 ;  /* 0x8000000504137c23 */ /* 0x000fe20008010013 */
[----:B------:R-:W-:Y:S01]  /*4f20*/  PLOP3.LUT P3, PT, PT, PT, UP1, 0x80, 0x0 ;  /* 0x000000000000781c */ /* 0x000fe20003f6f018 */
[----:B------:R-:W3:Y:S01]  /*4f30*/  MUFU.EX2 R124, R11 ;  /* 0x0000000b007c7308 */ /* 0x000ee20000000800 */
[----:B------:R-:W-:Y:S01]  /*4f40*/  @P2 FSEL R13, R13, -INF , !P6 ;  /* 0xff8000000d0d2808 */ /* 0x000fe20007000000 */
[--C-:B------:R-:W-:Y:S01]  /*4f50*/  FFMA.FTZ R12, R12, UR14, -R90.reuse ;  /* 0x0000000e0c0c7c23 */ /* 0x100fe2000801085a */
[----:B------:R-:W-:Y:S02]  /*4f60*/  @!P5 IADD3 R6, -R88, 0x18, RZ ;  /* 0x000000185806d810 */ /* 0x000fe40007ffe1ff */
[----:B------:R-:W-:Y:S01]  /*4f70*/  @P1 FSEL R14, R14, -INF , !P4 ;  /* 0xff8000000e0e1808 */ /* 0x000fe20006000000 */
[----:B------:R-:W-:Y:S01]  /*4f80*/  FFMA.FTZ R13, R13, UR14, -R90 ;  /* 0x0000000e0d0d7c23 */ /* 0x000fe2000801085a */
[----:B------:R-:W-:Y:S01]  /*4f90*/  PLOP3.LUT P2, PT, PT, PT, UP1, 0x80, 0x0 ;  /* 0x000000000000781c */ /* 0x000fe20003f4f018 */
[----:B-1----:R-:W-:Y:S01]  /*4fa0*/  @P0 VIADD R8, R91, 0x18 ;  /* 0x000000185b080836 */ /* 0x002fe20000000000 */
[----:B------:R-:W-:Y:S01]  /*4fb0*/  PLOP3.LUT P1, PT, PT, PT, UP1, 0x80, 0x0 ;  /* 0x000000000000781c */ /* 0x000fe20003f2f018 */
[----:B------:R-:W-:Y:S01]  /*4fc0*/  FFMA.FTZ R14, R14, UR14, -R89 ;  /* 0x0000000e0e0e7c23 */ /* 0x000fe20008010859 */
[----:B------:R-:W-:Y:S01]  /*4fd0*/  I2FP.F32.S32 R6, R6 ;  /* 0x0000000600067245 */ /* 0x000fe20000201400 */
[----:B------:R-:W-:Y:S01]  /*4fe0*/  MUFU.EX2 R120, R12 ;  /* 0x0000000c00787308 */ /* 0x000fe20000000800 */
[----:B------:R-:W-:Y:S02]  /*4ff0*/  PLOP3.LUT P5, PT, PT, PT, UP1, 0x80, 0x0 ;  /* 0x000000000000781c */ /* 0x000fe40003faf018 */
[----:B------:R-:W-:Y:S01]  /*5000*/  @P3 ISETP.GE.AND P3, PT, R8, UR8, PT ;  /* 0x0000000808003c0c */ /* 0x000fe2000bf66270 */
[----:B------:R-:W-:Y:S01]  /*5010*/  FFMA.FTZ R16, R6, -UR5, R16 ;  /* 0x8000000506107c23 */ /* 0x000fe20008010010 */
[----:B------:R-:W-:Y:S02]  /*5020*/  PLOP3.LUT P4, PT, PT, PT, UP1, 0x80, 0x0 ;  /* 0x000000000000781c */ /* 0x000fe40003f8f018 */
[----:B------:R-:W-:Y:S03]  /*5030*/  I2FP.F32.S32 R5, R5 ;  /* 0x0000000500057245 */ /* 0x000fe60000201400 */
[----:B------:R-:W1:Y:S01]  /*5040*/  MUFU.EX2 R119, R13 ;  /* 0x0000000d00777308 */ /* 0x000e620000000800 */
[----:B------:R-:W-:Y:S02]  /*5050*/  @P2 FSEL R15, R15, -INF , !P6 ;  /* 0xff8000000f0f2808 */ /* 0x000fe40007000000 */
[----:B------:R-:W-:Y:S01]  /*5060*/  @P1 FSEL R16, R16, -INF , !P3 ;  /* 0xff80000010101808 */ /* 0x000fe20005800000 */
[----:B------:R-:W-:Y:S01]  /*5070*/  FFMA.FTZ R17, R5, -UR5, R17 ;  /* 0x8000000505117c23 */ /* 0x000fe20008010011 */
[----:B------:R-:W-:Y:S01]  /*5080*/  PLOP3.LUT P2, PT, PT, PT, UP1, 0x80, 0x0 ;  /* 0x000000000000781c */ /* 0x000fe20003f4f018 */
[----:B------:R-:W-:Y:S01]  /*5090*/  @P5 VIADD R91, R91, 0x19 ;  /* 0x000000195b5b5836 */ /* 0x000fe20000000000 */
[----:B------:R-:W-:Y:S01]  /*50a0*/  PLOP3.LUT P0, PT, PT, PT, UP1, 0x80, 0x0 ;  /* 0x000000000000781c */ /* 0x000fe20003f0f018 */
[--C-:B------:R-:W-:Y:S01]  /*50b0*/  FFMA.FTZ R15, R15, UR14, -R89.reuse ;  /* 0x0000000e0f0f7c23 */ /* 0x100fe20008010859 */
[----:B------:R-:W-:Y:S01]  /*50c0*/  PLOP3.LUT P1, PT, PT, PT, UP1, 0x80, 0x0 ;  /* 0x000000000000781c */ /* 0x000fe20003f2f018 */
[--C-:B------:R-:W-:Y:S01]  /*50d0*/  FFMA.FTZ R16, R16, UR14, -R90.reuse ;  /* 0x0000000e10107c23 */ /* 0x100fe2000801085a */
[----:B----4-:R-:W-:Y:S01]  /*50e0*/  F2FP.F16.F32.PACK_AB R6, R127, R128 ;  /* 0x000000807f06723e */ /* 0x010fe200000000ff */
[----:B------:R-:W-:Y:S01]  /*50f0*/  MUFU.EX2 R122, R14 ;  /* 0x0000000e007a7308 */ /* 0x000fe20000000800 */
[----:B--2---:R-:W-:Y:S02]  /*5100*/  F2FP.F16.F32.PACK_AB R5, R129, R130 ;  /* 0x000000828105723e */ /* 0x004fe400000000ff */
[----:B------:R-:W-:Y:S01]  /*5110*/  @P4 ISETP.GE.AND P4, PT, R91, UR8, PT ;  /* 0x000000085b004c0c */ /* 0x000fe2000bf86270 */
[----:B------:R2:W-:Y:S01]  /*5120*/  STS [R235+0x22000], R6 ;  /* 0x02200006eb007388 */ /* 0x0005e20000000800 */
[----:B---3--:R-:W-:Y:S02]  /*5130*/  F2FP.F16.F32.PACK_AB R4, R123, R125 ;  /* 0x0000007d7b04723e */ /* 0x008fe400000000ff */
[----:B------:R-:W-:Y:S01]  /*5140*/  @P2 FSEL R18, R18, -INF , !P3 ;  /* 0xff80000012122808 */ /* 0x000fe20005800000 */
[----:B------:R3:W-:Y:S01]  /*5150*/  STS [R235+0x22400], R5 ;  /* 0x02240005eb007388 */ /* 0x0007e20000000800 */
[----:B------:R-:W-:Y:S01]  /*5160*/  @P0 FSEL R17, R17, -INF , !P4 ;  /* 0xff80000011110808 */ /* 0x000fe20006000000 */
[----:B------:R-:W2:Y:S01]  /*5170*/  MUFU.EX2 R121, R15 ;  /* 0x0000000f00797308 */ /* 0x000ea20000000800 */
[----:B------:R-:W-:Y:S01]  /*5180*/  @P1 FSEL R19, R19, -INF , !P4 ;  /* 0xff80000013131808 */ /* 0x000fe20006000000 */
[----:B------:R4:W-:Y:S01]  /*5190*/  STS [R237+0x22000], R4 ;  /* 0x02200004ed007388 */ /* 0x0009e20000000800 */
[--C-:B------:R-:W-:Y:S01]  /*51a0*/  FFMA.FTZ R18, R18, UR14, -R89.reuse ;  /* 0x0000000e12127c23 */ /* 0x100fe20008010859 */
[----:B------:R-:W-:Y:S01]  /*51b0*/  FFMA.FTZ R90, R17, UR14, -R90 ;  /* 0x0000000e115a7c23 */ /* 0x000fe2000801085a */
[----:B------:R-:W-:Y:S01]  /*51c0*/  F2FP.F16.F32.PACK_AB R8, R124, R126 ;  /* 0x0000007e7c08723e */ /* 0x000fe200000000ff */
[----:B------:R-:W-:Y:S01]  /*51d0*/  FFMA.FTZ R89, R19, UR14, -R89 ;  /* 0x0000000e13597c23 */ /* 0x000fe20008010859 */
[----:B-1----:R-:W-:Y:S03]  /*51e0*/  F2FP.F16.F32.PACK_AB R7, R119, R120 ;  /* 0x000000787707723e */ /* 0x002fe600000000ff */
[----:B------:R-:W-:Y:S01]  /*51f0*/  MUFU.EX2 R116, R16 ;  /* 0x0000001000747308 */ /* 0x000fe20000000800 */
[----:B------:R-:W-:Y:S01]  /*5200*/  IADD3 R112, P0, R241, UR13, RZ ;  /* 0x0000000df1707c10 */ /* 0x000fe2000ff1e0ff */
[----:B------:R-:W-:Y:S03]  /*5210*/  STS [R237+0x22400], R8 ;  /* 0x02240008ed007388 */ /* 0x000fe60000000800 */
[----:B------:R-:W-:Y:S01]  /*5220*/  IADD3.X R113, R240, UR12, RZ, P0, !PT ;  /* 0x0000000cf0717c10 */ /* 0x000fe200087fe4ff */
[----:B------:R-:W-:Y:S01]  /*5230*/  STS [R234+0x22000], R7 ;  /* 0x02200007ea007388 */ /* 0x000fe20000000800 */
[----:B------:R-:W-:Y:S03]  /*5240*/  PLOP3.LUT P0, PT, PT, PT, UP0, 0x80, 0x0 ;  /* 0x000000000000781c */ /* 0x000fe60003f0f008 */
[----:B------:R-:W3:Y:S01]  /*5250*/  MUFU.EX2 R115, R90 ;  /* 0x0000005a00737308 */ /* 0x000ee20000000800 */
[----:B------:R-:W4:Y:S01]  /*5260*/  LDG.E R114, desc[UR6][R112.64] ;  /* 0x0000000670727981 */ /* 0x000f22000c1e1900 */
[----:B--2---:R-:W-:Y:S08]  /*5270*/  F2FP.F16.F32.PACK_AB R6, R121, R122 ;  /* 0x0000007a7906723e */ /* 0x004ff000000000ff */
[----:B------:R-:W-:Y:S01]  /*5280*/  MUFU.EX2 R118, R18 ;  /* 0x0000001200767308 */ /* 0x000fe20000000800 */
[----:B------:R-:W-:Y:S09]  /*5290*/  STS [R234+0x22400], R6 ;  /* 0x02240006ea007388 */ /* 0x000ff20000000800 */
[----:B------:R-:W4:Y:S01]  /*52a0*/  MUFU.EX2 R117, R89 ;  /* 0x0000005900757308 */ /* 0x000f220000000800 */
[----:B---3--:R-:W-:Y:S05]  /*52b0*/  F2FP.F16.F32.PACK_AB R5, R115, R116 ;  /* 0x000000747305723e */ /* 0x008fea00000000ff */
[----:B------:R-:W-:Y:S04]  /*52c0*/  STS [R236+0x22000], R5 ;  /* 0x02200005ec007388 */ /* 0x000fe80000000800 */
[----:B------:R-:W2:Y:S01]  /*52d0*/  LDG.E R112, desc[UR6][R112.64+0x20] ;  /* 0x0000200670707981 */ /* 0x000ea2000c1e1900 */
[----:B----4-:R-:W-:Y:S05]  /*52e0*/  F2FP.F16.F32.PACK_AB R4, R117, R118 ;  /* 0x000000767504723e */ /* 0x010fea00000000ff */
[----:B------:R-:W-:Y:S04]  /*52f0*/  STS [R236+0x22400], R4 ;  /* 0x02240004ec007388 */ /* 0x000fe80000000800 */
[----:B------:R-:W-:Y:S04]  /*5300*/  LDSM.16.M88.4 R16, [R214+0x8000] ;  /* 0x00800000d610783b */ /* 0x000fe80000000200 */
[----:B------:R-:W1:Y:S04]  /*5310*/  LDSM.16.M88.4 R8, [R3+UR4+0x18000] ;  /* 0x018000040308783b */ /* 0x000e680008000200 */
[----:B------:R-:W3:Y:S04]  /*5320*/  LDSM.16.M88.4 R84, [R3+UR4+0x18800] ;  /* 0x018800040354783b */ /* 0x000ee80008000200 */
        /* <DEDUP_REMOVED lines=8> */
[C---:B---3--:R-:W-:Y:S06]  /*53b0*/  HMMA.16816.F32 R12, R16.reuse, R84, RZ ;  /* 0x00000054100c723c */ /* 0x048fec00000018ff */
[----:B------:R-:W-:Y:S01]  /*53c0*/  HMMA.16816.F32 R16, R16, R86, RZ ;  /* 0x000000561010723c */ /* 0x000fe200000018ff */
[----:B------:R-:W1:Y:S05]  /*53d0*/  LDSM.16.M88.4 R84, [R213+0x8800] ;  /* 0x00880000d554783b */ /* 0x000e6a0000000200 */
[C---:B----4-:R-:W-:Y:S06]  /*53e0*/  HMMA.16816.F32 R4, R88.reuse, R92, R4 ;  /* 0x0000005c5804723c */ /* 0x050fec0000001804 */
[C---:B------:R-:W-:Y:S01]  /*53f0*/  HMMA.16816.F32 R8, R88.reuse, R94, R8 ;  /* 0x0000005e5808723c */ /* 0x040fe20000001808 */
[----:B------:R-:W3:Y:S05]  /*5400*/  LDSM.16.M88.4 R92, [R218+0x8000] ;  /* 0x00800000da5c783b */ /* 0x000eea0000000200 */
        /* <DEDUP_REMOVED lines=11> */
[C---:B---3--:R-:W-:Y:S06]  /*54c0*/  HMMA.16816.F32 R4, R92.reuse, R108, R4 ;  /* 0x0000006c5c04723c */ /* 0x048fec0000001804 */
[C---:B------:R-:W-:Y:S01]  /*54d0*/  HMMA.16816.F32 R8, R92.reuse, R110, R8 ;  /* 0x0000006e5c08723c */ /* 0x040fe20000001808 */
[----:B------:R-:W3:Y:S05]  /*54e0*/  LDSM.16.M88.4 R108, [R2+0xa000] ;  /* 0x00a00000026c783b */ /* 0x000eea0000000200 */
[C---:B----4-:R-:W-:Y:S06]  /*54f0*/  HMMA.16816.F32 R12, R92.reuse, R88, R12 ;  /* 0x000000585c0c723c */ /* 0x050fec000000180c */
        /* <DEDUP_REMOVED lines=71> */
[----:B------:R-:W4:Y:S05]  /*5970*/  LDSM.16.M88.4 R88, [R212+0xe800] ;  /* 0x00e80000d458783b */ /* 0x000f2a0000000200 */
[C---:B--2---:R-:W-:Y:S06]  /*5980*/  HMMA.16816.F32 R4, R100.reuse, R104, R4 ;  /* 0x000000686404723c */ /* 0x044fec0000001804 */
[C---:B------:R-:W-:Y:S06]  /*5990*/  HMMA.16816.F32 R8, R100.reuse, R106, R8 ;  /* 0x0000006a6408723c */ /* 0x040fec0000001808 */
[C---:B-1----:R-:W-:Y:S06]  /*59a0*/  HMMA.16816.F32 R12, R100.reuse, R84, R12 ;  /* 0x00000054640c723c */ /* 0x042fec000000180c */
[----:B------:R-:W-:Y:S06]  /*59b0*/  HMMA.16816.F32 R16, R100, R86, R16 ;  /* 0x000000566410723c */ /* 0x000fec0000001810 */
[C---:B---3--:R-:W-:Y:S06]  /*59c0*/  HMMA.16816.F32 R4, R92.reuse, R108, R4 ;  /* 0x0000006c5c04723c */ /* 0x048fec0000001804 */
[C---:B------:R-:W-:Y:S06]  /*59d0*/  HMMA.16816.F32 R8, R92.reuse, R110, R8 ;  /* 0x0000006e5c08723c */ /* 0x040fec0000001808 */
[C---:B----4-:R-:W-:Y:S06]  /*59e0*/  HMMA.16816.F32 R12, R92.reuse, R88, R12 ;  /* 0x000000585c0c723c */ /* 0x050fec000000180c */
        /* <DEDUP_REMOVED lines=207> */
.L_x_548:
        /* <DEDUP_REMOVED lines=13> */
[----:B------:R-:W4:Y:S01]  /*67b0*/  LDSM.16.M88.4 R208, [R223+0x1000] ;  /* 0x00100000dfd0783b */ /* 0x000f220000000200 */
        /* <DEDUP_REMOVED lines=32> */
[-C--:B-1----:R-:W-:Y:S06]  /*69c0*/  HMMA.16816.F32 R116, R200, R196.reuse, R116 ;  /* 0x000000c4c874723c */ /* 0x082fec0000001874 */
[C---:B------:R-:W-:Y:S06]  /*69d0*/  HMMA.16816.F32 R120, R208.reuse, R196, R120 ;  /* 0x000000c4d078723c */ /* 0x040fec0000001878 */
[-C--:B------:R-:W-:Y:S01]  /*69e0*/  HMMA.16816.F32 R124, R208, R198.reuse, R124 ;  /* 0x000000c6d07c723c */ /* 0x080fe2000000187c */
[----:B------:R-:W1:Y:S05]  /*69f0*/  LDSM.16.MT88.4 R208, [R0+0x11000] ;  /* 0x0110000000d0783b */ /* 0x000e6a0000004200 */
[----:B------:R-:W-:Y:S01]  /*6a00*/  HMMA.16816.F32 R128, R200, R198, R128 ;  /* 0x000000c6c880723c */ /* 0x000fe20000001880 */
[----:B------:R-:W2:Y:S04]  /*6a10*/  LDSM.16.M88.4 R196, [R221+0x1000] ;  /* 0x00100000ddc4783b */ /* 0x000ea80000000200 */
[----:B------:R-:W3:Y:S01]  /*6a20*/  LDSM.16.MT88.4 R200, [R0+0x13000] ;  /* 0x0130000000c8783b */ /* 0x000ee20000004200 */
        /* <DEDUP_REMOVED lines=14> */
[----:B------:R-:W-:Y:S05]  /*6b10*/  LDSM.16.MT88.4 R208, [R0+0x11800] ;  /* 0x0118000000d0783b */ /* 0x000fea0000004200 */
[-C--:B--2---:R-:W-:Y:S06]  /*6b20*/  HMMA.16816.F32 R116, R204, R200.reuse, R116 ;  /* 0x000000c8cc74723c */ /* 0x084fec0000001874 */
[C---:B------:R-:W-:Y:S06]  /*6b30*/  HMMA.16816.F32 R120, R196.reuse, R200, R120 ;  /* 0x000000c8c478723c */ /* 0x040fec0000001878 */
[-C--:B------:R-:W-:Y:S01]  /*6b40*/  HMMA.16816.F32 R124, R196, R202.reuse, R124 ;  /* 0x000000cac47c723c */ /* 0x080fe2000000187c */
[----:B------:R-:W1:Y:S05]  /*6b50*/  LDSM.16.M88.4 R196, [R222] ;  /* 0x00000000dec4783b */ /* 0x000e6a0000000200 */
        /* <DEDUP_REMOVED lines=15> */
[-C--:B------:R-:W-:Y:S05]  /*6c50*/  HMMA.16816.F32 R108, R200, R210.reuse, R108 ;  /* 0x000000d2c86c723c */ /* 0x080fea000000186c */
[----:B------:R-:W-:Y:S01]  /*6c60*/  IMAD.U32 R208, R227, -0x40, RZ ;  /* 0xffffffc0e3d07824 */ /* 0x000fe200078e00ff */
[C---:B------:R-:W-:Y:S05]  /*6c70*/  HMMA.16816.F32 R112, R196.reuse, R210, R112 ;  /* 0x000000d2c470723c */ /* 0x040fea0000001870 */
[----:B------:R-:W-:Y:S01]  /*6c80*/  LEA R224, P1, R208, R224, 0x2 ;  /* 0x000000e0d0e07211 */ /* 0x000fe200078210ff */
[-C--:B--2---:R-:W-:Y:S05]  /*6c90*/  HMMA.16816.F32 R116, R196, R204.reuse, R116 ;  /* 0x000000ccc474723c */ /* 0x084fea0000001874 */
[----:B------:R-:W-:Y:S01]  /*6ca0*/  @P0 IADD3 R210, P2, R241, UR11, RZ ;  /* 0x0000000bf1d20c10 */ /* 0x000fe2000ff5e0ff */
[C---:B------:R-:W-:Y:S01]  /*6cb0*/  HMMA.16816.F32 R120, R200.reuse, R204, R120 ;  /* 0x000000ccc878723c */ /* 0x040fe20000001878 */
[----:B------:R-:W-:Y:S04]  /*6cc0*/  @UP0 UMOV UR11, UR16 ;  /* 0x00000010000b0c82 */ /* 0x000fe80008000000 */
[----:B------:R-:W-:Y:S01]  /*6cd0*/  @P0 IADD3.X R211, R240, UR10, RZ, P2, !PT ;  /* 0x0000000af0d30c10 */ /* 0x000fe200097fe4ff */
[-C--:B------:R-:W-:Y:S01]  /*6ce0*/  HMMA.16816.F32 R124, R200, R206.reuse, R124 ;  /* 0x000000cec87c723c */ /* 0x080fe2000000187c */
[----:B------:R-:W-:Y:S03]  /*6cf0*/  @UP0 UMOV UR10, UR15 ;  /* 0x0000000f000a0c82 */ /* 0x000fe60008000000 */
[----:B------:R-:W5:Y:S01]  /*6d00*/  @P0 LDG.E R238, desc[UR6][R210.64+-0x100] ;  /* 0xffff0006d2ee0981 */ /* 0x000f62000c1e1900 */
[C---:B------:R-:W-:Y:S01]  /*6d10*/  IMAD.SHL.U32 R204, R227.reuse, 0x8, RZ ;  /* 0x00000008e3cc7824 */ /* 0x040fe200078e00ff */
[----:B------:R-:W-:Y:S02]  /*6d20*/  HMMA.16816.F32 R128, R196, R206, R128 ;  /* 0x000000cec480723c */ /* 0x000fe40000001880 */
[----:B------:R1:W5:Y:S03]  /*6d30*/  @P0 LDG.E R239, desc[UR6][R210.64+-0xe0] ;  /* 0xffff2006d2ef0981 */ /* 0x000366000c1e1900 */
[----:B------:R-:W-:Y:S01]  /*6d40*/  LEA.HI.X.SX32 R225, R208, R225, 0x2, P1 ;  /* 0x000000e1d0e17211 */ /* 0x000fe200008f16ff */
[C---:B------:R-:W-:Y:S01]  /*6d50*/  IMAD.SHL.U32 R205, R227.reuse, 0x10, RZ ;  /* 0x00000010e3cd7824 */ /* 0x040fe200078e00ff */
[CC--:B------:R-:W-:Y:S01]  /*6d60*/  LEA R208, P2, R204.reuse, R224.reuse, 0x2 ;  /* 0x000000e0ccd07211 */ /* 0x0c0fe200078410ff */
[C---:B------:R-:W-:Y:S02]  /*6d70*/  IMAD R200, R227.reuse, 0x18, RZ ;  /* 0x00000018e3c87824 */ /* 0x040fe400078e02ff */
[----:B------:R2:W-:Y:S01]  /*6d80*/  REDG.E.ADD.F32.FTZ.RN.STRONG.GPU desc[UR6][R224.64], R4 ;  /* 0x00000004e00079a6 */ /* 0x0005e2000c10f386 */
[-C--:B------:R-:W-:Y:S01]  /*6d90*/  LEA.HI.X.SX32 R209, R204, R225.reuse, 0x2, P2 ;  /* 0x000000e1ccd17211 */ /* 0x080fe200010f16ff */
[C---:B------:R-:W-:Y:S02]  /*6da0*/  IMAD.SHL.U32 R203, R227.reuse, 0x20, RZ ;  /* 0x00000020e3cb7824 */ /* 0x040fe400078e00ff */
[----:B------:R-:W-:Y:S02]  /*6db0*/  IMAD R201, R227, 0x28, RZ ;  /* 0x00000028e3c97824 */ /* 0x000fe400078e02ff */
[----:B------:R3:W-:Y:S01]  /*6dc0*/  REDG.E.ADD.F32.FTZ.RN.STRONG.GPU desc[UR6][R208.64], R5 ;  /* 0x00000005d00079a6 */ /* 0x0007e2000c10f386 */
[CC--:B-1----:R-:W-:Y:S04]  /*6dd0*/  LEA R210, P1, R205.reuse, R224.reuse, 0x2 ;  /* 0x000000e0cdd27211 */ /* 0x0c2fe800078210ff */
[-C--:B------:R-:W-:Y:S02]  /*6de0*/  LEA.HI.X.SX32 R211, R205, R225.reuse, 0x2, P1 ;  /* 0x000000e1cdd37211 */ /* 0x080fe400008f16ff */
[CC--:B------:R-:W-:Y:S03]  /*6df0*/  LEA R202, P1, R203.reuse, R224.reuse, 0x2 ;  /* 0x000000e0cbca7211 */ /* 0x0c0fe600078210ff */
[----:B------:R1:W-:Y:S01]  /*6e00*/  REDG.E.ADD.F32.FTZ.RN.STRONG.GPU desc[UR6][R210.64], R6 ;  /* 0x00000006d20079a6 */ /* 0x0003e2000c10f386 */
[CC--:B--2---:R-:W-:Y:S02]  /*6e10*/  LEA R4, P2, R200.reuse, R224.reuse, 0x2 ;  /* 0x000000e0c8047211 */ /* 0x0c4fe400078410ff */
[-C--:B------:R-:W-:Y:S02]  /*6e20*/  LEA.HI.X.SX32 R203, R203, R225.reuse, 0x2, P1 ;  /* 0x000000e1cbcb7211 */ /* 0x080fe400008f16ff */
[-C--:B---3--:R-:W-:Y:S02]  /*6e30*/  LEA.HI.X.SX32 R5, R200, R225.reuse, 0x2, P2 ;  /* 0x000000e1c8057211 */ /* 0x088fe400010f16ff */
[CC--:B------:R-:W-:Y:S03]  /*6e40*/  LEA R200, P3, R201.reuse, R224.reuse, 0x2 ;  /* 0x000000e0c9c87211 */ /* 0x0c0fe600078610ff */
[----:B------:R2:W-:Y:S01]  /*6e50*/  REDG.E.ADD.F32.FTZ.RN.STRONG.GPU desc[UR6][R4.64], R7 ;  /* 0x00000007040079a6 */ /* 0x0005e2000c10f386 */
[-C--:B------:R-:W-:Y:S03]  /*6e60*/  LEA.HI.X.SX32 R201, R201, R225.reuse, 0x2, P3 ;  /* 0x000000e1c9c97211 */ /* 0x080fe600018f16ff */
[----:B------:R3:W-:Y:S04]  /*6e70*/  REDG.E.ADD.F32.FTZ.RN.STRONG.GPU desc[UR6][R202.64], R8 ;  /* 0x00000008ca0079a6 */ /* 0x0007e8000c10f386 */
[----:B------:R4:W-:Y:S01]  /*6e80*/  REDG.E.ADD.F32.FTZ.RN.STRONG.GPU desc[UR6][R200.64], R9 ;  /* 0x00000009c80079a6 */ /* 0x0009e2000c10f386 */
[C---:B-1----:R-:W-:Y:S02]  /*6e90*/  IMAD R211, R227.reuse, 0x30, RZ ;  /* 0x00000030e3d37824 */ /* 0x042fe400078e02ff */
[----:B------:R-:W-:Y:S03]  /*6ea0*/  IMAD R210, R227, 0x38, RZ ;  /* 0x00000038e3d27824 */ /* 0x000fe600078e02ff */
[CC--:B------:R-:W-:Y:S04]  /*6eb0*/  LEA R6, P2, R211.reuse, R224.reuse, 0x2 ;  /* 0x000000e0d3067211 */ /* 0x0c0fe800078410ff */
[-C--:B--2---:R-:W-:Y:S02]  /*6ec0*/  LEA.HI.X.SX32 R7, R211, R225.reuse, 0x2, P2 ;  /* 0x000000e1d3077211 */ /* 0x084fe400010f16ff */
[CC--:B------:R-:W-:Y:S01]  /*6ed0*/  LEA R4, P1, R210.reuse, R224.reuse, 0x2 ;  /* 0x000000e0d2047211 */ /* 0x0c0fe200078210ff */
[----:B---3--:R-:W-:Y:S02]  /*6ee0*/  VIADD R202, R205, 0x20 ;  /* 0x00000020cdca7836 */ /* 0x008fe40000000000 */
[----:B------:R1:W-:Y:S01]  /*6ef0*/  REDG.E.ADD.F32.FTZ.RN.STRONG.GPU desc[UR6][R6.64], R10 ;  /* 0x0000000a060079a6 */ /* 0x0003e2000c10f386 */
[-C--:B------:R-:W-:Y:S02]  /*6f00*/  LEA.HI.X.SX32 R5, R210, R225.reuse, 0x2, P1 ;  /* 0x000000e1d2057211 */ /* 0x080fe400008f16ff */
[CC--:B------:R-:W-:Y:S03]  /*6f10*/  LEA R8, P1, R202.reuse, R224.reuse, 0x2 ;  /* 0x000000e0ca087211 */ /* 0x0c0fe600078210ff */
[----:B------:R2:W-:Y:S01]  /*6f20*/  REDG.E.ADD.F32.FTZ.RN.STRONG.GPU desc[UR6][R4.64], R11 ;  /* 0x0000000b040079a6 */ /* 0x0005e2000c10f386 */
[-C--:B----4-:R-:W-:Y:S03]  /*6f30*/  LEA.HI.X.SX32 R9, R202, R225.reuse, 0x2, P1 ;  /* 0x000000e1ca097211 */ /* 0x090fe600008f16ff */
        /* <DEDUP_REMOVED lines=14> */
[CC--:B------:R-:W-:Y:S02]  /*7020*/  LEA R8, P2, R4.reuse, R224.reuse, 0x2 ;  /* 0x000000e004087211 */ /* 0x0c0fe400078410ff */
[-C--:B------:R-:W-:Y:S01]  /*7030*/  LEA.HI.X.SX32 R11, R5, R225.reuse, 0x2, P1 ;  /* 0x000000e1050b7211 */ /* 0x080fe200008f16ff */
[----:B------:R-:W-:Y:S01]  /*7040*/  VIADD R5, R205, 0x40 ;  /* 0x00000040cd057836 */ /* 0x000fe20000000000 */
[-C--:B------:R-:W-:Y:S01]  /*7050*/  LEA.HI.X.SX32 R9, R4, R225.reuse, 0x2, P2 ;  /* 0x000000e104097211 */ /* 0x080fe200010f16ff */
[----:B------:R-:W-:Y:S04]  /*7060*/  LDSM.16.MT88.4 R16, [R0+0x2000] ;  /* 0x002000000010783b */ /* 0x000fe80000004200 */
        /* <DEDUP_REMOVED lines=26> */
[-C--:B------:R-:W-:Y:S03]  /*7210*/  LEA.HI.X.SX32 R9, R4, R225.reuse, 0x2, P2 ;  /* 0x000000e104097211 */ /* 0x080fe600010f16ff */
[----:B------:R-:W-:Y:S04]  /*7220*/  LDSM.16.MT88.4 R84, [R0+0x4000] ;  /* 0x004000000054783b */ /* 0x000fe80000004200 */
        /* <DEDUP_REMOVED lines=10> */
[----:B------:R-:W-:Y:S02]  /*72d0*/  IMAD.IADD R5, R204, 0x1, R4 ;  /* 0x00000001cc057824 */ /* 0x000fe400078e0204 */
[----:B------:R-:W-:Y:S01]  /*72e0*/  REDG.E.ADD.F32.FTZ.RN.STRONG.GPU desc[UR6][R208.64+0x180], R97 ;  /* 0x00018061d00079a6 */ /* 0x000fe2000c10f386 */
[CC--:B------:R-:W-:Y:S03]  /*72f0*/  LEA R12, P1, R4.reuse, R224.reuse, 0x2 ;  /* 0x000000e0040c7211 */ /* 0x0c0fe600078210ff */
        /* <DEDUP_REMOVED lines=277> */
.L_x_549:
        /* <DEDUP_REMOVED lines=221> */
.L_x_551:
        /* <DEDUP_REMOVED lines=19> */
.L_x_552:
        /* <DEDUP_REMOVED lines=58> */
.L_x_554:
[----:B------:R-:W-:Y:S05]  /*96f0*/  BSYNC B0 ;  /* 0x0000000000007941 */ /* 0x000fea0003800000 */
.L_x_553:
        /* <DEDUP_REMOVED lines=22> */
.L_x_556:
[----:B------:R-:W-:Y:S05]  /*9860*/  BSYNC B0 ;  /* 0x0000000000007941 */ /* 0x000fea0003800000 */
.L_x_555:
        /* <DEDUP_REMOVED lines=38> */
.L_x_558:
[----:B------:R-:W-:Y:S05]  /*9ad0*/  BSYNC B0 ;  /* 0x0000000000007941 */ /* 0x000fea0003800000 */
.L_x_557:
        /* <DEDUP_REMOVED lines=23> */
.L_x_531:
        /* <DEDUP_REMOVED lines=24> */
.L_x_560:
        /* <DEDUP_REMOVED lines=22> */
.L_x_561:
        /* <DEDUP_REMOVED lines=9> */
[----:B------:R-:W-:Y:S01]  /*9fc0*/  IADD3 R12, R228, 0x40, RZ ;  /* 0x00000040e40c7810 */ /* 0x000fe20007ffe0ff */
[----:B------:R-:W-:Y:S01]  /*9fd0*/  ULDC.64 UR14, c[0x0][0x468] ;  /* 0x00011a00000e7ab9 */ /* 0x000fe20000000a00 */
[----:B------:R-:W-:Y:S01]  /*9fe0*/  IMAD.U32 R5, RZ, RZ, UR5 ;  /* 0x00000005ff057e24 */ /* 0x000fe2000f8e00ff */
[----:B------:R-:W-:Y:S01]  /*9ff0*/  IADD3 R8, P0, R6, UR9, RZ ;  /* 0x0000000906087c10 */ /* 0x000fe2000ff1e0ff */
[----:B------:R-:W-:Y:S01]  /*a000*/  UIMAD UR5, UR18, UR14, URZ ;  /* 0x0000000e120572a4 */ /* 0x000fe2000f8e023f */
[----:B------:R-:W-:Y:S01]  /*a010*/  ISETP.GE.AND P5, PT, R4, UR8, PT ;  /* 0x0000000804007c0c */ /* 0x000fe2000bfa6270 */
[----:B------:R-:W-:Y:S01]  /*a020*/  VIADD R13, R228, 0x80 ;  /* 0x00000080e40d7836 */ /* 0x000fe20000000000 */
[----:B------:R-:W-:Y:S01]  /*a030*/  IADD3.X R9, R7, UR21, R5, P0, !PT ;  /* 0x0000001507097c10 */ /* 0x000fe200087fe405 */
[----:B------:R-:W-:Y:S01]  /*a040*/  IMAD.U32 R5, RZ, RZ, UR14 ;  /* 0x0000000eff057e24 */ /* 0x000fe2000f8e00ff */
[----:B------:R-:W-:Y:S01]  /*a050*/  UIMAD UR15, UR53, UR15, UR5 ;  /* 0x0000000f350f72a4 */ /* 0x000fe2000f8e0205 */
[----:B------:R-:W-:Y:S01]  /*a060*/  IADD3 R6, R4, 0x20, RZ ;  /* 0x0000002004067810 */ /* 0x000fe20007ffe0ff */
[----:B------:R-:W-:Y:S01]  /*a070*/  VIADD R15, R228, 0xc0 ;  /* 0x000000c0e40f7836 */ /* 0x000fe20000000000 */
[----:B------:R-:W-:Y:S01]  /*a080*/  SHF.R.S32.HI R16, RZ, 0x1f, R4 ;  /* 0x0000001fff107819 */ /* 0x000fe20000011404 */
[----:B------:R-:W-:Y:S01]  /*a090*/  IMAD.WIDE.U32 R8, R5, UR53, R8 ;  /* 0x0000003505087c25 */ /* 0x000fe2000f8e0008 */
[----:B------:R-:W-:-:S04]  /*a0a0*/  ISETP.GE.AND P4, PT, R6, UR8, PT ;  /* 0x0000000806007c0c */ /* 0x000fc8000bf86270 */
[----:B------:R-:W-:Y:S01]  /*a0b0*/  IADD3 R14, R9, UR15, RZ ;  /* 0x0000000f090e7c10 */ /* 0x000fe2000fffe0ff */
[----:B------:R-:W-:Y:S08]  /*a0c0*/  @P5 BRA `(.L_x_563) ;  /* 0x0000000000485947 */ /* 0x000ff00003800000 */
        /* <DEDUP_REMOVED lines=18> */
.L_x_563:
[----:B------:R-:W-:Y:S05]  /*a1f0*/  BSYNC B0 ;  /* 0x0000000000007941 */ /* 0x000fea0003800000 */
.L_x_562:
        /* <DEDUP_REMOVED lines=21> */
.L_x_565:
[----:B------:R-:W-:Y:S05]  /*a350*/  BSYNC B0 ;  /* 0x0000000000007941 */ /* 0x000fea0003800000 */
.L_x_564:
        /* <DEDUP_REMOVED lines=34> */
.L_x_567:
[----:B------:R-:W-:Y:S05]  /*a580*/  BSYNC B0 ;  /* 0x0000000000007941 */ /* 0x000fea0003800000 */
.L_x_566:
        /* <DEDUP_REMOVED lines=21> */
.L_x_559:
[----:B------:R-:W-:Y:S05]  /*a6e0*/  BSYNC B1 ;  /* 0x0000000000017941 */ /* 0x000fea0003800000 */
.L_x_526:
[----:B------:R-:W-:Y:S01]  /*a6f0*/  ULDC UR5, c[0x0][0xc] ;  /* 0x0000030000057ab9 */ /* 0x000fe20000000800 */
[----:B------:R-:W-:Y:S02]  /*a700*/  UIADD3 UR57, UR57, 0x1, URZ ;  /* 0x0000000139397890 */ /* 0x000fe4000fffe03f */
[----:B------:R-:W-:-:S04]  /*a710*/  UIADD3 UR32, UR5, UR32, URZ ;  /* 0x0000002005207290 */ /* 0x000fc8000fffe03f */
[----:B------:R-:W-:-:S06]  /*a720*/  UISETP.GE.AND UP0, UPT, UR32, UR61, UPT ;  /* 0x0000003d2000728c */ /* 0x000fcc000bf06270 */
[----:B------:R-:W-:-:S13]  /*a730*/  PLOP3.LUT P0, PT, PT, PT, UP0, 0x80, 0x0 ;  /* 0x000000000000781c */ /* 0x000fda0003f0f008 */
[----:B------:R-:W-:Y:S05]  /*a740*/  @P0 BRA `(.L_x_568) ;  /* 0x0000000000040947 */ /* 0x000fea0003800000 */
[----:B------:R-:W-:Y:S05]  /*a750*/  BRA `(.L_x_569) ;  /* 0xffffff6000c87947 */ /* 0x000fea000383ffff */
.L_x_568:
[----:B------:R-:W-:Y:S05]  /*a760*/  EXIT ;  /* 0x000000000000794d */ /* 0x000fea0003800000 */
.L_x_570:
        /* <DEDUP_REMOVED lines=9> */
.L_x_2037:


//--------------------- .text._ZN5flash44flash_bwd_dq_dk_dv_loop_seqk_parallel_kernelI23Flash_bwd_kernel_traitsILi256ELi64ELi64ELi8ELi4ELi2ELi2ELb0ELb1EN7cutlass6half_tE19Flash_kernel_traitsILi256ELi64ELi64ELi8ES3_EELb0ELb0ELb1ELb0ELb0ELb1ELb0EEEvNS_16Flash_bwd_paramsE --------------------------
	.section	.text._ZN5flash44flash_bwd_dq_dk_dv_loop_seqk_parallel_kernelI23Flash_bwd_kernel_traitsILi256ELi64ELi64ELi8ELi4ELi2ELi2ELb0ELb1EN7cutlass6half_tE19Flash_kernel_traitsILi256ELi64ELi64ELi8ES3_EELb0ELb0ELb1ELb0ELb0ELb1ELb0EEEvNS_16Flash_bwd_paramsE,"ax",@progbits
	.align	128
        .global         _ZN5flash44flash_bwd_dq_dk_dv_loop_seqk_parallel_kernelI23Flash_bwd_kernel_traitsILi256ELi64ELi64ELi8ELi4ELi2ELi2ELb0ELb1EN7cutlass6half_tE19Flash_kernel_traitsILi256ELi64ELi64ELi8ES3_EELb0ELb0ELb1ELb0ELb0ELb1ELb0EEEvNS_16Flash_bwd_paramsE
        .type           _ZN5flash44flash_bwd_dq_dk_dv_loop_seqk_parallel_kernelI23Flash_bwd_kernel_traitsILi256ELi64ELi64ELi8ELi4ELi2ELi2ELb0ELb1EN7cutlass6half_tE19Flash_kernel_traitsILi256ELi64ELi64ELi8ES3_EELb0ELb0ELb1ELb0ELb0ELb1ELb0EEEvNS_16Flash_bwd_paramsE,@function
        .size           _ZN5flash44flash_bwd_dq_dk_dv_loop_seqk_parallel_kernelI23Flash_bwd_kernel_traitsILi256ELi64ELi64ELi8ELi4ELi2ELi2ELb0ELb1EN7cutlass6half_tE19Flash_kernel_traitsILi256ELi64ELi64ELi8ES3_EELb0ELb0ELb1ELb0ELb0ELb1ELb0EEEvNS_16Flash_bwd_paramsE,(.L_x_2038 - _ZN5flash44flash_bwd_dq_dk_dv_loop_seqk_parallel_kernelI23Flash_bwd_kernel_traitsILi256ELi64ELi64ELi8ELi4ELi2ELi2ELb0ELb1EN7cutlass6half_tE19Flash_kernel_traitsILi256ELi64ELi64ELi8ES3_EELb0ELb0ELb1ELb0ELb0ELb1ELb0EEEvNS_16Flash_bwd_paramsE)
        .other          _ZN5flash44flash_bwd_dq_dk_dv_loop_seqk_parallel_kernelI23Flash_bwd_kernel_traitsILi256ELi64ELi64ELi8ELi4ELi2ELi2ELb0ELb1EN7cutlass6half_tE19Flash_kernel_traitsILi256ELi64ELi64ELi8ES3_EELb0ELb0ELb1ELb0ELb0ELb1ELb0EEEvNS_16Flash_bwd_paramsE,@"STO_CUDA_ENTRY STV_DEFAULT"
_ZN5flash44flash_bwd_dq_dk_dv_loop_seqk_parallel_kernelI23Flash_bwd_kernel_traitsILi256ELi64ELi64ELi8ELi4ELi2ELi2ELb0ELb1EN7cutlass6half_tE19Flash_kernel_traitsILi256ELi64ELi64ELi8ES3_EELb0ELb0ELb1ELb0ELb0ELb1ELb0EEEvNS_16Flash_bwd_paramsE:
.text._ZN5flash44flash_bwd_dq_dk_dv_loop_seqk_parallel_kernelI23Flash_bwd_kernel_traitsILi256ELi64ELi64ELi8ELi4ELi2ELi2ELb0ELb1EN7cutlass6half_tE19Flash_kernel_traitsILi256ELi64ELi64ELi8ES3_EELb0ELb0ELb1ELb0ELb0ELb1ELb0EEEvNS_16Flash_bwd_paramsE:
        /* <DEDUP_REMOVED lines=16> */
[----:B------:R-:W-:Y:S01]  /*0100*/  ULDC.64 UR8, c[0x0][0x208] ;  /* 0x0000820000087ab9 */ /* 0x000fe20000000a00 */
[----:B------:R-:W-:Y:S01]  /*0110*/  IMAD.MOV.U32 R226, RZ, RZ, 0x40 ;  /* 0x00000040ffe27424 */ /* 0x000fe200078e00ff */
[----:B------:R-:W-:Y:S01]  /*0120*/  ULDC UR61, c[0x0][0x394] ;  /* 0x0000e500003d7ab9 */ /* 0x000fe20000000800 */
[----:B------:R-:W-:Y:S01]  /*0130*/  IMAD.MOV.U32 R241, RZ, RZ, -0x10 ;  /* 0xfffffff0fff17424 */ /* 0x000fe200078e00ff */
[----:B------:R-:W3:Y:S08]  /*0140*/  S2UR UR57, SR_CTAID.Z ;  /* 0x00000000003979c3 */ /* 0x000ef00000002700 */
[----:B------:R-:W-:Y:S08]  /*0150*/  S2UR UR48, SR_CTAID.Y ;  /* 0x00000000003079c3 */ /* 0x000ff00000002600 */
[----:B------:R-:W4:Y:S01]  /*0160*/  S2UR UR4, SR_CgaCtaId ;  /* 0x00000000000479c3 */ /* 0x000f220000008800 */
[----:B--2---:R-:W-:Y:S01]  /*0170*/  ULEA UR5, UR7, UR5, 0x18 ;  /* 0x0000000507057291 */ /* 0x004fe2000f8ec03f */
[----:B-1----:R-:W-:Y:S01]  /*0180*/  SHF.R.S32.HI R15, RZ, 0x1f, R14 ;  /* 0x0000001fff0f7819 */ /* 0x002fe2000001140e */
[----:B------:R-:W-:Y:S01]  /*0190*/  IMAD.SHL.U32 R250, R14, 0x2, RZ ;  /* 0x000000020efa7824 */ /* 0x000fe200078e00ff */
[----:B---3--:R-:W-:-:S02]  /*01a0*/  USHF.R.S32.HI UR7, URZ, 0x1f, UR57 ;  /* 0x0000001f3f077899 */ /* 0x008fc40008011439 */
[CC--:B------:R-:W-:Y:S02]  /*01b0*/  LEA.HI R4, R15.reuse, R14.reuse, RZ, 0x5 ;  /* 0x0000000e0f047211 */ /* 0x0c0fe400078f28ff */
[----:B------:R-:W-:Y:S02]  /*01c0*/  LEA.HI R6, R15, R14, RZ, 0x4 ;  /* 0x0000000e0f067211 */ /* 0x000fe400078f20ff */
[--C-:B------:R-:W-:Y:S02]  /*01d0*/  SHF.R.S32.HI R5, RZ, 0x5, R4.reuse ;  /* 0x00000005ff057819 */ /* 0x100fe40000011404 */
[----:B------:R-:W-:Y:S02]  /*01e0*/  SHF.R.S32.HI R0, RZ, 0x1f, R4 ;  /* 0x0000001fff007819 */ /* 0x000fe40000011404 */
[----:B------:R-:W-:Y:S02]  /*01f0*/  SHF.R.S32.HI R7, RZ, 0x4, R6 ;  /* 0x00000004ff077819 */ /* 0x000fe40000011406 */
[----:B------:R-:W-:-:S02]  /*0200*/  LEA.HI R0, R0, R5, RZ, 0x2 ;  /* 0x0000000500007211 */ /* 0x000fc400078f10ff */
[----:B------:R-:W-:Y:S01]  /*0210*/  LEA.HI R2, R4, R5, RZ, 0x1 ;  /* 0x0000000504027211 */ /* 0x000fe200078f08ff */
[----:B----4-:R-:W-:Y:S01]  /*0220*/  ULEA UR4, UR4, UR6, 0x18 ;  /* 0x0000000604047291 */ /* 0x010fe2000f8ec03f */
[----:B------:R-:W-:Y:S01]  /*0230*/  LEA.HI R8, R6, R7, RZ, 0x1 ;  /* 0x0000000706087211 */ /* 0x000fe200078f08ff */
[----:B------:R-:W-:Y:S01]  /*0240*/  USHF.R.S32.HI UR6, URZ, 0x1f, UR57 ;  /* 0x0000001f3f067899 */ /* 0x000fe20008011439 */
        /* <DEDUP_REMOVED lines=8> */
[----:B------:R-:W-:Y:S01]  /*02d0*/  LOP3.LUT R0, R4, 0xffffffe0, RZ, 0xc0, !PT ;  /* 0xffffffe004007812 */ /* 0x000fe200078ec0ff */
[----:B------:R-:W-:Y:S01]  /*02e0*/  IMAD.U32 R252, RZ, RZ, UR6 ;  /* 0x00000006fffc7e24 */ /* 0x000fe2000f8e00ff */
[--C-:B------:R-:W-:Y:S01]  /*02f0*/  SHF.R.S32.HI R8, RZ, 0x2, R16.reuse ;  /* 0x00000002ff087819 */ /* 0x100fe20000011410 */
[----:B------:R-:W-:Y:S01]  /*0300*/  IMAD.SHL.U32 R223, R13, 0x200, RZ ;  /* 0x000002000ddf7824 */ /* 0x000fe200078e00ff */
[----:B------:R-:W-:Y:S01]  /*0310*/  SHF.R.S32.HI R2, RZ, 0x1f, R16 ;  /* 0x0000001fff027819 */ /* 0x000fe20000011410 */
[----:B------:R-:W-:Y:S01]  /*0320*/  UIADD3 UR6, UR5, 0x20000, URZ ;  /* 0x0002000005067890 */ /* 0x000fe2000fffe03f */
[----:B------:R-:W-:-:S02]  /*0330*/  LOP3.LUT R5, R6, 0xfffffff0, RZ, 0xc0, !PT ;  /* 0xfffffff006057812 */ /* 0x000fc400078ec0ff */
[----:B------:R-:W-:Y:S02]  /*0340*/  SHF.R.S32.HI R3, RZ, 0x3, R17 ;  /* 0x00000003ff037819 */ /* 0x000fe40000011411 */
[----:B------:R-:W-:Y:S02]  /*0350*/  LOP3.LUT R6, R17, 0xfffffff8, RZ, 0xc0, !PT ;  /* 0xfffffff811067812 */ /* 0x000fe400078ec0ff */
[----:B------:R-:W-:Y:S01]  /*0360*/  LEA.HI R4, R2, R8, RZ, 0x3 ;  /* 0x0000000802047211 */ /* 0x000fe200078f18ff */
[----:B------:R-:W-:Y:S02]  /*0370*/  IMAD.IADD R2, R14, 0x1, -R0 ;  /* 0x000000010e027824 */ /* 0x000fe400078e0a00 */
        /* <DEDUP_REMOVED lines=8> */
[----:B------:R-:W-:Y:S01]  /*0400*/  LOP3.LUT P4, RZ, R0, 0x2, RZ, 0xc0, !PT ;  /* 0x0000000200ff7812 */ /* 0x000fe2000788c0ff */
[----:B------:R-:W-:Y:S01]  /*0410*/  IMAD.IADD R4, R14, 0x1, -R5 ;  /* 0x000000010e047824 */ /* 0x000fe200078e0a05 */
[----:B------:R-:W-:Y:S02]  /*0420*/  LOP3.LUT R2, R3, 0x38, R7, 0xf8, !PT ;  /* 0x0000003803027812 */ /* 0x000fe400078ef807 */
[----:B------:R-:W-:Y:S02]  /*0430*/  SHF.R.U32.HI R3, RZ, 0x3, R3 ;  /* 0x00000003ff037819 */ /* 0x000fe40000011603 */
[C---:B------:R-:W-:Y:S01]  /*0440*/  LOP3.LUT P3, RZ, R0.reuse, 0x4, RZ, 0xc0, !PT ;  /* 0x0000000400ff7812 */ /* 0x040fe2000786c0ff */
[----:B------:R-:W-:Y:S01]  /*0450*/  IMAD.SHL.U32 R0, R0, 0x40, RZ ;  /* 0x0000004000007824 */ /* 0x000fe200078e00ff */
[----:B------:R-:W-:Y:S01]  /*0460*/  LOP3.LUT R12, R2, R3, RZ, 0x3c, !PT ;  /* 0x00000003020c7212 */ /* 0x000fe200078e3cff */
[----:B------:R-:W-:Y:S01]  /*0470*/  IMAD.SHL.U32 R2, R228, 0x10, RZ ;  /* 0x00000010e4027824 */ /* 0x000fe200078e00ff */
[----:B------:R-:W-:-:S02]  /*0480*/  LEA.HI R3, R15, R14, RZ, 0x7 ;  /* 0x0000000e0f037211 */ /* 0x000fc400078f38ff */
[----:B------:R-:W-:Y:S02]  /*0490*/  LOP3.LUT R0, R0, 0x1c0, RZ, 0xc0, !PT ;  /* 0x000001c000007812 */ /* 0x000fe400078ec0ff */
[----:B------:R-:W-:Y:S02]  /*04a0*/  SHF.R.S32.HI R5, RZ, 0x1f, R4 ;  /* 0x0000001fff057819 */ /* 0x000fe40000011404 */
[----:B------:R-:W-:Y:S02]  /*04b0*/  SHF.R.S32.HI R10, RZ, 0x7, R3 ;  /* 0x00000007ff0a7819 */ /* 0x000fe40000011403 */
[C---:B------:R-:W-:Y:S02]  /*04c0*/  LOP3.LUT R3, R0.reuse, 0x8, R17, 0xf8, !PT ;  /* 0x0000000800037812 */ /* 0x040fe400078ef811 */
[----:B------:R-:W-:Y:S02]  /*04d0*/  LOP3.LUT R7, R0, 0x10, R2, 0xf8, !PT ;  /* 0x0000001000077812 */ /* 0x000fe400078ef802 */
[----:B------:R-:W-:Y:S01]  /*04e0*/  LEA.HI R11, R5, R4, RZ, 0x3 ;  /* 0x00000004050b7211 */ /* 0x000fe200078f18ff */
[----:B------:R-:W-:Y:S01]  /*04f0*/  IMAD R5, R10, 0x800, R223 ;  /* 0x000008000a057824 */ /* 0x000fe200078e02df */
[----:B------:R-:W-:-:S02]  /*0500*/  SHF.R.U32.HI R0, RZ, 0x3, R0 ;  /* 0x00000003ff007819 */ /* 0x000fc40000011600 */
[----:B------:R-:W-:Y:S02]  /*0510*/  LOP3.LUT R6, R11, 0xfffffff8, RZ, 0xc0, !PT ;  /* 0xfffffff80b067812 */ /* 0x000fe400078ec0ff */
[----:B------:R-:W-:Y:S02]  /*0520*/  LOP3.LUT R2, R8, 0x1, RZ, 0xc0, !PT ;  /* 0x0000000108027812 */ /* 0x000fe400078ec0ff */
[----:B------:R-:W-:Y:S01]  /*0530*/  LOP3.LUT R3, R3, R0, RZ, 0x3c, !PT ;  /* 0x0000000003037212 */ /* 0x000fe200078e3cff */
[----:B------:R-:W-:Y:S01]  /*0540*/  IMAD.IADD R9, R4, 0x1, -R6 ;  /* 0x0000000104097824 */ /* 0x000fe200078e0a06 */
[----:B------:R-:W-:Y:S02]  /*0550*/  ISETP.NE.U32.AND P0, PT, R2, 0x1, PT ;  /* 0x000000010200780c */ /* 0x000fe40003f05070 */
[----:B------:R-:W-:Y:S01]  /*0560*/  LOP3.LUT R2, R7, 0x8, R17, 0xf8, !PT ;  /* 0x0000000807027812 */ /* 0x000fe200078ef811 */
[----:B------:R-:W-:Y:S01]  /*0570*/  IMAD.IADD R3, R5, 0x1, R3 ;  /* 0x0000000105037824 */ /* 0x000fe200078e0203 */
[----:B------:R-:W-:-:S02]  /*0580*/  LEA.HI R5, R15, R14, RZ, 0x6 ;  /* 0x0000000e0f057211 */ /* 0x000fc400078f30ff */
[----:B------:R-:W-:Y:S01]  /*0590*/  LOP3.LUT R4, R16, 0x7ffffffc, RZ, 0xc0, !PT ;  /* 0x7ffffffc10047812 */ /* 0x000fe200078ec0ff */
[----:B------:R-:W-:Y:S01]  /*05a0*/  IMAD.SHL.U32 R3, R3, 0x2, RZ ;  /* 0x0000000203037824 */ /* 0x000fe200078e00ff */
[----:B------:R-:W-:Y:S01]  /*05b0*/  LOP3.LUT R223, R223, R2, R0, 0xf6, !PT ;  /* 0x00000002dfdf7212 */ /* 0x000fe200078ef600 */
[----:B------:R-:W-:Y:S01]  /*05c0*/  IMAD.SHL.U32 R0, R10, 0x20, RZ ;  /* 0x000000200a007824 */ /* 0x000fe200078e00ff */
[----:B------:R-:W-:Y:S01]  /*05d0*/  SHF.R.S32.HI R2, RZ, 0x6, R5 ;  /* 0x00000006ff027819 */ /* 0x000fe20000011405 */
[----:B------:R-:W-:Y:S01]  /*05e0*/  IMAD.IADD R5, R14, 0x1, -R4 ;  /* 0x000000010e057824 */ /* 0x000fe200078e0a04 */
[C---:B------:R-:W-:Y:S01]  /*05f0*/  R2P PR, R8.reuse, 0x6 ;  /* 0x0000000608007804 */ /* 0x040fe20000000000 */
[----:B------:R-:W-:Y:S01]  /*0600*/  IMAD.SHL.U32 R4, R8, 0x40, RZ ;  /* 0x0000004008047824 */ /* 0x000fe200078e00ff */
[----:B------:R-:W-:Y:S01]  /*0610*/  LOP3.LUT R250, R0, 0x6, R250, 0xf8, !PT ;  /* 0x0000000600fa7812 */ /* 0x000fe200078ef8fa */
[C---:B------:R-:W-:Y:S01]  /*0620*/  IMAD.SHL.U32 R6, R2.reuse, 0x8, RZ ;  /* 0x0000000802067824 */ /* 0x040fe200078e00ff */
[----:B------:R-:W-:Y:S01]  /*0630*/  LOP3.LUT P6, RZ, R9, 0x2, RZ, 0xc0, !PT ;  /* 0x0000000209ff7812 */ /* 0x000fe200078cc0ff */
[----:B------:R-:W-:Y:S01]  /*0640*/  IMAD R12, R2, 0x200, R12 ;  /* 0x00000200020c7824 */ /* 0x000fe200078e020c */
[----:B------:R-:W-:Y:S01]  /*0650*/  LOP3.LUT R4, R4, 0x1c0, RZ, 0xc0, !PT ;  /* 0x000001c004047812 */ /* 0x000fe200078ec0ff */
[----:B------:R-:W-:Y:S01]  /*0660*/  IMAD.SHL.U32 R5, R5, 0x2, RZ ;  /* 0x0000000205057824 */ /* 0x000fe200078e00ff */
[----:B------:R-:W-:-:S02]  /*0670*/  LOP3.LUT P5, RZ, R9, 0x4, RZ, 0xc0, !PT ;  /* 0x0000000409ff7812 */ /* 0x000fc400078ac0ff */
[----:B------:R-:W-:Y:S01]  /*0680*/  LOP3.LUT R7, R4, 0x20, R0, 0xf8, !PT ;  /* 0x0000002004077812 */ /* 0x000fe200078ef800 */
[----:B------:R-:W-:Y:S01]  /*0690*/  IMAD R8, R222, 0x400, R5 ;  /* 0x00000400de087824 */ /* 0x000fe200078e0205 */
[----:B------:R-:W-:Y:S01]  /*06a0*/  LOP3.LUT R0, R6, 0x18, RZ, 0xc0, !PT ;  /* 0x0000001806007812 */ /* 0x000fe200078ec0ff */
[----:B------:R-:W-:Y:S01]  /*06b0*/  IMAD.SHL.U32 R6, R13, 0x20, RZ ;  /* 0x000000200d067824 */ /* 0x000fe200078e00ff */
[----:B------:R-:W-:Y:S02]  /*06c0*/  SHF.R.U32.HI R2, RZ, 0x3, R4 ;  /* 0x00000003ff027819 */ /* 0x000fe40000011604 */
[----:B------:R-:W-:Y:S02]  /*06d0*/  SEL R220, R226, 0xffffffc0, !P3 ;  /* 0xffffffc0e2dc7807 */ /* 0x000fe40005800000 */
[----:B------:R-:W-:Y:S02]  /*06e0*/  LOP3.LUT R7, R7, R2, RZ, 0x3c, !PT ;  /* 0x0000000207077212 */ /* 0x000fe400078e3cff */
[----:B------:R-:W-:-:S02]  /*06f0*/  LOP3.LUT R10, R0, 0x20, R6, 0xf8, !PT ;  /* 0x00000020000a7812 */ /* 0x000fc400078ef806 */
[----:B------:R-:W-:Y:S01]  /*0700*/  LOP3.LUT R4, R2, R4, R0, 0x1e, !PT ;  /* 0x0000000402047212 */ /* 0x000fe200078e1e00 */
[----:B------:R-:W-:Y:S01]  /*0710*/  IMAD R0, R228, 0x400, R5 ;  /* 0x00000400e4007824 */ /* 0x000fe200078e0205 */
        /* <DEDUP_REMOVED lines=9> */
[----:B------:R-:W-:Y:S01]  /*07b0*/  IMAD.IADD R8, R8, 0x1, R7 ;  /* 0x0000000108087824 */ /* 0x000fe200078e0207 */
[----:B------:R-:W-:Y:S01]  /*07c0*/  SHF.R.U32.HI R2, RZ, 0x3, R0 ;  /* 0x00000003ff027819 */ /* 0x000fe20000011600 */
[----:B------:R-:W-:Y:S01]  /*07d0*/  IMAD.IADD R225, R220, 0x1, R223 ;  /* 0x00000001dce17824 */ /* 0x000fe200078e02df */
[----:B------:R-:W-:-:S02]  /*07e0*/  LOP3.LUT R6, R0, 0x8, R4, 0xf8, !PT ;  /* 0x0000000800067812 */ /* 0x000fc400078ef804 */
[----:B------:R-:W-:Y:S02]  /*07f0*/  SHF.R.S32.HI R4, RZ, 0x2, R18 ;  /* 0x00000002ff047819 */ /* 0x000fe40000011412 */
[----:B------:R-:W-:Y:S02]  /*0800*/  LOP3.LUT R7, R2, R10, R0, 0x1e, !PT ;  /* 0x0000000a02077212 */ /* 0x000fe400078e1e00 */
[----:B------:R-:W-:Y:S01]  /*0810*/  LOP3.LUT R0, R5, 0xfffffe00, RZ, 0xc0, !PT ;  /* 0xfffffe0005007812 */ /* 0x000fe200078ec0ff */
[----:B------:R-:W-:Y:S01]  /*0820*/  IMAD R249, R222, 0x10, R4 ;  /* 0x00000010def97824 */ /* 0x000fe200078e0204 */
[----:B------:R-:W-:Y:S01]  /*0830*/  LOP3.LUT R2, R6, R2, RZ, 0x3c, !PT ;  /* 0x0000000206027212 */ /* 0x000fe200078e3cff */
[----:B------:R-:W-:Y:S01]  /*0840*/  IMAD.U32 R4, RZ, RZ, UR7 ;  /* 0x00000007ff047e24 */ /* 0x000fe2000f8e00ff */
[----:B------:R-:W-:Y:S01]  /*0850*/  USHF.L.U32 UR7, UR48, 0x7, URZ ;  /* 0x0000000730077899 */ /* 0x000fe2000800063f */
[--C-:B------:R-:W-:Y:S01]  /*0860*/  IMAD R222, R222, 0x400, R0.reuse ;  /* 0x00000400dede7824 */ /* 0x100fe200078e0200 */
[----:B------:R-:W-:Y:S01]  /*0870*/  LEA R240, R8, UR5, 0x1 ;  /* 0x0000000508f07c11 */ /* 0x000fe2000f8e08ff */
[----:B------:R-:W-:Y:S01]  /*0880*/  IMAD R228, R228, 0x400, R0 ;  /* 0x00000400e4e47824 */ /* 0x000fe200078e0200 */
[----:B------:R-:W-:Y:S01]  /*0890*/  LOP3.LUT R0, R7, R0, RZ, 0xfc, !PT ;  /* 0x0000000007007212 */ /* 0x000fe200078efcff */
[----:B------:R-:W-:-:S02]  /*08a0*/  IMAD.IADD R222, R222, 0x1, R2 ;  /* 0x00000001dede7824 */ /* 0x000fc400078e0202 */
[----:B------:R-:W-:Y:S01]  /*08b0*/  IMAD.IADD R228, R2, 0x1, R228 ;  /* 0x0000000102e47824 */ /* 0x000fe200078e02e4 */
[----:B------:R-:W-:Y:S01]  /*08c0*/  LEA R0, R0, UR5, 0x1 ;  /* 0x0000000500007c11 */ /* 0x000fe2000f8e08ff */
[----:B------:R-:W-:Y:S01]  /*08d0*/  IMAD.U32 R2, RZ, RZ, UR7 ;  /* 0x00000007ff027e24 */ /* 0x000fe2000f8e00ff */
[----:B------:R-:W-:Y:S01]  /*08e0*/  USHF.R.S32.HI UR7, URZ, 0x1f, UR48 ;  /* 0x0000001f3f077899 */ /* 0x000fe20008011430 */
[----:B------:R-:W-:Y:S01]  /*08f0*/  LEA R222, R222, UR5, 0x1 ;  /* 0x00000005dede7c11 */ /* 0x000fe2000f8e08ff */
[----:B------:R-:W-:Y:S01]  /*0900*/  VIADD R235, R240, 0x20 ;  /* 0x00000020f0eb7836 */ /* 0x000fe20000000000 */
[----:B------:R-:W-:Y:S01]  /*0910*/  LEA R228, R228, UR6, 0x1 ;  /* 0x00000006e4e47c11 */ /* 0x000fe2000f8e08ff */
[----:B------:R-:W-:Y:S02]  /*0920*/  @P1 VIADD R235, R240, 0xffffffe0 ;  /* 0xffffffe0f0eb1836 */ /* 0x000fe40000000000 */
[----:B------:R-:W-:Y:S01]  /*0930*/  IMAD.U32 R2, RZ, RZ, UR7 ;  /* 0x00000007ff027e24 */ /* 0x000fe2000f8e00ff */
[----:B------:R-:W-:Y:S01]  /*0940*/  UIADD3 UR7, UR5, 0x10000, URZ ;  /* 0x0001000005077890 */ /* 0x000fe2000fffe03f */
[----:B------:R-:W-:Y:S01]  /*0950*/  SEL R2, R230, 0xffffffe0, !P4 ;  /* 0xffffffe0e6027807 */ /* 0x000fe20006000000 */
[----:B------:R-:W-:Y:S01]  /*0960*/  IMAD.IADD R229, R226, 0x1, R228 ;  /* 0x00000001e2e57824 */ /* 0x000fe200078e02e4 */
[----:B------:R-:W-:Y:S01]  /*0970*/  SEL R230, R230, 0xffffffe0, !P6 ;  /* 0xffffffe0e6e67807 */ /* 0x000fe20007000000 */
[----:B------:R-:W-:-:S02]  /*0980*/  IMAD.IADD R242, R240, 0x1, R241 ;  /* 0x00000001f0f27824 */ /* 0x000fc400078e02f1 */
[----:B------:R-:W-:Y:S01]  /*0990*/  VIADD R221, R3, UR7 ;  /* 0x0000000703dd7c36 */ /* 0x000fe20008000000 */
[----:B------:R-:W-:Y:S01]  /*09a0*/  LEA R247, R247, UR7, 0x1 ;  /* 0x00000007f7f77c11 */ /* 0x000fe2000f8e08ff */
[C---:B------:R-:W-:Y:S02]  /*09b0*/  IMAD.IADD R224, R222.reuse, 0x1, R230 ;  /* 0x00000001dee07824 */ /* 0x040fe400078e02e6 */
[C---:B------:R-:W-:Y:S02]  /*09c0*/  IMAD.IADD R2, R221.reuse, 0x1, R2 ;  /* 0x00000001dd027824 */ /* 0x040fe400078e0202 */
[----:B------:R-:W-:Y:S02]  /*09d0*/  IMAD.IADD R221, R221, 0x1, R220 ;  /* 0x00000001dddd7824 */ /* 0x000fe400078e02dc */
[----:B------:R-:W-:Y:S02]  /*09e0*/  VIADD R248, R247, 0x40 ;  /* 0x00000040f7f87836 */ /* 0x000fe40000000000 */
[----:B------:R-:W-:-:S02]  /*09f0*/  IMAD.IADD R227, R222, 0x1, R226 ;  /* 0x00000001dee37824 */ /* 0x000fc400078e02e2 */
[----:B------:R-:W-:Y:S02]  /*0a00*/  IMAD.IADD R231, R230, 0x1, R228 ;  /* 0x00000001e6e77824 */ /* 0x000fe400078e02e4 */
[----:B------:R-:W-:Y:S02]  /*0a10*/  IMAD.IADD R220, R2, 0x1, R220 ;  /* 0x0000000102dc7824 */ /* 0x000fe400078e02dc */
[----:B------:R-:W-:Y:S02]  /*0a20*/  @P2 VIADD R248, R247, 0xffffffc0 ;  /* 0xffffffc0f7f82836 */ /* 0x000fe40000000000 */
[----:B------:R-:W-:Y:S02]  /*0a30*/  IMAD.IADD R241, R241, 0x1, R235 ;  /* 0x00000001f1f17824 */ /* 0x000fe400078e02eb */
[----:B------:R-:W-:Y:S02]  /*0a40*/  IMAD.IADD R226, R224, 0x1, R226 ;  /* 0x00000001e0e27824 */ /* 0x000fe400078e02e2 */
[----:B------:R-:W-:-:S07]  /*0a50*/  IMAD.IADD R230, R230, 0x1, R229 ;  /* 0x00000001e6e67824 */ /* 0x000fce00078e02e5 */
.L_x_601:
        /* <DEDUP_REMOVED lines=16> */
[----:B-1----:R-:W-:Y:S01]  /*0b60*/  IMAD.U32 R4, RZ, RZ, UR6 ;  /* 0x00000006ff047e24 */ /* 0x002fe2000f8e00ff */
        /* <DEDUP_REMOVED lines=11> */
[----:B--2---:R1:W2:Y:S01]  /*0c20*/  @P0 LDG.E R8, desc[UR8][R4.64] ;  /* 0x0000000804080981 */ /* 0x0042a2000c1e1900 */
        /* <DEDUP_REMOVED lines=38> */
.L_x_571:
        /* <DEDUP_REMOVED lines=11> */
[----:B------:R-:W-:Y:S01]  /*0f40*/  ULDC.64 UR42, c[0x0][0x240] ;  /* 0x00009000002a7ab9 */ /* 0x000fe20000000a00 */
[----:B------:R-:W-:Y:S02]  /*0f50*/  UIMAD UR14, UR59, UR10, URZ ;  /* 0x0000000a3b0e72a4 */ /* 0x000fe4000f8e023f */
[----:B------:R-:W2:Y:S01]  /*0f60*/  S2UR UR15, SR_CTAID.X ;  /* 0x00000000000f79c3 */ /* 0x000ea20000002500 */
[----:B------:R-:W-:Y:S02]  /*0f70*/  UIMAD.WIDE.U32 UR20, UR48, UR10, URZ ;  /* 0x0000000a301472a5 */ /* 0x000fe4000f8e003f */
[----:B------:R-:W-:-:S02]  /*0f80*/  UIMAD UR25, UR48, UR11, UR14 ;  /* 0x0000000b301972a4 */ /* 0x000fc4000f8e020e */
[----:B------:R-:W-:Y:S01]  /*0f90*/  UIADD3 UR16, UR7, 0x3f, URZ ;  /* 0x0000003f07107890 */ /* 0x000fe2000fffe03f */
[----:B------:R-:W-:Y:S01]  /*0fa0*/  @!UP2 ULDC.64 UR10, c[0x0][0x418] ;  /* 0x00010600000aaab9 */ /* 0x000fe20000000a00 */
[----:B------:R-:W-:Y:S01]  /*0fb0*/  ULDC UR60, c[0x0][0x2d4] ;  /* 0x0000b500003c7ab9 */ /* 0x000fe20000000800 */
[----:B------:R-:W-:Y:S01]  /*0fc0*/  @!UP2 UIMAD.WIDE.U32 UR38, UR48, UR10, URZ ;  /* 0x0000000a3026a2a5 */ /* 0x000fe2000f8e003f */
[----:B------:R-:W-:Y:S01]  /*0fd0*/  ULDC UR18, c[0x0][0x394] ;  /* 0x0000e50000127ab9 */ /* 0x000fe20000000800 */
[----:B------:R-:W-:Y:S01]  /*0fe0*/  USHF.R.S32.HI UR26, URZ, 0x1f, UR60 ;  /* 0x0000001f3f1a7899 */ /* 0x000fe2000801143c */
[----:B------:R-:W-:Y:S01]  /*0ff0*/  ULDC UR31, c[0x0][0x2dc] ;  /* 0x0000b700001f7ab9 */ /* 0x000fe20000000800 */
[----:B------:R-:W-:Y:S01]  /*1000*/  ULDC UR52, c[0x0][0x270] ;  /* 0x00009c0000347ab9 */ /* 0x000fe20000000800 */
[----:B-1----:R-:W-:Y:S01]  /*1010*/  IABS R8, R9 ;  /* 0x0000000900087213 */ /* 0x002fe20000000000 */
[----:B------:R-:W-:Y:S01]  /*1020*/  USHF.L.U64.HI UR17, UR48, 0x7, UR59 ;  /* 0x0000000730117899 */ /* 0x000fe2000801023b */
[----:B------:R-:W-:Y:S01]  /*1030*/  ISETP.NE.AND P3, PT, R9, RZ, PT ;  /* 0x000000ff0900720c */ /* 0x000fe20003f65270 */
[----:B------:R-:W-:Y:S01]  /*1040*/  USHF.R.S32.HI UR19, URZ, 0x1f, UR16 ;  /* 0x0000001f3f137899 */ /* 0x000fe20008011410 */
[----:B------:R-:W1:Y:S01]  /*1050*/  I2F.RP R4, R8 ;  /* 0x0000000800047306 */ /* 0x000e620000209400 */
[----:B------:R-:W-:-:S02]  /*1060*/  UIMAD UR24, UR6, UR43, URZ ;  /* 0x0000002b061872a4 */ /* 0x000fc4000f8e023f */
[----:B------:R-:W-:Y:S02]  /*1070*/  ULEA.HI UR33, UR19, UR16, URZ, 0x6 ;  /* 0x0000001013217291 */ /* 0x000fe4000f8f303f */
[----:B--2---:R-:W-:Y:S02]  /*1080*/  UIMAD.WIDE.U32 UR36, UR15, UR12, URZ ;  /* 0x0000000c0f2472a5 */ /* 0x004fe4000f8e003f */
[----:B------:R-:W-:Y:S02]  /*1090*/  UIADD3 UR25, UR21, UR25, URZ ;  /* 0x0000001915197290 */ /* 0x000fe4000fffe03f */
[----:B------:R-:W-:Y:S02]  /*10a0*/  UIMAD UR46, UR15, UR13, UR37 ;  /* 0x0000000d0f2e72a4 */ /* 0x000fe4000f8e0225 */
[----:B------:R-:W-:Y:S01]  /*10b0*/  USHF.L.U32 UR15, UR48, 0x7, URZ ;  /* 0x00000007300f7899 */ /* 0x000fe2000800063f */
[----:B------:R-:W-:Y:S01]  /*10c0*/  @UP2 ULDC.64 UR12, c[0x0][0x420] ;  /* 0x00010800000c2ab9 */ /* 0x000fe20000000a00 */
[----:B------:R-:W-:Y:S01]  /*10d0*/  USEL UR37, UR17, URZ, UP0 ;  /* 0x0000003f11257287 */ /* 0x000fe20008000000 */
[----:B-1----:R-:W1:Y:S01]  /*10e0*/  MUFU.RCP R4, R4 ;  /* 0x0000000400047308 */ /* 0x002e620000001000 */
[----:B------:R-:W-:-:S02]  /*10f0*/  @UP2 UIMAD.WIDE.U32 UR40, UR6, UR12, URZ ;  /* 0x0000000c062822a5 */ /* 0x000fc4000f8e003f */
[----:B------:R-:W-:Y:S02]  /*1100*/  @!UP2 UIMAD UR12, UR59, UR10, URZ ;  /* 0x0000000a3b0ca2a4 */ /* 0x000fe4000f8e023f */
[----:B------:R-:W-:Y:S02]  /*1110*/  UIADD3 UR10, UR7, 0x40, UR28 ;  /* 0x00000040070a7890 */ /* 0x000fe4000fffe01c */
[----:B------:R-:W-:Y:S02]  /*1120*/  USEL UR44, UR15, URZ, UP0 ;  /* 0x0000003f0f2c7287 */ /* 0x000fe40008000000 */
[----:B------:R-:W-:Y:S02]  /*1130*/  UIMAD.WIDE.U32 UR14, UR6, UR42, URZ ;  /* 0x0000002a060e72a5 */ /* 0x000fe4000f8e003f */
[----:B------:R-:W-:Y:S02]  /*1140*/  @UP2 UIMAD UR51, UR6, UR13, UR41 ;  /* 0x0000000d063322a4 */ /* 0x000fe4000f8e0229 */
[----:B------:R-:W-:-:S02]  /*1150*/  @!UP2 UIMAD UR35, UR48, UR11, UR12 ;  /* 0x0000000b3023a2a4 */ /* 0x000fc4000f8e020c */
[----:B------:R-:W-:Y:S01]  /*1160*/  UIADD3 UR18, UR10, UR18, -UR5 ;  /* 0x000000120a127290 */ /* 0x000fe2000fffe805 */
[----:B-1----:R-:W-:Y:S01]  /*1170*/  VIADD R4, R4, 0xffffffe ;  /* 0x0ffffffe04047836 */ /* 0x002fe20000000000 */
[----:B------:R-:W-:Y:S02]  /*1180*/  UIMAD.WIDE UR10, UR31, UR52, URZ ;  /* 0x000000341f0a72a5 */ /* 0x000fe4000f8e023f */
[----:B------:R-:W-:Y:S01]  /*1190*/  UIMAD.WIDE.U32 UR12, UR48, UR60, URZ ;  /* 0x0000003c300c72a5 */ /* 0x000fe2000f8e003f */
[----:B------:R-:W1:Y:S01]  /*11a0*/  F2I.FTZ.U32.TRUNC.NTZ R5, R4 ;  /* 0x0000000400057305 */ /* 0x000e62000021f000 */
[----:B------:R-:W-:Y:S02]  /*11b0*/  USEL UR56, UR20, UR14, !UP2 ;  /* 0x0000000e14387287 */ /* 0x000fe4000d000000 */
[----:B------:R-:W-:Y:S02]  /*11c0*/  UIMAD UR14, UR26, UR48, URZ ;  /* 0x000000301a0e72a4 */ /* 0x000fe4000f8e023f */
[----:B------:R-:W-:-:S02]  /*11d0*/  UIMAD.WIDE.U32 UR16, UR10, UR12, URZ ;  /* 0x0000000c0a1072a5 */ /* 0x000fc4000f8e003f */
[----:B------:R-:W-:Y:S02]  /*11e0*/  UIMAD UR19, UR11, UR12, URZ ;  /* 0x0000000c0b1372a4 */ /* 0x000fe4000f8e023f */
[----:B------:R-:W-:Y:S02]  /*11f0*/  UIMAD UR12, UR59, UR60, UR14 ;  /* 0x0000003c3b0c72a4 */ /* 0x000fe4000f8e020e */
[----:B------:R-:W-:Y:S02]  /*1200*/  UIADD3 UR18, UR18, 0x3f, URZ ;  /* 0x0000003f12127890 */ /* 0x000fe4000fffe03f */
[----:B------:R-:W-:Y:S01]  /*1210*/  @UP2 UIADD3 UR25, UR15, UR24, URZ ;  /* 0x000000180f192290 */ /* 0x000fe2000fffe03f */
[----:B-1----:R-:W-:Y:S01]  /*1220*/  IMAD.MOV R4, RZ, RZ, -R5 ;  /* 0x000000ffff047224 */ /* 0x002fe200078e0a05 */
[----:B------:R-:W-:Y:S02]  /*1230*/  UIADD3 UR14, UR13, UR12, URZ ;  /* 0x0000000c0d0e7290 */ /* 0x000fe4000fffe03f */
[----:B------:R-:W-:Y:S01]  /*1240*/  USHF.R.S32.HI UR15, URZ, 0x1f, UR18 ;  /* 0x0000001f3f0f7899 */ /* 0x000fe20008011412 */
[----:B------:R-:W-:Y:S01]  /*1250*/  IMAD R6, R4, R8, RZ ;  /* 0x0000000804067224 */ /* 0x000fe200078e02ff */
[----:B------:R-:W-:Y:S01]  /*1260*/  ULDC.U8 UR27, c[0x0][0x3d8] ;  /* 0x0000f600001b7ab9 */ /* 0x000fe20000000000 */
[----:B------:R-:W-:Y:S01]  /*1270*/  IMAD.MOV.U32 R4, RZ, RZ, RZ ;  /* 0x000000ffff047224 */ /* 0x000fe200078e00ff */
[----:B------:R-:W-:-:S02]  /*1280*/  UIMAD UR14, UR10, UR14, UR19 ;  /* 0x0000000e0a0e72a4 */ /* 0x000fc4000f8e0213 */
[----:B------:R-:W-:Y:S01]  /*1290*/  UISETP.NE.AND UP3, UPT, UR27, URZ, UPT ;  /* 0x0000003f1b00728c */ /* 0x000fe2000bf65270 */
[----:B------:R-:W-:Y:S01]  /*12a0*/  IMAD.HI.U32 R4, R5, R6, R4 ;  /* 0x0000000605047227 */ /* 0x000fe200078e0004 */
[----:B------:R-:W-:Y:S01]  /*12b0*/  MOV R5, R7 ;  /* 0x0000000700057202 */ /* 0x000fe20000000f00 */
[----:B------:R-:W-:Y:S02]  /*12c0*/  ULEA.HI UR18, UR15, UR18, URZ, 0x6 ;  /* 0x000000120f127291 */ /* 0x000fe4000f8f303f */
[----:B------:R-:W-:Y:S02]  /*12d0*/  UIADD3 UR49, UR17, UR14, URZ ;  /* 0x0000000e11317290 */ /* 0x000fe4000fffe03f */
[----:B------:R-:W-:Y:S01]  /*12e0*/  IMAD.HI.U32 R4, R4, R5, RZ ;  /* 0x0000000504047227 */ /* 0x000fe200078e00ff */
[----:B------:R-:W-:Y:S02]  /*12f0*/  USHF.R.S32.HI UR15, URZ, 0x6, UR33 ;  /* 0x000000063f0f7899 */ /* 0x000fe40008011421 */
[----:B------:R-:W-:Y:S01]  /*1300*/  USHF.R.S32.HI UR14, URZ, 0x6, UR18 ;  /* 0x000000063f0e7899 */ /* 0x000fe20008011412 */
[----:B------:R-:W-:Y:S01]  /*1310*/  IMAD.MOV R6, RZ, RZ, -R4 ;  /* 0x000000ffff067224 */ /* 0x000fe200078e0a04 */
[----:B------:R-:W-:-:S02]  /*1320*/  UIMAD.WIDE.U32 UR12, UR10, UR6, URZ ;  /* 0x000000060a0c72a5 */ /* 0x000fc4000f8e003f */
[----:B------:R-:W-:Y:S01]  /*1330*/  UISETP.LT.AND UP0, UPT, UR15, UR14, UPT ;  /* 0x0000000e0f00728c */ /* 0x000fe2000bf01270 */
[C---:B------:R-:W-:Y:S01]  /*1340*/  IMAD R5, R8.reuse, R6, R5 ;  /* 0x0000000608057224 */ /* 0x040fe200078e0205 */
[----:B------:R-:W-:Y:S01]  /*1350*/  ULDC UR47, c[0x0][0x2c4] ;  /* 0x0000b100002f7ab9 */ /* 0x000fe20000000800 */
[----:B------:R-:W-:Y:S02]  /*1360*/  USEL UR58, UR16, UR12, !UP2 ;  /* 0x0000000c103a7287 */ /* 0x000fe4000d000000 */
[----:B------:R-:W-:Y:S01]  /*1370*/  @UP3 UIMAD UR16, UR48, UR47, URZ ;  /* 0x0000002f301032a4 */ /* 0x000fe2000f8e023f */
[----:B------:R-:W-:Y:S01]  /*1380*/  ISETP.GT.U32.AND P1, PT, R8, R5, PT ;  /* 0x000000050800720c */ /* 0x000fe20003f24070 */
[----:B------:R-:W-:Y:S02]  /*1390*/  USEL UR33, UR15, UR14, UP0 ;  /* 0x0000000e0f217287 */ /* 0x000fe40008000000 */
[----:B------:R-:W-:Y:S02]  /*13a0*/  UISETP.NE.AND UP1, UPT, UR29, -0x1, UPT ;  /* 0xffffffff1d00788c */ /* 0x000fe4000bf25270 */
[----:B------:R-:W-:-:S02]  /*13b0*/  @UP3 USEL UR16, UR16, UR6, !UP2 ;  /* 0x0000000610103287 */ /* 0x000fc4000d000000 */
[----:B------:R-:W-:Y:S01]  /*13c0*/  ULEA UR15, UR33, 0xffffffc0, 0x6 ;  /* 0xffffffc0210f7891 */ /* 0x000fe2000f8e303f */
[----:B------:R-:W-:Y:S01]  /*13d0*/  @UP3 ULDC UR14, c[0x0][0x2e4] ;  /* 0x0000b900000e3ab9 */ /* 0x000fe20000000800 */
[----:B------:R-:W-:Y:S02]  /*13e0*/  UIMAD UR12, UR11, UR6, URZ ;  /* 0x000000060b0c72a4 */ /* 0x000fe4000f8e023f */
[----:B------:R-:W-:Y:S02]  /*13f0*/  @UP3 UIMAD UR24, UR57, UR14, UR16 ;  /* 0x0000000e391832a4 */ /* 0x000fe4000f8e0210 */
[----:B------:R-:W-:Y:S01]  /*1400*/  @!P1 IMAD.IADD R5, R5, 0x1, -R8 ;  /* 0x0000000105059824 */ /* 0x000fe200078e0a08 */
[----:B------:R-:W-:Y:S01]  /*1410*/  @!P1 IADD3 R4, R4, 0x1, RZ ;  /* 0x0000000104049810 */ /* 0x000fe20007ffe0ff */
[----:B------:R-:W-:Y:S01]  /*1420*/  USHF.R.S32.HI UR19, URZ, 0x1f, UR15 ;  /* 0x0000001f3f137899 */ /* 0x000fe2000801140f */
[----:B------:R-:W-:Y:S01]  /*1430*/  PLOP3.LUT P1, PT, PT, PT, UP3, 0x80, 0x0 ;  /* 0x000000000000781c */ /* 0x000fe20003f2f038 */
[----:B------:R-:W-:Y:S01]  /*1440*/  UIADD3 UR14, UP0, UR15, UR44, URZ ;  /* 0x0000002c0f0e7290 */ /* 0x000fe2000ff1e03f */
[----:B------:R-:W-:Y:S01]  /*1450*/  ISETP.GE.U32.AND P0, PT, R5, R8, PT ;  /* 0x000000080500720c */ /* 0x000fe20003f06070 */
[----:B------:R-:W-:Y:S01]  /*1460*/  ULDC.U8 UR30, c[0x0][0x480] ;  /* 0x00012000001e7ab9 */ /* 0x000fe20000000000 */
[----:B------:R-:W-:Y:S01]  /*1470*/  LOP3.LUT R5, R9, UR57, RZ, 0x3c, !PT ;  /* 0x0000003909057c12 */ /* 0x000fe2000f8e3cff */
[----:B------:R-:W-:-:S02]  /*1480*/  UIADD3.X UR16, UR19, UR37, URZ, UP0, !UPT ;  /* 0x0000002513107290 */ /* 0x000fc400087fe43f */
[----:B------:R-:W-:Y:S01]  /*1490*/  UIMAD UR11, UR11, UR14, URZ ;  /* 0x0000000e0b0b72a4 */ /* 0x000fe2000f8e023f */
[----:B------:R-:W-:Y:S01]  /*14a0*/  ISETP.GE.AND P2, PT, R5, RZ, PT ;  /* 0x000000ff0500720c */ /* 0x000fe20003f46270 */
[----:B------:R-:W-:Y:S02]  /*14b0*/  @UP1 UIADD3 UR32, UR23, UR29, URZ ;  /* 0x0000001d17201290 */ /* 0x000fe4000fffe03f */
[----:B------:R-:W-:Y:S02]  /*14c0*/  @UP1 UIADD3 UR34, UR23, UR29, URZ ;  /* 0x0000001d17221290 */ /* 0x000fe4000fffe03f */
[----:B------:R-:W-:Y:S02]  /*14d0*/  UIMAD UR50, UR57, UR31, URZ ;  /* 0x0000001f393272a4 */ /* 0x000fe4000f8e023f */
[----:B------:R-:W-:Y:S01]  /*14e0*/  @P0 VIADD R4, R4, 0x1 ;  /* 0x0000000104040836 */ /* 0x000fe20000000000 */
[----:B------:R-:W-:Y:S01]  /*14f0*/  PLOP3.LUT P0, PT, PT, PT, UP1, 0x80, 0x0 ;  /* 0x000000000000781c */ /* 0x000fe20003f0f018 */
[----:B------:R-:W-:Y:S01]  /*1500*/  UISETP.NE.AND UP4, UPT, UR30, URZ, UPT ;  /* 0x0000003f1e00728c */ /* 0x000fe2000bf85270 */
[----:B------:R-:W-:-:S02]  /*1510*/  @UP1 ULDC.64 UR26, c[0x0][0x250] ;  /* 0x00009400001a1ab9 */ /* 0x000fc40000000a00 */
[----:B------:R-:W-:Y:S01]  /*1520*/  @UP1 ULDC.64 UR30, c[0x0][0x248] ;  /* 0x00009200001e1ab9 */ /* 0x000fe20000000a00 */
[----:B------:R-:W-:Y:S01]  /*1530*/  UIMAD.WIDE.U32 UR20, UR10, UR14, URZ ;  /* 0x0000000e0a1472a5 */ /* 0x000fe2000f8e003f */
[----:B------:R-:W-:Y:S01]  /*1540*/  IMAD.MOV.U32 R5, RZ, RZ, R4 ;  /* 0x000000ffff057224 */ /* 0x000fe200078e0004 */
[----:B------:R-:W-:Y:S02]  /*1550*/  @UP2 UIADD3 UR49, UR13, UR12, URZ ;  /* 0x0000000c0d312290 */ /* 0x000fe4000fffe03f */
[----:B------:R-:W-:Y:S02]  /*1560*/  UIMAD UR14, UR10, UR16, UR11 ;  /* 0x000000100a0e72a4 */ /* 0x000fe4000f8e020b */
[----:B------:R-:W-:Y:S01]  /*1570*/  @UP1 UIMAD.WIDE.U32 UR12, UR32, UR30, URZ ;  /* 0x0000001e200c12a5 */ /* 0x000fe2000f8e003f */
[----:B------:R-:W-:Y:S01]  /*1580*/  @!P2 IADD3 R5, -R5, RZ, RZ ;  /* 0x000000ff0505a210 */ /* 0x000fe20007ffe1ff */
[----:B------:R-:W-:Y:S01]  /*1590*/  @UP1 UIMAD.WIDE.U32 UR10, UR34, UR26, URZ ;  /* 0x0000001a220a12a5 */ /* 0x000fe2000f8e003f */
[----:B------:R-:W-:Y:S01]  /*15a0*/  @!P3 LOP3.LUT R5, RZ, R9, RZ, 0x33, !PT ;  /* 0x00000009ff05b212 */ /* 0x000fe200078e33ff */
[----:B------:R-:W-:-:S02]  /*15b0*/  @!UP3 UIMAD UR17, UR48, UR52, UR57 ;  /* 0x000000343011b2a4 */ /* 0x000fc4000f8e0239 */
[----:B------:R-:W-:Y:S02]  /*15c0*/  @UP1 UIMAD UR18, UR32, UR31, URZ ;  /* 0x0000001f201212a4 */ /* 0x000fe4000f8e023f */
[----:B------:R-:W-:Y:S02]  /*15d0*/  @UP1 UIMAD UR16, UR34, UR27, URZ ;  /* 0x0000001b221012a4 */ /* 0x000fe4000f8e023f */
[----:B------:R-:W-:Y:S02]  /*15e0*/  @!UP3 UIMAD UR24, UR17, UR47, URZ ;  /* 0x0000002f1118b2a4 */ /* 0x000fe4000f8e023f */
[----:B------:R-:W-:Y:S02]  /*15f0*/  USEL UR53, UR46, URZ, UP4 ;  /* 0x0000003f2e357287 */ /* 0x000fe4000a000000 */
[----:B------:R-:W-:Y:S02]  /*1600*/  USHF.R.S32.HI UR45, URZ, 0x1f, UR28 ;  /* 0x0000001f3f2d7899 */ /* 0x000fe4000801141c */
[----:B------:R-:W-:-:S02]  /*1610*/  @!UP2 UIADD3 UR51, UR39, UR35, URZ ;  /* 0x000000232733a290 */ /* 0x000fc4000fffe03f */
[----:B------:R-:W-:Y:S02]  /*1620*/  USHF.R.S32.HI UR55, URZ, 0x1f, UR50 ;  /* 0x0000001f3f377899 */ /* 0x000fe40008011432 */
[----:B------:R-:W-:Y:S02]  /*1630*/  USEL UR54, UR36, URZ, UP4 ;  /* 0x0000003f24367287 */ /* 0x000fe4000a000000 */
[----:B------:R-:W-:Y:S02]  /*1640*/  @UP1 UIADD3 UR47, UR11, UR16, URZ ;  /* 0x000000100b2f1290 */ /* 0x000fe4000fffe03f */
        /* <DEDUP_REMOVED lines=17> */
.L_x_573:
        /* <DEDUP_REMOVED lines=13> */
.L_x_574:
        /* <DEDUP_REMOVED lines=11> */
.L_x_575:
[----:B------:R-:W-:Y:S02]  /*18e0*/  ULDC UR6, c[0x0][0x270] ;  /* 0x00009c0000067ab9 */ /* 0x000fe40000000800 */
[----:B------:R-:W-:-:S04]  /*18f0*/  UIMAD UR6, UR48, UR6, UR57 ;  /* 0x00000006300672a4 */ /* 0x000fc8000f8e0239 */
[----:B------:R-:W-:-:S12]  /*1900*/  UIMAD UR6, UR6, UR60, URZ ;  /* 0x0000003c060672a4 */ /* 0x000fd8000f8e023f */
.L_x_576:
[----:B------:R-:W1:Y:S01]  /*1910*/  S2R R19, SR_TID.X ;  /* 0x0000000000137919 */ /* 0x000e620000002100 */
[----:B------:R-:W2:Y:S01]  /*1920*/  LDC.64 R14, c[0x0][0x420] ;  /* 0x00010800ff0e7b82 */ /* 0x000ea20000000a00 */
[----:B------:R-:W-:Y:S01]  /*1930*/  UIADD3 UR36, UR15, UR6, URZ ;  /* 0x000000060f247290 */ /* 0x000fe2000fffe03f */
[----:B------:R-:W-:Y:S01]  /*1940*/  BSSY B1, `(.L_x_572) ;  /* 0x000070c000017945 */ /* 0x000fe20003800000 */
[----:B------:R-:W-:Y:S01]  /*1950*/  UIADD3 UR6, -UR5, UR7, UR28 ;  /* 0x0000000705067290 */ /* 0x000fe2000fffe11c */
[----:B------:R-:W-:Y:S01]  /*1960*/  ULDC UR11, c[0x0][0x2dc] ;  /* 0x0000b700000b7ab9 */ /* 0x000fe20000000800 */
[----:B------:R-:W-:Y:S01]  /*1970*/  ULDC UR12, c[0x0][0x270] ;  /* 0x00009c00000c7ab9 */ /* 0x000fe20000000800 */
[----:B------:R-:W-:Y:S01]  /*1980*/  ULDC UR38, c[0x0][0x398] ;  /* 0x0000e60000267ab9 */ /* 0x000fe20000000800 */
[----:B------:R-:W-:Y:S02]  /*1990*/  UIMAD UR14, UR11, UR12, URZ ;  /* 0x0000000c0b0e72a4 */ /* 0x000fe4000f8e023f */
[----:B------:R-:W-:-:S02]  /*19a0*/  UIADD3 UR6, UR6, -UR38, URZ ;  /* 0x8000002606067290 */ /* 0x000fc4000fffe03f */
[----:B------:R-:W-:Y:S02]  /*19b0*/  USHF.R.S32.HI UR18, URZ, 0x1f, UR57 ;  /* 0x0000001f3f127899 */ /* 0x000fe40008011439 */
[----:B------:R-:W-:Y:S01]  /*19c0*/  USHF.R.S32.HI UR21, URZ, 0x1f, UR6 ;  /* 0x0000001f3f157899 */ /* 0x000fe20008011406 */
[----:B------:R-:W-:Y:S01]  /*19d0*/  ULDC.64 UR12, c[0x0][0x428] ;  /* 0x00010a00000c7ab9 */ /* 0x000fe20000000a00 */
[----:B------:R-:W-:Y:S02]  /*19e0*/  ULDC.64 UR16, c[0x0][0x258] ;  /* 0x0000960000107ab9 */ /* 0x000fe40000000a00 */
[----:B------:R-:W-:Y:S01]  /*19f0*/  ULEA.HI UR21, UR21, UR6, URZ, 0x6 ;  /* 0x0000000615157291 */ /* 0x000fe2000f8f303f */
[----:B------:R-:W-:Y:S01]  /*1a00*/  IMAD.U32 R16, RZ, RZ, UR12 ;  /* 0x0000000cff107e24 */ /* 0x000fe2000f8e00ff */
[----:B------:R-:W-:Y:S02]  /*1a10*/  UIMAD UR11, UR18, UR12, URZ ;  /* 0x0000000c120b72a4 */ /* 0x000fe4000f8e023f */
[----:B------:R-:W-:Y:S01]  /*1a20*/  USHF.R.S32.HI UR21, URZ, 0x6, UR21 ;  /* 0x000000063f157899 */ /* 0x000fe20008011415 */
[----:B--2---:R-:W-:Y:S01]  /*1a30*/  IMAD R13, R14, UR19, RZ ;  /* 0x000000130e0d7c24 */ /* 0x004fe2000f8e02ff */
[----:B------:R-:W-:-:S02]  /*1a40*/  UIMAD UR13, UR57, UR13, UR11 ;  /* 0x0000000d390d72a4 */ /* 0x000fc4000f8e020b */
[----:B------:R-:W-:Y:S01]  /*1a50*/  UIMAD UR11, UR18, UR16, URZ ;  /* 0x00000010120b72a4 */ /* 0x000fe2000f8e023f */
[----:B------:R-:W-:Y:S01]  /*1a60*/  IMAD R13, R15, UR15, R13 ;  /* 0x0000000f0f0d7c24 */ /* 0x000fe2000f8e020d */
[----:B------:R-:W-:Y:S01]  /*1a70*/  UIADD3 UR32, UR15, UR24, URZ ;  /* 0x000000180f207290 */ /* 0x000fe2000fffe03f */
[----:B-1----:R-:W-:Y:S01]  /*1a80*/  SHF.R.S32.HI R12, RZ, 0x1f, R19 ;  /* 0x0000001fff0c7819 */ /* 0x002fe20000011413 */
[----:B------:R-:W-:Y:S01]  /*1a90*/  UIMAD UR17, UR57, UR17, UR11 ;  /* 0x00000011391172a4 */ /* 0x000fe2000f8e020b */
[----:B------:R-:W-:Y:S02]  /*1aa0*/  ULDC.64 UR40, c[0x0][0x2b0] ;  /* 0x0000ac0000287ab9 */ /* 0x000fe40000000a00 */
[CC--:B------:R-:W-:Y:S01]  /*1ab0*/  LEA.HI R4, R12.reuse, R19.reuse, RZ, 0x3 ;  /* 0x000000130c047211 */ /* 0x0c0fe200078f18ff */
[----:B------:R-:W-:Y:S01]  /*1ac0*/  ULDC.64 UR34, c[0x0][0x210] ;  /* 0x0000840000227ab9 */ /* 0x000fe20000000a00 */
[----:B------:R-:W-:Y:S02]  /*1ad0*/  LEA.HI R12, R12, R19, RZ, 0x5 ;  /* 0x000000130c0c7211 */ /* 0x000fe400078f28ff */
[----:B------:R-:W-:-:S02]  /*1ae0*/  LOP3.LUT R6, R4, 0xfffffff8, RZ, 0xc0, !PT ;  /* 0xfffffff804067812 */ /* 0x000fc400078ec0ff */
[----:B------:R-:W-:Y:S02]  /*1af0*/  SHF.R.S32.HI R4, RZ, 0x3, R4 ;  /* 0x00000003ff047819 */ /* 0x000fe40000011404 */
[----:B------:R-:W-:Y:S01]  /*1b00*/  LOP3.LUT R17, R12, 0xffffffe0, RZ, 0xc0, !PT ;  /* 0xffffffe00c117812 */ /* 0x000fe200078ec0ff */
[C---:B------:R-:W-:Y:S01]  /*1b10*/  IMAD.IADD R6, R19.reuse, 0x1, -R6 ;  /* 0x0000000113067824 */ /* 0x040fe200078e0a06 */
[----:B------:R-:W-:Y:S02]  /*1b20*/  SHF.R.S32.HI R21, RZ, 0x1f, R4 ;  /* 0x0000001fff157819 */ /* 0x000fe40000011404 */
[----:B------:R-:W-:Y:S01]  /*1b30*/  IADD3 R10, P1, R4, UR15, RZ ;  /* 0x0000000f040a7c10 */ /* 0x000fe2000ff3e0ff */
[----:B------:R-:W-:Y:S02]  /*1b40*/  IMAD.SHL.U32 R6, R6, 0x8, RZ ;  /* 0x0000000806067824 */ /* 0x000fe400078e00ff */
[----:B------:R-:W-:Y:S01]  /*1b50*/  IMAD.IADD R17, R19, 0x1, -R17 ;  /* 0x0000000113117824 */ /* 0x000fe200078e0a11 */
        /* <DEDUP_REMOVED lines=8> */
[----:B------:R-:W-:Y:S01]  /*1be0*/  ULDC.64 UR24, c[0x0][0x3e0] ;  /* 0x0000f80000187ab9 */ /* 0x000fe20000000a00 */
[----:B------:R-:W-:Y:S01]  /*1bf0*/  IADD3 R8, P1, R6, UR10, RZ ;  /* 0x0000000a06087c10 */ /* 0x000fe2000ff3e0ff */
[----:B------:R-:W-:-:S03]  /*1c00*/  USHF.L.U32 UR10, UR14, 0x6, URZ ;  /* 0x000000060e0a7899 */ /* 0x000fc6000800063f */
[----:B------:R-:W-:Y:S01]  /*1c10*/  IADD3.X R9, R7, UR51, RZ, P1, !PT ;  /* 0x0000003307097c10 */ /* 0x000fe20008ffe4ff */
[----:B------:R-:W-:Y:S02]  /*1c20*/  UIADD3 UR20, UP2, UP0, UR20, UR10, UR50 ;  /* 0x0000000a14147290 */ /* 0x000fe4000f85e032 */
[----:B------:R-:W-:Y:S01]  /*1c30*/  USHF.R.S32.HI UR10, URZ, 0x1f, UR10 ;  /* 0x0000001f3f0a7899 */ /* 0x000fe2000801140a */
[----:B------:R-:W-:Y:S01]  /*1c40*/  IMAD.WIDE.U32 R8, R14, UR15, R8 ;  /* 0x0000000f0e087c25 */ /* 0x000fe2000f8e0008 */
[----:B------:R-:W-:Y:S02]  /*1c50*/  ULDC.64 UR50, c[0x0][0x478] ;  /* 0x00011e0000327ab9 */ /* 0x000fe40000000a00 */
[----:B------:R-:W-:Y:S01]  /*1c60*/  UIADD3.X UR6, UR52, UR10, UR55, UP2, UP0 ;  /* 0x0000000a34067290 */ /* 0x000fe200097e0437 */
[----:B------:R-:W-:Y:S01]  /*1c70*/  IMAD.IADD R9, R9, 0x1, R13 ;  /* 0x0000000109097824 */ /* 0x000fe200078e020d */
[----:B------:R-:W-:Y:S01]  /*1c80*/  SHF.R.S32.HI R13, RZ, 0x5, R12 ;  /* 0x00000005ff0d7819 */ /* 0x000fe2000001140c */
[----:B------:R-:W-:Y:S01]  /*1c90*/  UIADD3 UR12, UP3, UP2, UR54, UR20, UR58 ;  /* 0x00000014360c7290 */ /* 0x000fe2000fa7e03a */
[----:B------:R-:W-:Y:S01]  /*1ca0*/  IMAD.U32 R12, RZ, RZ, UR16 ;  /* 0x00000010ff0c7e24 */ /* 0x000fe2000f8e00ff */
[----:B------:R-:W-:Y:S01]  /*1cb0*/  UISETP.LT.AND UP0, UPT, URZ, UR21, UPT ;  /* 0x000000153f00728c */ /* 0x000fe2000bf01270 */
[----:B------:R-:W-:Y:S01]  /*1cc0*/  IMAD.WIDE.U32 R8, R16, UR57, R8 ;  /* 0x0000003910087c25 */ /* 0x000fe2000f8e0008 */
[----:B------:R-:W-:-:S02]  /*1cd0*/  UIADD3.X UR6, UR53, UR6, UR49, UP3, UP2 ;  /* 0x0000000635067290 */ /* 0x000fc40009fe4431 */
[----:B------:R-:W-:Y:S01]  /*1ce0*/  USEL UR21, URZ, UR21, !UP0 ;  /* 0x000000153f157287 */ /* 0x000fe2000c000000 */
[----:B------:R-:W-:Y:S01]  /*1cf0*/  IMAD R13, R13, UR14, R17 ;  /* 0x0000000e0d0d7c24 */ /* 0x000fe2000f8e0211 */
[----:B------:R-:W-:Y:S01]  /*1d00*/  UIMAD.WIDE UR10, UR32, 0x4, UR40 ;  /* 0x00000004200a78a5 */ /* 0x000fe2000f8e0228 */
[----:B------:R-:W-:Y:S01]  /*1d10*/  IMAD.WIDE.U32 R10, R12, UR57, R10 ;  /* 0x000000390c0a7c25 */ /* 0x000fe2000f8e000a */
[----:B------:R-:W-:Y:S02]  /*1d20*/  UISETP.GT.AND UP0, UPT, UR33, UR21, UPT ;  /* 0x000000152100728c */ /* 0x000fe4000bf04270 */
[----:B------:R-:W-:Y:S01]  /*1d30*/  IADD3 R12, P1, R13, UR12, RZ ;  /* 0x0000000c0d0c7c10 */ /* 0x000fe2000ff3e0ff */
[----:B------:R-:W-:Y:S01]  /*1d40*/  VIADD R9, R9, UR13 ;  /* 0x0000000d09097c36 */ /* 0x000fe20008000000 */
[----:B------:R-:W-:Y:S01]  /*1d50*/  UIMAD.WIDE UR12, UR36, 0x4, UR50 ;  /* 0x00000004240c78a5 */ /* 0x000fe2000f8e0232 */
[-C--:B------:R-:W-:Y:S01]  /*1d60*/  IMAD R16, R21, R14.reuse, RZ ;  /* 0x0000000e15107224 */ /* 0x080fe200078e02ff */
[----:B------:R-:W-:Y:S01]  /*1d70*/  LEA.HI.X.SX32 R13, R13, UR6, 0x1, P1 ;  /* 0x000000060d0d7c11 */ /* 0x000fe200088f0eff */
[----:B------:R-:W-:Y:S01]  /*1d80*/  IMAD.WIDE.U32 R8, R4, R14, R8 ;  /* 0x0000000e04087225 */ /* 0x000fe200078e0008 */
[----:B------:R-:W-:Y:S01]  /*1d90*/  LEA R232, P1, R12, UR18, 0x2 ;  /* 0x000000120ce87c11 */ /* 0x000fe2000f8210ff */
[----:B------:R-:W-:Y:S01]  /*1da0*/  UIADD3 UR6, UR33, -0x1, URZ ;  /* 0xffffffff21067890 */ /* 0x000fe2000fffe03f */
[----:B------:R-:W-:Y:S01]  /*1db0*/  LEA R238, P3, R10, UR34, 0x1 ;  /* 0x000000220aee7c11 */ /* 0x000fe2000f8608ff */
[----:B------:R-:W-:Y:S01]  /*1dc0*/  IMAD R16, R4, R15, R16 ;  /* 0x0000000f04107224 */ /* 0x000fe200078e0210 */
[----:B------:R-:W-:Y:S01]  /*1dd0*/  LEA.HI.X R233, R12, UR19, R13, 0x2, P1 ;  /* 0x000000130ce97c11 */ /* 0x000fe200088f140d */
[----:B------:R-:W-:Y:S01]  /*1de0*/  VIADD R11, R11, UR17 ;  /* 0x000000110b0b7c36 */ /* 0x000fe20008000000 */
[----:B------:R-:W-:Y:S01]  /*1df0*/  PLOP3.LUT P1, PT, PT, PT, UP0, 0x80, 0x0 ;  /* 0x000000000000781c */ /* 0x000fe20003f2f008 */
[----:B------:R-:W-:Y:S01]  /*1e00*/  IMAD.IADD R9, R9, 0x1, R16 ;  /* 0x0000000109097824 */ /* 0x000fe200078e0210 */
[----:B------:R-:W-:Y:S01]  /*1e10*/  LEA R236, P2, R8, UR24, 0x1 ;  /* 0x0000001808ec7c11 */ /* 0x000fe2000f8408ff */
[----:B------:R-:W-:Y:S01]  /*1e20*/  UMOV UR16, UR10 ;  /* 0x0000000a00107c82 */ /* 0x000fe20008000000 */
[----:B------:R-:W-:Y:S01]  /*1e30*/  LEA.HI.X R239, R10, UR35, R11, 0x1, P3 ;  /* 0x000000230aef7c11 */ /* 0x000fe200098f0c0b */
[----:B------:R-:W-:Y:S01]  /*1e40*/  UMOV UR15, UR11 ;  /* 0x0000000b000f7c82 */ /* 0x000fe20008000000 */
[----:B------:R-:W-:Y:S01]  /*1e50*/  LEA.HI.X R237, R8, UR25, R9, 0x1, P2 ;  /* 0x0000001908ed7c11 */ /* 0x000fe200090f0c09 */
[----:B------:R-:W-:Y:S01]  /*1e60*/  UMOV UR18, UR12 ;  /* 0x0000000c00127c82 */ /* 0x000fe20008000000 */
[----:B------:R-:W-:-:S05]  /*1e70*/  UMOV UR17, UR13 ;  /* 0x0000000d00117c82 */ /* 0x000fca0008000000 */
[----:B------:R-:W-:Y:S05]  /*1e80*/  @P1 BRA `(.L_x_577) ;  /* 0x0000000800201947 */ /* 0x000fea0003800000 */
        /* <DEDUP_REMOVED lines=19> */
.L_x_578:
        /* <DEDUP_REMOVED lines=19> */
.L_x_579:
[----:B------:R-:W-:Y:S01]  /*20f0*/  UIMAD UR12, UR45, UR6, URZ ;  /* 0x000000062d0c72a4 */ /* 0x000fe2000f8e023f */
[----:B------:R-:W-:Y:S01]  /*2100*/  IMAD.U32 R8, RZ, RZ, UR6 ;  /* 0x00000006ff087e24 */ /* 0x000fe2000f8e00ff */
[----:B------:R-:W-:Y:S01]  /*2110*/  UIMAD UR5, UR22, -0x40, UR5 ;  /* 0xffffffc0160578a4 */ /* 0x000fe2000f8e0205 */
        /* <DEDUP_REMOVED lines=17> */
[----:B------:R-:W-:Y:S01]  /*2230*/  MOV R8, R10 ;  /* 0x0000000a00087202 */ /* 0x000fe20000000f00 */
[----:B------:R-:W-:Y:S01]  /*2240*/  IMAD R5, R21, UR6, RZ ;  /* 0x0000000615057c24 */ /* 0x000fe2000f8e02ff */
[----:B------:R-:W-:Y:S01]  /*2250*/  MOV R9, R14 ;  /* 0x0000000e00097202 */ /* 0x000fe20000000f00 */
[----:B------:R-:W-:Y:S02]  /*2260*/  ULDC.64 UR12, c[0x0][0x3f0] ;  /* 0x0000fc00000c7ab9 */ /* 0x000fe40000000a00 */
[C---:B------:R-:W-:Y:S02]  /*2270*/  IMAD R5, R4.reuse, UR7, R5 ;  /* 0x0000000704057c24 */ /* 0x040fe4000f8e0205 */
[----:B------:R-:W-:-:S05]  /*2280*/  IMAD.WIDE.U32 R12, R4, UR6, R8 ;  /* 0x00000006040c7c25 */ /* 0x000fca000f8e0008 */
[----:B------:R-:W-:Y:S02]  /*2290*/  IADD3 R5, R13, R5, RZ ;  /* 0x000000050d057210 */ /* 0x000fe40007ffe0ff */
[----:B------:R-:W-:-:S04]  /*22a0*/  LEA R8, P2, R12, UR12, 0x1 ;  /* 0x0000000c0c087c11 */ /* 0x000fc8000f8408ff */
[----:B------:R-:W-:-:S05]  /*22b0*/  LEA.HI.X R9, R12, UR13, R5, 0x1, P2 ;  /* 0x0000000d0c097c11 */ /* 0x000fca00090f0c05 */
[----:B------:R1:W-:Y:S04]  /*22c0*/  STG.E.128 desc[UR8][R8.64], RZ ;  /* 0x000000ff08007986 */ /* 0x0003e8000c101d08 */
[----:B------:R1:W-:Y:S04]  /*22d0*/  STG.E.128 desc[UR8][R8.64+0x80], RZ ;  /* 0x000080ff08007986 */ /* 0x0003e8000c101d08 */
[----:B------:R1:W-:Y:S04]  /*22e0*/  STG.E.128 desc[UR8][R8.64+0x100], RZ ;  /* 0x000100ff08007986 */ /* 0x0003e8000c101d08 */
[----:B------:R1:W-:Y:S02]  /*22f0*/  STG.E.128 desc[UR8][R8.64+0x180], RZ ;  /* 0x000180ff08007986 */ /* 0x0003e4000c101d08 */
.L_x_581:
[----:B------:R-:W-:Y:S05]  /*2300*/  BSYNC B0 ;  /* 0x0000000000007941 */ /* 0x000fea0003800000 */
.L_x_580:
[----:B------:R-:W-:Y:S04]  /*2310*/  BSSY B0, `(.L_x_582) ;  /* 0x0000010000007945 */ /* 0x000fe80003800000 */
[----:B------:R-:W-:Y:S05]  /*2320*/  @P0 BRA `(.L_x_583) ;  /* 0x0000000000380947 */ /* 0x000fea0003800000 */
[----:B------:R-:W-:Y:S01]  /*2330*/  IADD3 R5, P2, R4, 0x20, RZ ;  /* 0x0000002004057810 */ /* 0x000fe20007f5e0ff */
[----:B------:R-:W-:Y:S01]  /*2340*/  ULDC.64 UR12, c[0x0][0x3f0] ;  /* 0x0000fc00000c7ab9 */ /* 0x000fe20000000a00 */
[----:B------:R-:W-:Y:S02]  /*2350*/  MOV R11, R14 ;  /* 0x0000000e000b7202 */ /* 0x000fe40000000f00 */
[----:B-1----:R-:W-:Y:S01]  /*2360*/  IADD3.X R8, RZ, R21, RZ, P2, !PT ;  /* 0x00000015ff087210 */ /* 0x002fe200017fe4ff */
        /* <DEDUP_REMOVED lines=10> */
.L_x_583:
[----:B------:R-:W-:Y:S05]  /*2410*/  BSYNC B0 ;  /* 0x0000000000007941 */ /* 0x000fea0003800000 */
.L_x_582:
[----:B------:R-:W-:Y:S01]  /*2420*/  UIMAD UR5, UR45, UR10, URZ ;  /* 0x0000000a2d0572a4 */ /* 0x000fe2000f8e023f */
[----:B------:R-:W-:Y:S01]  /*2430*/  IMAD.U32 R5, RZ, RZ, UR10 ;  /* 0x0000000aff057e24 */ /* 0x000fe2000f8e00ff */
[----:B------:R-:W-:Y:S01]  /*2440*/  USHF.R.S32.HI UR12, URZ, 0x1f, UR57 ;  /* 0x0000001f3f0c7899 */ /* 0x000fe20008011439 */
[----:B------:R-:W-:Y:S01]  /*2450*/  BSSY B0, `(.L_x_584) ;  /* 0x000001a000007945 */ /* 0x000fe20003800000 */
[----:B------:R-:W-:Y:S01]  /*2460*/  UIMAD UR5, UR28, UR11, UR5 ;  /* 0x0000000b1c0572a4 */ /* 0x000fe2000f8e0205 */
[----:B------:R-:W-:Y:S01]  /*2470*/  IMAD.WIDE.U32 R6, R5, UR28, R6 ;  /* 0x0000001c05067c25 */ /* 0x000fe2000f8e0006 */
[----:B------:R-:W-:-:S04]  /*2480*/  ULDC.64 UR6, c[0x0][0x470] ;  /* 0x00011c0000067ab9 */ /* 0x000fc80000000a00 */
[----:B------:R-:W-:Y:S01]  /*2490*/  IMAD.U32 R5, RZ, RZ, UR5 ;  /* 0x00000005ff057e24 */ /* 0x000fe2000f8e00ff */
[----:B-12---:R-:W-:Y:S01]  /*24a0*/  IADD3 R8, P2, R6, UR14, RZ ;  /* 0x0000000e06087c10 */ /* 0x006fe2000ff5e0ff */
        /* <DEDUP_REMOVED lines=20> */
.L_x_585:
[----:B------:R-:W-:Y:S05]  /*25f0*/  BSYNC B0 ;  /* 0x0000000000007941 */ /* 0x000fea0003800000 */
.L_x_584:
[----:B------:R-:W-:Y:S05]  /*2600*/  @P0 BRA `(.L_x_586) ;  /* 0x0000006000fc0947 */ /* 0x000fea0003800000 */
[----:B------:R-:W-:Y:S01]  /*2610*/  IADD3 R4, P0, R4, 0x20, RZ ;  /* 0x0000002004047810 */ /* 0x000fe20007f1e0ff */
[----:B------:R-:W-:Y:S01]  /*2620*/  ULDC.64 UR6, c[0x0][0x3f8] ;  /* 0x0000fe0000067ab9 */ /* 0x000fe20000000a00 */
[----:B-1----:R-:W-:-:S03]  /*2630*/  MOV R7, R5 ;  /* 0x0000000500077202 */ /* 0x002fc60000000f00 */
[----:B------:R-:W-:-:S04]  /*2640*/  IMAD.X R6, RZ, RZ, R21, P0 ;  /* 0x000000ffff067224 */ /* 0x000fc800000e0615 */
[----:B------:R-:W-:Y:S02]  /*2650*/  IMAD R9, R6, UR10, RZ ;  /* 0x0000000a06097c24 */ /* 0x000fe4000f8e02ff */
[----:B------:R-:W-:Y:S02]  /*2660*/  IMAD.MOV.U32 R6, RZ, RZ, R8 ;  /* 0x000000ffff067224 */ /* 0x000fe400078e0008 */
[C---:B------:R-:W-:Y:S02]  /*2670*/  IMAD R5, R4.reuse, UR11, R9 ;  /* 0x0000000b04057c24 */ /* 0x040fe4000f8e0209 */
[----:B------:R-:W-:-:S03]  /*2680*/  IMAD.WIDE.U32 R6, R4, UR10, R6 ;  /* 0x0000000a04067c25 */ /* 0x000fc6000f8e0006 */
[----:B------:R-:W-:Y:S02]  /*2690*/  LEA R4, P0, R6, UR6, 0x1 ;  /* 0x0000000606047c11 */ /* 0x000fe4000f8008ff */
[----:B------:R-:W-:-:S04]  /*26a0*/  IADD3 R5, R7, R5, RZ ;  /* 0x0000000507057210 */ /* 0x000fc80007ffe0ff */
[----:B------:R-:W-:-:S05]  /*26b0*/  LEA.HI.X R5, R6, UR7, R5, 0x1, P0 ;  /* 0x0000000706057c11 */ /* 0x000fca00080f0c05 */
[----:B------:R1:W-:Y:S04]  /*26c0*/  STG.E.128 desc[UR8][R4.64], RZ ;  /* 0x000000ff04007986 */ /* 0x0003e8000c101d08 */
[----:B------:R1:W-:Y:S04]  /*26d0*/  STG.E.128 desc[UR8][R4.64+0x80], RZ ;  /* 0x000080ff04007986 */ /* 0x0003e8000c101d08 */
[----:B------:R1:W-:Y:S04]  /*26e0*/  STG.E.128 desc[UR8][R4.64+0x100], RZ ;  /* 0x000100ff04007986 */ /* 0x0003e8000c101d08 */
[----:B------:R1:W-:Y:S01]  /*26f0*/  STG.E.128 desc[UR8][R4.64+0x180], RZ ;  /* 0x000180ff04007986 */ /* 0x0003e2000c101d08 */
[----:B------:R-:W-:Y:S05]  /*2700*/  BRA `(.L_x_586) ;  /* 0x0000006000bc7947 */ /* 0x000fea0003800000 */
.L_x_577:
[----:B------:R-:W-:Y:S01]  /*2710*/  UIMAD UR12, UR45, UR30, URZ ;  /* 0x0000001e2d0c72a4 */ /* 0x000fe2000f8e023f */
[----:B------:R-:W-:Y:S01]  /*2720*/  IMAD.U32 R8, RZ, RZ, UR30 ;  /* 0x0000001eff087e24 */ /* 0x000fe2000f8e00ff */
[----:B------:R-:W-:Y:S01]  /*2730*/  UIMAD UR13, UR45, UR26, URZ ;  /* 0x0000001a2d0d72a4 */ /* 0x000fe2000f8e023f */
[----:B------:R-:W-:Y:S01]  /*2740*/  IMAD.U32 R10, RZ, RZ, UR26 ;  /* 0x0000001aff0a7e24 */ /* 0x000fe2000f8e00ff */
[----:B------:R-:W-:Y:S01]  /*2750*/  UIMAD UR10, UR6, -0x40, UR7 ;  /* 0xffffffc0060a78a4 */ /* 0x000fe2000f8e0207 */
[----:B------:R-:W-:Y:S01]  /*2760*/  VIADD R11, R4, 0x20 ;  /* 0x00000020040b7836 */ /* 0x000fe20000000000 */
[----:B------:R-:W-:Y:S01]  /*2770*/  UIMAD UR11, UR22, -0x40, UR5 ;  /* 0xffffffc0160b78a4 */ /* 0x000fe2000f8e0205 */
[--C-:B------:R-:W-:Y:S01]  /*2780*/  IMAD.WIDE.U32 R8, R8, UR28, R6.reuse ;  /* 0x0000001c08087c25 */ /* 0x100fe2000f8e0006 */
[----:B------:R-:W-:Y:S02]  /*2790*/  UIMAD UR12, UR28, UR31, UR12 ;  /* 0x0000001f1c0c72a4 */ /* 0x000fe4000f8e020c */
[----:B------:R-:W-:Y:S01]  /*27a0*/  UIMAD UR13, UR28, UR27, UR13 ;  /* 0x0000001b1c0d72a4 */ /* 0x000fe2000f8e020d */
[----:B------:R-:W-:Y:S01]  /*27b0*/  IMAD.WIDE.U32 R6, R10, UR28, R6 ;  /* 0x0000001c0a067c25 */ /* 0x000fe2000f8e0006 */
[C---:B------:R-:W-:Y:S01]  /*27c0*/  ISETP.GE.AND P4, PT, R11.reuse, UR10, PT ;  /* 0x0000000a0b007c0c */ /* 0x040fe2000bf86270 */
[----:B------:R-:W-:Y:S01]  /*27d0*/  ULDC.64 UR24, c[0x0][0x260] ;  /* 0x0000980000187ab9 */ /* 0x000fe20000000a00 */
[----:B------:R-:W-:Y:S01]  /*27e0*/  ISETP.GE.AND P2, PT, R11, UR11, PT ;  /* 0x0000000b0b007c0c */ /* 0x000fe2000bf46270 */
[----:B------:R-:W-:Y:S01]  /*27f0*/  IMAD.U32 R11, RZ, RZ, UR12 ;  /* 0x0000000cff0b7e24 */ /* 0x000fe2000f8e00ff */
[----:B------:R-:W-:Y:S01]  /*2800*/  IADD3 R10, P1, R8, UR37, RZ ;  /* 0x00000025080a7c10 */ /* 0x000fe2000ff3e0ff */
[----:B------:R-:W-:Y:S01]  /*2810*/  IMAD.U32 R8, RZ, RZ, UR13 ;  /* 0x0000000dff087e24 */ /* 0x000fe2000f8e00ff */
[----:B------:R-:W-:Y:S01]  /*2820*/  IADD3 R6, P0, R6, UR44, RZ ;  /* 0x0000002c06067c10 */ /* 0x000fe2000ff1e0ff */
[----:B------:R-:W-:Y:S01]  /*2830*/  ULDC.64 UR12, c[0x0][0x268] ;  /* 0x00009a00000c7ab9 */ /* 0x000fe20000000a00 */
[----:B------:R-:W-:Y:S01]  /*2840*/  IADD3.X R11, R9, UR46, R11, P1, !PT ;  /* 0x0000002e090b7c10 */ /* 0x000fe20008ffe40b */
[C---:B------:R-:W-:Y:S01]  /*2850*/  IMAD R9, R18.reuse, UR24, RZ ;  /* 0x0000001812097c24 */ /* 0x040fe2000f8e02ff */
[----:B------:R-:W-:Y:S01]  /*2860*/  IADD3.X R7, R7, UR47, R8, P0, !PT ;  /* 0x0000002f07077c10 */ /* 0x000fe200087fe408 */
[----:B------:R-:W-:Y:S01]  /*2870*/  IMAD R8, R18, UR12, RZ ;  /* 0x0000000c12087c24 */ /* 0x000fe2000f8e02ff */
[----:B------:R-:W-:Y:S01]  /*2880*/  ISETP.GE.AND P3, PT, R4, UR11, PT ;  /* 0x0000000b04007c0c */ /* 0x000fe2000bf66270 */
[----:B------:R-:W-:Y:S01]  /*2890*/  IMAD.WIDE.U32 R18, R14, 0x40, RZ ;  /* 0x000000400e127825 */ /* 0x000fe200078e00ff */
[----:B------:R-:W-:Y:S01]  /*28a0*/  USHF.L.U32 UR11, UR43, 0x6, URZ ;  /* 0x000000062b0b7899 */ /* 0x000fe2000800063f */
[----:B------:R-:W-:Y:S01]  /*28b0*/  @!P2 IADD3 R16, P1, R4, 0x20, RZ ;  /* 0x000000200410a810 */ /* 0x000fe20007f3e0ff */
[----:B------:R-:W1:Y:S01]  /*28c0*/  @!P2 LDC.64 R22, c[0x0][0x218] ;  /* 0x00008600ff16ab82 */ /* 0x000e620000000a00 */
[----:B------:R-:W-:-:S02]  /*28d0*/  IMAD R13, R5, UR25, R9 ;  /* 0x00000019050d7c24 */ /* 0x000fc4000f8e0209 */
[----:B------:R-:W-:Y:S02]  /*28e0*/  IMAD.SHL.U32 R15, R15, 0x40, RZ ;  /* 0x000000400f0f7824 */ /* 0x000fe400078e00ff */
[----:B------:R-:W-:Y:S02]  /*28f0*/  IMAD.SHL.U32 R246, R249, 0x4, RZ ;  /* 0x00000004f9f67824 */ /* 0x000fe400078e00ff */
[----:B------:R-:W-:Y:S02]  /*2900*/  IMAD.MOV.U32 R243, RZ, RZ, 0x7f800000 ;  /* 0x7f800000fff37424 */ /* 0x000fe400078e00ff */
[----:B------:R-:W-:Y:S01]  /*2910*/  IMAD.MOV.U32 R244, RZ, RZ, 0x7f800000 ;  /* 0x7f800000fff47424 */ /* 0x000fe200078e00ff */
[----:B------:R-:W-:Y:S01]  /*2920*/  CS2R R190, SRZ ;  /* 0x0000000000be7805 */ /* 0x000fe2000001ff00 */
[C---:B------:R-:W-:Y:S01]  /*2930*/  IMAD R9, R5.reuse, UR13, R8 ;  /* 0x0000000d05097c24 */ /* 0x040fe2000f8e0208 */
[----:B------:R-:W-:Y:S01]  /*2940*/  @!P4 IADD3 R8, P0, R236, R18, RZ ;  /* 0x00000012ec08c210 */ /* 0x000fe20007f1e0ff */
[----:B------:R-:W-:Y:S01]  /*2950*/  IMAD.WIDE.U32 R6, R5, UR12, R6 ;  /* 0x0000000c05067c25 */ /* 0x000fe2000f8e0006 */
[----:B------:R-:W-:Y:S01]  /*2960*/  UIMAD.WIDE.U32 UR12, UR42, 0x40, URZ ;  /* 0x000000402a0c78a5 */ /* 0x000fe2000f8e003f */
[----:B------:R-:W-:-:S02]  /*2970*/  CS2R R188, SRZ ;  /* 0x0000000000bc7805 */ /* 0x000fc4000001ff00 */
[----:B------:R-:W-:Y:S01]  /*2980*/  CS2R R194, SRZ ;  /* 0x0000000000c27805 */ /* 0x000fe2000001ff00 */
[----:B------:R-:W-:Y:S01]  /*2990*/  IMAD.IADD R7, R7, 0x1, R9 ;  /* 0x0000000107077824 */ /* 0x000fe200078e0209 */
[----:B------:R-:W-:Y:S01]  /*29a0*/  @!P4 IADD3.X R9, R237, R19, R15, P0, !PT ;  /* 0x00000013ed09c210 */ /* 0x000fe200007fe40f */
[----:B------:R-:W-:Y:S01]  /*29b0*/  IMAD.WIDE.U32 R10, R5, UR24, R10 ;  /* 0x00000018050a7c25 */ /* 0x000fe2000f8e000a */
[----:B------:R-:W-:Y:S02]  /*29c0*/  PLOP3.LUT P0, PT, PT, PT, UP4, 0x80, 0x0 ;  /* 0x000000000000781c */ /* 0x000fe40003f0f048 */
[----:B------:R-:W-:Y:S02]  /*29d0*/  CS2R R192, SRZ ;  /* 0x0000000000c07805 */ /* 0x000fe4000001ff00 */
[----:B------:R-:W-:Y:S01]  /*29e0*/  CS2R R186, SRZ ;  /* 0x0000000000ba7805 */ /* 0x000fe2000001ff00 */
[----:B------:R-:W-:Y:S01]  /*29f0*/  VIADD R5, R249, 0x8 ;  /* 0x00000008f9057836 */ /* 0x000fe20000000000 */
[----:B------:R-:W-:Y:S01]  /*2a00*/  CS2R R184, SRZ ;  /* 0x0000000000b87805 */ /* 0x000fe2000001ff00 */
[--C-:B------:R-:W-:Y:S01]  /*2a10*/  @!P2 IMAD.X R12, RZ, RZ, R21.reuse, P1 ;  /* 0x000000ffff0ca224 */ /* 0x100fe200008e0615 */
[----:B------:R-:W-:Y:S01]  /*2a20*/  @!P2 IADD3 R14, P1, R4, 0x20, RZ ;  /* 0x00000020040ea810 */ /* 0x000fe20007f3e0ff */
[----:B------:R-:W-:Y:S01]  /*2a30*/  @!P3 IMAD R20, R21, UR26, RZ ;  /* 0x0000001a1514bc24 */ /* 0x000fe2000f8e02ff */
[----:B------:R-:W-:Y:S01]  /*2a40*/  ISETP.GE.AND P5, PT, R5, UR10, PT ;  /* 0x0000000a05007c0c */ /* 0x000fe2000bfa6270 */
[----:B------:R-:W-:Y:S01]  /*2a50*/  @!P2 IMAD R5, R12, UR30, RZ ;  /* 0x0000001e0c05ac24 */ /* 0x000fe2000f8e02ff */
[----:B------:R-:W-:Y:S01]  /*2a60*/  CS2R R182, SRZ ;  /* 0x0000000000b67805 */ /* 0x000fe2000001ff00 */
[----:B------:R-:W-:Y:S01]  /*2a70*/  @!P2 IMAD.X R15, RZ, RZ, R21, P1 ;  /* 0x000000ffff0fa224 */ /* 0x000fe200008e0615 */
[----:B------:R-:W-:Y:S01]  /*2a80*/  ISETP.GE.AND P1, PT, R4, UR10, PT ;  /* 0x0000000a04007c0c */ /* 0x000fe2000bf26270 */
[----:B------:R-:W-:Y:S01]  /*2a90*/  @P0 BAR.SYNC.DEFER_BLOCKING 0x0 ;  /* 0x0000000000000b1d */ /* 0x000fe20000010000 */
[----:B------:R-:W-:-:S02]  /*2aa0*/  @!P2 IMAD R27, R16, UR31, R5 ;  /* 0x0000001f101bac24 */ /* 0x000fc4000f8e0205 */
[----:B------:R-:W-:Y:S02]  /*2ab0*/  @!P3 IMAD R5, R21, UR30, RZ ;  /* 0x0000001e1505bc24 */ /* 0x000fe4000f8e02ff */
[C---:B------:R-:W-:Y:S01]  /*2ac0*/  @!P3 IMAD R26, R4.reuse, UR27, R20 ;  /* 0x0000001b041abc24 */ /* 0x040fe2000f8e0214 */
[----:B------:R-:W-:Y:S02]  /*2ad0*/  CS2R R180, SRZ ;  /* 0x0000000000b47805 */ /* 0x000fe4000001ff00 */
[----:B------:R-:W2:Y:S01]  /*2ae0*/  @!P3 LDC.64 R20, c[0x0][0x218] ;  /* 0x00008600ff14bb82 */ /* 0x000ea20000000a00 */
[----:B------:R-:W-:Y:S01]  /*2af0*/  IMAD.IADD R11, R11, 0x1, R13 ;  /* 0x000000010b0b7824 */ /* 0x000fe200078e020d */
[----:B------:R-:W-:Y:S01]  /*2b00*/  CS2R R174, SRZ ;  /* 0x0000000000ae7805 */ /* 0x000fe2000001ff00 */
[----:B------:R-:W-:Y:S01]  /*2b10*/  @!P2 IMAD.MOV.U32 R12, RZ, RZ, R10 ;  /* 0x000000ffff0ca224 */ /* 0x000fe200078e000a */
[----:B------:R-:W-:Y:S01]  /*2b20*/  CS2R R172, SRZ ;  /* 0x0000000000ac7805 */ /* 0x000fe2000001ff00 */
[----:B------:R-:W-:Y:S01]  /*2b30*/  @!P2 IMAD.MOV.U32 R13, RZ, RZ, R11 ;  /* 0x000000ffff0da224 */ /* 0x000fe200078e000b */
[----:B------:R-:W-:Y:S01]  /*2b40*/  CS2R R178, SRZ ;  /* 0x0000000000b27805 */ /* 0x000fe2000001ff00 */
[----:B------:R-:W-:Y:S01]  /*2b50*/  @!P3 IMAD R24, R4, UR31, R5 ;  /* 0x0000001f0418bc24 */ /* 0x000fe2000f8e0205 */
        /* <DEDUP_REMOVED lines=11> */
[C---:B------:R-:W-:Y:S01]  /*2c10*/  @!P3 IMAD.WIDE.U32 R12, R4.reuse, UR30, R10 ;  /* 0x0000001e040cbc25 */ /* 0x040fe2000f8e000a */
[----:B------:R-:W-:Y:S02]  /*2c20*/  CS2R R156, SRZ ;  /* 0x00000000009c7805 */ /* 0x000fe4000001ff00 */
[----:B------:R-:W-:Y:S01]  /*2c30*/  CS2R R162, SRZ ;  /* 0x0000000000a27805 */ /* 0x000fe2000001ff00 */
[----:B------:R3:W-:Y:S01]  /*2c40*/  @P1 STS.128 [R234+0xa000], RZ ;  /* 0x00a000ffea001388 */ /* 0x0007e20000000c00 */
[----:B------:R-:W-:Y:S01]  /*2c50*/  @!P3 IMAD.WIDE.U32 R10, R4, UR26, R6 ;  /* 0x0000001a040abc25 */ /* 0x000fe2000f8e0006 */
[----:B------:R-:W-:-:S02]  /*2c60*/  @!P4 IADD3 R6, P0, R238, UR12, RZ ;  /* 0x0000000cee06cc10 */ /* 0x000fc4000ff1e0ff */
[----:B------:R-:W-:Y:S01]  /*2c70*/  CS2R R160, SRZ ;  /* 0x0000000000a07805 */ /* 0x000fe2000001ff00 */
[----:B------:R3:W-:Y:S01]  /*2c80*/  @P1 STS.128 [R234+0xc000], RZ ;  /* 0x00c000ffea001388 */ /* 0x0007e20000000c00 */
[----:B------:R-:W-:Y:S01]  /*2c90*/  IMAD.U32 R4, RZ, RZ, UR11 ;  /* 0x0000000bff047e24 */ /* 0x000fe2000f8e00ff */
[----:B------:R-:W-:Y:S01]  /*2ca0*/  CS2R R154, SRZ ;  /* 0x00000000009a7805 */ /* 0x000fe2000001ff00 */
[C---:B------:R-:W-:Y:S01]  /*2cb0*/  @!P2 IMAD R25, R14.reuse, UR27, R5 ;  /* 0x0000001b0e19ac24 */ /* 0x040fe2000f8e0205 */
[----:B------:R3:W-:Y:S01]  /*2cc0*/  @P1 STS.128 [R234+0xe000], RZ ;  /* 0x00e000ffea001388 */ /* 0x0007e20000000c00 */
[----:B------:R-:W-:Y:S01]  /*2cd0*/  @!P2 IMAD.WIDE.U32 R14, R14, UR26, R18 ;  /* 0x0000001a0e0eac25 */ /* 0x000fe2000f8e0012 */
[----:B------:R-:W-:Y:S01]  /*2ce0*/  @!P4 IADD3.X R7, R239, UR13, R4, P0, !PT ;  /* 0x0000000def07cc10 */ /* 0x000fe200087fe404 */
[----:B------:R-:W4:Y:S01]  /*2cf0*/  @!P3 LDC.64 R18, c[0x0][0x220] ;  /* 0x00008800ff12bb82 */ /* 0x000f220000000a00 */
[----:B------:R-:W-:Y:S01]  /*2d00*/  @!PT LDS RZ, [RZ] ;  /* 0x00000000fffff984 */ /* 0x000fe20000000800 */
[----:B------:R-:W-:Y:S01]  /*2d10*/  @!PT LDS RZ, [RZ] ;  /* 0x00000000fffff984 */ /* 0x000fe20000000800 */
[----:B------:R-:W-:Y:S01]  /*2d20*/  @!PT LDS RZ, [RZ] ;  /* 0x00000000fffff984 */ /* 0x000fe20000000800 */
[----:B------:R-:W-:Y:S01]  /*2d30*/  @!P1 LDGSTS.E.BYPASS.LTC128B.128 [R234+0x8000], desc[UR8][R236.64] ;  /* 0x08000000ecea9fae */ /* 0x000fe2000b901d48 */
[----:B------:R-:W-:Y:S01]  /*2d40*/  @!P3 IMAD.IADD R5, R13, 0x1, R24 ;  /* 0x000000010d05b824 */ /* 0x000fe200078e0218 */
[----:B--2---:R-:W-:-:S02]  /*2d50*/  @!P3 LEA R4, P0, R12, R20, 0x1 ;  /* 0x000000140c04b211 */ /* 0x004fc400078008ff */
[----:B------:R-:W-:Y:S01]  /*2d60*/  CS2R R152, SRZ ;  /* 0x0000000000987805 */ /* 0x000fe2000001ff00 */
[----:B------:R-:W-:Y:S01]  /*2d70*/  @!P1 LDGSTS.E.BYPASS.LTC128B.128 [R234+0xa000], desc[UR8][R236.64+0x80] ;  /* 0x0a000080ecea9fae */ /* 0x000fe2000b901d48 */
[----:B------:R-:W-:Y:S02]  /*2d80*/  CS2R R150, SRZ ;  /* 0x0000000000967805 */ /* 0x000fe4000001ff00 */
[----:B------:R-:W-:Y:S02]  /*2d90*/  @!P3 LEA.HI.X R5, R12, R21, R5, 0x1, P0 ;  /* 0x000000150c05b211 */ /* 0x000fe400000f0c05 */
[----:B------:R-:W-:Y:S01]  /*2da0*/  CS2R R148, SRZ ;  /* 0x0000000000947805 */ /* 0x000fe2000001ff00 */
[----:B------:R-:W-:Y:S01]  /*2db0*/  @!P1 LDGSTS.E.BYPASS.LTC128B.128 [R234+0xc000], desc[UR8][R236.64+0x100] ;  /* 0x0c000100ecea9fae */ /* 0x000fe2000b901d48 */
[----:B------:R-:W2:Y:S01]  /*2dc0*/  @!P2 LDC.64 R12, c[0x0][0x220] ;  /* 0x00008800ff0cab82 */ /* 0x000ea20000000a00 */
[----:B------:R-:W-:Y:S02]  /*2dd0*/  CS2R R142, SRZ ;  /* 0x00000000008e7805 */ /* 0x000fe4000001ff00 */
[----:B------:R-:W-:Y:S01]  /*2de0*/  CS2R R140, SRZ ;  /* 0x00000000008c7805 */ /* 0x000fe2000001ff00 */
[----:B------:R-:W-:Y:S01]  /*2df0*/  @!P1 LDGSTS.E.BYPASS.LTC128B.128 [R234+0xe000], desc[UR8][R236.64+0x180] ;  /* 0x0e000180ecea9fae */ /* 0x000fe2000b901d48 */
        /* <DEDUP_REMOVED lines=19> */
[----:B------:R-:W-:Y:S01]  /*2f30*/  @!PT LDS RZ, [RZ] ;  /* 0x00000000fffff984 */ /* 0x000fe20000000800 */
[----:B------:R-:W-:Y:S01]  /*2f40*/  @!PT LDS RZ, [RZ] ;  /* 0x00000000fffff984 */ /* 0x000fe20000000800 */
[----:B------:R-:W-:Y:S01]  /*2f50*/  @!PT LDS RZ, [RZ] ;  /* 0x00000000fffff984 */ /* 0x000fe20000000800 */
        /* <DEDUP_REMOVED lines=12> */
[----:B------:R1:W-:Y:S01]  /*3020*/  @!P4 LDGSTS.E.BYPASS.LTC128B.128 [R234+0xf000], desc[UR8][R8.64+0x180] ;  /* 0x0f00018008eacfae */ /* 0x0003e2000b901d48 */
[----:B------:R-:W-:-:S02]  /*3030*/  CS2R R50, SRZ ;  /* 0x0000000000327805 */ /* 0x000fc4000001ff00 */
[----:B------:R-:W-:Y:S02]  /*3040*/  CS2R R48, SRZ ;  /* 0x0000000000307805 */ /* 0x000fe4000001ff00 */
[----:B------:R-:W-:Y:S01]  /*3050*/  CS2R R42, SRZ ;  /* 0x00000000002a7805 */ /* 0x000fe2000001ff00 */
[----:B------:R3:W-:Y:S01]  /*3060*/  @P1 STS.128 [R234], RZ ;  /* 0x000000ffea001388 */ /* 0x0007e20000000c00 */
        /* <DEDUP_REMOVED lines=8> */
[----:B------:R-:W-:Y:S01]  /*30f0*/  CS2R R32, SRZ ;  /* 0x0000000000207805 */ /* 0x000fe2000001ff00 */
[----:B------:R-:W-:Y:S01]  /*3100*/  ULDC UR14, c[0x0][0x394] ;  /* 0x0000e500000e7ab9 */ /* 0x000fe20000000800 */
[----:B------:R-:W-:Y:S01]  /*3110*/  ULDC UR25, c[0x0][0x398] ;  /* 0x0000e60000197ab9 */ /* 0x000fe20000000800 */
[----:B------:R3:W-:Y:S01]  /*3120*/  @P1 STS.128 [R234+0x6000], RZ ;  /* 0x006000ffea001388 */ /* 0x0007e20000000c00 */
[----:B------:R-:W-:Y:S01]  /*3130*/  ULDC UR26, c[0x0][0x2dc] ;  /* 0x0000b700001a7ab9 */ /* 0x000fe20000000800 */
[----:B------:R-:W-:Y:S02]  /*3140*/  ULDC UR20, c[0x0][0x2ec] ;  /* 0x0000bb0000147ab9 */ /* 0x000fe40000000800 */
[----:B------:R-:W-:Y:S01]  /*3150*/  @!PT LDS RZ, [RZ] ;  /* 0x00000000fffff984 */ /* 0x000fe20000000800 */
[----:B------:R-:W-:Y:S01]  /*3160*/  @!PT LDS RZ, [RZ] ;  /* 0x00000000fffff984 */ /* 0x000fe20000000800 */
[----:B------:R-:W-:Y:S01]  /*3170*/  @!PT LDS RZ, [RZ] ;  /* 0x00000000fffff984 */ /* 0x000fe20000000800 */
[----:B------:R-:W-:Y:S04]  /*3180*/  @!P1 LDGSTS.E.BYPASS.LTC128B.128 [R234], desc[UR8][R238.64] ;  /* 0x00000000eeea9fae */ /* 0x000fe8000b901d48 */
[----:B------:R-:W-:Y:S01]  /*3190*/  @!P1 LDGSTS.E.BYPASS.LTC128B.128 [R234+0x2000], desc[UR8][R238.64+0x80] ;  /* 0x02000080eeea9fae */ /* 0x000fe2000b901d48 */
[----:B-1----:R-:W-:-:S03]  /*31a0*/  @!P2 IMAD.IADD R9, R17, 0x1, R27 ;  /* 0x000000011109a824 */ /* 0x002fc600078e021b */
[----:B------:R-:W-:Y:S01]  /*31b0*/  @!P1 LDGSTS.E.BYPASS.LTC128B.128 [R234+0x4000], desc[UR8][R238.64+0x100] ;  /* 0x04000100eeea9fae */ /* 0x000fe2000b901d48 */
[----:B------:R-:W-:-:S03]  /*31c0*/  @!P2 LEA R8, P0, R16, R22, 0x1 ;  /* 0x000000161008a211 */ /* 0x000fc600078008ff */
[----:B------:R-:W-:Y:S01]  /*31d0*/  @!P1 LDGSTS.E.BYPASS.LTC128B.128 [R234+0x6000], desc[UR8][R238.64+0x180] ;  /* 0x06000180eeea9fae */ /* 0x000fe2000b901d48 */
[----:B------:R-:W-:Y:S02]  /*31e0*/  @!P2 LEA.HI.X R9, R16, R23, R9, 0x1, P0 ;  /* 0x000000171009a211 */ /* 0x000fe400000f0c09 */
[----:B------:R-:W-:Y:S01]  /*31f0*/  ISETP.GE.AND P1, PT, R249, UR10, PT ;  /* 0x0000000af9007c0c */ /* 0x000fe2000bf26270 */
        /* <DEDUP_REMOVED lines=20> */
[----:B----4-:R-:W-:-:S03]  /*3340*/  @!P3 LEA R6, P0, R10, R18, 0x1 ;  /* 0x000000120a06b211 */ /* 0x010fc600078008ff */
        /* <DEDUP_REMOVED lines=13> */
[----:B------:R-:W-:Y:S01]  /*3420*/  @!P2 IMAD.IADD R5, R15, 0x1, R25 ;  /* 0x000000010f05a824 */ /* 0x000fe200078e0219 */
[----:B------:R-:W-:Y:S02]  /*3430*/  @!P3 LEA.HI.X R7, R10, R19, R4, 0x1, P0 ;  /* 0x000000130a07b211 */ /* 0x000fe400000f0c04 */
[----:B------:R1:W-:Y:S01]  /*3440*/  @!P2 LDGSTS.E.BYPASS.LTC128B.128 [R234+0x17000], desc[UR8][R8.64+0x180] ;  /* 0x1700018008eaafae */ /* 0x0003e2000b901d48 */
[----:B--2---:R-:W-:-:S03]  /*3450*/  @!P2 LEA R4, P0, R14, R12, 0x1 ;  /* 0x0000000c0e04a211 */ /* 0x004fc600078008ff */
        /* <DEDUP_REMOVED lines=11> */
[----:B------:R-:W-:Y:S01]  /*3510*/  @!P3 LDGSTS.E.BYPASS.LTC128B.128 [R234+0x1c000], desc[UR8][R6.64+0x100] ;  /* 0x1c00010006eabfae */ /* 0x000fe2000b901d48 */
[----:B------:R-:W-:-:S03]  /*3520*/  SHF.L.U64.HI R245, R249, 0x2, R8 ;  /* 0x00000002f9f57819 */ /* 0x000fc60000010208 */
        /* <DEDUP_REMOVED lines=10> */
[----:B-1----:R-:W-:-:S03]  /*35d0*/  IADD3 R6, P0, R246, UR16, RZ ;  /* 0x00000010f6067c10 */ /* 0x002fc6000ff1e0ff */
[----:B------:R3:W-:Y:S01]  /*35e0*/  @!P2 LDGSTS.E.BYPASS.LTC128B.128 [R234+0x1d000], desc[UR8][R4.64+0x100] ;  /* 0x1d00010004eaafae */ /* 0x0007e2000b901d48 */
[----:B------:R-:W-:-:S03]  /*35f0*/  IADD3.X R7, R245, UR15, RZ, P0, !PT ;  /* 0x0000000ff5077c10 */ /* 0x000fc600087fe4ff */
[----:B------:R3:W-:Y:S04]  /*3600*/  @!P2 LDGSTS.E.BYPASS.LTC128B.128 [R234+0x1f000], desc[UR8][R4.64+0x180] ;  /* 0x1f00018004eaafae */ /* 0x0007e8000b901d48 */
[----:B------:R-:W0:Y:S04]  /*3610*/  LDGDEPBAR ;  /* 0x00000000000079af */ /* 0x000e280000000000 */
[----:B------:R3:W5:Y:S04]  /*3620*/  @!P1 LDG.E R243, desc[UR8][R6.64] ;  /* 0x0000000806f39981 */ /* 0x000768000c1e1900 */
[----:B------:R3:W5:Y:S01]  /*3630*/  @!P5 LDG.E R244, desc[UR8][R6.64+0x20] ;  /* 0x0000200806f4d981 */ /* 0x000762000c1e1900 */
[----:B------:R-:W-:Y:S01]  /*3640*/  UIADD3 UR10, UR28, UR7, URZ ;  /* 0x000000071c0a7290 */ /* 0x000fe2000fffe03f */
[----:B------:R-:W-:-:S02]  /*3650*/  CS2R R26, SRZ ;  /* 0x00000000001a7805 */ /* 0x000fc4000001ff00 */
[----:B------:R-:W-:Y:S02]  /*3660*/  CS2R R24, SRZ ;  /* 0x0000000000187805 */ /* 0x000fe4000001ff00 */
[----:B------:R-:W-:Y:S01]  /*3670*/  CS2R R22, SRZ ;  /* 0x0000000000167805 */ /* 0x000fe2000001ff00 */
[----:B------:R-:W-:Y:S01]  /*3680*/  UIADD3 UR10, -UR5, 0x40, UR10 ;  /* 0x00000040050a7890 */ /* 0x000fe2000fffe10a */
[----:B------:R-:W-:Y:S01]  /*3690*/  CS2R R20, SRZ ;  /* 0x0000000000147805 */ /* 0x000fe2000001ff00 */
[----:B------:R-:W-:Y:S02]  /*36a0*/  UMOV UR13, UR14 ;  /* 0x0000000e000d7c82 */ /* 0x000fe40008000000 */
[----:B------:R-:W-:-:S12]  /*36b0*/  UIADD3 UR24, UR10, -UR38, URZ ;  /* 0x800000260a187290 */ /* 0x000fd8000fffe03f */
.L_x_591:
        /* <DEDUP_REMOVED lines=9> */
[----:B------:R-:W-:Y:S04]  /*3750*/  LDSM.16.M88.4 R16, [R222] ;  /* 0x00000000de10783b */ /* 0x000fe80000000200 */
[----:B------:R-:W3:Y:S04]  /*3760*/  LDSM.16.M88.4 R8, [R3+UR4+0x10000] ;  /* 0x010000040308783b */ /* 0x000ee80008000200 */
[----:B-1----:R-:W1:Y:S04]  /*3770*/  LDSM.16.M88.4 R84, [R3+UR4+0x10800] ;  /* 0x010800040354783b */ /* 0x002e680008000200 */
        /* <DEDUP_REMOVED lines=126> */
.L_x_587:
        /* <DEDUP_REMOVED lines=70> */
.L_x_588:
        /* <DEDUP_REMOVED lines=18> */
[----:B-1----:R-:W-:Y:S05]  /*44e0*/  FSEL R4, R85, RZ, P0 ;  /* 0x000000ff55047208 */ /* 0x002fea0000000000 */
        /* <DEDUP_REMOVED lines=311> */
.L_x_589:
[----:B------:R-:W-:Y:S01]  /*5860*/  LDSM.16.M88.4 R128, [R228] ;  /* 0x00000000e480783b */ /* 0x000fe20000000200 */
[----:B------:R-:W-:Y:S02]  /*5870*/  @UP2 UIADD3 UR11, UP1, UR16, -0x100, URZ ;  /* 0xffffff00100b2890 */ /* 0x000fe4000ff3e03f */
[----:B------:R-:W-:Y:S01]  /*5880*/  @UP2 UIADD3 UR18, UP0, UR18, -0x100, URZ ;  /* 0xffffff0012122890 */ /* 0x000fe2000ff1e03f */
[----:B------:R-:W1:Y:S01]  /*5890*/  LDSM.16.MT88.4 R16, [R0+0x10000] ;  /* 0x010000000010783b */ /* 0x000e620000004200 */
[----:B------:R-:W-:Y:S02]  /*58a0*/  @UP2 UIADD3.X UR10, UR15, -0x1, URZ, UP1, !UPT ;  /* 0xffffffff0f0a2890 */ /* 0x000fe40008ffe43f */
[----:B------:R-:W-:Y:S01]  /*58b0*/  @UP2 UIADD3.X UR17, UR17, -0x1, URZ, UP0, !UPT ;  /* 0xffffffff11112890 */ /* 0x000fe200087fe43f */
[----:B------:R-:W2:Y:S04]  /*58c0*/  LDSM.16.M88.4 R124, [R228+0x1000] ;  /* 0x00100000e47c783b */ /* 0x000ea80000000200 */
[----:B------:R-:W3:Y:S04]  /*58d0*/  LDSM.16.MT88.4 R96, [R0+0x12000] ;  /* 0x012000000060783b */ /* 0x000ee80000004200 */
[----:B------:R-:W4:Y:S04]  /*58e0*/  LDSM.16.MT88.4 R112, [R0+0x14000] ;  /* 0x014000000070783b */ /* 0x000f280000004200 */
[----:B------:R-:W4:Y:S04]  /*58f0*/  LDSM.16.MT88.4 R196, [R0+0x16000] ;  /* 0x0160000000c4783b */ /* 0x000f280000004200 */
[----:B------:R-:W-:Y:S04]  /*5900*/  LDSM.16.M88.4 R200, [R231] ;  /* 0x00000000e7c8783b */ /* 0x000fe80000000200 */
[----:B------:R-:W4:Y:S04]  /*5910*/  LDSM.16.MT88.4 R204, [R0+0x10800] ;  /* 0x0108000000cc783b */ /* 0x000f280000004200 */
[----:B------:R-:W4:Y:S04]  /*5920*/  LDSM.16.M88.4 R208, [R231+0x1000] ;  /* 0x00100000e7d0783b */ /* 0x000f280000000200 */
[----:B------:R-:W-:Y:S04]  /*5930*/  LDSM.16.MT88.4 R212, [R0+0x14800] ;  /* 0x0148000000d4783b */ /* 0x000fe80000004200 */
        /* <DEDUP_REMOVED lines=27> */
[----:B------:R-:W1:Y:S05]  /*5af0*/  LDSM.16.M88.4 R196, [R229] ;  /* 0x00000000e5c4783b */ /* 0x000e6a0000000200 */
[-C--:B------:R-:W-:Y:S06]  /*5b00*/  HMMA.16816.F32 R100, R200, R212.reuse, R100 ;  /* 0x000000d4c864723c */ /* 0x080fec0000001864 */
[C---:B------:R-:W-:Y:S06]  /*5b10*/  HMMA.16816.F32 R104, R208.reuse, R212, R104 ;  /* 0x000000d4d068723c */ /* 0x040fec0000001868 */
[-C--:B------:R-:W-:Y:S06]  /*5b20*/  HMMA.16816.F32 R108, R208, R214.reuse, R108 ;  /* 0x000000d6d06c723c */ /* 0x080fec000000186c */
[C---:B------:R-:W-:Y:S01]  /*5b30*/  HMMA.16816.F32 R112, R200.reuse, R214, R112 ;  /* 0x000000d6c870723c */ /* 0x040fe20000001870 */
[----:B------:R-:W2:Y:S05]  /*5b40*/  LDSM.16.M88.4 R212, [R229+0x1000] ;  /* 0x00100000e5d4783b */ /* 0x000eaa0000000200 */
        /* <DEDUP_REMOVED lines=8> */
[C---:B--2---:R-:W-:Y:S06]  /*5bd0*/  HMMA.16816.F32 R8, R212.reuse, R204, R8 ;  /* 0x000000ccd408723c */ /* 0x044fec0000001808 */
[-C--:B------:R-:W-:Y:S06]  /*5be0*/  HMMA.16816.F32 R12, R212, R206.reuse, R12 ;  /* 0x000000ced40c723c */ /* 0x080fec000000180c */
[C---:B------:R-:W-:Y:S01]  /*5bf0*/  HMMA.16816.F32 R16, R196.reuse, R206, R16 ;  /* 0x000000cec410723c */ /* 0x040fe20000001810 */
[----:B------:R-:W-:Y:S05]  /*5c00*/  LDSM.16.MT88.4 R204, [R0+0x11800] ;  /* 0x0118000000cc783b */ /* 0x000fea0000004200 */
[-C--:B---3--:R-:W-:Y:S06]  /*5c10*/  HMMA.16816.F32 R84, R196, R200.reuse, R84 ;  /* 0x000000c8c454723c */ /* 0x088fec0000001854 */
        /* <DEDUP_REMOVED lines=9> */
[-C--:B----4-:R-:W-:Y:S06]  /*5cb0*/  HMMA.16816.F32 R116, R196, R216.reuse, R116 ;  /* 0x000000d8c474723c */ /* 0x090fec0000001874 */
[C---:B------:R-:W-:Y:S06]  /*5cc0*/  HMMA.16816.F32 R120, R212.reuse, R216, R120 ;  /* 0x000000d8d478723c */ /* 0x040fec0000001878 */
[-C--:B------:R-:W-:Y:S01]  /*5cd0*/  HMMA.16816.F32 R124, R212, R218.reuse, R124 ;  /* 0x000000dad47c723c */ /* 0x080fe2000000187c */
[----:B------:R-:W3:Y:S05]  /*5ce0*/  LDSM.16.MT88.4 R212, [R0+0x13800] ;  /* 0x0138000000d4783b */ /* 0x000eea0000004200 */
[----:B------:R-:W-:Y:S01]  /*5cf0*/  HMMA.16816.F32 R128, R196, R218, R128 ;  /* 0x000000dac480723c */ /* 0x000fe20000001880 */
[----:B------:R-:W4:Y:S04]  /*5d00*/  LDSM.16.MT88.4 R196, [R0+0x15800] ;  /* 0x0158000000c4783b */ /* 0x000f280000004200 */
[----:B------:R-:W4:Y:S01]  /*5d10*/  LDSM.16.MT88.4 R216, [R0+0x17800] ;  /* 0x0178000000d8783b */ /* 0x000f220000004200 */
[-C--:B-1----:R-:W-:Y:S06]  /*5d20*/  HMMA.16816.F32 R4, R200, R204.reuse, R4 ;  /* 0x000000ccc804723c */ /* 0x082fec0000001804 */
[C---:B--2---:R-:W-:Y:S01]  /*5d30*/  HMMA.16816.F32 R8, R208.reuse, R204, R8 ;  /* 0x000000ccd008723c */ /* 0x044fe20000001808 */
[----:B------:R-:W1:Y:S05]  /*5d40*/  LDC R204, c[0x0][0x270] ;  /* 0x00009c00ffcc7b82 */ /* 0x000e6a0000000800 */
[-C--:B------:R-:W-:Y:S06]  /*5d50*/  HMMA.16816.F32 R12, R208, R206.reuse, R12 ;  /* 0x000000ced00c723c */ /* 0x080fec000000180c */
[C---:B------:R-:W-:Y:S06]  /*5d60*/  HMMA.16816.F32 R16, R200.reuse, R206, R16 ;  /* 0x000000cec810723c */ /* 0x040fec0000001810 */
[-C--:B---3--:R-:W-:Y:S06]  /*5d70*/  HMMA.16816.F32 R84, R200, R212.reuse, R84 ;  /* 0x000000d4c854723c */ /* 0x088fec0000001854 */
[C---:B------:R-:W-:Y:S05]  /*5d80*/  HMMA.16816.F32 R88, R208.reuse, R212, R88 ;  /* 0x000000d4d058723c */ /* 0x040fea0000001858 */
[----:B-1----:R-:W-:Y:S01]  /*5d90*/  IMAD R207, R204, UR26, RZ ;  /* 0x0000001acccf7c24 */ /* 0x002fe2000f8e02ff */
[-C--:B------:R-:W-:Y:S05]  /*5da0*/  HMMA.16816.F32 R92, R208, R214.reuse, R92 ;  /* 0x000000d6d05c723c */ /* 0x080fea000000185c */
[----:B------:R-:W-:Y:S01]  /*5db0*/  @P3 IADD3 R204, P1, R246, UR16, RZ ;  /* 0x00000010f6cc3c10 */ /* 0x000fe2000ff3e0ff */
[C---:B------:R-:W-:Y:S01]  /*5dc0*/  HMMA.16816.F32 R96, R200.reuse, R214, R96 ;  /* 0x000000d6c860723c */ /* 0x040fe20000001860 */
[----:B------:R-:W-:Y:S04]  /*5dd0*/  @UP2 UMOV UR16, UR11 ;  /* 0x0000000b00102c82 */ /* 0x000fe80008000000 */
[----:B------:R-:W-:Y:S01]  /*5de0*/  @P3 IADD3.X R205, R245, UR15, RZ, P1, !PT ;  /* 0x0000000ff5cd3c10 */ /* 0x000fe20008ffe4ff */
[-C--:B----4-:R-:W-:Y:S01]  /*5df0*/  HMMA.16816.F32 R100, R200, R196.reuse, R100 ;  /* 0x000000c4c864723c */ /* 0x090fe20000001864 */
[----:B------:R-:W-:Y:S03]  /*5e00*/  @UP2 UMOV UR15, UR10 ;  /* 0x0000000a000f2c82 */ /* 0x000fe60008000000 */
[----:B------:R-:W5:Y:S02]  /*5e10*/  @P3 LDG.E R243, desc[UR8][R204.64+-0x100] ;  /* 0xffff0008ccf33981 */ /* 0x000f64000c1e1900 */
[C---:B------:R-:W-:Y:S02]  /*5e20*/  HMMA.16816.F32 R104, R208.reuse, R196, R104 ;  /* 0x000000c4d068723c */ /* 0x040fe40000001868 */
[----:B------:R1:W5:Y:S04]  /*5e30*/  @P3 LDG.E R244, desc[UR8][R204.64+-0xe0] ;  /* 0xffff2008ccf43981 */ /* 0x000368000c1e1900 */
[-C--:B------:R-:W-:Y:S05]  /*5e40*/  HMMA.16816.F32 R108, R208, R198.reuse, R108 ;  /* 0x000000c6d06c723c */ /* 0x080fea000000186c */
[C---:B------:R-:W-:Y:S01]  /*5e50*/  IMAD.U32 R196, R207.reuse, -0x40, RZ ;  /* 0xffffffc0cfc47824 */ /* 0x040fe200078e00ff */
[C---:B------:R-:W-:Y:S05]  /*5e60*/  HMMA.16816.F32 R112, R200.reuse, R198, R112 ;  /* 0x000000c6c870723c */ /* 0x040fea0000001870 */
[C---:B------:R-:W-:Y:S01]  /*5e70*/  LEA R232, P0, R196.reuse, R232, 0x2 ;  /* 0x000000e8c4e87211 */ /* 0x040fe200078010ff */
[-C--:B------:R-:W-:Y:S05]  /*5e80*/  HMMA.16816.F32 R116, R200, R216.reuse, R116 ;  /* 0x000000d8c874723c */ /* 0x080fea0000001874 */
[----:B------:R-:W-:Y:S01]  /*5e90*/  LEA.HI.X.SX32 R233, R196, R233, 0x2, P0 ;  /* 0x000000e9c4e97211 */ /* 0x000fe200000f16ff */
[C---:B------:R-:W-:Y:S04]  /*5ea0*/  HMMA.16816.F32 R120, R208.reuse, R216, R120 ;  /* 0x000000d8d078723c */ /* 0x040fe80000001878 */
[----:B------:R2:W-:Y:S01]  /*5eb0*/  REDG.E.ADD.F32.FTZ.RN.STRONG.GPU desc[UR8][R232.64], R4 ;  /* 0x00000004e80079a6 */ /* 0x0005e2000c10f388 */
[C---:B------:R-:W-:Y:S01]  /*5ec0*/  IMAD.SHL.U32 R196, R207.reuse, 0x8, RZ ;  /* 0x00000008cfc47824 */ /* 0x040fe200078e00ff */
[-C--:B------:R-:W-:Y:S05]  /*5ed0*/  HMMA.16816.F32 R124, R208, R218.reuse, R124 ;  /* 0x000000dad07c723c */ /* 0x080fea000000187c */
[CC--:B------:R-:W-:Y:S01]  /*5ee0*/  LEA R198, P1, R196.reuse, R232.reuse, 0x2 ;  /* 0x000000e8c4c67211 */ /* 0x0c0fe200078210ff */
[----:B------:R-:W-:Y:S05]  /*5ef0*/  HMMA.16816.F32 R128, R200, R218, R128 ;  /* 0x000000dac880723c */ /* 0x000fea0000001880 */
[-C--:B------:R-:W-:Y:S01]  /*5f00*/  LEA.HI.X.SX32 R199, R196, R233.reuse, 0x2, P1 ;  /* 0x000000e9c4c77211 */ /* 0x080fe200008f16ff */
[C---:B------:R-:W-:Y:S02]  /*5f10*/  IMAD.SHL.U32 R197, R207.reuse, 0x10, RZ ;  /* 0x00000010cfc57824 */ /* 0x040fe400078e00ff */
[----:B------:R-:W-:Y:S02]  /*5f20*/  IMAD R208, R207, 0x18, RZ ;  /* 0x00000018cfd07824 */ /* 0x000fe400078e02ff */
[----:B------:R3:W-:Y:S01]  /*5f30*/  REDG.E.ADD.F32.FTZ.RN.STRONG.GPU desc[UR8][R198.64], R5 ;  /* 0x00000005c60079a6 */ /* 0x0007e2000c10f388 */
[-C--:B-1----:R-:W-:Y:S01]  /*5f40*/  LEA R204, P0, R197, R232.reuse, 0x2 ;  /* 0x000000e8c5cc7211 */ /* 0x082fe200078010ff */
[C---:B------:R-:W-:Y:S02]  /*5f50*/  IMAD.SHL.U32 R210, R207.reuse, 0x20, RZ ;  /* 0x00000020cfd27824 */ /* 0x040fe400078e00ff */
[----:B------:R-:W-:Y:S01]  /*5f60*/  IMAD R209, R207, 0x30, RZ ;  /* 0x00000030cfd17824 */ /* 0x000fe200078e02ff */
[-C--:B------:R-:W-:Y:S02]  /*5f70*/  LEA.HI.X.SX32 R205, R197, R233.reuse, 0x2, P0 ;  /* 0x000000e9c5cd7211 */ /* 0x080fe400000f16ff */
[-C--:B------:R-:W-:Y:S02]  /*5f80*/  LEA R206, P0, R210, R232.reuse, 0x2 ;  /* 0x000000e8d2ce7211 */ /* 0x080fe400078010ff */
[CC--:B--2---:R-:W-:Y:S01]  /*5f90*/  LEA R4, P1, R208.reuse, R232.reuse, 0x2 ;  /* 0x000000e8d0047211 */ /* 0x0c4fe200078210ff */
[----:B------:R1:W-:Y:S03]  /*5fa0*/  REDG.E.ADD.F32.FTZ.RN.STRONG.GPU desc[UR8][R204.64], R6 ;  /* 0x00000006cc0079a6 */ /* 0x0003e6000c10f388 */
[-C--:B---3--:R-:W-:Y:S01]  /*5fb0*/  LEA.HI.X.SX32 R5, R208, R233.reuse, 0x2, P1 ;  /* 0x000000e9d0057211 */ /* 0x088fe200008f16ff */
[C---:B------:R-:W-:Y:S04]  /*5fc0*/  IMAD R208, R207.reuse, 0x38, RZ ;  /* 0x00000038cfd07824 */ /* 0x040fe800078e02ff */
[----:B------:R2:W-:Y:S01]  /*5fd0*/  REDG.E.ADD.F32.FTZ.RN.STRONG.GPU desc[UR8][R4.64], R7 ;  /* 0x00000007040079a6 */ /* 0x0005e2000c10f388 */
[----:B-1----:R-:W-:Y:S01]  /*5fe0*/  IMAD R205, R207, 0x28, RZ ;  /* 0x00000028cfcd7824 */ /* 0x002fe200078e02ff */
[-C--:B------:R-:W-:Y:S02]  /*5ff0*/  LEA.HI.X.SX32 R207, R210, R233.reuse, 0x2, P0 ;  /* 0x000000e9d2cf7211 */ /* 0x080fe400000f16ff */
[-C--:B------:R-:W-:Y:S02]  /*6000*/  LEA R6, P1, R209, R232.reuse, 0x2 ;  /* 0x000000e8d1067211 */ /* 0x080fe400078210ff */
[CC--:B------:R-:W-:Y:S01]  /*6010*/  LEA R204, P2, R205.reuse, R232.reuse, 0x2 ;  /* 0x000000e8cdcc7211 */ /* 0x0c0fe200078410ff */
[----:B------:R1:W-:Y:S03]  /*6020*/  REDG.E.ADD.F32.FTZ.RN.STRONG.GPU desc[UR8][R206.64], R8 ;  /* 0x00000008ce0079a6 */ /* 0x0003e6000c10f388 */
[-C--:B------:R-:W-:Y:S05]  /*6030*/  LEA.HI.X.SX32 R205, R205, R233.reuse, 0x2, P2 ;  /* 0x000000e9cdcd7211 */ /* 0x080fea00010f16ff */
[----:B------:R3:W-:Y:S01]  /*6040*/  REDG.E.ADD.F32.FTZ.RN.STRONG.GPU desc[UR8][R204.64], R9 ;  /* 0x00000009cc0079a6 */ /* 0x0007e2000c10f388 */
[-C--:B--2---:R-:W-:Y:S02]  /*6050*/  LEA.HI.X.SX32 R7, R209, R233.reuse, 0x2, P1 ;  /* 0x000000e9d1077211 */ /* 0x084fe400008f16ff */
[CC--:B------:R-:W-:Y:S03]  /*6060*/  LEA R4, P0, R208.reuse, R232.reuse, 0x2 ;  /* 0x000000e8d0047211 */ /* 0x0c0fe600078010ff */
[----:B------:R2:W-:Y:S01]  /*6070*/  REDG.E.ADD.F32.FTZ.RN.STRONG.GPU desc[UR8][R6.64], R10 ;  /* 0x0000000a060079a6 */ /* 0x0005e2000c10f388 */
[-C--:B------:R-:W-:Y:S05]  /*6080*/  LEA.HI.X.SX32 R5, R208, R233.reuse, 0x2, P0 ;  /* 0x000000e9d0057211 */ /* 0x080fea00000f16ff */
[----:B------:R4:W-:Y:S01]  /*6090*/  REDG.E.ADD.F32.FTZ.RN.STRONG.GPU desc[UR8][R4.64], R11 ;  /* 0x0000000b040079a6 */ /* 0x0009e2000c10f388 */
[----:B-1----:R-:W-:Y:S03]  /*60a0*/  VIADD R206, R197, 0x20 ;  /* 0x00000020c5ce7836 */ /* 0x002fe60000000000 */
[----:B------:R1:W-:Y:S02]  /*60b0*/  REDG.E.ADD.F32.FTZ.RN.STRONG.GPU desc[UR8][R232.64+0x80], R16 ;  /* 0x00008010e80079a6 */ /* 0x0003e4000c10f388 */
[CC--:B------:R-:W-:Y:S02]  /*60c0*/  LEA R8, P0, R206.reuse, R232.reuse, 0x2 ;  /* 0x000000e8ce087211 */ /* 0x0c0fe400078010ff */
[----:B------:R1:W-:Y:S02]  /*60d0*/  REDG.E.ADD.F32.FTZ.RN.STRONG.GPU desc[UR8][R198.64+0x80], R17 ;  /* 0x00008011c60079a6 */ /* 0x0003e4000c10f388 */
[-C--:B---3--:R-:W-:Y:S05]  /*60e0*/  LEA.HI.X.SX32 R9, R206, R233.reuse, 0x2, P0 ;  /* 0x000000e9ce097211 */ /* 0x088fea00000f16ff */
[----:B------:R3:W-:Y:S01]  /*60f0*/  REDG.E.ADD.F32.FTZ.RN.STRONG.GPU desc[UR8][R8.64], R18 ;  /* 0x00000012080079a6 */ /* 0x0007e2000c10f388 */
[C---:B--2---:R-:W-:Y:S05]  /*6100*/  IMAD.IADD R7, R196.reuse, 0x1, R206 ;  /* 0x00000001c4077824 */ /* 0x044fea00078e02ce */
        /* <DEDUP_REMOVED lines=10> */
[CC--:B---3--:R-:W-:Y:S02]  /*61b0*/  LEA R8, P1, R4.reuse, R232.reuse, 0x2 ;  /* 0x000000e804087211 */ /* 0x0c8fe400078210ff */
        /* <DEDUP_REMOVED lines=277> */
.L_x_590:
        /* <DEDUP_REMOVED lines=169> */
[----:B------:R1:W-:Y:S01]  /*7da0*/  STS [R248+0x6400], R6 ;  /* 0x00640006f8007388 */ /* 0x0003e20000000800 */
[----:B------:R-:W-:Y:S02]  /*7db0*/  F2FP.F16.F32.PACK_AB R78, R79, R78 ;  /* 0x0000004e4f4e723e */ /* 0x000fe400000000ff */
[----:B------:R-:W-:Y:S01]  /*7dc0*/  PLOP3.LUT P0, PT, PT, PT, UP0, 0x80, 0x0 ;  /* 0x000000000000781c */ /* 0x000fe20003f0f008 */
        /* <DEDUP_REMOVED lines=12> */
[----:B-1----:R-:W2:Y:S03]  /*7e90*/  S2R R6, SR_TID.X ;  /* 0x0000000000067919 */ /* 0x002ea60000002100 */
        /* <DEDUP_REMOVED lines=8> */
[----:B--2---:R-:W-:-:S03]  /*7f20*/  SHF.R.S32.HI R5, RZ, 0x1f, R6 ;  /* 0x0000001fff057819 */ /* 0x004fc60000011406 */
        /* <DEDUP_REMOVED lines=30> */
.L_x_592:
[----:B------:R-:W-:Y:S01]  /*8110*/  @UP0 UIADD3 UR14, UR23, UR29, URZ ;  /* 0x0000001d170e0290 */ /* 0x000fe2000fffe03f */
[----:B------:R-:W-:Y:S01]  /*8120*/  LEA.HI R5, R5, R6, RZ, 0x3 ;  /* 0x0000000605057211 */ /* 0x000fe200078f18ff */
[----:B------:R-:W-:Y:S02]  /*8130*/  @UP0 ULDC.64 UR10, c[0x0][0x458] ;  /* 0x00011600000a0ab9 */ /* 0x000fe40000000a00 */
[----:B------:R-:W-:Y:S01]  /*8140*/  @UP0 UIMAD.WIDE.U32 UR12, UR14, UR10, URZ ;  /* 0x0000000a0e0c02a5 */ /* 0x000fe2000f8e003f */
[----:B---3--:R-:W-:Y:S01]  /*8150*/  LOP3.LUT R4, R5, 0xfffffff8, RZ, 0xc0, !PT ;  /* 0xfffffff805047812 */ /* 0x008fe200078ec0ff */
[----:B------:R-:W-:-:S04]  /*8160*/  @UP0 UIMAD UR14, UR14, UR11, URZ ;  /* 0x0000000b0e0e02a4 */ /* 0x000fc8000f8e023f */
[----:B------:R-:W-:Y:S01]  /*8170*/  @UP0 UIADD3 UR17, UR13, UR14, URZ ;  /* 0x0000000e0d110290 */ /* 0x000fe2000fffe03f */
[----:B------:R-:W-:Y:S02]  /*8180*/  IMAD.IADD R4, R6, 0x1, -R4 ;  /* 0x0000000106047824 */ /* 0x000fe400078e0a04 */
        /* <DEDUP_REMOVED lines=15> */
.L_x_593:
[----:B------:R-:W-:Y:S01]  /*8280*/  BAR.SYNC.DEFER_BLOCKING 0x0 ;  /* 0x0000000000007b1d */ /* 0x000fe20000010000 */
[----:B------:R-:W-:Y:S01]  /*8290*/  IMAD.SHL.U32 R8, R4, 0x8, RZ ;  /* 0x0000000804087824 */ /* 0x000fe200078e00ff */
[----:B------:R-:W-:Y:S01]  /*82a0*/  USHF.R.S32.HI UR12, URZ, 0x1f, UR18 ;  /* 0x0000001f3f0c7899 */ /* 0x000fe20008011412 */
[----:B------:R-:W-:Y:S01]  /*82b0*/  IMAD.U32 R6, RZ, RZ, UR6 ;  /* 0x00000006ff067e24 */ /* 0x000fe2000f8e00ff */
[----:B------:R-:W-:Y:S01]  /*82c0*/  UIMAD UR5, UR22, -0x40, UR5 ;  /* 0xffffffc0160578a4 */ /* 0x000fe2000f8e0205 */
[----:B------:R-:W-:Y:S01]  /*82d0*/  SHF.R.S32.HI R4, RZ, 0x3, R5 ;  /* 0x00000003ff047819 */ /* 0x000fe20000011405 */
[----:B------:R-:W-:Y:S01]  /*82e0*/  UIMAD UR14, UR12, UR6, URZ ;  /* 0x000000060c0e72a4 */ /* 0x000fe2000f8e023f */
[--C-:B------:R-:W-:Y:S01]  /*82f0*/  SHF.R.S32.HI R9, RZ, 0x1f, R8.reuse ;  /* 0x0000001fff097819 */ /* 0x100fe20000011408 */
[----:B------:R-:W-:Y:S01]  /*8300*/  USHF.R.S32.HI UR16, URZ, 0x1f, UR57 ;  /* 0x0000001f3f107899 */ /* 0x000fe20008011439 */
[C---:B------:R-:W-:Y:S01]  /*8310*/  IADD3 R10, R4.reuse, 0x20, RZ ;  /* 0x00000020040a7810 */ /* 0x040fe20007ffe0ff */
[----:B------:R-:W-:Y:S01]  /*8320*/  UIMAD UR14, UR18, UR7, UR14 ;  /* 0x00000007120e72a4 */ /* 0x000fe2000f8e020e */
[----:B------:R-:W-:Y:S01]  /*8330*/  ISETP.GE.AND P2, PT, R4, UR5, PT ;  /* 0x0000000504007c0c */ /* 0x000fe2000bf46270 */
[----:B------:R-:W-:Y:S01]  /*8340*/  IMAD.WIDE.U32 R6, R6, UR18, R8 ;  /* 0x0000001206067c25 */ /* 0x000fe2000f8e0008 */
[----:B------:R-:W-:Y:S01]  /*8350*/  ISETP.GE.AND P1, PT, R10, UR5, PT ;  /* 0x000000050a007c0c */ /* 0x000fe2000bf26270 */
[----:B------:R-:W-:Y:S01]  /*8360*/  BSSY B0, `(.L_x_594) ;  /* 0x0000025000007945 */ /* 0x000fe20003800000 */
[----:B------:R-:W-:Y:S01]  /*8370*/  SHF.R.S32.HI R64, RZ, 0x1f, R4 ;  /* 0x0000001fff407819 */ /* 0x000fe20000011404 */
[----:B------:R-:W-:Y:S01]  /*8380*/  IMAD.U32 R5, RZ, RZ, UR14 ;  /* 0x0000000eff057e24 */ /* 0x000fe2000f8e00ff */
[----:B------:R-:W-:Y:S01]  /*8390*/  IADD3 R6, P0, R6, UR19, RZ ;  /* 0x0000001306067c10 */ /* 0x000fe2000ff1e0ff */
[----:B------:R-:W-:-:S02]  /*83a0*/  ULDC.64 UR14, c[0x0][0x468] ;  /* 0x00011a00000e7ab9 */ /* 0x000fc40000000a00 */
[----:B------:R-:W-:Y:S01]  /*83b0*/  UIMAD UR16, UR16, UR14, URZ ;  /* 0x0000000e101072a4 */ /* 0x000fe2000f8e023f */
[----:B------:R-:W-:Y:S01]  /*83c0*/  IADD3.X R7, R7, UR20, R5, P0, !PT ;  /* 0x0000001407077c10 */ /* 0x000fe200087fe405 */
[----:B------:R-:W-:Y:S01]  /*83d0*/  IMAD.U32 R5, RZ, RZ, UR14 ;  /* 0x0000000eff057e24 */ /* 0x000fe2000f8e00ff */
[----:B------:R1:W2:Y:S01]  /*83e0*/  LDS.128 R44, [R234+0x11000] ;  /* 0x01100000ea2c7984 */ /* 0x0002a20000000c00 */
[----:B------:R-:W-:Y:S02]  /*83f0*/  UIMAD UR15, UR57, UR15, UR16 ;  /* 0x0000000f390f72a4 */ /* 0x000fe4000f8e0210 */
[----:B------:R-:W-:Y:S01]  /*8400*/  IMAD.WIDE.U32 R10, R5, UR57, R6 ;  /* 0x00000039050a7c25 */ /* 0x000fe2000f8e0006 */
[----:B------:R1:W3:Y:S04]  /*8410*/  LDS.128 R40, [R234+0x13000] ;  /* 0x01300000ea287984 */ /* 0x0002e80000000c00 */
        /* <DEDUP_REMOVED lines=13> */
[----:B------:R-:W-:Y:S01]  /*84f0*/  ULDC.64 UR14, c[0x0][0x3f0] ;  /* 0x0000fc00000e7ab9 */ /* 0x000fe20000000a00 */
[C---:B------:R-:W-:Y:S02]  /*8500*/  IMAD R5, R4.reuse, UR7, R5 ;  /* 0x0000000704057c24 */ /* 0x040fe4000f8e0205 */
[----:B------:R-:W4:Y:S01]  /*8510*/  LDS.128 R16, [R234+0x10000] ;  /* 0x01000000ea107984 */ /* 0x000f220000000c00 */
[----:B------:R-:W-:-:S03]  /*8520*/  IMAD.WIDE.U32 R12, R4, UR6, R6 ;  /* 0x00000006040c7c25 */ /* 0x000fc6000f8e0006 */
[----:B------:R-:W1:Y:S02]  /*8530*/  LDS.128 R28, [R234+0x16000] ;  /* 0x01600000ea1c7984 */ /* 0x000e640000000c00 */
[----:B------:R-:W-:Y:S02]  /*8540*/  IADD3 R5, R5, R13, RZ ;  /* 0x0000000d05057210 */ /* 0x000fe40007ffe0ff */
[----:B------:R-:W-:-:S04]  /*8550*/  LEA R6, P0, R12, UR14, 0x1 ;  /* 0x0000000e0c067c11 */ /* 0x000fc8000f8008ff */
[----:B------:R-:W-:-:S05]  /*8560*/  LEA.HI.X R7, R12, UR15, R5, 0x1, P0 ;  /* 0x0000000f0c077c11 */ /* 0x000fca00080f0c05 */
[----:B--2---:R2:W-:Y:S04]  /*8570*/  STG.E.128 desc[UR8][R6.64+0x100], R24 ;  /* 0x0001001806007986 */ /* 0x0045e8000c101d08 */
[----:B---3--:R2:W-:Y:S04]  /*8580*/  STG.E.128 desc[UR8][R6.64+0x80], R20 ;  /* 0x0000801406007986 */ /* 0x0085e8000c101d08 */
[----:B----4-:R2:W-:Y:S04]  /*8590*/  STG.E.128 desc[UR8][R6.64], R16 ;  /* 0x0000001006007986 */ /* 0x0105e8000c101d08 */
[----:B-1----:R2:W-:Y:S02]  /*85a0*/  STG.E.128 desc[UR8][R6.64+0x180], R28 ;  /* 0x0001801c06007986 */ /* 0x0025e4000c101d08 */
.L_x_595:
[----:B------:R-:W-:Y:S05]  /*85b0*/  BSYNC B0 ;  /* 0x0000000000007941 */ /* 0x000fea0003800000 */
.L_x_594:
[----:B------:R-:W-:Y:S04]  /*85c0*/  BSSY B0, `(.L_x_596) ;  /* 0x0000011000007945 */ /* 0x000fe80003800000 */
[----:B------:R-:W-:Y:S05]  /*85d0*/  @P1 BRA `(.L_x_597) ;  /* 0x00000000003c1947 */ /* 0x000fea0003800000 */
[----:B------:R-:W-:Y:S01]  /*85e0*/  IADD3 R5, P0, R4, 0x20, RZ ;  /* 0x0000002004057810 */ /* 0x000fe20007f1e0ff */
[----:B------:R-:W-:Y:S01]  /*85f0*/  ULDC.64 UR14, c[0x0][0x3f0] ;  /* 0x0000fc00000e7ab9 */ /* 0x000fe20000000a00 */
[----:B--2---:R-:W-:-:S03]  /*8600*/  MOV R7, R14 ;  /* 0x0000000e00077202 */ /* 0x004fc60000000f00 */
[----:B------:R-:W-:-:S04]  /*8610*/  IMAD.X R6, RZ, RZ, R64, P0 ;  /* 0x000000ffff067224 */ /* 0x000fc800000e0640 */
[----:B------:R-:W-:Y:S02]  /*8620*/  IMAD R12, R6, UR6, RZ ;  /* 0x00000006060c7c24 */ /* 0x000fe4000f8e02ff */
[----:B------:R-:W-:-:S04]  /*8630*/  IMAD.MOV.U32 R6, RZ, RZ, R10 ;  /* 0x000000ffff067224 */ /* 0x000fc800078e000a */
[----:B------:R-:W-:-:S04]  /*8640*/  IMAD.WIDE.U32 R10, R5, UR6, R6 ;  /* 0x00000006050a7c25 */ /* 0x000fc8000f8e0006 */
        /* <DEDUP_REMOVED lines=8> */
.L_x_597:
[----:B------:R-:W-:Y:S05]  /*86d0*/  BSYNC B0 ;  /* 0x0000000000007941 */ /* 0x000fea0003800000 */
.L_x_596:
        /* <DEDUP_REMOVED lines=33> */
.L_x_599:
[----:B------:R-:W-:Y:S05]  /*88f0*/  BSYNC B0 ;  /* 0x0000000000007941 */ /* 0x000fea0003800000 */
.L_x_598:
        /* <DEDUP_REMOVED lines=12> */
[----:B------:R1:W-:Y:S04]  /*89c0*/  STG.E.128 desc[UR8][R4.64], R60 ;  /* 0x0000003c04007986 */ /* 0x0003e8000c101d08 */
[----:B------:R1:W-:Y:S04]  /*89d0*/  STG.E.128 desc[UR8][R4.64+0x80], R56 ;  /* 0x0000803804007986 */ /* 0x0003e8000c101d08 */
[----:B------:R1:W-:Y:S04]  /*89e0*/  STG.E.128 desc[UR8][R4.64+0x100], R52 ;  /* 0x0001003404007986 */ /* 0x0003e8000c101d08 */
[----:B------:R1:W-:Y:S02]  /*89f0*/  STG.E.128 desc[UR8][R4.64+0x180], R48 ;  /* 0x0001803004007986 */ /* 0x0003e4000c101d08 */
.L_x_586:
[----:B------:R-:W-:Y:S05]  /*8a00*/  BSYNC B1 ;  /* 0x0000000000017941 */ /* 0x000fea0003800000 */
.L_x_572:
[----:B------:R-:W-:Y:S01]  /*8a10*/  R2UR UR6, R251 ;  /* 0x00000000fb0672ca */ /* 0x000fe200000e0000 */
[----:B------:R-:W-:Y:S02]  /*8a20*/  ULDC UR5, c[0x0][0xc] ;  /* 0x0000030000057ab9 */ /* 0x000fe40000000800 */
[----:B------:R-:W-:-:S10]  /*8a30*/  UIADD3 UR22, UR5, UR22, URZ ;  /* 0x0000001605167290 */ /* 0x000fd4000fffe03f */
[----:B------:R-:W-:-:S06]  /*8a40*/  UISETP.GE.AND UP0, UPT, UR22, UR6, UPT ;  /* 0x000000061600728c */ /* 0x000fcc000bf06270 */
[----:B------:R-:W-:-:S13]  /*8a50*/  PLOP3.LUT P0, PT, PT, PT, UP0, 0x80, 0x0 ;  /* 0x000000000000781c */ /* 0x000fda0003f0f008 */
[----:B------:R-:W-:Y:S05]  /*8a60*/  @P0 BRA `(.L_x_600) ;  /* 0x0000000000040947 */ /* 0x000fea0003800000 */
[----:B------:R-:W-:Y:S05]  /*8a70*/  BRA `(.L_x_601) ;  /* 0xffffff7c00f87947 */ /* 0x000fea000383ffff */
.L_x_600:
[----:B------:R-:W-:Y:S05]  /*8a80*/  EXIT ;  /* 0x000000000000794d */ /* 0x000fea0003800000 */
.L_x_602:
        /* <DEDUP_REMOVED lines=15> */
.L_x_2038:


//--------------------- .text._ZN5flash44flash_bwd_dq_dk_dv_loop_seqk_parallel_kernelI23Flash_bwd_kernel_traitsILi256ELi64ELi64ELi8ELi4ELi2ELi2ELb0ELb1EN7cutlass6half_tE19Flash_kernel_traitsILi256ELi64ELi64ELi8ES3_EELb0ELb0ELb1ELb1ELb0ELb0ELb0EEEvNS_16Flash_bwd_paramsE --------------------------
	.section	.text._ZN5flash44flash_bwd_dq_dk_dv_loop_seqk_parallel_kernelI23Flash_bwd_kernel_traitsILi256ELi64ELi64ELi8ELi4ELi2ELi2ELb0ELb1EN7cutlass6half_tE19Flash_kernel_traitsILi256ELi64ELi64ELi8ES3_EELb0ELb0ELb1ELb1ELb0ELb0ELb0EEEvNS_16Flash_bwd_paramsE,"ax",@progbits
	.align	128
        .global         _ZN5flash44flash_bwd_dq_dk_dv_loop_seqk_parallel_kernelI23Flash_bwd_kernel_traitsILi256ELi64ELi64ELi8ELi4ELi2ELi2ELb0ELb1EN7cutlass6half_tE19Flash_kernel_traitsILi256ELi64ELi64ELi8ES3_EELb0ELb0ELb1ELb1ELb0ELb0ELb0EEEvNS_16Flash_bwd_paramsE
        .type           _ZN5flash44flash_bwd_dq_dk_dv_loop_seqk_parallel_kernelI23Flash_bwd_kernel_traitsILi256ELi64ELi64ELi8ELi4ELi2ELi2ELb0ELb1EN7cutlass6half_tE19Flash_kernel_traitsILi256ELi64ELi64ELi8ES3_EELb0ELb0ELb1ELb1ELb0ELb0ELb0EEEvNS_16Flash_bwd_paramsE,@function
        .size           _ZN5flash44flash_bwd_dq_dk_dv_loop_seqk_parallel_kernelI23Flash_bwd_kernel_traitsILi256ELi64ELi64ELi8ELi4ELi2ELi2ELb0ELb1EN7cutlass6half_tE19Flash_kernel_traitsILi256ELi64ELi64ELi8ES3_EELb0ELb0ELb1ELb1ELb0ELb0ELb0EEEvNS_16Flash_bwd_paramsE,(.L_x_2039 - _ZN5flash44flash_bwd_dq_dk_dv_loop_seqk_parallel_kernelI23Flash_bwd_kernel_traitsILi256ELi64ELi64ELi8ELi4ELi2ELi2ELb0ELb1EN7cutlass6half_tE19Flash_kernel_traitsILi256ELi64ELi64ELi8ES3_EELb0ELb0ELb1ELb1ELb0ELb0ELb0EEEvNS_16Flash_bwd_paramsE)
        .other          _ZN5flash44flash_bwd_dq_dk_dv_loop_seqk_parallel_kernelI23Flash_bwd_kernel_traitsILi256ELi64ELi64ELi8ELi4ELi2ELi2ELb0ELb1EN7cutlass6half_tE19Flash_kernel_traitsILi256ELi64ELi64ELi8ES3_EELb0ELb0ELb1ELb1ELb0ELb0ELb0EEEvNS_16Flash_bwd_paramsE,@"STO_CUDA_ENTRY STV_DEFAULT"
_ZN5flash44flash_bwd_dq_dk_dv_loop_seqk_parallel_kernelI23Flash_bwd_kernel_traitsILi256ELi64ELi64ELi8ELi4ELi2ELi2ELb0ELb1EN7cutlass6half_tE19Flash_kernel_traitsILi256ELi64ELi64ELi8ES3_EELb0ELb0ELb1ELb1ELb0ELb0ELb0EEEvNS_16Flash_bwd_paramsE:
.text._ZN5flash44flash_bwd_dq_dk_dv_loop_seqk_parallel_kernelI23Flash_bwd_kernel_traitsILi256ELi64ELi64ELi8ELi4ELi2ELi2ELb0ELb1EN7cutlass6half_tE19Flash_kernel_traitsILi256ELi64ELi64ELi8ES3_EELb0ELb0ELb1ELb1ELb0ELb0ELb0EEEvNS_16Flash_bwd_paramsE:
        /* <DEDUP_REMOVED lines=16> */
[----:B------:R-:W-:Y:S01]  /*0100*/  IMAD.MOV.U32 R222, RZ, RZ, 0x40 ;  /* 0x00000040ffde7424 */ /* 0x000fe200078e00ff */
[----:B------:R-:W-:Y:S01]  /*0110*/  ULDC.64 UR8, c[0x0][0x208] ;  /* 0x0000820000087ab9 */ /* 0x000fe20000000a00 */
[----:B------:R-:W-:Y:S01]  /*0120*/  IMAD.MOV.U32 R240, RZ, RZ, -0x10 ;  /* 0xfffffff0fff07424 */ /* 0x000fe200078e00ff */
[----:B------:R-:W3:Y:S01]  /*0130*/  S2UR UR45, SR_CTAID.Y ;  /* 0x00000000002d79c3 */ /* 0x000ee20000002600 */
[----:B------:R-:W-:-:S07]  /*0140*/  ULDC UR57, c[0x0][0x394] ;  /* 0x0000e50000397ab9 */ /* 0x000fce0000000800 */
[----:B------:R-:W-:Y:S08]  /*0150*/  S2UR UR53, SR_CTAID.Z ;  /* 0x00000000003579c3 */ /* 0x000ff00000002700 */
[----:B------:R-:W4:Y:S01]  /*0160*/  S2UR UR4, SR_CgaCtaId ;  /* 0x00000000000479c3 */ /* 0x000f220000008800 */
[----:B--2---:R-:W-:Y:S01]  /*0170*/  ULEA UR5, UR7, UR5, 0x18 ;  /* 0x0000000507057291 */ /* 0x004fe2000f8ec03f */
[----:B-1----:R-:W-:Y:S01]  /*0180*/  SHF.R.S32.HI R12, RZ, 0x1f, R14 ;  /* 0x0000001fff0c7819 */ /* 0x002fe2000001140e */
[----:B------:R-:W-:Y:S01]  /*0190*/  IMAD.SHL.U32 R252, R14, 0x2, RZ ;  /* 0x000000020efc7824 */ /* 0x000fe200078e00ff */
[----:B---3--:R-:W-:-:S02]  /*01a0*/  USHF.L.U32 UR7, UR45, 0x7, URZ ;  /* 0x000000072d077899 */ /* 0x008fc4000800063f */
[CC--:B------:R-:W-:Y:S02]  /*01b0*/  LEA.HI R4, R12.reuse, R14.reuse, RZ, 0x5 ;  /* 0x0000000e0c047211 */ /* 0x0c0fe400078f28ff */
[CC--:B------:R-:W-:Y:S02]  /*01c0*/  LEA.HI R17, R12.reuse, R14.reuse, RZ, 0x2 ;  /* 0x0000000e0c117211 */ /* 0x0c0fe400078f10ff */
[--C-:B------:R-:W-:Y:S02]  /*01d0*/  SHF.R.S32.HI R6, RZ, 0x5, R4.reuse ;  /* 0x00000005ff067819 */ /* 0x100fe40000011404 */
[----:B------:R-:W-:Y:S02]  /*01e0*/  SHF.R.S32.HI R0, RZ, 0x1f, R4 ;  /* 0x0000001fff007819 */ /* 0x000fe40000011404 */
[----:B------:R-:W-:Y:S02]  /*01f0*/  LEA.HI R9, R12, R14, RZ, 0x4 ;  /* 0x0000000e0c097211 */ /* 0x000fe400078f20ff */
[----:B------:R-:W-:-:S02]  /*0200*/  LEA.HI R0, R0, R6, RZ, 0x2 ;  /* 0x0000000600007211 */ /* 0x000fc400078f10ff */
[----:B------:R-:W-:Y:S01]  /*0210*/  LEA.HI R2, R4, R6, RZ, 0x1 ;  /* 0x0000000604027211 */ /* 0x000fe200078f08ff */
[----:B----4-:R-:W-:Y:S01]  /*0220*/  ULEA UR4, UR4, UR6, 0x18 ;  /* 0x0000000604047291 */ /* 0x010fe2000f8ec03f */
        /* <DEDUP_REMOVED lines=119> */
[C---:B------:R-:W-:Y:S01]  /*09a0*/  IMAD.IADD R2, R217.reuse, 0x1, R2 ;  /* 0x00000001d9027824 */ /* 0x040fe200078e0202 */
        /* <DEDUP_REMOVED lines=11> */
.L_x_649:
        /* <DEDUP_REMOVED lines=73> */
.L_x_603:
        /* <DEDUP_REMOVED lines=17> */
[----:B------:R-:W-:Y:S01]  /*1000*/  ULDC UR20, c[0x0][0x394] ;  /* 0x0000e50000147ab9 */ /* 0x000fe20000000800 */
[----:B------:R-:W-:Y:S02]  /*1010*/  UIMAD.WIDE.U32 UR26, UR45, UR10, URZ ;  /* 0x0000000a2d1a72a5 */ /* 0x000fe4000f8e003f */
[----:B------:R-:W-:Y:S01]  /*1020*/  UIMAD UR10, UR54, UR10, URZ ;  /* 0x0000000a360a72a4 */ /* 0x000fe2000f8e023f */
[----:B------:R-:W-:Y:S01]  /*1030*/  ULDC.64 UR14, c[0x0][0x488] ;  /* 0x00012200000e7ab9 */ /* 0x000fe20000000a00 */
[----:B------:R-:W-:Y:S02]  /*1040*/  ULDC UR55, c[0x0][0x2d4] ;  /* 0x0000b50000377ab9 */ /* 0x000fe40000000800 */
[----:B------:R-:W-:Y:S01]  /*1050*/  UIMAD UR21, UR45, UR11, UR10 ;  /* 0x0000000b2d1572a4 */ /* 0x000fe2000f8e020a */
[----:B------:R-:W-:-:S02]  /*1060*/  @UP2 ULDC.64 UR12, c[0x0][0x420] ;  /* 0x00010800000c2ab9 */ /* 0x000fc40000000a00 */
[----:B------:R-:W-:Y:S01]  /*1070*/  @!UP2 ULDC.64 UR10, c[0x0][0x418] ;  /* 0x00010600000aaab9 */ /* 0x000fe20000000a00 */
[----:B------:R-:W-:Y:S02]  /*1080*/  @UP2 UIMAD.WIDE.U32 UR46, UR5, UR12, URZ ;  /* 0x0000000c052e22a5 */ /* 0x000fe4000f8e003f */
[----:B------:R-:W-:Y:S02]  /*1090*/  @!UP2 UIMAD UR12, UR54, UR10, URZ ;  /* 0x0000000a360ca2a4 */ /* 0x000fe4000f8e023f */
[----:B------:R-:W-:Y:S02]  /*10a0*/  @!UP2 UIMAD.WIDE.U32 UR38, UR45, UR10, URZ ;  /* 0x0000000a2d26a2a5 */ /* 0x000fe4000f8e003f */
[----:B------:R-:W-:Y:S02]  /*10b0*/  UIADD3 UR10, UR7, 0x40, UR33 ;  /* 0x00000040070a7890 */ /* 0x000fe4000fffe021 */
[----:B------:R-:W-:Y:S01]  /*10c0*/  UIMAD.WIDE.U32 UR34, UR50, UR14, URZ ;  /* 0x0000000e322272a5 */ /* 0x000fe2000f8e003f */
[----:B-1----:R-:W-:Y:S01]  /*10d0*/  IABS R9, R12 ;  /* 0x0000000c00097213 */ /* 0x002fe20000000000 */
[----:B------:R-:W-:Y:S01]  /*10e0*/  UIADD3 UR20, UR10, UR20, -UR6 ;  /* 0x000000140a147290 */ /* 0x000fe2000fffe806 */
[----:B------:R-:W-:Y:S01]  /*10f0*/  ISETP.NE.AND P3, PT, R12, RZ, PT ;  /* 0x000000ff0c00720c */ /* 0x000fe20003f65270 */
[----:B------:R-:W-:Y:S01]  /*1100*/  UIADD3 UR14, UR7, 0x3f, URZ ;  /* 0x0000003f070e7890 */ /* 0x000fe2000fffe03f */
[----:B------:R-:W1:Y:S01]  /*1110*/  I2F.RP R6, R9 ;  /* 0x0000000900067306 */ /* 0x000e620000209400 */
[----:B------:R-:W-:-:S02]  /*1120*/  UIADD3 UR20, UR20, 0x3f, URZ ;  /* 0x0000003f14147890 */ /* 0x000fc4000fffe03f */
[----:B------:R-:W-:Y:S02]  /*1130*/  UIMAD UR50, UR50, UR15, UR35 ;  /* 0x0000000f323272a4 */ /* 0x000fe4000f8e0223 */
[----:B------:R-:W-:Y:S02]  /*1140*/  UIADD3 UR40, UR27, UR21, URZ ;  /* 0x000000151b287290 */ /* 0x000fe4000fffe03f */
[----:B------:R-:W-:Y:S02]  /*1150*/  USHF.R.S32.HI UR15, URZ, 0x1f, UR14 ;  /* 0x0000001f3f0f7899 */ /* 0x000fe4000801140e */
[----:B------:R-:W-:Y:S01]  /*1160*/  USHF.R.S32.HI UR21, URZ, 0x1f, UR20 ;  /* 0x0000001f3f157899 */ /* 0x000fe20008011414 */
[----:B------:R-:W-:Y:S01]  /*1170*/  ULDC.U8 UR28, c[0x0][0x480] ;  /* 0x00012000001c7ab9 */ /* 0x000fe20000000000 */
[----:B------:R-:W-:Y:S02]  /*1180*/  USHF.R.S32.HI UR22, URZ, 0x1f, UR55 ;  /* 0x0000001f3f167899 */ /* 0x000fe40008011437 */
[----:B------:R-:W-:Y:S01]  /*1190*/  UISETP.NE.AND UP4, UPT, UR28, URZ, UPT ;  /* 0x0000003f1c00728c */ /* 0x000fe2000bf85270 */
[----:B-1----:R-:W1:Y:S01]  /*11a0*/  MUFU.RCP R6, R6 ;  /* 0x0000000600067308 */ /* 0x002e620000001000 */
[----:B------:R-:W-:-:S02]  /*11b0*/  ULEA.HI UR28, UR15, UR14, URZ, 0x6 ;  /* 0x0000000e0f1c7291 */ /* 0x000fc4000f8f303f */
[----:B------:R-:W-:Y:S02]  /*11c0*/  ULEA.HI UR20, UR21, UR20, URZ, 0x6 ;  /* 0x0000001415147291 */ /* 0x000fe4000f8f303f */
[----:B------:R-:W-:Y:S02]  /*11d0*/  @!UP2 UIMAD UR44, UR45, UR11, UR12 ;  /* 0x0000000b2d2ca2a4 */ /* 0x000fe4000f8e020c */
[----:B------:R-:W-:Y:S02]  /*11e0*/  USHF.L.U32 UR16, UR45, 0x7, URZ ;  /* 0x000000072d107899 */ /* 0x000fe4000800063f */
[----:B------:R-:W-:Y:S02]  /*11f0*/  USHF.L.U64.HI UR12, UR45, 0x7, UR54 ;  /* 0x000000072d0c7899 */ /* 0x000fe40008010236 */
[----:B------:R-:W-:Y:S01]  /*1200*/  UIMAD UR22, UR22, UR45, URZ ;  /* 0x0000002d161672a4 */ /* 0x000fe2000f8e023f */
[----:B------:R-:W-:Y:S01]  /*1210*/  ULDC.64 UR30, c[0x0][0x240] ;  /* 0x00009000001e7ab9 */ /* 0x000fe20000000a00 */
[----:B------:R-:W-:-:S02]  /*1220*/  USHF.R.S32.HI UR21, URZ, 0x6, UR28 ;  /* 0x000000063f157899 */ /* 0x000fc4000801141c */
[----:B------:R-:W-:Y:S01]  /*1230*/  USHF.R.S32.HI UR20, URZ, 0x6, UR20 ;  /* 0x000000063f147899 */ /* 0x000fe20008011414 */
[----:B-1----:R-:W-:Y:S01]  /*1240*/  VIADD R6, R6, 0xffffffe ;  /* 0x0ffffffe06067836 */ /* 0x002fe20000000000 */
[----:B------:R-:W-:Y:S01]  /*1250*/  ULDC UR59, c[0x0][0x2dc] ;  /* 0x0000b700003b7ab9 */ /* 0x000fe20000000800 */
[----:B------:R-:W-:Y:S01]  /*1260*/  ULDC UR58, c[0x0][0x270] ;  /* 0x00009c00003a7ab9 */ /* 0x000fe20000000800 */
[----:B------:R-:W-:Y:S01]  /*1270*/  USEL UR29, UR16, URZ, UP0 ;  /* 0x0000003f101d7287 */ /* 0x000fe20008000000 */
[----:B------:R-:W1:Y:S01]  /*1280*/  F2I.FTZ.U32.TRUNC.NTZ R7, R6 ;  /* 0x0000000600077305 */ /* 0x000e62000021f000 */
[----:B------:R-:W-:Y:S02]  /*1290*/  UIMAD.WIDE.U32 UR18, UR5, UR30, URZ ;  /* 0x0000001e051272a5 */ /* 0x000fe4000f8e003f */
[----:B------:R-:W-:Y:S02]  /*12a0*/  UIMAD.WIDE UR10, UR59, UR58, URZ ;  /* 0x0000003a3b0a72a5 */ /* 0x000fe4000f8e023f */
[----:B------:R-:W-:-:S02]  /*12b0*/  UIMAD.WIDE.U32 UR16, UR45, UR55, URZ ;  /* 0x000000372d1072a5 */ /* 0x000fc4000f8e003f */
[----:B------:R-:W-:Y:S02]  /*12c0*/  USEL UR32, UR12, URZ, UP0 ;  /* 0x0000003f0c207287 */ /* 0x000fe40008000000 */
[----:B------:R-:W-:Y:S02]  /*12d0*/  UIMAD UR22, UR54, UR55, UR22 ;  /* 0x00000037361672a4 */ /* 0x000fe4000f8e0216 */
[----:B------:R-:W-:Y:S02]  /*12e0*/  UISETP.LT.AND UP0, UPT, UR21, UR20, UPT ;  /* 0x000000141500728c */ /* 0x000fe4000bf01270 */
[----:B------:R-:W-:Y:S01]  /*12f0*/  UIMAD UR25, UR5, UR31, URZ ;  /* 0x0000001f051972a4 */ /* 0x000fe2000f8e023f */
[----:B-1----:R-:W-:Y:S01]  /*1300*/  IMAD.MOV R5, RZ, RZ, -R7 ;  /* 0x000000ffff057224 */ /* 0x002fe200078e0a07 */
[----:B------:R-:W-:Y:S01]  /*1310*/  USEL UR42, UR26, UR18, !UP2 ;  /* 0x000000121a2a7287 */ /* 0x000fe2000d000000 */
[----:B------:R-:W-:Y:S01]  /*1320*/  IMAD.MOV.U32 R6, RZ, RZ, RZ ;  /* 0x000000ffff067224 */ /* 0x000fe200078e00ff */
[----:B------:R-:W-:Y:S01]  /*1330*/  UIMAD UR26, UR11, UR16, URZ ;  /* 0x000000100b1a72a4 */ /* 0x000fe2000f8e023f */
[----:B------:R-:W-:Y:S01]  /*1340*/  IMAD R5, R5, R9, RZ ;  /* 0x0000000905057224 */ /* 0x000fe200078e02ff */
[----:B------:R-:W-:-:S02]  /*1350*/  UIADD3 UR22, UR17, UR22, URZ ;  /* 0x0000001611167290 */ /* 0x000fc4000fffe03f */
[----:B------:R-:W-:Y:S01]  /*1360*/  USEL UR43, UR21, UR20, UP0 ;  /* 0x00000014152b7287 */ /* 0x000fe20008000000 */
[----:B------:R-:W-:Y:S01]  /*1370*/  IMAD.HI.U32 R5, R7, R5, R6 ;  /* 0x0000000507057227 */ /* 0x000fe200078e0006 */
[----:B------:R-:W-:Y:S01]  /*1380*/  MOV R6, R8 ;  /* 0x0000000800067202 */ /* 0x000fe20000000f00 */
[----:B------:R-:W-:Y:S02]  /*1390*/  @UP2 UIADD3 UR40, UR19, UR25, URZ ;  /* 0x0000001913282290 */ /* 0x000fe4000fffe03f */
[----:B------:R-:W-:Y:S02]  /*13a0*/  @UP2 UIMAD UR41, UR5, UR13, UR47 ;  /* 0x0000000d052922a4 */ /* 0x000fe4000f8e022f */
[----:B------:R-:W-:Y:S01]  /*13b0*/  IMAD.HI.U32 R5, R5, R6, RZ ;  /* 0x0000000605057227 */ /* 0x000fe200078e00ff */
[----:B------:R-:W-:Y:S02]  /*13c0*/  UIMAD.WIDE.U32 UR18, UR10, UR16, URZ ;  /* 0x000000100a1272a5 */ /* 0x000fe4000f8e003f */
[----:B------:R-:W-:Y:S01]  /*13d0*/  UIMAD UR21, UR10, UR22, UR26 ;  /* 0x000000160a1572a4 */ /* 0x000fe2000f8e021a */
[----:B------:R-:W-:Y:S01]  /*13e0*/  IMAD.MOV R7, RZ, RZ, -R5 ;  /* 0x000000ffff077224 */ /* 0x000fe200078e0a05 */
[----:B------:R-:W-:Y:S01]  /*13f0*/  ULDC.U8 UR13, c[0x0][0x3d8] ;  /* 0x0000f600000d7ab9 */ /* 0x000fe20000000000 */
[----:B------:R-:W-:-:S02]  /*1400*/  ULEA UR20, UR43, 0xffffffc0, 0x6 ;  /* 0xffffffc02b147891 */ /* 0x000fc4000f8e303f */
[C---:B------:R-:W-:Y:S01]  /*1410*/  IMAD R6, R9.reuse, R7, R6 ;  /* 0x0000000709067224 */ /* 0x040fe200078e0206 */
[----:B------:R-:W-:Y:S02]  /*1420*/  UISETP.NE.AND UP3, UPT, UR13, URZ, UPT ;  /* 0x0000003f0d00728c */ /* 0x000fe4000bf65270 */
[----:B------:R-:W-:Y:S02]  /*1430*/  UIMAD.WIDE.U32 UR16, UR10, UR5, URZ ;  /* 0x000000050a1072a5 */ /* 0x000fe4000f8e003f */
[----:B------:R-:W-:Y:S01]  /*1440*/  ISETP.GT.U32.AND P1, PT, R9, R6, PT ;  /* 0x000000060900720c */ /* 0x000fe20003f24070 */
[----:B------:R-:W-:Y:S02]  /*1450*/  UIADD3 UR48, UR19, UR21, URZ ;  /* 0x0000001513307290 */ /* 0x000fe4000fffe03f */
[----:B------:R-:W-:Y:S02]  /*1460*/  USHF.R.S32.HI UR26, URZ, 0x1f, UR20 ;  /* 0x0000001f3f1a7899 */ /* 0x000fe40008011414 */
[----:B------:R-:W-:-:S02]  /*1470*/  UIADD3 UR21, UP0, UR20, UR29, URZ ;  /* 0x0000001d14157290 */ /* 0x000fc4000ff1e03f */
[----:B------:R-:W-:Y:S02]  /*1480*/  UISETP.NE.AND UP1, UPT, UR37, -0x1, UPT ;  /* 0xffffffff2500788c */ /* 0x000fe4000bf25270 */
[----:B------:R-:W-:Y:S02]  /*1490*/  UIMAD UR25, UR11, UR5, URZ ;  /* 0x000000050b1972a4 */ /* 0x000fe4000f8e023f */
[----:B------:R-:W-:Y:S02]  /*14a0*/  USEL UR52, UR18, UR16, !UP2 ;  /* 0x0000001012347287 */ /* 0x000fe4000d000000 */
[----:B------:R-:W-:Y:S01]  /*14b0*/  @!P1 IMAD.IADD R6, R6, 0x1, -R9 ;  /* 0x0000000106069824 */ /* 0x000fe200078e0a09 */
[----:B------:R-:W-:Y:S01]  /*14c0*/  UIADD3.X UR16, UR26, UR32, URZ, UP0, !UPT ;  /* 0x000000201a107290 */ /* 0x000fe200087fe43f */
[----:B------:R-:W-:Y:S01]  /*14d0*/  @!P1 IADD3 R5, R5, 0x1, RZ ;  /* 0x0000000105059810 */ /* 0x000fe20007ffe0ff */
[----:B------:R-:W-:Y:S01]  /*14e0*/  UIMAD UR11, UR11, UR21, URZ ;  /* 0x000000150b0b72a4 */ /* 0x000fe2000f8e023f */
[----:B------:R-:W-:Y:S01]  /*14f0*/  PLOP3.LUT P1, PT, PT, PT, UP1, 0x80, 0x0 ;  /* 0x000000000000781c */ /* 0x000fe20003f2f018 */
[----:B------:R-:W-:Y:S01]  /*1500*/  ULDC UR60, c[0x0][0x2c4] ;  /* 0x0000b100003c7ab9 */ /* 0x000fe20000000800 */
[----:B------:R-:W-:Y:S01]  /*1510*/  ISETP.GE.U32.AND P0, PT, R6, R9, PT ;  /* 0x000000090600720c */ /* 0x000fe20003f06070 */
[----:B------:R-:W-:Y:S01]  /*1520*/  UIMAD UR22, UR10, UR16, UR11 ;  /* 0x000000100a1672a4 */ /* 0x000fe2000f8e020b */
[----:B------:R-:W-:Y:S01]  /*1530*/  LOP3.LUT R6, R12, UR53, RZ, 0x3c, !PT ;  /* 0x000000350c067c12 */ /* 0x000fe2000f8e3cff */
[----:B------:R-:W-:-:S02]  /*1540*/  UIMAD.WIDE.U32 UR28, UR10, UR21, URZ ;  /* 0x000000150a1c72a5 */ /* 0x000fc4000f8e003f */
        /* <DEDUP_REMOVED lines=14> */
[----:B------:R-:W-:-:S02]  /*1630*/  @!UP2 UIADD3 UR41, UR39, UR44, URZ ;  /* 0x0000002c2729a290 */ /* 0x000fc4000fffe03f */
[----:B------:R-:W-:Y:S01]  /*1640*/  @!P2 IADD3 R18, -R18, RZ, RZ ;  /* 0x000000ff1212a210 */ /* 0x000fe20007ffe1ff */
[----:B------:R-:W-:Y:S01]  /*1650*/  @UP3 UIMAD UR44, UR53, UR10, UR11 ;  /* 0x0000000a352c32a4 */ /* 0x000fe2000f8e020b */
[----:B------:R-:W-:Y:S01]  /*1660*/  @!P3 LOP3.LUT R18, RZ, R12, RZ, 0x33, !PT ;  /* 0x0000000cff12b212 */ /* 0x000fe200078e33ff */
[----:B------:R-:W-:Y:S02]  /*1670*/  UIMAD UR49, UR53, UR59, URZ ;  /* 0x0000003b353172a4 */ /* 0x000fe4000f8e023f */
[----:B------:R-:W-:Y:S02]  /*1680*/  @UP1 UIMAD UR35, UR35, UR13, URZ ;  /* 0x0000000d232312a4 */ /* 0x000fe4000f8e023f */
[----:B------:R-:W-:Y:S02]  /*1690*/  @UP1 UIMAD UR36, UR36, UR15, URZ ;  /* 0x0000000f242412a4 */ /* 0x000fe4000f8e023f */
[----:B------:R-:W-:Y:S02]  /*16a0*/  @!UP3 UIMAD UR10, UR45, UR58, UR53 ;  /* 0x0000003a2d0ab2a4 */ /* 0x000fe4000f8e0235 */
        /* <DEDUP_REMOVED lines=22> */
.L_x_605:
        /* <DEDUP_REMOVED lines=13> */
.L_x_606:
        /* <DEDUP_REMOVED lines=11> */
.L_x_607:
[----:B------:R-:W-:-:S04]  /*1990*/  UIMAD UR5, UR45, UR58, UR53 ;  /* 0x0000003a2d0572a4 */ /* 0x000fc8000f8e0235 */
[----:B------:R-:W-:-:S12]  /*19a0*/  UIMAD UR5, UR5, UR55, URZ ;  /* 0x00000037050572a4 */ /* 0x000fd8000f8e023f */
.L_x_608:
[----:B------:R-:W-:Y:S01]  /*19b0*/  UIMAD UR16, UR59, UR58, URZ ;  /* 0x0000003a3b1072a4 */ /* 0x000fe2000f8e023f */
[----:B------:R-:W1:Y:S01]  /*19c0*/  LDC.64 R6, c[0x0][0x420] ;  /* 0x00010800ff067b82 */ /* 0x000e620000000a00 */
[----:B------:R-:W-:Y:S01]  /*19d0*/  UIADD3 UR39, UR20, UR5, URZ ;  /* 0x0000000514277290 */ /* 0x000fe2000fffe03f */
[----:B------:R-:W-:Y:S01]  /*19e0*/  LEA.HI R8, R10, R11, RZ, 0x5 ;  /* 0x0000000b0a087211 */ /* 0x000fe200078f28ff */
[----:B------:R-:W-:Y:S01]  /*19f0*/  USHF.L.U32 UR5, UR16, 0x6, URZ ;  /* 0x0000000610057899 */ /* 0x000fe2000800063f */
[----:B------:R-:W-:Y:S01]  /*1a00*/  SHF.R.S32.HI R233, RZ, 0x1f, R232 ;  /* 0x0000001fffe97819 */ /* 0x000fe200000114e8 */
[----:B------:R-:W-:Y:S01]  /*1a10*/  UIADD3 UR19, -UR6, UR7, UR33 ;  /* 0x0000000706137290 */ /* 0x000fe2000fffe121 */
[----:B------:R-:W-:Y:S01]  /*1a20*/  LOP3.LUT R5, R8, 0xffffffe0, RZ, 0xc0, !PT ;  /* 0xffffffe008057812 */ /* 0x000fe200078ec0ff */
[----:B------:R-:W-:Y:S01]  /*1a30*/  UIADD3 UR22, UP2, UP0, UR28, UR5, UR49 ;  /* 0x000000051c167290 */ /* 0x000fe2000f85e031 */
[----:B------:R-:W-:Y:S01]  /*1a40*/  SHF.R.S32.HI R8, RZ, 0x5, R8 ;  /* 0x00000005ff087819 */ /* 0x000fe20000011408 */
[----:B------:R-:W-:Y:S01]  /*1a50*/  USHF.R.S32.HI UR5, URZ, 0x1f, UR5 ;  /* 0x0000001f3f057899 */ /* 0x000fe20008011405 */
[----:B------:R-:W-:Y:S01]  /*1a60*/  IADD3 R16, P2, R4, UR20, RZ ;  /* 0x0000001404107c10 */ /* 0x000fe2000ff5e0ff */
[----:B------:R-:W-:Y:S01]  /*1a70*/  ULDC UR46, c[0x0][0x398] ;  /* 0x0000e600002e7ab9 */ /* 0x000fe20000000800 */
[----:B------:R-:W-:Y:S01]  /*1a80*/  IMAD.IADD R5, R11, 0x1, -R5 ;  /* 0x000000010b057824 */ /* 0x000fe200078e0a05 */
[----:B------:R-:W-:Y:S01]  /*1a90*/  UIADD3.X UR21, UR21, UR5, UR25, UP2, UP0 ;  /* 0x0000000515157290 */ /* 0x000fe200097e0419 */
[----:B------:R-:W-:Y:S01]  /*1aa0*/  IADD3.X R14, R26, UR26, RZ, P2, !PT ;  /* 0x0000001a1a0e7c10 */ /* 0x000fe200097fe4ff */
[----:B------:R-:W-:Y:S01]  /*1ab0*/  UIADD3 UR5, UR19, -UR46, URZ ;  /* 0x8000002e13057290 */ /* 0x000fe2000fffe03f */
[----:B------:R-:W-:Y:S01]  /*1ac0*/  IMAD R10, R8, UR16, R5 ;  /* 0x00000010080a7c24 */ /* 0x000fe2000f8e0205 */
[----:B------:R-:W-:Y:S01]  /*1ad0*/  UIADD3 UR19, UP2, UP0, UR51, UR22, UR52 ;  /* 0x0000001633137290 */ /* 0x000fe2000f85e034 */
[----:B------:R-:W-:Y:S01]  /*1ae0*/  IADD3 R8, P0, R232, UR11, RZ ;  /* 0x0000000be8087c10 */ /* 0x000fe2000ff1e0ff */
[----:B------:R-:W-:Y:S01]  /*1af0*/  USHF.R.S32.HI UR22, URZ, 0x1f, UR5 ;  /* 0x0000001f3f167899 */ /* 0x000fe20008011405 */
[----:B------:R-:W-:Y:S01]  /*1b00*/  IMAD R11, R14, UR30, RZ ;  /* 0x0000001e0e0b7c24 */ /* 0x000fe2000f8e02ff */
[----:B------:R-:W-:Y:S01]  /*1b10*/  USHF.R.S32.HI UR38, URZ, 0x1f, UR53 ;  /* 0x0000001f3f267899 */ /* 0x000fe20008011435 */
[----:B------:R-:W-:Y:S01]  /*1b20*/  IADD3.X R9, R233, UR41, RZ, P0, !PT ;  /* 0x00000029e9097c10 */ /* 0x000fe200087fe4ff */
[----:B------:R-:W-:Y:S01]  /*1b30*/  ULDC.64 UR28, c[0x0][0x428] ;  /* 0x00010a00001c7ab9 */ /* 0x000fe20000000a00 */
[----:B------:R-:W-:Y:S01]  /*1b40*/  ULEA.HI UR22, UR22, UR5, URZ, 0x6 ;  /* 0x0000000516167291 */ /* 0x000fe2000f8f303f */
[C---:B-1----:R-:W-:Y:S01]  /*1b50*/  IMAD R5, R6.reuse, UR26, RZ ;  /* 0x0000001a06057c24 */ /* 0x042fe2000f8e02ff */
[----:B------:R-:W-:Y:S01]  /*1b60*/  UIMAD UR18, UR38, UR28, URZ ;  /* 0x0000001c261272a4 */ /* 0x000fe2000f8e023f */
[----:B------:R-:W-:Y:S01]  /*1b70*/  IMAD.WIDE.U32 R8, R6, UR20, R8 ;  /* 0x0000001406087c25 */ /* 0x000fe2000f8e0008 */
[----:B------:R-:W-:Y:S01]  /*1b80*/  USHF.R.S32.HI UR22, URZ, 0x6, UR22 ;  /* 0x000000063f167899 */ /* 0x000fe20008011416 */
[----:B------:R-:W-:Y:S01]  /*1b90*/  BSSY B1, `(.L_x_604) ;  /* 0x00008d0000017945 */ /* 0x000fe20003800000 */
[----:B------:R-:W-:Y:S01]  /*1ba0*/  UIMAD UR29, UR53, UR29, UR18 ;  /* 0x0000001d351d72a4 */ /* 0x000fe2000f8e0212 */
[----:B------:R-:W-:Y:S01]  /*1bb0*/  IMAD R5, R7, UR20, R5 ;  /* 0x0000001407057c24 */ /* 0x000fe2000f8e0205 */
[----:B------:R-:W-:Y:S01]  /*1bc0*/  UIADD3.X UR18, UR50, UR21, UR48, UP2, UP0 ;  /* 0x0000001532127290 */ /* 0x000fe200097e0430 */
[----:B------:R-:W-:Y:S01]  /*1bd0*/  IMAD.U32 R15, RZ, RZ, UR28 ;  /* 0x0000001cff0f7e24 */ /* 0x000fe2000f8e00ff */
[----:B------:R-:W-:Y:S01]  /*1be0*/  UISETP.LT.AND UP0, UPT, URZ, UR22, UPT ;  /* 0x000000163f00728c */ /* 0x000fe2000bf01270 */
[----:B------:R-:W-:Y:S01]  /*1bf0*/  IMAD.IADD R9, R9, 0x1, R5 ;  /* 0x0000000109097824 */ /* 0x000fe200078e0205 */
[----:B------:R-:W-:Y:S01]  /*1c00*/  IADD3 R5, P0, R10, UR19, RZ ;  /* 0x000000130a057c10 */ /* 0x000fe2000ff1e0ff */
[----:B------:R-:W-:Y:S01]  /*1c10*/  IMAD.WIDE.U32 R12, R16, UR30, R232 ;  /* 0x0000001e100c7c25 */ /* 0x000fe2000f8e00e8 */
[----:B------:R-:W-:Y:S01]  /*1c20*/  USEL UR22, URZ, UR22, !UP0 ;  /* 0x000000163f167287 */ /* 0x000fe2000c000000 */
[----:B------:R-:W-:Y:S01]  /*1c30*/  IADD3 R249, R232, 0xc0, RZ ;  /* 0x000000c0e8f97810 */ /* 0x000fe20007ffe0ff */
[----:B------:R-:W-:Y:S01]  /*1c40*/  ULDC.64 UR26, c[0x0][0x400] ;  /* 0x00010000001a7ab9 */ /* 0x000fe20000000a00 */
[----:B------:R-:W-:Y:S01]  /*1c50*/  LEA.HI.X.SX32 R10, R10, UR18, 0x1, P0 ;  /* 0x000000120a0a7c11 */ /* 0x000fe200080f0eff */
[----:B------:R-:W-:Y:S01]  /*1c60*/  UISETP.GT.AND UP0, UPT, UR43, UR22, UPT ;  /* 0x000000162b00728c */ /* 0x000fe2000bf04270 */
[----:B------:R-:W-:Y:S01]  /*1c70*/  LEA R228, P0, R5, UR26, 0x2 ;  /* 0x0000001a05e47c11 */ /* 0x000fe2000f8010ff */
[----:B------:R-:W-:Y:S01]  /*1c80*/  IMAD.WIDE.U32 R8, R15, UR53, R8 ;  /* 0x000000350f087c25 */ /* 0x000fe2000f8e0008 */
[----:B------:R-:W-:Y:S01]  /*1c90*/  ULDC.64 UR16, c[0x0][0x258] ;  /* 0x0000960000107ab9 */ /* 0x000fe20000000a00 */
[----:B------:R-:W-:Y:S01]  /*1ca0*/  IADD3 R12, P2, R12, UR42, RZ ;  /* 0x0000002a0c0c7c10 */ /* 0x000fe2000ff5e0ff */
[----:B------:R-:W-:Y:S01]  /*1cb0*/  UIMAD UR25, UR38, UR16, URZ ;  /* 0x00000010261972a4 */ /* 0x000fe2000f8e023f */
[----:B------:R-:W-:Y:S01]  /*1cc0*/  IMAD R20, R16, UR31, R11 ;  /* 0x0000001f10147c24 */ /* 0x000fe2000f8e020b */
[----:B------:R-:W-:Y:S01]  /*1cd0*/  LEA.HI.X R229, R5, UR27, R10, 0x2, P0 ;  /* 0x0000001b05e57c11 */ /* 0x000fe200080f140a */
[----:B------:R-:W-:Y:S01]  /*1ce0*/  UIADD3 UR38, UR20, UR44, URZ ;  /* 0x0000002c14267290 */ /* 0x000fe2000fffe03f */
[----:B------:R-:W-:Y:S01]  /*1cf0*/  PLOP3.LUT P0, PT, PT, PT, UP0, 0x80, 0x0 ;  /* 0x000000000000781c */ /* 0x000fe20003f0f008 */
[----:B------:R-:W-:Y:S01]  /*1d00*/  ULDC.64 UR58, c[0x0][0x478] ;  /* 0x00011e00003a7ab9 */ /* 0x000fe20000000a00 */
[----:B------:R-:W-:Y:S01]  /*1d10*/  IADD3 R11, R9, UR29, RZ ;  /* 0x0000001d090b7c10 */ /* 0x000fe2000fffe0ff */
[----:B------:R-:W-:Y:S01]  /*1d20*/  IMAD.MOV.U32 R10, RZ, RZ, R8 ;  /* 0x000000ffff0a7224 */ /* 0x000fe200078e0008 */
[----:B------:R-:W-:Y:S01]  /*1d30*/  IADD3.X R13, R13, UR40, R20, P2, !PT ;  /* 0x000000280d0d7c10 */ /* 0x000fe200097fe414 */
[----:B------:R-:W-:Y:S01]  /*1d40*/  IMAD.U32 R19, RZ, RZ, UR16 ;  /* 0x00000010ff137e24 */ /* 0x000fe2000f8e00ff */
[----:B------:R-:W-:Y:S01]  /*1d50*/  UIMAD UR25, UR53, UR17, UR25 ;  /* 0x00000011351972a4 */ /* 0x000fe2000f8e0219 */
[----:B------:R-:W-:Y:S01]  /*1d60*/  IMAD R5, R26, R6, RZ ;  /* 0x000000061a057224 */ /* 0x000fe200078e02ff */
[----:B------:R-:W-:Y:S01]  /*1d70*/  ULDC.64 UR48, c[0x0][0x2b0] ;  /* 0x0000ac0000307ab9 */ /* 0x000fe20000000a00 */
[----:B------:R-:W-:Y:S01]  /*1d80*/  UIMAD.WIDE UR16, UR39, 0x4, UR58 ;  /* 0x00000004271078a5 */ /* 0x000fe2000f8e023a */
[----:B------:R-:W-:Y:S01]  /*1d90*/  IMAD.WIDE.U32 R12, R19, UR53, R12 ;  /* 0x00000035130c7c25 */ /* 0x000fe2000f8e000c */
[----:B------:R-:W-:Y:S01]  /*1da0*/  UIMAD.WIDE UR38, UR38, 0x4, UR48 ;  /* 0x00000004262678a5 */ /* 0x000fe2000f8e0230 */
[----:B------:R-:W-:-:S02]  /*1db0*/  ULDC.64 UR26, c[0x0][0x210] ;  /* 0x00008400001a7ab9 */ /* 0x000fc40000000a00 */
[----:B------:R-:W-:Y:S01]  /*1dc0*/  IMAD.WIDE.U32 R10, R4, R6, R10 ;  /* 0x00000006040a7225 */ /* 0x000fe200078e000a */
[----:B------:R-:W-:Y:S01]  /*1dd0*/  ULDC.64 UR20, c[0x0][0x3e0] ;  /* 0x0000f80000147ab9 */ /* 0x000fe20000000a00 */
[----:B------:R-:W-:Y:S01]  /*1de0*/  UMOV UR19, UR16 ;  /* 0x0000001000137c82 */ /* 0x000fe20008000000 */
[----:B------:R-:W-:Y:S01]  /*1df0*/  LEA R234, P3, R12, UR26, 0x1 ;  /* 0x0000001a0cea7c11 */ /* 0x000fe2000f8608ff */
[----:B------:R-:W-:Y:S01]  /*1e00*/  IMAD R5, R4, R7, R5 ;  /* 0x0000000704057224 */ /* 0x000fe200078e0205 */
[----:B------:R-:W-:Y:S01]  /*1e10*/  LEA R235, P2, R10, UR20, 0x1 ;  /* 0x000000140aeb7c11 */ /* 0x000fe2000f8408ff */
[----:B------:R-:W-:Y:S01]  /*1e20*/  UMOV UR18, UR17 ;  /* 0x0000001100127c82 */ /* 0x000fe20008000000 */
[----:B------:R-:W-:Y:S01]  /*1e30*/  IADD3 R21, R13, UR25, RZ ;  /* 0x000000190d157c10 */ /* 0x000fe2000fffe0ff */
[----:B------:R-:W-:Y:S01]  /*1e40*/  IMAD.IADD R17, R11, 0x1, R5 ;  /* 0x000000010b117824 */ /* 0x000fe200078e0205 */
[----:B------:R-:W-:Y:S01]  /*1e50*/  UIADD3 UR10, UR43, -0x1, URZ ;  /* 0xffffffff2b0a7890 */ /* 0x000fe2000fffe03f */
[C---:B------:R-:W-:Y:S01]  /*1e60*/  VIADD R247, R232.reuse, 0x40 ;  /* 0x00000040e8f77836 */ /* 0x040fe20000000000 */
[----:B------:R-:W-:Y:S01]  /*1e70*/  UMOV UR17, UR38 ;  /* 0x0000002600117c82 */ /* 0x000fe20008000000 */
[----:B------:R-:W-:Y:S01]  /*1e80*/  UMOV UR16, UR39 ;  /* 0x0000002700107c82 */ /* 0x000fe20008000000 */
[----:B------:R-:W-:Y:S01]  /*1e90*/  VIADD R248, R232, 0x80 ;  /* 0x00000080e8f87836 */ /* 0x000fe20000000000 */
[----:B------:R-:W-:-:S02]  /*1ea0*/  LEA.HI.X R236, R12, UR27, R21, 0x1, P3 ;  /* 0x0000001b0cec7c11 */ /* 0x000fc400098f0c15 */
        /* <DEDUP_REMOVED lines=21> */
.L_x_610:
        /* <DEDUP_REMOVED lines=20> */
.L_x_611:
[----:B------:R-:W-:Y:S01]  /*2140*/  UIMAD UR5, UR18, UR12, URZ ;  /* 0x0000000c120572a4 */ /* 0x000fe2000f8e023f */
[----:B------:R-:W-:Y:S01]  /*2150*/  IMAD.U32 R6, RZ, RZ, UR12 ;  /* 0x0000000cff067e24 */ /* 0x000fe2000f8e00ff */
[----:B------:R-:W-:Y:S01]  /*2160*/  UIADD3 UR6, -UR33, UR6, URZ ;  /* 0x0000000621067290 */ /* 0x000fe2000fffe13f */
[----:B------:R-:W-:Y:S01]  /*2170*/  BSSY B0, `(.L_x_612) ;  /* 0x0000023000007945 */ /* 0x000fe20003800000 */
[----:B------:R-:W-:Y:S01]  /*2180*/  UIMAD UR5, UR33, UR13, UR5 ;  /* 0x0000000d210572a4 */ /* 0x000fe2000f8e0205 */
[----:B------:R-:W-:Y:S01]  /*2190*/  IMAD.WIDE.U32 R6, R6, UR33, R232 ;  /* 0x0000002106067c25 */ /* 0x000fe2000f8e00e8 */
[----:B------:R-:W-:Y:S01]  /*21a0*/  USHF.R.S32.HI UR20, URZ, 0x1f, UR53 ;  /* 0x0000001f3f147899 */ /* 0x000fe20008011435 */
[----:B------:R-:W-:Y:S01]  /*21b0*/  ULDC.64 UR14, c[0x0][0x468] ;  /* 0x00011a00000e7ab9 */ /* 0x000fe20000000a00 */
[----:B------:R-:W-:Y:S02]  /*21c0*/  ISETP.GE.AND P5, PT, R4, UR6, PT ;  /* 0x0000000604007c0c */ /* 0x000fe4000bfa6270 */
[----:B------:R-:W-:Y:S01]  /*21d0*/  MOV R5, UR5 ;  /* 0x0000000500057c02 */ /* 0x000fe20008000f00 */
[----:B------:R-:W-:Y:S01]  /*21e0*/  UIMAD UR5, UR20, UR14, URZ ;  /* 0x0000000e140572a4 */ /* 0x000fe2000f8e023f */
[----:B------:R-:W-:Y:S01]  /*21f0*/  IADD3 R8, P0, R6, UR7, RZ ;  /* 0x0000000706087c10 */ /* 0x000fe2000ff1e0ff */
[----:B------:R-:W-:-:S02]  /*2200*/  VIADD R6, R4, 0x20 ;  /* 0x0000002004067836 */ /* 0x000fc40000000000 */
[----:B------:R-:W-:Y:S01]  /*2210*/  UIMAD UR15, UR53, UR15, UR5 ;  /* 0x0000000f350f72a4 */ /* 0x000fe2000f8e0205 */
[----:B------:R-:W-:Y:S02]  /*2220*/  IADD3.X R9, R7, UR19, R5, P0, !PT ;  /* 0x0000001307097c10 */ /* 0x000fe400087fe405 */
        /* <DEDUP_REMOVED lines=11> */
[----:B------:R-:W-:Y:S01]  /*22e0*/  IMAD R5, R4, UR13, R5 ;  /* 0x0000000d04057c24 */ /* 0x000fe2000f8e0205 */
        /* <DEDUP_REMOVED lines=11> */
.L_x_613:
[----:B------:R-:W-:Y:S05]  /*23a0*/  BSYNC B0 ;  /* 0x0000000000007941 */ /* 0x000fea0003800000 */
.L_x_612:
        /* <DEDUP_REMOVED lines=21> */
.L_x_615:
[----:B------:R-:W-:Y:S05]  /*2500*/  BSYNC B0 ;  /* 0x0000000000007941 */ /* 0x000fea0003800000 */
.L_x_614:
        /* <DEDUP_REMOVED lines=34> */
.L_x_617:
[----:B------:R-:W-:Y:S05]  /*2730*/  BSYNC B0 ;  /* 0x0000000000007941 */ /* 0x000fea0003800000 */
.L_x_616:
        /* <DEDUP_REMOVED lines=23> */
.L_x_609:
        /* <DEDUP_REMOVED lines=53> */
.L_x_620:
[----:B------:R-:W-:Y:S05]  /*2c00*/  BSYNC B0 ;  /* 0x0000000000007941 */ /* 0x000fea0003800000 */
.L_x_619:
        /* <DEDUP_REMOVED lines=16> */
[C---:B------:R-:W-:Y:S01]  /*2d10*/  @!P4 LEA R10, P1, R6.reuse, R235, 0x6 ;  /* 0x000000eb060ac211 */ /* 0x040fe200078230ff */
        /* <DEDUP_REMOVED lines=28> */
.L_x_622:
[----:B------:R-:W-:Y:S05]  /*2ee0*/  BSYNC B0 ;  /* 0x0000000000007941 */ /* 0x000fea0003800000 */
.L_x_621:
        /* <DEDUP_REMOVED lines=44> */
.L_x_624:
[----:B------:R-:W-:Y:S05]  /*31b0*/  BSYNC B0 ;  /* 0x0000000000007941 */ /* 0x000fea0003800000 */
.L_x_623:
        /* <DEDUP_REMOVED lines=47> */
.L_x_626:
[----:B------:R-:W-:Y:S05]  /*34b0*/  BSYNC B0 ;  /* 0x0000000000007941 */ /* 0x000fea0003800000 */
.L_x_625:
[----:B------:R-:W-:Y:S01]  /*34c0*/  UIADD3 UR11, -UR33, UR6, URZ ;  /* 0x00000006210b7290 */ /* 0x000fe2000fffe13f */
[----:B--23--:R-:W-:Y:S01]  /*34d0*/  IMAD.WIDE.U32 R6, R23, UR33, R232 ;  /* 0x0000002117067c25 */ /* 0x00cfe2000f8e00e8 */
[----:B------:R-:W-:Y:S01]  /*34e0*/  UIMAD UR20, UR28, UR12, URZ ;  /* 0x0000000c1c1472a4 */ /* 0x000fe2000f8e023f */
[----:B------:R-:W-:Y:S01]  /*34f0*/  BSSY B0, `(.L_x_627) ;  /* 0x0000042000007945 */ /* 0x000fe20003800000 */
[----:B------:R-:W-:Y:S02]  /*3500*/  ISETP.GE.AND P6, PT, R246, UR5, PT ;  /* 0x00000005f6007c0c */ /* 0x000fe4000bfc6270 */
[----:B------:R-:W-:Y:S01]  /*3510*/  ISETP.GE.AND P4, PT, R4, UR11, PT ;  /* 0x0000000b04007c0c */ /* 0x000fe2000bf86270 */
[----:B------:R-:W-:Y:S01]  /*3520*/  UIMAD UR20, UR33, UR13, UR20 ;  /* 0x0000000d211472a4 */ /* 0x000fe2000f8e0214 */
[----:B------:R-:W-:Y:S02]  /*3530*/  IADD3 R10, P0, R6, UR32, RZ ;  /* 0x00000020060a7c10 */ /* 0x000fe4000ff1e0ff */
[----:B------:R-:W-:-:S03]  /*3540*/  IADD3 R6, R246, 0x8, RZ ;  /* 0x00000008f6067810 */ /* 0x000fc60007ffe0ff */
[----:B------:R-:W-:Y:S01]  /*3550*/  IMAD.U32 R5, RZ, RZ, UR20 ;  /* 0x00000014ff057e24 */ /* 0x000fe2000f8e00ff */
[----:B------:R-:W-:Y:S01]  /*3560*/  ULDC.64 UR20, c[0x0][0x260] ;  /* 0x0000980000147ab9 */ /* 0x000fe20000000a00 */
[----:B------:R-:W-:-:S03]  /*3570*/  ISETP.GE.AND P5, PT, R6, UR5, PT ;  /* 0x0000000506007c0c */ /* 0x000fc6000bfa6270 */
        /* <DEDUP_REMOVED lines=57> */
.L_x_628:
[----:B------:R-:W-:Y:S05]  /*3910*/  BSYNC B0 ;  /* 0x0000000000007941 */ /* 0x000fea0003800000 */
.L_x_627:
        /* <DEDUP_REMOVED lines=59> */
.L_x_630:
[----:B------:R-:W-:Y:S05]  /*3cd0*/  BSYNC B0 ;  /* 0x0000000000007941 */ /* 0x000fea0003800000 */
.L_x_629:
[----:B------:R-:W-:Y:S01]  /*3ce0*/  UIMAD UR5, UR28, UR14, URZ ;  /* 0x0000000e1c0572a4 */ /* 0x000fe2000f8e023f */
[----:B-1-3--:R-:W-:Y:S01]  /*3cf0*/  IMAD.WIDE.U32 R6, R19, UR33, R232 ;  /* 0x0000002113067c25 */ /* 0x00afe2000f8e00e8 */
[----:B------:R1:W-:Y:S01]  /*3d00*/  @P4 STS.128 [R230+0x18000], RZ ;  /* 0x018000ffe6004388 */ /* 0x0003e20000000c00 */
[----:B------:R-:W-:Y:S01]  /*3d10*/  ULDC.64 UR12, c[0x0][0x268] ;  /* 0x00009a00000c7ab9 */ /* 0x000fe20000000a00 */
[----:B------:R-:W-:Y:S01]  /*3d20*/  UIMAD UR5, UR33, UR15, UR5 ;  /* 0x0000000f210572a4 */ /* 0x000fe2000f8e0205 */
[----:B------:R-:W-:Y:S01]  /*3d30*/  IMAD R5, R25, UR12, RZ ;  /* 0x0000000c19057c24 */ /* 0x000fe2000f8e02ff */
[----:B------:R1:W-:Y:S01]  /*3d40*/  @P4 STS.128 [R230+0x1a000], RZ ;  /* 0x01a000ffe6004388 */ /* 0x0003e20000000c00 */
[----:B------:R-:W-:Y:S01]  /*3d50*/  IADD3 R10, P0, R6, UR34, RZ ;  /* 0x00000022060a7c10 */ /* 0x000fe2000ff1e0ff */
[----:B------:R-:W-:Y:S01]  /*3d60*/  BSSY B0, `(.L_x_631) ;  /* 0x0000038000007945 */ /* 0x000fe20003800000 */
[----:B------:R-:W-:Y:S01]  /*3d70*/  IMAD R16, R18, UR13, R5 ;  /* 0x0000000d12107c24 */ /* 0x000fe2000f8e0205 */
[----:B------:R1:W-:Y:S01]  /*3d80*/  @P4 STS.128 [R230+0x1c000], RZ ;  /* 0x01c000ffe6004388 */ /* 0x0003e20000000c00 */
[----:B------:R-:W-:-:S03]  /*3d90*/  MOV R6, UR5 ;  /* 0x0000000500067c02 */ /* 0x000fc60008000f00 */
[----:B------:R1:W-:Y:S01]  /*3da0*/  @P4 STS.128 [R230+0x1e000], RZ ;  /* 0x01e000ffe6004388 */ /* 0x0003e20000000c00 */
[----:B------:R-:W-:-:S03]  /*3db0*/  IADD3.X R11, R7, UR36, R6, P0, !PT ;  /* 0x00000024070b7c10 */ /* 0x000fc600087fe406 */
[----:B------:R-:W-:-:S05]  /*3dc0*/  IMAD.WIDE.U32 R10, R18, UR12, R10 ;  /* 0x0000000c120a7c25 */ /* 0x000fca000f8e000a */
[----:B------:R-:W-:Y:S01]  /*3dd0*/  IADD3 R17, R11, R16, RZ ;  /* 0x000000100b117210 */ /* 0x000fe20007ffe0ff */
[----:B------:R-:W-:Y:S06]  /*3de0*/  @P4 BRA `(.L_x_632) ;  /* 0x0000000000bc4947 */ /* 0x000fec0003800000 */
        /* <DEDUP_REMOVED lines=47> */
.L_x_632:
[----:B------:R-:W-:Y:S05]  /*40e0*/  BSYNC B0 ;  /* 0x0000000000007941 */ /* 0x000fea0003800000 */
.L_x_631:
        /* <DEDUP_REMOVED lines=57> */
.L_x_634:
[----:B------:R-:W-:Y:S05]  /*4480*/  BSYNC B0 ;  /* 0x0000000000007941 */ /* 0x000fea0003800000 */
.L_x_633:
[----:B------:R-:W-:Y:S01]  /*4490*/  ULDC.64 UR14, c[0x0][0x3c8] ;  /* 0x0000f200000e7ab9 */ /* 0x000fe20000000a00 */
[----:B------:R-:W-:Y:S01]  /*44a0*/  USHF.R.S32.HI UR11, URZ, 0x1f, UR53 ;  /* 0x0000001f3f0b7899 */ /* 0x000fe20008011435 */
[----:B------:R-:W0:Y:S01]  /*44b0*/  LDGDEPBAR ;  /* 0x00000000000079af */ /* 0x000e220000000000 */
[----:B------:R-:W-:Y:S01]  /*44c0*/  UISETP.NE.U32.AND UP1, UPT, UR14, URZ, UPT ;  /* 0x0000003f0e00728c */ /* 0x000fe2000bf25070 */
[----:B-1-3--:R-:W-:Y:S01]  /*44d0*/  SHF.R.S32.HI R7, RZ, 0x1f, R246 ;  /* 0x0000001fff077819 */ /* 0x00afe200000114f6 */
[----:B------:R-:W-:Y:S01]  /*44e0*/  IMAD.MOV.U32 R242, RZ, RZ, 0x7f800000 ;  /* 0x7f800000fff27424 */ /* 0x000fe200078e00ff */
[----:B------:R-:W-:Y:S01]  /*44f0*/  ULDC UR25, c[0x0][0x2d0] ;  /* 0x0000b40000197ab9 */ /* 0x000fe20000000800 */
[----:B------:R-:W-:Y:S01]  /*4500*/  UISETP.NE.AND.EX UP1, UPT, UR15, URZ, UPT, UP1 ;  /* 0x0000003f0f00728c */ /* 0x000fe2000bf25310 */
[----:B------:R-:W-:Y:S01]  /*4510*/  IMAD.MOV.U32 R243, RZ, RZ, 0x7f800000 ;  /* 0x7f800000fff37424 */ /* 0x000fe200078e00ff */
[----:B------:R-:W-:-:S04]  /*4520*/  ULDC UR27, c[0x0][0x398] ;  /* 0x0000e600001b7ab9 */ /* 0x000fc80000000800 */
[----:B------:R-:W-:-:S05]  /*4530*/  PLOP3.LUT P0, PT, PT, PT, UP1, 0x80, 0x0 ;  /* 0x000000000000781c */ /* 0x000fca0003f0f018 */
[----:B------:R-:W-:Y:S01]  /*4540*/  @UP1 ULDC.64 UR20, c[0x0][0x3d0] ;  /* 0x0000f40000141ab9 */ /* 0x000fe20000000a00 */
[----:B------:R-:W-:Y:S01]  /*4550*/  @UP1 UMOV UR12, UR53 ;  /* 0x00000035000c1c82 */ /* 0x000fe20008000000 */
[----:B------:R-:W-:Y:S01]  /*4560*/  @UP1 UIMAD UR5, UR54, UR20, URZ ;  /* 0x00000014360512a4 */ /* 0x000fe2000f8e023f */
[----:B------:R-:W-:Y:S02]  /*4570*/  @UP1 UMOV UR13, UR11 ;  /* 0x0000000b000d1c82 */ /* 0x000fe40008000000 */
[----:B------:R-:W-:Y:S02]  /*4580*/  @UP1 UIMAD.WIDE.U32 UR12, UR45, UR20, UR12 ;  /* 0x000000142d0c12a5 */ /* 0x000fe4000f8e000c */
[----:B------:R-:W-:Y:S02]  /*4590*/  @UP1 UIMAD UR5, UR45, UR21, UR5 ;  /* 0x000000152d0512a4 */ /* 0x000fe4000f8e0205 */
[----:B------:R-:W-:Y:S02]  /*45a0*/  @UP1 ULEA UR14, UP0, UR12, UR14, 0x2 ;  /* 0x0000000e0c0e1291 */ /* 0x000fe4000f80103f */
[----:B------:R-:W-:-:S02]  /*45b0*/  @UP1 UIADD3 UR5, UR13, UR5, URZ ;  /* 0x000000050d051290 */ /* 0x000fc4000fffe03f */
[----:B------:R-:W-:Y:S02]  /*45c0*/  UIADD3 UR33, UR33, UR7, URZ ;  /* 0x0000000721217290 */ /* 0x000fe4000fffe03f */
[----:B------:R-:W-:Y:S01]  /*45d0*/  @UP1 ULEA.HI.X UR15, UR12, UR15, UR5, 0x2, UP0 ;  /* 0x0000000f0c0f1291 */ /* 0x000fe200080f1405 */
[----:B------:R-:W-:Y:S01]  /*45e0*/  IMAD.U32 R4, RZ, RZ, UR14 ;  /* 0x0000000eff047e24 */ /* 0x000fe2000f8e00ff */
[----:B------:R-:W-:Y:S01]  /*45f0*/  CS2R R190, SRZ ;  /* 0x0000000000be7805 */ /* 0x000fe2000001ff00 */
[----:B------:R-:W-:Y:S01]  /*4600*/  @UP1 ULDC UR5, c[0x0][0x2e8] ;  /* 0x0000ba0000051ab9 */ /* 0x000fe20000000800 */
[----:B------:R-:W-:Y:S01]  /*4610*/  IMAD.SHL.U32 R245, R246, 0x4, RZ ;  /* 0x00000004f6f57824 */ /* 0x000fe200078e00ff */
[----:B------:R-:W-:Y:S01]  /*4620*/  CS2R R188, SRZ ;  /* 0x0000000000bc7805 */ /* 0x000fe2000001ff00 */
[----:B------:R-:W-:Y:S01]  /*4630*/  IMAD.U32 R5, RZ, RZ, UR15 ;  /* 0x0000000fff057e24 */ /* 0x000fe2000f8e00ff */
[----:B------:R-:W-:Y:S02]  /*4640*/  CS2R R194, SRZ ;  /* 0x0000000000c27805 */ /* 0x000fe4000001ff00 */
[----:B------:R-:W-:-:S02]  /*4650*/  CS2R R192, SRZ ;  /* 0x0000000000c07805 */ /* 0x000fc4000001ff00 */
[----:B------:R-:W-:Y:S02]  /*4660*/  CS2R R186, SRZ ;  /* 0x0000000000ba7805 */ /* 0x000fe4000001ff00 */
[----:B------:R-:W-:Y:S01]  /*4670*/  CS2R R184, SRZ ;  /* 0x0000000000b87805 */ /* 0x000fe2000001ff00 */
[----:B------:R1:W3:Y:S01]  /*4680*/  @P0 LDG.E R6, desc[UR8][R4.64] ;  /* 0x0000000804060981 */ /* 0x0002e2000c1e1900 */
        /* <DEDUP_REMOVED lines=24> */
[C---:B-1----:R-:W-:Y:S01]  /*4810*/  IMAD.SHL.U32 R4, R246.reuse, 0x4, RZ ;  /* 0x00000004f6047824 */ /* 0x042fe200078e00ff */
[----:B------:R-:W-:Y:S02]  /*4820*/  SHF.L.U64.HI R5, R246, 0x2, R7 ;  /* 0x00000002f6057819 */ /* 0x000fe40000010207 */
[----:B------:R-:W-:Y:S02]  /*4830*/  CS2R R134, SRZ ;  /* 0x0000000000867805 */ /* 0x000fe4000001ff00 */
[----:B------:R-:W-:Y:S02]  /*4840*/  CS2R R132, SRZ ;  /* 0x0000000000847805 */ /* 0x000fe4000001ff00 */
[----:B------:R-:W-:-:S02]  /*4850*/  CS2R R78, SRZ ;  /* 0x00000000004e7805 */ /* 0x000fc4000001ff00 */
[----:B------:R-:W-:Y:S02]  /*4860*/  IADD3 R4, P1, R4, UR17, RZ ;  /* 0x0000001104047c10 */ /* 0x000fe4000ff3e0ff */
[----:B------:R-:W-:Y:S02]  /*4870*/  CS2R R76, SRZ ;  /* 0x00000000004c7805 */ /* 0x000fe4000001ff00 */
[----:B------:R-:W-:Y:S02]  /*4880*/  CS2R R82, SRZ ;  /* 0x0000000000527805 */ /* 0x000fe4000001ff00 */
[----:B------:R-:W-:Y:S02]  /*4890*/  CS2R R80, SRZ ;  /* 0x0000000000507805 */ /* 0x000fe4000001ff00 */
[----:B------:R-:W-:Y:S02]  /*48a0*/  IADD3.X R5, R5, UR16, RZ, P1, !PT ;  /* 0x0000001005057c10 */ /* 0x000fe40008ffe4ff */
[----:B------:R-:W-:-:S02]  /*48b0*/  CS2R R74, SRZ ;  /* 0x00000000004a7805 */ /* 0x000fc4000001ff00 */
[----:B------:R-:W-:Y:S02]  /*48c0*/  CS2R R72, SRZ ;  /* 0x0000000000487805 */ /* 0x000fe4000001ff00 */
[----:B------:R-:W-:Y:S02]  /*48d0*/  CS2R R70, SRZ ;  /* 0x0000000000467805 */ /* 0x000fe4000001ff00 */
[----:B------:R-:W-:Y:S01]  /*48e0*/  CS2R R68, SRZ ;  /* 0x0000000000447805 */ /* 0x000fe2000001ff00 */
[----:B------:R-:W5:Y:S01]  /*48f0*/  @!P6 LDG.E R242, desc[UR8][R4.64] ;  /* 0x0000000804f2e981 */ /* 0x000f62000c1e1900 */
[----:B------:R-:W-:Y:S02]  /*4900*/  CS2R R62, SRZ ;  /* 0x00000000003e7805 */ /* 0x000fe4000001ff00 */
[----:B------:R-:W-:Y:S02]  /*4910*/  CS2R R60, SRZ ;  /* 0x00000000003c7805 */ /* 0x000fe4000001ff00 */
[----:B------:R-:W-:Y:S01]  /*4920*/  CS2R R66, SRZ ;  /* 0x0000000000427805 */ /* 0x000fe2000001ff00 */
[----:B------:R1:W5:Y:S01]  /*4930*/  @!P5 LDG.E R243, desc[UR8][R4.64+0x20] ;  /* 0x0000200804f3d981 */ /* 0x000362000c1e1900 */
[----:B------:R-:W-:Y:S01]  /*4940*/  UIADD3 UR26, -UR6, 0x40, UR33 ;  /* 0x00000040061a7890 */ /* 0x000fe2000fffe121 */
        /* <DEDUP_REMOVED lines=20> */
[----:B------:R-:W-:Y:S01]  /*4a90*/  ULDC UR28, c[0x0][0x394] ;  /* 0x0000e500001c7ab9 */ /* 0x000fe20000000800 */
[----:B------:R-:W-:Y:S02]  /*4aa0*/  CS2R R20, SRZ ;  /* 0x0000000000147805 */ /* 0x000fe4000001ff00 */
[----:B------:R-:W-:Y:S01]  /*4ab0*/  SHF.L.U64.HI R244, R246, 0x2, R7 ;  /* 0x00000002f6f47819 */ /* 0x000fe20000010207 */
[----:B-1----:R-:W3:Y:S01]  /*4ac0*/  @P0 MUFU.RCP R4, UR5 ;  /* 0x0000000500040d08 */ /* 0x002ee20008001000 */
[----:B------:R-:W-:Y:S01]  /*4ad0*/  UMOV UR5, URZ ;  /* 0x0000003f00057c82 */ /* 0x000fe20008000000 */
[----:B------:R-:W-:Y:S01]  /*4ae0*/  UMOV UR13, UR28 ;  /* 0x0000001c000d7c82 */ /* 0x000fe20008000000 */
[----:B------:R-:W-:Y:S01]  /*4af0*/  UIADD3 UR26, UR26, -UR46, URZ ;  /* 0x8000002e1a1a7290 */ /* 0x000fe2000fffe03f */
[----:B------:R-:W-:Y:S01]  /*4b00*/  ULDC UR28, c[0x0][0x2dc] ;  /* 0x0000b700001c7ab9 */ /* 0x000fe20000000800 */
[----:B------:R-:W-:Y:S01]  /*4b10*/  ULDC UR21, c[0x0][0x2ec] ;  /* 0x0000bb0000157ab9 */ /* 0x000fe20000000800 */
[----:B---3--:R-:W-:-:S05]  /*4b20*/  @P0 FMUL.FTZ R4, R6, R4 ;  /* 0x0000000406040220 */ /* 0x008fca0000410000 */
[----:B------:R-:W-:-:S13]  /*4b30*/  @P0 R2UR UR11, R4 ;  /* 0x00000000040b02ca */ /* 0x000fda00000e0000 */
[----:B------:R-:W-:-:S05]  /*4b40*/  @UP1 UMOV UR5, UR11 ;  /* 0x0000000b00051c82 */ /* 0x000fca0008000000 */
.L_x_639:
[----:B------:R-:W0:Y:S01]  /*4b50*/  LDGDEPBAR ;  /* 0x00000000000079af */ /* 0x000e220000000000 */
[----:B------:R-:W-:Y:S01]  /*4b60*/  IADD3 R112, P0, R245, UR19, RZ ;  /* 0x00000013f5707c10 */ /* 0x000fe2000ff1e0ff */
[----:B------:R-:W-:Y:S01]  /*4b70*/  USHF.L.U32 UR11, UR10, 0x6, URZ ;  /* 0x000000060a0b7899 */ /* 0x000fe2000800063f */
[----:B------:R-:W-:Y:S02]  /*4b80*/  UMOV UR12, UR57 ;  /* 0x00000039000c7c82 */ /* 0x000fe40008000000 */
[----:B------:R-:W-:Y:S01]  /*4b90*/  IADD3.X R113, R244, UR18, RZ, P0, !PT ;  /* 0x00000012f4717c10 */ /* 0x000fe200087fe4ff */
[----:B------:R-:W-:Y:S01]  /*4ba0*/  UISETP.GE.AND UP0, UPT, UR11, UR26, UPT ;  /* 0x0000001a0b00728c */ /* 0x000fe2000bf06270 */
[----:B------:R-:W-:Y:S04]  /*4bb0*/  DEPBAR.LE SB0, 0x0 ;  /* 0x000080000000791a */ /* 0x000fe80000000000 */
[----:B------:R-:W-:Y:S06]  /*4bc0*/  BAR.SYNC.DEFER_BLOCKING 0x0 ;  /* 0x0000000000007b1d */ /* 0x000fec0000010000 */
[----:B------:R-:W-:Y:S04]  /*4bd0*/  LDSM.16.M88.4 R16, [R218] ;  /* 0x00000000da10783b */ /* 0x000fe80000000200 */
[----:B-1----:R-:W1:Y:S04]  /*4be0*/  LDSM.16.M88.4 R8, [R3+UR4+0x10000] ;  /* 0x010000040308783b */ /* 0x002e680008000200 */
[----:B------:R-:W3:Y:S04]  /*4bf0*/  LDSM.16.M88.4 R84, [R3+UR4+0x10800] ;  /* 0x010800040354783b */ /* 0x000ee80008000200 */
[----:B------:R-:W-:Y:S04]  /*4c00*/  LDSM.16.M88.4 R88, [R220] ;  /* 0x00000000dc58783b */ /* 0x000fe80000000200 */
[----:B------:R-:W2:Y:S04]  /*4c10*/  LDSM.16.M88.4 R92, [R2] ;  /* 0x00000000025c783b */ /* 0x000ea80000000200 */
[----:B------:R-:W4:Y:S04]  /*4c20*/  LDSM.16.M88.4 R96, [R2+0x800] ;  /* 0x000800000260783b */ /* 0x000f280000000200 */
[----:B------:R-:W-:Y:S04]  /*4c30*/  LDSM.16.M88.4 R100, [R223] ;  /* 0x00000000df64783b */ /* 0x000fe80000000200 */
[----:B------:R-:W4:Y:S04]  /*4c40*/  LDSM.16.M88.4 R104, [R217] ;  /* 0x00000000d968783b */ /* 0x000f280000000200 */
[----:B------:R-:W-:Y:S04]  /*4c50*/  LDSM.16.M88.4 R108, [R216] ;  /* 0x00000000d86c783b */ /* 0x000fe80000000200 */
[----:B-----5:R2:W5:Y:S01]  /*4c60*/  LDG.E R114, desc[UR8][R112.64] ;  /* 0x0000000870727981 */ /* 0x020562000c1e1900 */
[C---:B-1----:R-:W-:Y:S06]  /*4c70*/  HMMA.16816.F32 R4, R16.reuse, R8, RZ ;  /* 0x000000081004723c */ /* 0x042fec00000018ff */
[C---:B------:R-:W-:Y:S06]  /*4c80*/  HMMA.16816.F32 R8, R16.reuse, R10, RZ ;  /* 0x0000000a1008723c */ /* 0x040fec00000018ff */
[C---:B---3--:R-:W-:Y:S01]  /*4c90*/  HMMA.16816.F32 R12, R16.reuse, R84, RZ ;  /* 0x00000054100c723c */ /* 0x048fe200000018ff */
[----:B------:R1:W5:Y:S05]  /*4ca0*/  LDG.E R112, desc[UR8][R112.64+0x20] ;  /* 0x0000200870707981 */ /* 0x00036a000c1e1900 */
[----:B------:R-:W-:Y:S01]  /*4cb0*/  HMMA.16816.F32 R16, R16, R86, RZ ;  /* 0x000000561010723c */ /* 0x000fe200000018ff */
[----:B------:R-:W3:Y:S05]  /*4cc0*/  LDSM.16.M88.4 R84, [R217+0x800] ;  /* 0x00080000d954783b */ /* 0x000eea0000000200 */
[C---:B--2---:R-:W-:Y:S06]  /*4cd0*/  HMMA.16816.F32 R4, R88.reuse, R92, R4 ;  /* 0x0000005c5804723c */ /* 0x044fec0000001804 */
[C---:B------:R-:W-:Y:S01]  /*4ce0*/  HMMA.16816.F32 R8, R88.reuse, R94, R8 ;  /* 0x0000005e5808723c */ /* 0x040fe20000001808 */
[----:B------:R-:W2:Y:S05]  /*4cf0*/  LDSM.16.M88.4 R92, [R222] ;  /* 0x00000000de5c783b */ /* 0x000eaa0000000200 */
[C---:B----4-:R-:W-:Y:S06]  /*4d00*/  HMMA.16816.F32 R12, R88.reuse, R96, R12 ;  /* 0x00000060580c723c */ /* 0x050fec000000180c */
[----:B------:R-:W-:Y:S01]  /*4d10*/  HMMA.16816.F32 R16, R88, R98, R16 ;  /* 0x000000625810723c */ /* 0x000fe20000001810 */
[----:B------:R-:W4:Y:S04]  /*4d20*/  LDSM.16.M88.4 R88, [R216+0x800] ;  /* 0x00080000d858783b */ /* 0x000f280000000200 */
[----:B------:R-:W-:Y:S01]  /*4d30*/  LDSM.16.M88.4 R96, [R218+0x2000] ;  /* 0x00200000da60783b */ /* 0x000fe20000000200 */
[C---:B------:R-:W-:Y:S06]  /*4d40*/  HMMA.16816.F32 R4, R100.reuse, R104, R4 ;  /* 0x000000686404723c */ /* 0x040fec0000001804 */
[C---:B------:R-:W-:Y:S01]  /*4d50*/  HMMA.16816.F32 R8, R100.reuse, R106, R8 ;  /* 0x0000006a6408723c */ /* 0x040fe20000001808 */
[----:B------:R-:W1:Y:S05]  /*4d60*/  LDSM.16.M88.4 R104, [R3+UR4+0x12000] ;  /* 0x012000040368783b */ /* 0x000e6a0008000200 */
[C---:B---3--:R-:W-:Y:S06]  /*4d70*/  HMMA.16816.F32 R12, R100.reuse, R84, R12 ;  /* 0x00000054640c723c */ /* 0x048fec000000180c */
[----:B------:R-:W-:Y:S01]  /*4d80*/  HMMA.16816.F32 R16, R100, R86, R16 ;  /* 0x000000566410723c */ /* 0x000fe20000001810 */
[----:B------:R-:W3:Y:S04]  /*4d90*/  LDSM.16.M88.4 R84, [R3+UR4+0x12800] ;  /* 0x012800040354783b */ /* 0x000ee80008000200 */
[----:B------:R-:W-:Y:S01]  /*4da0*/  LDSM.16.M88.4 R100, [R220+0x2000] ;  /* 0x00200000dc64783b */ /* 0x000fe20000000200 */
[C---:B--2---:R-:W-:Y:S06]  /*4db0*/  HMMA.16816.F32 R4, R92.reuse, R108, R4 ;  /* 0x0000006c5c04723c */ /* 0x044fec0000001804 */
[C---:B------:R-:W-:Y:S01]  /*4dc0*/  HMMA.16816.F32 R8, R92.reuse, R110, R8 ;  /* 0x0000006e5c08723c */ /* 0x040fe20000001808 */
[----:B------:R-:W2:Y:S05]  /*4dd0*/  LDSM.16.M88.4 R108, [R2+0x2000] ;  /* 0x00200000026c783b */ /* 0x000eaa0000000200 */
[C---:B----4-:R-:W-:Y:S06]  /*4de0*/  HMMA.16816.F32 R12, R92.reuse, R88, R12 ;  /* 0x000000585c0c723c */ /* 0x050fec000000180c */
[----:B------:R-:W-:Y:S01]  /*4df0*/  HMMA.16816.F32 R16, R92, R90, R16 ;  /* 0x0000005a5c10723c */ /* 0x000fe20000001810 */
[----:B------:R-:W4:Y:S04]  /*4e00*/  LDSM.16.M88.4 R88, [R2+0x2800] ;  /* 0x002800000258783b */ /* 0x000f280000000200 */
[----:B------:R-:W-:Y:S01]  /*4e10*/  LDSM.16.M88.4 R92, [R223+0x2000] ;  /* 0x00200000df5c783b */ /* 0x000fe20000000200 */
[C---:B-1----:R-:W-:Y:S06]  /*4e20*/  HMMA.16816.F32 R4, R96.reuse, R104, R4 ;  /* 0x000000686004723c */ /* 0x042fec0000001804 */
[C---:B------:R-:W-:Y:S01]  /*4e30*/  HMMA.16816.F32 R8, R96.reuse, R106, R8 ;  /* 0x0000006a6008723c */ /* 0x040fe20000001808 */
[----:B------:R-:W1:Y:S05]  /*4e40*/  LDSM.16.M88.4 R104, [R217+0x2000] ;  /* 0x00200000d968783b */ /* 0x000e6a0000000200 */
[C---:B---3--:R-:W-:Y:S06]  /*4e50*/  HMMA.16816.F32 R12, R96.reuse, R84, R12 ;  /* 0x00000054600c723c */ /* 0x048fec000000180c */
[----:B------:R-:W-:Y:S01]  /*4e60*/  HMMA.16816.F32 R16, R96, R86, R16 ;  /* 0x000000566010723c */ /* 0x000fe20000001810 */
[----:B------:R-:W3:Y:S04]  /*4e70*/  LDSM.16.M88.4 R84, [R217+0x2800] ;  /* 0x00280000d954783b */ /* 0x000ee80000000200 */
        /* <DEDUP_REMOVED lines=62> */
[----:B------:R-:W4:Y:S05]  /*5260*/  LDSM.16.M88.4 R88, [R216+0x6800] ;  /* 0x00680000d858783b */ /* 0x000f2a0000000200 */
[C---:B-1----:R-:W-:Y:S06]  /*5270*/  HMMA.16816.F32 R4, R100.reuse, R104, R4 ;  /* 0x000000686404723c */ /* 0x042fec0000001804 */
[C---:B------:R-:W-:Y:S06]  /*5280*/  HMMA.16816.F32 R8, R100.reuse, R106, R8 ;  /* 0x0000006a6408723c */ /* 0x040fec0000001808 */
[C---:B---3--:R-:W-:Y:S06]  /*5290*/  HMMA.16816.F32 R12, R100.reuse, R84, R12 ;  /* 0x00000054640c723c */ /* 0x048fec000000180c */
[----:B------:R-:W-:Y:S01]  /*52a0*/  HMMA.16816.F32 R16, R100, R86, R16 ;  /* 0x000000566410723c */ /* 0x000fe20000001810 */
[----:B------:R-:W-:Y:S04]  /*52b0*/  IMAD.U32 R85, RZ, RZ, UR23 ;  /* 0x00000017ff557e24 */ /* 0x000fe8000f8e00ff */
[----:B------:R-:W-:Y:S01]  /*52c0*/  IMAD R85, R85, 0x40, R252 ;  /* 0x0000004055557824 */ /* 0x000fe200078e02fc */
[C---:B--2---:R-:W-:Y:S05]  /*52d0*/  HMMA.16816.F32 R4, R92.reuse, R108, R4 ;  /* 0x0000006c5c04723c */ /* 0x044fea0000001804 */
[----:B------:R-:W-:Y:S01]  /*52e0*/  IADD3 R84, R246, -UR7, -R85 ;  /* 0x80000007f6547c10 */ /* 0x000fe2000fffe855 */
[C---:B------:R-:W-:Y:S05]  /*52f0*/  HMMA.16816.F32 R8, R92.reuse, R110, R8 ;  /* 0x0000006e5c08723c */ /* 0x040fea0000001808 */
[----:B------:R-:W-:Y:S01]  /*5300*/  VIADD R84, R84, UR6 ;  /* 0x0000000654547c36 */ /* 0x000fe20008000000 */
[C---:B----4-:R-:W-:Y:S05]  /*5310*/  HMMA.16816.F32 R12, R92.reuse, R88, R12 ;  /* 0x000000585c0c723c */ /* 0x050fea000000180c */
[----:B------:R-:W-:Y:S01]  /*5320*/  VIADD R84, R84, UR11 ;  /* 0x0000000b54547c36 */ /* 0x000fe20008000000 */
[----:B------:R-:W-:Y:S05]  /*5330*/  HMMA.16816.F32 R16, R92, R90, R16 ;  /* 0x0000005a5c10723c */ /* 0x000fea0000001810 */
[----:B------:R-:W-:Y:S01]  /*5340*/  IABS R101, R84 ;  /* 0x0000005400657213 */ /* 0x000fe20000000000 */
[C---:B------:R-:W-:Y:S02]  /*5350*/  VIADD R86, R84.reuse, 0x7 ;  /* 0x0000000754567836 */ /* 0x040fe40000000000 */
[----:B------:R-:W-:Y:S03]  /*5360*/  VIADD R87, R84, 0x8 ;  /* 0x0000000854577836 */ /* 0x000fe60000000000 */
[----:B------:R-:W-:Y:S01]  /*5370*/  ISETP.GE.AND P0, PT, R86, RZ, PT ;  /* 0x000000ff5600720c */ /* 0x000fe20003f06270 */
[C---:B------:R-:W-:Y:S01]  /*5380*/  VIADD R97, R84.reuse, 0xffffffe7 ;  /* 0xffffffe754617836 */ /* 0x040fe20000000000 */
[----:B------:R-:W-:Y:S01]  /*5390*/  ISETP.GE.AND P1, PT, R87, RZ, PT ;  /* 0x000000ff5700720c */ /* 0x000fe20003f26270 */
[C---:B------:R-:W-:Y:S01]  /*53a0*/  VIADD R88, R84.reuse, 0xffffffff ;  /* 0xffffffff54587836 */ /* 0x040fe20000000000 */
[----:B------:R-:W-:Y:S01]  /*53b0*/  I2FP.F32.S32 R90, R101 ;  /* 0x00000065005a7245 */ /* 0x000fe20000201400 */
[C---:B------:R-:W-:Y:S02]  /*53c0*/  VIADD R96, R84.reuse, 0xfffffff8 ;  /* 0xfffffff854607836 */ /* 0x040fe40000000000 */
[----:B------:R-:W-:Y:S01]  /*53d0*/  VIADD R89, R84, 0xfffffff7 ;  /* 0xfffffff754597836 */ /* 0x000fe20000000000 */
[----:B------:R-:W-:Y:S01]  /*53e0*/  ISETP.GE.AND P6, PT, R88, RZ, PT ;  /* 0x000000ff5800720c */ /* 0x000fe20003fc6270 */
[----:B------:R-:W-:Y:S01]  /*53f0*/  VIADD R100, R84, 0xfffffff0 ;  /* 0xfffffff054647836 */ /* 0x000fe20000000000 */
[----:B------:R-:W-:Y:S01]  /*5400*/  ISETP.GE.AND P5, PT, R96, RZ, PT ;  /* 0x000000ff6000720c */ /* 0x000fe20003fa6270 */
[C---:B------:R-:W-:Y:S01]  /*5410*/  VIADD R99, R84.reuse, 0xffffffef ;  /* 0xffffffef54637836 */ /* 0x040fe20000000000 */
[----:B------:R-:W-:Y:S01]  /*5420*/  ISETP.GE.AND P4, PT, R89, RZ, PT ;  /* 0x000000ff5900720c */ /* 0x000fe20003f86270 */
[C---:B------:R-:W-:Y:S01]  /*5430*/  VIADD R98, R84.reuse, 0xffffffe8 ;  /* 0xffffffe854627836 */ /* 0x040fe20000000000 */
[----:B------:R-:W-:Y:S01]  /*5440*/  @!P0 IADD3 R86, -R84, -0x7, RZ ;  /* 0xfffffff954568810 */ /* 0x000fe20007ffe1ff */
[C---:B------:R-:W-:Y:S01]  /*5450*/  FFMA.FTZ R4, R90.reuse, -UR5, R4 ;  /* 0x800000055a047c23 */ /* 0x040fe20008010004 */
[----:B------:R-:W-:Y:S01]  /*5460*/  ISETP.GE.AND P0, PT, R97, RZ, PT ;  /* 0x000000ff6100720c */ /* 0x000fe20003f06270 */
[----:B------:R-:W-:Y:S01]  /*5470*/  FFMA.FTZ R10, R90, -UR5, R10 ;  /* 0x800000055a0a7c23 */ /* 0x000fe2000801000a */
[----:B------:R-:W-:Y:S02]  /*5480*/  @!P1 IADD3 R87, -R84, -0x8, RZ ;  /* 0xfffffff854579810 */ /* 0x000fe40007ffe1ff */
[----:B------:R-:W-:Y:S02]  /*5490*/  ISETP.GE.AND P3, PT, R100, RZ, PT ;  /* 0x000000ff6400720c */ /* 0x000fe40003f66270 */
[----:B------:R-:W-:Y:S02]  /*54a0*/  ISETP.GE.AND P2, PT, R99, RZ, PT ;  /* 0x000000ff6300720c */ /* 0x000fe40003f46270 */
[----:B------:R-:W-:Y:S02]  /*54b0*/  ISETP.GE.AND P1, PT, R98, RZ, PT ;  /* 0x000000ff6200720c */ /* 0x000fe40003f26270 */
[C---:B------:R-:W-:Y:S02]  /*54c0*/  @!P6 IADD3 R88, -R84.reuse, 0x1, RZ ;  /* 0x000000015458e810 */ /* 0x040fe40007ffe1ff */
[C---:B------:R-:W-:Y:S02]  /*54d0*/  @!P5 IADD3 R96, -R84.reuse, 0x8, RZ ;  /* 0x000000085460d810 */ /* 0x040fe40007ffe1ff */
[C---:B------:R-:W-:Y:S02]  /*54e0*/  @!P0 IADD3 R97, -R84.reuse, 0x19, RZ ;  /* 0x0000001954618810 */ /* 0x040fe40007ffe1ff */
[----:B------:R-:W-:Y:S02]  /*54f0*/  PLOP3.LUT P0, PT, PT, PT, UP0, 0x80, 0x0 ;  /* 0x000000000000781c */ /* 0x000fe40003f0f008 */
[C---:B------:R-:W-:Y:S02]  /*5500*/  @!P4 IADD3 R89, -R84.reuse, 0x9, RZ ;  /* 0x000000095459c810 */ /* 0x040fe40007ffe1ff */
[C---:B------:R-:W-:Y:S02]  /*5510*/  @!P3 IADD3 R100, -R84.reuse, 0x10, RZ ;  /* 0x000000105464b810 */ /* 0x040fe40007ffe1ff */
[C---:B------:R-:W-:Y:S02]  /*5520*/  @!P2 IADD3 R99, -R84.reuse, 0x11, RZ ;  /* 0x000000115463a810 */ /* 0x040fe40007ffe1ff */
[----:B------:R-:W-:Y:S02]  /*5530*/  @!P1 IADD3 R98, -R84, 0x18, RZ ;  /* 0x0000001854629810 */ /* 0x000fe40007ffe1ff */
[----:B------:R-:W-:Y:S02]  /*5540*/  I2FP.F32.S32 R87, R87 ;  /* 0x0000005700577245 */ /* 0x000fe40000201400 */
[----:B------:R-:W-:Y:S02]  /*5550*/  I2FP.F32.S32 R86, R86 ;  /* 0x0000005600567245 */ /* 0x000fe40000201400 */
[----:B------:R-:W-:Y:S01]  /*5560*/  I2FP.F32.S32 R88, R88 ;  /* 0x0000005800587245 */ /* 0x000fe20000201400 */
[----:B------:R-:W-:Y:S01]  /*5570*/  FFMA.FTZ R6, R87, -UR5, R6 ;  /* 0x8000000557067c23 */ /* 0x000fe20008010006 */
[----:B------:R-:W-:Y:S01]  /*5580*/  I2FP.F32.S32 R96, R96 ;  /* 0x0000006000607245 */ /* 0x000fe20000201400 */
[----:B------:R-:W-:Y:S01]  /*5590*/  FFMA.FTZ R7, R86, -UR5, R7 ;  /* 0x8000000556077c23 */ /* 0x000fe20008010007 */
[----:B------:R-:W-:Y:S01]  /*55a0*/  I2FP.F32.S32 R89, R89 ;  /* 0x0000005900597245 */ /* 0x000fe20000201400 */
[C---:B------:R-:W-:Y:S01]  /*55b0*/  FFMA.FTZ R5, R88.reuse, -UR5, R5 ;  /* 0x8000000558057c23 */ /* 0x040fe20008010005 */
[----:B------:R-:W-:Y:S01]  /*55c0*/  I2FP.F32.S32 R100, R100 ;  /* 0x0000006400647245 */ /* 0x000fe20000201400 */
[----:B------:R-:W-:Y:S01]  /*55d0*/  FFMA.FTZ R11, R88, -UR5, R11 ;  /* 0x80000005580b7c23 */ /* 0x000fe2000801000b */
[----:B------:R-:W-:Y:S01]  /*55e0*/  I2FP.F32.S32 R99, R99 ;  /* 0x0000006300637245 */ /* 0x000fe20000201400 */
[C---:B------:R-:W-:Y:S01]  /*55f0*/  FFMA.FTZ R8, R96.reuse, -UR5, R8 ;  /* 0x8000000560087c23 */ /* 0x040fe20008010008 */
[----:B------:R-:W-:Y:S01]  /*5600*/  I2FP.F32.S32 R98, R98 ;  /* 0x0000006200627245 */ /* 0x000fe20000201400 */
[C---:B------:R-:W-:Y:S01]  /*5610*/  FFMA.FTZ R9, R89.reuse, -UR5, R9 ;  /* 0x8000000559097c23 */ /* 0x040fe20008010009 */
[----:B------:R-:W-:Y:S01]  /*5620*/  I2FP.F32.S32 R97, R97 ;  /* 0x0000006100617245 */ /* 0x000fe20000201400 */
[----:B------:R-:W-:Y:S01]  /*5630*/  FFMA.FTZ R14, R96, -UR5, R14 ;  /* 0x80000005600e7c23 */ /* 0x000fe2000801000e */
[----:B------:R-:W-:Y:S01]  /*5640*/  FFMA.FTZ R15, R89, -UR5, R15 ;  /* 0x80000005590f7c23 */ /* 0x000fe2000801000f */
[C---:B------:R-:W-:Y:S01]  /*5650*/  FFMA.FTZ R12, R100.reuse, -UR5, R12 ;  /* 0x80000005640c7c23 */ /* 0x040fe2000801000c */
[C---:B------:R-:W-:Y:S01]  /*5660*/  FFMA.FTZ R13, R99.reuse, -UR5, R13 ;  /* 0x80000005630d7c23 */ /* 0x040fe2000801000d */
[----:B------:R-:W-:Y:S01]  /*5670*/  FFMA.FTZ R18, R100, -UR5, R18 ;  /* 0x8000000564127c23 */ /* 0x000fe20008010012 */
[----:B------:R-:W-:Y:S01]  /*5680*/  FFMA.FTZ R19, R99, -UR5, R19 ;  /* 0x8000000563137c23 */ /* 0x000fe20008010013 */
[----:B------:R-:W-:Y:S01]  /*5690*/  FFMA.FTZ R16, R98, -UR5, R16 ;  /* 0x8000000562107c23 */ /* 0x000fe20008010010 */
[----:B------:R-:W-:Y:S01]  /*56a0*/  FFMA.FTZ R17, R97, -UR5, R17 ;  /* 0x8000000561117c23 */ /* 0x000fe20008010011 */
[----:B------:R-:W-:Y:S06]  /*56b0*/  @!P0 BRA `(.L_x_635) ;  /* 0x0000000000308947 */ /* 0x000fec0003800000 */
        /* <DEDUP_REMOVED lines=12> */
.L_x_635:
[----:B------:R-:W-:Y:S01]  /*5780*/  UIADD3 UR14, UR6, 0x1, -UR7 ;  /* 0x00000001060e7890 */ /* 0x000fe2000fffe807 */
[----:B------:R-:W-:Y:S01]  /*5790*/  VIADD R86, R246, UR11 ;  /* 0x0000000bf6567c36 */ /* 0x000fe20008000000 */
[----:B------:R-:W-:Y:S01]  /*57a0*/  UIADD3 UR13, -UR12, UR6, -UR7 ;  /* 0x000000060c0d7290 */ /* 0x000fe2000fffe907 */
[C---:B------:R-:W-:Y:S01]  /*57b0*/  VIADD R94, R85.reuse, 0x1 ;  /* 0x00000001555e7836 */ /* 0x040fe20000000000 */
[----:B------:R-:W-:Y:S01]  /*57c0*/  UIADD3 UR11, UR14, UR27, URZ ;  /* 0x0000001b0e0b7290 */ /* 0x000fe2000fffe03f */
[----:B------:R-:W-:Y:S02]  /*57d0*/  IMAD.U32 R95, RZ, RZ, UR27 ;  /* 0x0000001bff5f7e24 */ /* 0x000fe4000f8e00ff */
[C---:B------:R-:W-:Y:S01]  /*57e0*/  VIADD R93, R85.reuse, 0x8 ;  /* 0x00000008555d7836 */ /* 0x040fe20000000000 */
[----:B------:R-:W-:Y:S01]  /*57f0*/  VIADDMNMX R84, R86, UR13, RZ, !PT ;  /* 0x0000000d56547c46 */ /* 0x000fe2000f8001ff */
[C---:B------:R-:W-:Y:S02]  /*5800*/  VIADD R92, R85.reuse, 0x9 ;  /* 0x00000009555c7836 */ /* 0x040fe40000000000 */
[----:B------:R-:W-:Y:S01]  /*5810*/  IMAD.U32 R87, RZ, RZ, UR11 ;  /* 0x0000000bff577e24 */ /* 0x000fe2000f8e00ff */
[CC--:B------:R-:W-:Y:S01]  /*5820*/  ISETP.GE.AND P1, PT, R85.reuse, R84.reuse, PT ;  /* 0x000000545500720c */ /* 0x0c0fe20003f26270 */
[C---:B------:R-:W-:Y:S01]  /*5830*/  VIADD R91, R85.reuse, 0x10 ;  /* 0x00000010555b7836 */ /* 0x040fe20000000000 */
[-C--:B------:R-:W-:Y:S01]  /*5840*/  ISETP.GE.AND P0, PT, R94, R84.reuse, PT ;  /* 0x000000545e00720c */ /* 0x080fe20003f06270 */
[----:B------:R-:W-:Y:S01]  /*5850*/  VIADD R90, R85, 0x11 ;  /* 0x00000011555a7836 */ /* 0x000fe20000000000 */
[C---:B------:R-:W-:Y:S01]  /*5860*/  VIADDMNMX R87, R86.reuse, R87, UR6, PT ;  /* 0x0000000656577e46 */ /* 0x040fe2000b800157 */
[----:B------:R-:W-:Y:S01]  /*5870*/  VIADD R86, R86, 0x8 ;  /* 0x0000000856567836 */ /* 0x000fe20000000000 */
[-C--:B------:R-:W-:Y:S01]  /*5880*/  ISETP.GE.AND P6, PT, R93, R84.reuse, PT ;  /* 0x000000545d00720c */ /* 0x080fe20003fc6270 */
[C---:B------:R-:W-:Y:S01]  /*5890*/  VIADD R89, R85.reuse, 0x18 ;  /* 0x0000001855597836 */ /* 0x040fe20000000000 */
[CC--:B------:R-:W-:Y:S01]  /*58a0*/  ISETP.GE.OR P1, PT, R85.reuse, R87.reuse, !P1 ;  /* 0x000000575500720c */ /* 0x0c0fe20004f26670 */
[----:B------:R-:W-:Y:S01]  /*58b0*/  VIADD R88, R85, 0x19 ;  /* 0x0000001955587836 */ /* 0x000fe20000000000 */
[----:B------:R-:W-:Y:S02]  /*58c0*/  IADD3 R95, R86, UR14, R95 ;  /* 0x0000000e565f7c10 */ /* 0x000fe4000fffe05f */
[-C--:B------:R-:W-:Y:S02]  /*58d0*/  ISETP.GE.OR P0, PT, R94, R87.reuse, !P0 ;  /* 0x000000575e00720c */ /* 0x080fe40004706670 */
[----:B------:R-:W-:Y:S01]  /*58e0*/  VIADDMNMX R86, R86, UR13, RZ, !PT ;  /* 0x0000000d56567c46 */ /* 0x000fe2000f8001ff */
[----:B------:R-:W-:Y:S01]  /*58f0*/  UMOV UR13, UR12 ;  /* 0x0000000c000d7c82 */ /* 0x000fe20008000000 */
[----:B------:R-:W-:Y:S02]  /*5900*/  FSEL R4, R4, -INF , !P1 ;  /* 0xff80000004047808 */ /* 0x000fe40004800000 */
[-C--:B------:R-:W-:Y:S02]  /*5910*/  ISETP.GE.AND P5, PT, R92, R84.reuse, PT ;  /* 0x000000545c00720c */ /* 0x080fe40003fa6270 */
[-C--:B------:R-:W-:Y:S02]  /*5920*/  ISETP.GE.AND P4, PT, R91, R84.reuse, PT ;  /* 0x000000545b00720c */ /* 0x080fe40003f86270 */
[-C--:B------:R-:W-:Y:S02]  /*5930*/  ISETP.GE.AND P3, PT, R90, R84.reuse, PT ;  /* 0x000000545a00720c */ /* 0x080fe40003f66270 */
[-C--:B------:R-:W-:Y:S02]  /*5940*/  ISETP.GE.AND P2, PT, R89, R84.reuse, PT ;  /* 0x000000545900720c */ /* 0x080fe40003f46270 */
[----:B------:R-:W-:Y:S02]  /*5950*/  ISETP.GE.AND P1, PT, R88, R84, PT ;  /* 0x000000545800720c */ /* 0x000fe40003f26270 */
[----:B------:R-:W-:Y:S02]  /*5960*/  FSEL R5, R5, -INF , !P0 ;  /* 0xff80000005057808 */ /* 0x000fe40004000000 */
[----:B------:R-:W-:Y:S02]  /*5970*/  VIMNMX R84, R95, UR6, PT ;  /* 0x000000065f547c48 */ /* 0x000fe4000bfe0100 */
[----:B------:R-:W-:Y:S02]  /*5980*/  ISETP.GE.AND P0, PT, R85, R86, PT ;  /* 0x000000565500720c */ /* 0x000fe40003f06270 */
[-C--:B------:R-:W-:Y:S02]  /*5990*/  ISETP.GE.OR P6, PT, R93, R87.reuse, !P6 ;  /* 0x000000575d00720c */ /* 0x080fe400077c6670 */
[-C--:B------:R-:W-:Y:S02]  /*59a0*/  ISETP.GE.OR P5, PT, R92, R87.reuse, !P5 ;  /* 0x000000575c00720c */ /* 0x080fe40006fa6670 */
[-C--:B------:R-:W-:Y:S02]  /*59b0*/  ISETP.GE.OR P4, PT, R91, R87.reuse, !P4 ;  /* 0x000000575b00720c */ /* 0x080fe40006786670 */
[-C--:B------:R-:W-:Y:S02]  /*59c0*/  ISETP.GE.OR P3, PT, R90, R87.reuse, !P3 ;  /* 0x000000575a00720c */ /* 0x080fe40005f66670 */
[-C--:B------:R-:W-:Y:S02]  /*59d0*/  ISETP.GE.OR P2, PT, R89, R87.reuse, !P2 ;  /* 0x000000575900720c */ /* 0x080fe40005746670 */
[----:B------:R-:W-:Y:S02]  /*59e0*/  ISETP.GE.OR P1, PT, R88, R87, !P1 ;  /* 0x000000575800720c */ /* 0x000fe40004f26670 */
[----:B------:R-:W-:Y:S02]  /*59f0*/  ISETP.GE.OR P0, PT, R85, R84, !P0 ;  /* 0x000000545500720c */ /* 0x000fe40004706670 */
        /* <DEDUP_REMOVED lines=28> */
.L_x_636:
        /* <DEDUP_REMOVED lines=190> */
[----:B------:R-:W-:Y:S01]  /*67a0*/  FADD.FTZ R12, -R114, R12 ;  /* 0x0000000c720c7221 */ /* 0x000fe20000010100 */
        /* <DEDUP_REMOVED lines=183> */
.L_x_637:
        /* <DEDUP_REMOVED lines=472> */
.L_x_638:
        /* <DEDUP_REMOVED lines=222> */
.L_x_640:
        /* <DEDUP_REMOVED lines=19> */
.L_x_641:
        /* <DEDUP_REMOVED lines=58> */
.L_x_643:
[----:B------:R-:W-:Y:S05]  /*a350*/  BSYNC B0 ;  /* 0x0000000000007941 */ /* 0x000fea0003800000 */
.L_x_642:
        /* <DEDUP_REMOVED lines=22> */
.L_x_645:
[----:B------:R-:W-:Y:S05]  /*a4c0*/  BSYNC B0 ;  /* 0x0000000000007941 */ /* 0x000fea0003800000 */
.L_x_644:
        /* <DEDUP_REMOVED lines=38> */
.L_x_647:
[----:B------:R-:W-:Y:S05]  /*a730*/  BSYNC B0 ;  /* 0x0000000000007941 */ /* 0x000fea0003800000 */
.L_x_646:
        /* <DEDUP_REMOVED lines=21> */
.L_x_618:
[----:B------:R-:W-:Y:S05]  /*a890*/  BSYNC B1 ;  /* 0x0000000000017941 */ /* 0x000fea0003800000 */
.L_x_604:
[----:B------:R-:W-:Y:S01]  /*a8a0*/  ULDC UR5, c[0x0][0xc] ;  /* 0x0000030000057ab9 */ /* 0x000fe20000000800 */
[----:B------:R-:W-:Y:S02]  /*a8b0*/  UIADD3 UR56, UR56, 0x1, URZ ;  /* 0x0000000138387890 */ /* 0x000fe4000fffe03f */
[----:B------:R-:W-:-:S04]  /*a8c0*/  UIADD3 UR23, UR5, UR23, URZ ;  /* 0x0000001705177290 */ /* 0x000fc8000fffe03f */
[----:B------:R-:W-:-:S06]  /*a8d0*/  UISETP.GE.AND UP0, UPT, UR23, UR61, UPT ;  /* 0x0000003d1700728c */ /* 0x000fcc000bf06270 */
[----:B------:R-:W-:-:S13]  /*a8e0*/  PLOP3.LUT P0, PT, PT, PT, UP0, 0x80, 0x0 ;  /* 0x000000000000781c */ /* 0x000fda0003f0f008 */
[----:B------:R-:W-:Y:S05]  /*a8f0*/  @P0 BRA `(.L_x_648) ;  /* 0x0000000000040947 */ /* 0x000fea0003800000 */
[----:B------:R-:W-:Y:S05]  /*a900*/  BRA `(.L_x_649) ;  /* 0xffffff6000547947 */ /* 0x000fea000383ffff */
.L_x_648:
[----:B------:R-:W-:Y:S05]  /*a910*/  EXIT ;  /* 0x000000000000794d */ /* 0x000fea0003800000 */
.L_x_650:
        /* <DEDUP_REMOVED lines=14> */
.L_x_2039:


//--------------------- .text._ZN5flash44flash_bwd_dq_dk_dv_loop_seqk_parallel_kernelI23Flash_bwd_kernel_traitsILi256ELi64ELi64ELi8ELi4ELi2ELi2ELb0ELb0EN7cutlass6half_tE19Flash_kernel_traitsILi256ELi64ELi64ELi8ES3_EELb0ELb0ELb0ELb0ELb0ELb0ELb0EEEvNS_16Flash_bwd_paramsE --------------------------
	.section	.text._ZN5flash44flash_bwd_dq_dk_dv_loop_seqk_parallel_kernelI23Flash_bwd_kernel_traitsILi256ELi64ELi64ELi8ELi4ELi2ELi2ELb0ELb0EN7cutlass6half_tE19Flash_kernel_traitsILi256ELi64ELi64ELi8ES3_EELb0ELb0ELb0ELb0ELb0ELb0ELb0EEEvNS_16Flash_bwd_paramsE,"ax",@progbits
	.align	128
        .global         _ZN5flash44flash_bwd_dq_dk_dv_loop_seqk_parallel_kernelI23Flash_bwd_kernel_traitsILi256ELi64ELi64ELi8ELi4ELi2ELi2ELb0ELb0EN7cutlass6half_tE19Flash_kernel_traitsILi256ELi64ELi64ELi8ES3_EELb0ELb0ELb0ELb0ELb0ELb0ELb0EEEvNS_16Flash_bwd_paramsE
        .type           _ZN5flash44flash_bwd_dq_dk_dv_loop_seqk_parallel_kernelI23Flash_bwd_kernel_traitsILi256ELi64ELi64ELi8ELi4ELi2ELi2ELb0ELb0EN7cutlass6half_tE19Flash_kernel_traitsILi256ELi64ELi64ELi8ES3_EELb0ELb0ELb0ELb0ELb0ELb0ELb0EEEvNS_16Flash_bwd_paramsE,@function
        .size           _ZN5flash44flash_bwd_dq_dk_dv_loop_seqk_parallel_kernelI23Flash_bwd_kernel_traitsILi256ELi64ELi64ELi8ELi4ELi2ELi2ELb0ELb0EN7cutlass6half_tE19Flash_kernel_traitsILi256ELi64ELi64ELi8ES3_EELb0ELb0ELb0ELb0ELb0ELb0ELb0EEEvNS_16Flash_bwd_paramsE,(.L_x_2040 - _ZN5flash44flash_bwd_dq_dk_dv_loop_seqk_parallel_kernelI23Flash_bwd_kernel_traitsILi256ELi64ELi64ELi8ELi4ELi2ELi2ELb0ELb0EN7cutlass6half_tE19Flash_kernel_traitsILi256ELi64ELi64ELi8ES3_EELb0ELb0ELb0ELb0ELb0ELb0ELb0EEEvNS_16Flash_bwd_paramsE)
        .other          _ZN5flash44flash_bwd_dq_dk_dv_loop_seqk_parallel_kernelI23Flash_bwd_kernel_traitsILi256ELi64ELi64ELi8ELi4ELi2ELi2ELb0ELb0EN7cutlass6half_tE19Flash_kernel_traitsILi256ELi64ELi64ELi8ES3_EELb0ELb0ELb0ELb0ELb0ELb0ELb0EEEvNS_16Flash_bwd_paramsE,@"STO_CUDA_ENTRY STV_DEFAULT"
_ZN5flash44flash_bwd_dq_dk_dv_loop_seqk_parallel_kernelI23Flash_bwd_kernel_traitsILi256ELi64ELi64ELi8ELi4ELi2ELi2ELb0ELb0EN7cutlass6half_tE19Flash_kernel_traitsILi256ELi64ELi64ELi8ES3_EELb0ELb0ELb0ELb0ELb0ELb0ELb0EEEvNS_16Flash_bwd_paramsE:
.text._ZN5flash44flash_bwd_dq_dk_dv_loop_seqk_parallel_kernelI23Flash_bwd_kernel_traitsILi256ELi64ELi64ELi8ELi4ELi2ELi2ELb0ELb0EN7cutlass6half_tE19Flash_kernel_traitsILi256ELi64ELi64ELi8ES3_EELb0ELb0ELb0ELb0ELb0ELb0ELb0EEEvNS_16Flash_bwd_paramsE:
        /* <DEDUP_REMOVED lines=14> */
[----:B------:R-:W-:Y:S01]  /*00e0*/  IMAD.MOV.U32 R209, RZ, RZ, 0x20 ;  /* 0x00000020ffd17424 */ /* 0x000fe200078e00ff */
[----:B------:R-:W-:Y:S01]  /*00f0*/  UMOV UR59, URZ ;  /* 0x0000003f003b7c82 */ /* 0x000fe20008000000 */
[----:B------:R-:W-:Y:S01]  /*0100*/  IMAD.MOV.U32 R211, RZ, RZ, 0x40 ;  /* 0x00000040ffd37424 */ /* 0x000fe200078e00ff */
[----:B------:R-:W-:Y:S01]  /*0110*/  UMOV UR60, 0xffff8000 ;  /* 0xffff8000003c7882 */ /* 0x000fe20000000000 */
[----:B------:R-:W-:Y:S02]  /*0120*/  IMAD.MOV.U32 R238, RZ, RZ, -0x10 ;  /* 0xfffffff0ffee7424 */ /* 0x000fe400078e00ff */
[----:B------:R-:W3:Y:S08]  /*0130*/  S2UR UR48, SR_CTAID.Y ;  /* 0x00000000003079c3 */ /* 0x000ef00000002600 */
[----:B------:R-:W4:Y:S01]  /*0140*/  S2UR UR56, SR_CTAID.Z ;  /* 0x00000000003879c3 */ /* 0x000f220000002700 */
[----:B--2---:R-:W-:Y:S01]  /*0150*/  ULEA UR4, UR4, UR5, 0x18 ;  /* 0x0000000504047291 */ /* 0x004fe2000f8ec03f */
[----:B-1----:R-:W-:Y:S01]  /*0160*/  SHF.R.S32.HI R14, RZ, 0x1f, R12 ;  /* 0x0000001fff0e7819 */ /* 0x002fe2000001140c */
[----:B------:R-:W-:Y:S01]  /*0170*/  IMAD.SHL.U32 R251, R12, 0x2, RZ ;  /* 0x000000020cfb7824 */ /* 0x000fe200078e00ff */
[----:B---3--:R-:W-:-:S02]  /*0180*/  USHF.L.U32 UR5, UR48, 0x7, URZ ;  /* 0x0000000730057899 */ /* 0x008fc4000800063f */
[CC--:B------:R-:W-:Y:S01]  /*0190*/  LEA.HI R3, R14.reuse, R12.reuse, RZ, 0x4 ;  /* 0x0000000c0e037211 */ /* 0x0c0fe200078f20ff */
[----:B------:R-:W-:Y:S01]  /*01a0*/  USHF.R.S32.HI UR6, URZ, 0x1f, UR48 ;  /* 0x0000001f3f067899 */ /* 0x000fe20008011430 */
[CC--:B------:R-:W-:Y:S02]  /*01b0*/  LEA.HI R17, R14.reuse, R12.reuse, RZ, 0x2 ;  /* 0x0000000c0e117211 */ /* 0x0c0fe400078f10ff */
[----:B------:R-:W-:Y:S02]  /*01c0*/  SHF.R.S32.HI R4, RZ, 0x4, R3 ;  /* 0x00000004ff047819 */ /* 0x000fe40000011403 */
[----:B------:R-:W-:Y:S02]  /*01d0*/  LEA.HI R13, R14, R12, RZ, 0x5 ;  /* 0x0000000c0e0d7211 */ /* 0x000fe400078f28ff */
[----:B------:R-:W-:Y:S02]  /*01e0*/  LEA.HI R0, R3, R4, RZ, 0x1 ;  /* 0x0000000403007211 */ /* 0x000fe400078f08ff */
[----:B------:R-:W-:-:S02]  /*01f0*/  SHF.R.S32.HI R7, RZ, 0x2, R17 ;  /* 0x00000002ff077819 */ /* 0x000fc40000011411 */
[----:B------:R-:W-:Y:S02]  /*0200*/  LOP3.LUT R2, R0, 0xfffffffe, RZ, 0xc0, !PT ;  /* 0xfffffffe00027812 */ /* 0x000fe400078ec0ff */
[----:B------:R-:W-:Y:S02]  /*0210*/  SHF.R.S32.HI R5, RZ, 0x1f, R17 ;  /* 0x0000001fff057819 */ /* 0x000fe40000011411 */
[----:B------:R-:W-:Y:S01]  /*0220*/  LEA.HI R247, R14, R12, RZ, 0x3 ;  /* 0x0000000c0ef77211 */ /* 0x000fe200078f18ff */
[----:B------:R-:W-:Y:S01]  /*0230*/  IMAD.IADD R10, R4, 0x1, -R2 ;  /* 0x00000001040a7824 */ /* 0x000fe200078e0a02 */
[----:B------:R-:W-:Y:S02]  /*0240*/  SHF.R.S32.HI R19, RZ, 0x5, R13 ;  /* 0x00000005ff137819 */ /* 0x000fe4000001140d */
[----:B------:R-:W-:Y:S01]  /*0250*/  LOP3.LUT R2, R3, 0xfffffff0, RZ, 0xc0, !PT ;  /* 0xfffffff003027812 */ /* 0x000fe200078ec0ff */
[----:B------:R-:W-:Y:S01]  /*0260*/  IMAD.SHL.U32 R9, R10, 0x200, RZ ;  /* 0x000002000a097824 */ /* 0x000fe200078e00ff */
[----:B------:R-:W-:-:S02]  /*0270*/  LEA.HI R0, R5, R7, RZ, 0x3 ;  /* 0x0000000705007211 */ /* 0x000fc400078f18ff */
[----:B------:R-:W-:Y:S01]  /*0280*/  LOP3.LUT R4, R247, 0xfffffff8, RZ, 0xc0, !PT ;  /* 0xfffffff8f7047812 */ /* 0x000fe200078ec0ff */
[----:B------:R-:W-:Y:S01]  /*0290*/  IMAD.IADD R2, R12, 0x1, -R2 ;  /* 0x000000010c027824 */ /* 0x000fe200078e0a02 */
[----:B------:R-:W-:Y:S02]  /*02a0*/  LEA.HI R3, R13, R19, RZ, 0x1 ;  /* 0x000000130d037211 */ /* 0x000fe400078f08ff */
[----:B------:R-:W-:Y:S01]  /*02b0*/  LOP3.LUT R0, R0, 0xfffffff8, RZ, 0xc0, !PT ;  /* 0xfffffff800007812 */ /* 0x000fe200078ec0ff */
[----:B------:R-:W-:Y:S01]  /*02c0*/  IMAD.IADD R232, R12, 0x1, -R4 ;  /* 0x000000010ce87824 */ /* 0x000fe200078e0a04 */
[----:B------:R-:W-:Y:S02]  /*02d0*/  LOP3.LUT R3, R3, 0xfffffffe, RZ, 0xc0, !PT ;  /* 0xfffffffe03037812 */ /* 0x000fe400078ec0ff */
[----:B------:R-:W-:Y:S01]  /*02e0*/  SHF.R.S32.HI R4, RZ, 0x1f, R2 ;  /* 0x0000001fff047819 */ /* 0x000fe20000011402 */
[----:B------:R-:W-:Y:S01]  /*02f0*/  IMAD.IADD R7, R7, 0x1, -R0 ;  /* 0x0000000107077824 */ /* 0x000fe200078e0a00 */
[----:B------:R-:W-:Y:S01]  /*0300*/  LEA.HI R8, R14, R12, RZ, 0x7 ;  /* 0x0000000c0e087211 */ /* 0x000fe200078f38ff */
[----:B------:R-:W-:Y:S01]  /*0310*/  IMAD.SHL.U32 R0, R232, 0x40, RZ ;  /* 0x00000040e8007824 */ /* 0x000fe200078e00ff */
[----:B------:R-:W-:Y:S01]  /*0320*/  LEA.HI R11, R4, R2, RZ, 0x3 ;  /* 0x00000002040b7211 */ /* 0x000fe200078f18ff */
[----:B------:R-:W-:Y:S01]  /*0330*/  IMAD.IADD R218, R19, 0x1, -R3 ;  /* 0x0000000113da7824 */ /* 0x000fe200078e0a03 */
[----:B------:R-:W-:-:S02]  /*0340*/  LOP3.LUT R3, R7, 0x1, RZ, 0xc0, !PT ;  /* 0x0000000107037812 */ /* 0x000fc400078ec0ff */
[----:B------:R-:W-:Y:S01]  /*0350*/  LOP3.LUT R0, R0, 0x1c0, RZ, 0xc0, !PT ;  /* 0x000001c000007812 */ /* 0x000fe200078ec0ff */
[----:B------:R-:W-:Y:S01]  /*0360*/  IMAD.SHL.U32 R4, R218, 0x10, RZ ;  /* 0x00000010da047824 */ /* 0x000fe200078e00ff */
[----:B------:R-:W-:Y:S02]  /*0370*/  LOP3.LUT R6, R11, 0xfffffff8, RZ, 0xc0, !PT ;  /* 0xfffffff80b067812 */ /* 0x000fe400078ec0ff */
[----:B------:R-:W-:Y:S02]  /*0380*/  ISETP.NE.U32.AND P0, PT, R3, 0x1, PT ;  /* 0x000000010300780c */ /* 0x000fe40003f05070 */
[----:B------:R-:W-:Y:S01]  /*0390*/  LOP3.LUT R214, R0, 0x10, R4, 0xf8, !PT ;  /* 0x0000001000d67812 */ /* 0x000fe200078ef804 */
[----:B------:R-:W-:Y:S01]  /*03a0*/  IMAD.IADD R16, R2, 0x1, -R6 ;  /* 0x0000000102107824 */ /* 0x000fe200078e0a06 */
[----:B------:R-:W-:Y:S02]  /*03b0*/  LEA.HI R4, R14, R12, RZ, 0x6 ;  /* 0x0000000c0e047211 */ /* 0x000fe400078f30ff */
[----:B------:R-:W-:-:S02]  /*03c0*/  LOP3.LUT R3, R13, 0xffffffe0, RZ, 0xc0, !PT ;  /* 0xffffffe00d037812 */ /* 0x000fc400078ec0ff */
[----:B------:R-:W-:Y:S02]  /*03d0*/  SHF.R.S32.HI R8, RZ, 0x7, R8 ;  /* 0x00000007ff087819 */ /* 0x000fe40000011408 */
[----:B------:R-:W-:Y:S01]  /*03e0*/  LOP3.LUT R210, R0, 0x8, R247, 0xf8, !PT ;  /* 0x0000000800d27812 */ /* 0x000fe200078ef8f7 */
[----:B------:R-:W-:Y:S01]  /*03f0*/  IMAD.IADD R18, R12, 0x1, -R3 ;  /* 0x000000010c127824 */ /* 0x000fe200078e0a03 */
[----:B------:R-:W-:Y:S01]  /*0400*/  SHF.R.U32.HI R15, RZ, 0x3, R0 ;  /* 0x00000003ff0f7819 */ /* 0x000fe20000011600 */
[----:B------:R-:W-:Y:S01]  /*0410*/  IMAD R5, R8, 0x800, R9 ;  /* 0x0000080008057824 */ /* 0x000fe200078e0209 */
[----:B------:R-:W-:Y:S02]  /*0420*/  SHF.R.S32.HI R2, RZ, 0x1f, R13 ;  /* 0x0000001fff027819 */ /* 0x000fe4000001140d */
[----:B------:R-:W-:Y:S01]  /*0430*/  SHF.R.S32.HI R4, RZ, 0x6, R4 ;  /* 0x00000006ff047819 */ /* 0x000fe20000011404 */
[----:B------:R1:W-:Y:S01]  /*0440*/  STL [R1], R18 ;  /* 0x0000001201007387 */ /* 0x0003e20000100800 */
[----:B------:R-:W-:-:S02]  /*0450*/  LOP3.LUT R210, R210, R15, RZ, 0x3c, !PT ;  /* 0x0000000fd2d27212 */ /* 0x000fc400078e3cff */
[----:B------:R-:W-:Y:S02]  /*0460*/  LOP3.LUT R0, R17, 0x7ffffffc, RZ, 0xc0, !PT ;  /* 0x7ffffffc11007812 */ /* 0x000fe400078ec0ff */
[----:B------:R-:W-:Y:S01]  /*0470*/  LEA.HI R3, R2, R19, RZ, 0x2 ;  /* 0x0000001302037211 */ /* 0x000fe200078f10ff */
[----:B------:R-:W-:Y:S01]  /*0480*/  IMAD.SHL.U32 R2, R4, 0x8, RZ ;  /* 0x0000000804027824 */ /* 0x000fe200078e00ff */
[----:B------:R-:W-:Y:S01]  /*0490*/  LOP3.LUT R214, R214, 0x8, R247, 0xf8, !PT ;  /* 0x00000008d6d67812 */ /* 0x000fe200078ef8f7 */
[C---:B------:R-:W-:Y:S01]  /*04a0*/  IMAD.SHL.U32 R4, R7.reuse, 0x40, RZ ;  /* 0x0000004007047824 */ /* 0x040fe200078e00ff */
[----:B------:R-:W-:Y:S01]  /*04b0*/  R2P PR, R7, 0x6 ;  /* 0x0000000607007804 */ /* 0x000fe20000000000 */
[----:B------:R-:W-:Y:S01]  /*04c0*/  IMAD.IADD R210, R5, 0x1, R210 ;  /* 0x0000000105d27824 */ /* 0x000fe200078e02d2 */
[----:B------:R-:W-:Y:S01]  /*04d0*/  LOP3.LUT R5, R3, 0xfffffffc, RZ, 0xc0, !PT ;  /* 0xfffffffc03057812 */ /* 0x000fe200078ec0ff */
[----:B------:R-:W-:Y:S01]  /*04e0*/  IMAD.IADD R6, R12, 0x1, -R0 ;  /* 0x000000010c067824 */ /* 0x000fe200078e0a00 */
[----:B------:R-:W-:Y:S01]  /*04f0*/  LOP3.LUT R3, R2, 0x18, RZ, 0xc0, !PT ;  /* 0x0000001802037812 */ /* 0x000fe200078ec0ff */
[----:B------:R-:W-:Y:S01]  /*0500*/  IMAD.SHL.U32 R0, R8, 0x20, RZ ;  /* 0x0000002008007824 */ /* 0x000fe200078e00ff */
[----:B------:R-:W-:Y:S01]  /*0510*/  LOP3.LUT R2, R4, 0x1c0, RZ, 0xc0, !PT ;  /* 0x000001c004027812 */ /* 0x000fe200078ec0ff */
[----:B------:R-:W-:Y:S01]  /*0520*/  IMAD.IADD R8, R19, 0x1, -R5 ;  /* 0x0000000113087824 */ /* 0x000fe200078e0a05 */
[----:B------:R-:W-:Y:S01]  /*0530*/  LOP3.LUT R214, R9, R214, R15, 0xf6, !PT ;  /* 0x000000d609d67212 */ /* 0x000fe200078ef60f */
[----:B------:R-:W-:Y:S01]  /*0540*/  IMAD.SHL.U32 R4, R6, 0x2, RZ ;  /* 0x0000000206047824 */ /* 0x000fe200078e00ff */
[----:B------:R-:W-:Y:S01]  /*0550*/  LOP3.LUT R251, R0, 0x6, R251, 0xf8, !PT ;  /* 0x0000000600fb7812 */ /* 0x000fe200078ef8fb */
[----:B------:R-:W-:Y:S01]  /*0560*/  IMAD.SHL.U32 R6, R10, 0x20, RZ ;  /* 0x000000200a067824 */ /* 0x000fe200078e00ff */
[----:B------:R-:W-:Y:S01]  /*0570*/  LOP3.LUT R5, R2, 0x20, R0, 0xf8, !PT ;  /* 0x0000002002057812 */ /* 0x000fe200078ef800 */
[----:B------:R-:W-:Y:S01]  /*0580*/  IMAD R7, R8, 0x400, R4 ;  /* 0x0000040008077824 */ /* 0x000fe200078e0204 */
[----:B------:R-:W-:Y:S01]  /*0590*/  SHF.R.U32.HI R0, RZ, 0x3, R2 ;  /* 0x00000003ff007819 */ /* 0x000fe20000011602 */
[----:B------:R-:W-:Y:S01]  /*05a0*/  IMAD.SHL.U32 R210, R210, 0x2, RZ ;  /* 0x00000002d2d27824 */ /* 0x000fe200078e00ff */
[----:B------:R-:W-:Y:S01]  /*05b0*/  LOP3.LUT R9, R3, 0x20, R6, 0xf8, !PT ;  /* 0x0000002003097812 */ /* 0x000fe200078ef806 */
[----:B------:R-:W-:Y:S01]  /*05c0*/  IMAD.U32 R6, RZ, RZ, UR5 ;  /* 0x00000005ff067e24 */ /* 0x000fe2000f8e00ff */
[----:B------:R-:W-:Y:S01]  /*05d0*/  LOP3.LUT R5, R5, R0, RZ, 0x3c, !PT ;  /* 0x0000000005057212 */ /* 0x000fe200078e3cff */
[----:B----4-:R-:W-:Y:S01]  /*05e0*/  USHF.R.S32.HI UR5, URZ, 0x1f, UR56 ;  /* 0x0000001f3f057899 */ /* 0x010fe20008011438 */
[----:B------:R-:W-:Y:S01]  /*05f0*/  LOP3.LUT R0, R0, R2, R3, 0x1e, !PT ;  /* 0x0000000200007212 */ /* 0x000fe200078e1e03 */
[----:B------:R-:W-:Y:S01]  /*0600*/  IMAD R2, R218, 0x400, R4 ;  /* 0x00000400da027824 */ /* 0x000fe200078e0204 */
[----:B------:R-:W-:Y:S01]  /*0610*/  SHF.R.S32.HI R4, RZ, 0x1f, R18 ;  /* 0x0000001fff047819 */ /* 0x000fe20000011412 */
[----:B------:R-:W-:Y:S01]  /*0620*/  IMAD.SHL.U32 R3, R16, 0x40, RZ ;  /* 0x0000004010037824 */ /* 0x000fe200078e00ff */
[----:B------:R-:W-:Y:S01]  /*0630*/  LOP3.LUT P3, RZ, R232, 0x2, RZ, 0xc0, !PT ;  /* 0x00000002e8ff7812 */ /* 0x000fe2000786c0ff */
[----:B------:R-:W-:Y:S01]  /*0640*/  IMAD.IADD R248, R2, 0x1, R0 ;  /* 0x0000000102f87824 */ /* 0x000fe200078e0200 */
[----:B------:R-:W-:Y:S01]  /*0650*/  LEA.HI R4, R4, R18, RZ, 0x2 ;  /* 0x0000001204047211 */ /* 0x000fe200078f10ff */
[----:B------:R-:W-:Y:S01]  /*0660*/  IMAD.IADD R7, R7, 0x1, R5 ;  /* 0x0000000107077824 */ /* 0x000fe200078e0205 */
[----:B------:R-:W-:Y:S01]  /*0670*/  LOP3.LUT R3, R3, 0x1c0, RZ, 0xc0, !PT ;  /* 0x000001c003037812 */ /* 0x000fe200078ec0ff */
[----:B------:R-:W-:Y:S01]  /*0680*/  IMAD.SHL.U32 R0, R10, 0x8, RZ ;  /* 0x000000080a007824 */ /* 0x000fe200078e00ff */
[----:B------:R-:W-:Y:S01]  /*0690*/  SHF.R.S32.HI R4, RZ, 0x2, R4 ;  /* 0x00000002ff047819 */ /* 0x000fe20000011404 */
[----:B------:R-:W-:Y:S01]  /*06a0*/  IMAD.SHL.U32 R5, R11, 0x40, RZ ;  /* 0x000000400b057824 */ /* 0x000fe200078e00ff */
[----:B------:R-:W-:-:S02]  /*06b0*/  SHF.R.U32.HI R2, RZ, 0x3, R3 ;  /* 0x00000003ff027819 */ /* 0x000fc40000011603 */
[----:B------:R-:W-:Y:S01]  /*06c0*/  LOP3.LUT R6, R3, 0x8, R0, 0xf8, !PT ;  /* 0x0000000803067812 */ /* 0x000fe200078ef800 */
[----:B------:R-:W-:Y:S01]  /*06d0*/  IMAD R252, R8, 0x10, R4 ;  /* 0x0000001008fc7824 */ /* 0x000fe200078e0204 */
[----:B------:R-:W-:Y:S01]  /*06e0*/  LOP3.LUT R0, R5, 0xfffffe00, RZ, 0xc0, !PT ;  /* 0xfffffe0005007812 */ /* 0x000fe200078ec0ff */
[----:B------:R-:W-:Y:S01]  /*06f0*/  IMAD.U32 R5, RZ, RZ, UR5 ;  /* 0x00000005ff057e24 */ /* 0x000fe2000f8e00ff */
[----:B------:R-:W-:Y:S01]  /*0700*/  USHF.R.S32.HI UR5, URZ, 0x1f, UR48 ;  /* 0x0000001f3f057899 */ /* 0x000fe20008011430 */
[----:B------:R-:W-:Y:S02]  /*0710*/  LOP3.LUT R3, R2, R9, R3, 0x1e, !PT ;  /* 0x0000000902037212 */ /* 0x000fe400078e1e03 */
[--C-:B------:R-:W-:Y:S01]  /*0720*/  IMAD R4, R8, 0x400, R0.reuse ;  /* 0x0000040008047824 */ /* 0x100fe200078e0200 */
[----:B------:R-:W-:Y:S01]  /*0730*/  LOP3.LUT R2, R6, R2, RZ, 0x3c, !PT ;  /* 0x0000000206027212 */ /* 0x000fe200078e3cff */
[----:B------:R-:W-:Y:S01]  /*0740*/  IMAD R218, R218, 0x400, R0 ;  /* 0x00000400dada7824 */ /* 0x000fe200078e0200 */
[----:B------:R-:W-:Y:S01]  /*0750*/  LOP3.LUT R223, R3, R0, RZ, 0xfc, !PT ;  /* 0x0000000003df7212 */ /* 0x000fe200078efcff */
[----:B------:R-:W-:Y:S01]  /*0760*/  IMAD.U32 R5, RZ, RZ, UR5 ;  /* 0x00000005ff057e24 */ /* 0x000fe2000f8e00ff */
[----:B------:R-:W-:Y:S01]  /*0770*/  USHF.R.S32.HI UR5, URZ, 0x1f, UR56 ;  /* 0x0000001f3f057899 */ /* 0x000fe20008011438 */
[----:B------:R-:W-:Y:S01]  /*0780*/  LOP3.LUT P4, RZ, R232, 0x4, RZ, 0xc0, !PT ;  /* 0x00000004e8ff7812 */ /* 0x000fe2000788c0ff */
[----:B------:R-:W-:Y:S01]  /*0790*/  IMAD.IADD R218, R2, 0x1, R218 ;  /* 0x0000000102da7824 */ /* 0x000fe200078e02da */
[----:B------:R-:W-:Y:S01]  /*07a0*/  LEA R236, R7, UR4, 0x1 ;  /* 0x0000000407ec7c11 */ /* 0x000fe2000f8e08ff */
[----:B------:R-:W-:Y:S01]  /*07b0*/  IMAD.IADD R222, R4, 0x1, R2 ;  /* 0x0000000104de7824 */ /* 0x000fe200078e0202 */
[----:B------:R-:W-:Y:S01]  /*07c0*/  SEL R209, R209, 0xffffffe0, !P3 ;  /* 0xffffffe0d1d17807 */ /* 0x000fe20005800000 */
[----:B------:R-:W-:Y:S01]  /*07d0*/  IMAD.U32 R0, RZ, RZ, UR5 ;  /* 0x00000005ff007e24 */ /* 0x000fe2000f8e00ff */
[----:B------:R-:W-:Y:S01]  /*07e0*/  SEL R211, R211, 0xffffffc0, !P4 ;  /* 0xffffffc0d3d37807 */ /* 0x000fe20006000000 */
[----:B------:R-:W-:Y:S01]  /*07f0*/  IMAD.U32 R0, RZ, RZ, UR6 ;  /* 0x00000006ff007e24 */ /* 0x000fe2000f8e00ff */
[----:B------:R-:W-:Y:S01]  /*0800*/  UIADD3 UR6, UR4, 0x18000, URZ ;  /* 0x0001800004067890 */ /* 0x000fe2000fffe03f */
[----:B------:R-:W-:Y:S01]  /*0810*/  IMAD.U32 R0, RZ, RZ, UR5 ;  /* 0x00000005ff007e24 */ /* 0x000fe2000f8e00ff */
[----:B------:R-:W-:Y:S01]  /*0820*/  UIADD3 UR5, UR4, 0x28000, URZ ;  /* 0x0002800004057890 */ /* 0x000fe2000fffe03f */
[----:B------:R-:W-:Y:S01]  /*0830*/  SEL R238, R238, 0x10, !P0 ;  /* 0x00000010eeee7807 */ /* 0x000fe20004000000 */
[----:B------:R-:W-:Y:S01]  /*0840*/  VIADD R237, R236, 0x20 ;  /* 0x00000020eced7836 */ /* 0x000fe20000000000 */
[----:B------:R-:W-:Y:S01]  /*0850*/  LEA R214, R214, UR4, 0x1 ;  /* 0x00000004d6d67c11 */ /* 0x000fe2000f8e08ff */
[----:B------:R-:W-:Y:S01]  /*0860*/  VIADD R212, R210, UR6 ;  /* 0x00000006d2d47c36 */ /* 0x000fe20008000000 */
[----:B------:R-:W-:Y:S01]  /*0870*/  LEA R248, R248, UR6, 0x1 ;  /* 0x00000006f8f87c11 */ /* 0x000fe2000f8e08ff */
[----:B------:R-:W-:Y:S01]  /*0880*/  @P1 VIADD R237, R236, 0xffffffe0 ;  /* 0xffffffe0eced1836 */ /* 0x000fe20000000000 */
[----:B------:R-:W-:Y:S01]  /*0890*/  SHF.R.S32.HI R247, RZ, 0x3, R247 ;  /* 0x00000003fff77819 */ /* 0x000fe200000114f7 */
[----:B------:R-:W-:Y:S01]  /*08a0*/  IMAD.IADD R209, R212, 0x1, R209 ;  /* 0x00000001d4d17824 */ /* 0x000fe200078e02d1 */
[----:B------:R-:W-:Y:S01]  /*08b0*/  LEA R218, R218, UR5, 0x1 ;  /* 0x00000005dada7c11 */ /* 0x000fe2000f8e08ff */
[----:B------:R-:W-:Y:S01]  /*08c0*/  IMAD.IADD R212, R212, 0x1, R211 ;  /* 0x00000001d4d47824 */ /* 0x000fe200078e02d3 */
[----:B------:R-:W-:Y:S01]  /*08d0*/  ULDC.64 UR6, c[0x0][0x208] ;  /* 0x0000820000067ab9 */ /* 0x000fe20000000a00 */
[----:B------:R-:W-:-:S02]  /*08e0*/  IMAD.IADD R215, R211, 0x1, R214 ;  /* 0x00000001d3d77824 */ /* 0x000fc400078e02d6 */
[----:B------:R-:W-:Y:S02]  /*08f0*/  VIADD R249, R248, 0x40 ;  /* 0x00000040f8f97836 */ /* 0x000fe40000000000 */
[----:B------:R-:W-:Y:S02]  /*0900*/  IMAD.IADD R239, R236, 0x1, R238 ;  /* 0x00000001ecef7824 */ /* 0x000fe400078e02ee */
[----:B------:R-:W-:Y:S02]  /*0910*/  IMAD.SHL.U32 R232, R232, 0x8, RZ ;  /* 0x00000008e8e87824 */ /* 0x000fe400078e00ff */
[----:B------:R-:W-:Y:S02]  /*0920*/  IMAD.IADD R211, R209, 0x1, R211 ;  /* 0x00000001d1d37824 */ /* 0x000fe400078e02d3 */
[----:B------:R-:W-:Y:S02]  /*0930*/  @P2 VIADD R249, R248, 0xffffffc0 ;  /* 0xffffffc0f8f92836 */ /* 0x000fe40000000000 */
[----:B-1----:R-:W-:-:S07]  /*0940*/  IMAD.IADD R238, R238, 0x1, R237 ;  /* 0x00000001eeee7824 */ /* 0x002fce00078e02ed */
.L_x_697:
[----:B------:R-:W-:Y:S01]  /*0950*/  ULDC.64 UR12, c[0x0][0x308] ;  /* 0x0000c200000c7ab9 */ /* 0x000fe20000000a00 */
[----:B------:R-:W-:Y:S01]  /*0960*/  ULDC.64 UR10, c[0x0][0x300] ;  /* 0x0000c000000a7ab9 */ /* 0x000fe20000000a00 */
[----:B------:R-:W-:Y:S02]  /*0970*/  UISETP.NE.U32.AND UP3, UPT, UR12, URZ, UPT ;  /* 0x0000003f0c00728c */ /* 0x000fe4000bf65070 */
[----:B------:R-:W-:Y:S02]  /*0980*/  UISETP.NE.U32.AND UP4, UPT, UR10, URZ, UPT ;  /* 0x0000003f0a00728c */ /* 0x000fe4000bf85070 */
[----:B------:R-:W-:Y:S02]  /*0990*/  UISETP.NE.AND.EX UP3, UPT, UR13, URZ, UPT, UP3 ;  /* 0x0000003f0d00728c */ /* 0x000fe4000bf65330 */
[----:B------:R-:W-:Y:S02]  /*09a0*/  USHF.R.S32.HI UR57, URZ, 0x1f, UR48 ;  /* 0x0000001f3f397899 */ /* 0x000fe40008011430 */
[----:B------:R-:W-:Y:S01]  /*09b0*/  USHF.L.U32 UR16, UR48, 0x2, URZ ;  /* 0x0000000230107899 */ /* 0x000fe2000800063f */
[----:B------:R-:W-:Y:S01]  /*09c0*/  ULDC.64 UR8, c[0x0][0x2f0] ;  /* 0x0000bc0000087ab9 */ /* 0x000fe20000000a00 */
[----:B------:R-:W-:Y:S01]  /*09d0*/  UISETP.NE.AND.EX UP4, UPT, UR11, URZ, UPT, UP4 ;  /* 0x0000003f0b00728c */ /* 0x000fe2000bf85340 */
[----:B------:R-:W-:Y:S01]  /*09e0*/  PLOP3.LUT P0, PT, PT, PT, UP3, 0x80, 0x0 ;  /* 0x000000000000781c */ /* 0x000fe20003f0f038 */
[----:B------:R-:W-:-:S02]  /*09f0*/  USHF.L.U64.HI UR5, UR48, 0x2, UR57 ;  /* 0x0000000230057899 */ /* 0x000fc40008010239 */
[----:B------:R-:W-:Y:S02]  /*0a00*/  UIADD3 UR15, UP0, UR16, UR8, URZ ;  /* 0x00000008100f7290 */ /* 0x000fe4000ff1e03f */
[----:B------:R-:W-:Y:S01]  /*0a10*/  UISETP.NE.U32.AND UP2, UPT, UR8, URZ, UPT ;  /* 0x0000003f0800728c */ /* 0x000fe2000bf45070 */
[----:B------:R-:W-:Y:S01]  /*0a20*/  PLOP3.LUT P1, PT, PT, PT, UP4, 0x80, 0x0 ;  /* 0x000000000000781c */ /* 0x000fe20003f2f048 */
[----:B------:R-:W-:Y:S02]  /*0a30*/  UIADD3.X UR14, UR5, UR9, URZ, UP0, !UPT ;  /* 0x00000009050e7290 */ /* 0x000fe400087fe43f */
[----:B------:R-:W-:Y:S02]  /*0a40*/  @UP3 UIADD3 UR8, UP0, UR16, UR12, URZ ;  /* 0x0000000c10083290 */ /* 0x000fe4000ff1e03f */
[----:B------:R-:W-:Y:S02]  /*0a50*/  UISETP.NE.AND.EX UP2, UPT, UR9, URZ, UPT, UP2 ;  /* 0x0000003f0900728c */ /* 0x000fe4000bf45320 */
[----:B------:R-:W-:-:S02]  /*0a60*/  @UP3 UIADD3.X UR9, UR5, UR13, URZ, UP0, !UPT ;  /* 0x0000000d05093290 */ /* 0x000fc400087fe43f */
[----:B------:R-:W-:Y:S01]  /*0a70*/  @UP4 UIADD3 UR10, UP1, UR16, UR10, URZ ;  /* 0x0000000a100a4290 */ /* 0x000fe2000ff3e03f */
[----:B------:R-:W-:Y:S01]  /*0a80*/  IMAD.U32 R4, RZ, RZ, UR8 ;  /* 0x00000008ff047e24 */ /* 0x000fe2000f8e00ff */
[----:B------:R-:W-:Y:S01]  /*0a90*/  ULDC.U8 UR17, c[0x0][0x3c2] ;  /* 0x0000f08000117ab9 */ /* 0x000fe20000000000 */
[----:B------:R-:W-:Y:S01]  /*0aa0*/  ULDC.64 UR12, c[0x0][0x2f8] ;  /* 0x0000be00000c7ab9 */ /* 0x000fe20000000a00 */
[----:B------:R-:W-:Y:S01]  /*0ab0*/  @UP4 UIADD3.X UR11, UR5, UR11, URZ, UP1, !UPT ;  /* 0x0000000b050b4290 */ /* 0x000fe20008ffe43f */
[----:B------:R-:W-:Y:S01]  /*0ac0*/  IMAD.U32 R5, RZ, RZ, UR9 ;  /* 0x00000009ff057e24 */ /* 0x000fe2000f8e00ff */
[----:B------:R-:W-:Y:S01]  /*0ad0*/  UISETP.NE.AND UP1, UPT, UR17, URZ, UPT ;  /* 0x0000003f1100728c */ /* 0x000fe2000bf25270 */
[----:B------:R-:W-:Y:S01]  /*0ae0*/  PLOP3.LUT P3, PT, PT, PT, UP2, 0x80, 0x0 ;  /* 0x000000000000781c */ /* 0x000fe20003f6f028 */
[----:B------:R-:W-:Y:S01]  /*0af0*/  UISETP.EQ.U32.AND UP4, UPT, UR12, URZ, UPT ;  /* 0x0000003f0c00728c */ /* 0x000fe2000bf82070 */
[----:B-12---:R-:W-:Y:S02]  /*0b00*/  IMAD.U32 R2, RZ, RZ, UR10 ;  /* 0x0000000aff027e24 */ /* 0x006fe4000f8e00ff */
[----:B------:R-:W-:Y:S01]  /*0b10*/  IMAD.U32 R3, RZ, RZ, UR11 ;  /* 0x0000000bff037e24 */ /* 0x000fe2000f8e00ff */
[----:B------:R-:W-:Y:S01]  /*0b20*/  UISETP.EQ.OR.EX UP4, UPT, UR13, URZ, !UP1, UP4 ;  /* 0x0000003f0d00728c */ /* 0x000fe2000cf82740 */
[----:B------:R-:W2:Y:S01]  /*0b30*/  @P0 LDG.E R5, desc[UR6][R4.64] ;  /* 0x0000000604050981 */ /* 0x000ea2000c1e1900 */
[----:B------:R-:W-:-:S03]  /*0b40*/  UIADD3 UR8, UP0, UR16, UR12, URZ ;  /* 0x0000000c10087290 */ /* 0x000fc6000ff1e03f */
[----:B---3--:R1:W3:Y:S01]  /*0b50*/  @P1 LDG.E R7, desc[UR6][R2.64] ;  /* 0x0000000602071981 */ /* 0x0082e2000c1e1900 */
[----:B------:R-:W-:Y:S01]  /*0b60*/  PLOP3.LUT P2, PT, PT, PT, UP4, 0x80, 0x0 ;  /* 0x000000000000781c */ /* 0x000fe20003f4f048 */
[----:B------:R-:W-:Y:S01]  /*0b70*/  UIADD3.X UR5, UR5, UR13, URZ, UP0, !UPT ;  /* 0x0000000d05057290 */ /* 0x000fe200087fe43f */
[----:B-1----:R-:W-:Y:S02]  /*0b80*/  IMAD.U32 R2, RZ, RZ, UR15 ;  /* 0x0000000fff027e24 */ /* 0x002fe4000f8e00ff */
[----:B------:R-:W-:-:S05]  /*0b90*/  IMAD.U32 R3, RZ, RZ, UR14 ;  /* 0x0000000eff037e24 */ /* 0x000fca000f8e00ff */
[----:B----4-:R-:W4:Y:S04]  /*0ba0*/  @P3 LDG.E R6, desc[UR6][R2.64] ;  /* 0x0000000602063981 */ /* 0x010f28000c1e1900 */
[----:B-----5:R1:W5:Y:S02]  /*0bb0*/  @P3 LDG.E R0, desc[UR6][R2.64+0x4] ;  /* 0x0000040602003981 */ /* 0x020364000c1e1900 */
[----:B-1----:R-:W-:Y:S01]  /*0bc0*/  IMAD.U32 R2, RZ, RZ, UR8 ;  /* 0x00000008ff027e24 */ /* 0x002fe2000f8e00ff */
[----:B------:R-:W1:Y:S01]  /*0bd0*/  S2UR UR16, SR_CTAID.X ;  /* 0x00000000001079c3 */ /* 0x000e620000002500 */
[----:B------:R-:W-:Y:S01]  /*0be0*/  IMAD.U32 R3, RZ, RZ, UR5 ;  /* 0x00000005ff037e24 */ /* 0x000fe2000f8e00ff */
[----:B------:R-:W-:Y:S01]  /*0bf0*/  UMOV UR18, URZ ;  /* 0x0000003f00127c82 */ /* 0x000fe20008000000 */
[----:B------:R-:W-:-:S03]  /*0c00*/  @!UP3 ULDC.64 UR8, c[0x0][0x318] ;  /* 0x0000c6000008bab9 */ /* 0x000fc60000000a00 */
[----:B------:R-:W5:Y:S01]  /*0c10*/  @!P2 LDG.E R4, desc[UR6][R2.64] ;  /* 0x000000060204a981 */ /* 0x000f62000c1e1900 */
        /* <DEDUP_REMOVED lines=12> */
[----:B------:R-:W-:Y:S02]  /*0ce0*/  ISETP.NE.U32.AND P0, PT, RZ, UR12, PT ;  /* 0x0000000cff007c0c */ /* 0x000fe4000bf05070 */
[----:B---3--:R-:W-:-:S02]  /*0cf0*/  @P1 R2UR UR18, R7 ;  /* 0x00000000071212ca */ /* 0x008fc400000e0000 */
        /* <DEDUP_REMOVED lines=12> */
.L_x_651:
[----:B------:R-:W-:Y:S01]  /*0dc0*/  @!UP3 UIADD3 UR5, UR10, UR9, -UR18 ;  /* 0x000000090a05b290 */ /* 0x000fe2000fffe812 */
[----:B------:R-:W-:Y:S01]  /*0dd0*/  SHF.R.S32.HI R23, RZ, 0x1f, R247 ;  /* 0x0000001fff177819 */ /* 0x000fe200000114f7 */
[----:B------:R-:W-:Y:S02]  /*0de0*/  UIMAD UR9, UR14, UR59, UR15 ;  /* 0x0000003b0e0972a4 */ /* 0x000fe4000f8e020f */
[----:B------:R-:W-:Y:S02]  /*0df0*/  UISETP.GT.AND UP0, UPT, UR5, UR33, UPT ;  /* 0x000000210500728c */ /* 0x000fe4000bf04270 */
[----:B------:R-:W-:Y:S02]  /*0e00*/  @UP2 UIADD3 UR44, UR12, -UR8, URZ ;  /* 0x800000080c2c2290 */ /* 0x000fe4000fffe03f */
[----:B------:R-:W-:Y:S01]  /*0e10*/  IMAD.U32 R0, RZ, RZ, UR9 ;  /* 0x00000009ff007e24 */ /* 0x000fe2000f8e00ff */
[----:B------:R-:W-:Y:S02]  /*0e20*/  IADD3 R20, P1, R247, UR9, RZ ;  /* 0x00000009f7147c10 */ /* 0x000fe4000ff3e0ff */
[----:B------:R-:W-:-:S02]  /*0e30*/  PLOP3.LUT P0, PT, PT, PT, UP0, 0x80, 0x0 ;  /* 0x000000000000781c */ /* 0x000fc40003f0f008 */
[----:B------:R-:W-:Y:S01]  /*0e40*/  @!UP2 ULDC UR44, c[0x0][0x2c4] ;  /* 0x0000b100002caab9 */ /* 0x000fe20000000800 */
[----:B------:R-:W-:-:S10]  /*0e50*/  LEA.HI.X.SX32 R21, R0, R23, 0x1, P1 ;  /* 0x0000001700157211 */ /* 0x000fd400008f0eff */
        /* <DEDUP_REMOVED lines=30> */
[----:B------:R-:W-:Y:S01]  /*1040*/  UIMAD.WIDE.U32 UR22, UR8, UR20, URZ ;  /* 0x00000014081672a5 */ /* 0x000fe2000f8e003f */
[----:B-1----:R-:W1:Y:S01]  /*1050*/  MUFU.RCP R2, R2 ;  /* 0x0000000200027308 */ /* 0x002e620000001000 */
[----:B------:R-:W-:-:S02]  /*1060*/  UIMAD UR19, UR8, UR21, URZ ;  /* 0x00000015081372a4 */ /* 0x000fc4000f8e023f */
[----:B------:R-:W-:Y:S02]  /*1070*/  UIMAD.WIDE UR10, UR36, UR61, URZ ;  /* 0x0000003d240a72a5 */ /* 0x000fe4000f8e023f */
[----:B------:R-:W-:Y:S02]  /*1080*/  UIMAD.WIDE.U32 UR12, UR48, UR58, URZ ;  /* 0x0000003a300c72a5 */ /* 0x000fe4000f8e003f */
[----:B------:R-:W-:Y:S02]  /*1090*/  UIMAD UR9, UR57, UR58, UR9 ;  /* 0x0000003a390972a4 */ /* 0x000fe4000f8e0209 */
[----:B------:R-:W-:Y:S02]  /*10a0*/  USHF.L.U32 UR15, UR48, 0x7, URZ ;  /* 0x00000007300f7899 */ /* 0x000fe4000800063f */
[----:B------:R-:W-:Y:S02]  /*10b0*/  UIADD3 UR38, UR25, UR38, URZ ;  /* 0x0000002619267290 */ /* 0x000fe4000fffe03f */
[----:B------:R-:W-:-:S02]  /*10c0*/  @UP1 UIADD3 UR38, UR23, UR19, URZ ;  /* 0x0000001317261290 */ /* 0x000fc4000fffe03f */
[----:B------:R-:W-:Y:S01]  /*10d0*/  USEL UR39, UR24, UR22, !UP1 ;  /* 0x0000001618277287 */ /* 0x000fe2000c800000 */
[----:B-1----:R-:W-:Y:S01]  /*10e0*/  VIADD R2, R2, 0xffffffe ;  /* 0x0ffffffe02027836 */ /* 0x002fe20000000000 */
[----:B------:R-:W-:Y:S02]  /*10f0*/  UIMAD UR19, UR11, UR12, URZ ;  /* 0x0000000c0b1372a4 */ /* 0x000fe4000f8e023f */
[----:B------:R-:W-:Y:S01]  /*1100*/  UIADD3 UR9, UR13, UR9, URZ ;  /* 0x000000090d097290 */ /* 0x000fe2000fffe03f */
[----:B------:R-:W1:Y:S01]  /*1110*/  F2I.FTZ.U32.TRUNC.NTZ R3, R2 ;  /* 0x0000000200037305 */ /* 0x000e62000021f000 */
[----:B------:R-:W-:Y:S02]  /*1120*/  ULOP3.LUT UR22, UR45, 0xffffffc0, URZ, 0xc0, !UPT ;  /* 0xffffffc02d167892 */ /* 0x000fe4000f8ec03f */
[----:B------:R-:W-:Y:S02]  /*1130*/  USHF.L.U64.HI UR14, UR48, 0x7, UR57 ;  /* 0x00000007300e7899 */ /* 0x000fe40008010239 */
[----:B------:R-:W-:-:S02]  /*1140*/  USEL UR27, UR15, URZ, UP2 ;  /* 0x0000003f0f1b7287 */ /* 0x000fc40009000000 */
[----:B------:R-:W-:Y:S02]  /*1150*/  UIMAD.WIDE.U32 UR24, UR10, UR12, URZ ;  /* 0x0000000c0a1872a5 */ /* 0x000fe4000f8e003f */
[----:B------:R-:W-:Y:S01]  /*1160*/  UIMAD UR19, UR10, UR9, UR19 ;  /* 0x000000090a1372a4 */ /* 0x000fe2000f8e0213 */
[----:B------:R-:W-:Y:S01]  /*1170*/  ULDC.U8 UR15, c[0x0][0x3d8] ;  /* 0x0000f600000f7ab9 */ /* 0x000fe20000000000 */
[----:B------:R-:W-:Y:S02]  /*1180*/  UIADD3 UR9, UR22, -0x40, URZ ;  /* 0xffffffc016097890 */ /* 0x000fe4000fffe03f */
[----:B------:R-:W-:Y:S01]  /*1190*/  UISETP.NE.AND UP3, UPT, UR15, URZ, UPT ;  /* 0x0000003f0f00728c */ /* 0x000fe2000bf65270 */
[----:B-1----:R-:W-:Y:S01]  /*11a0*/  IMAD.MOV R0, RZ, RZ, -R3 ;  /* 0x000000ffff007224 */ /* 0x002fe200078e0a03 */
[----:B------:R-:W-:Y:S01]  /*11b0*/  USEL UR29, UR14, URZ, UP2 ;  /* 0x0000003f0e1d7287 */ /* 0x000fe20009000000 */
[----:B------:R-:W-:Y:S01]  /*11c0*/  IMAD.MOV.U32 R2, RZ, RZ, RZ ;  /* 0x000000ffff027224 */ /* 0x000fe200078e00ff */
[----:B------:R-:W-:Y:S01]  /*11d0*/  UIMAD UR50, UR56, UR36, URZ ;  /* 0x00000024383272a4 */ /* 0x000fe2000f8e023f */
[----:B------:R-:W-:Y:S01]  /*11e0*/  IMAD R0, R0, R5, RZ ;  /* 0x0000000500007224 */ /* 0x000fe200078e02ff */
[----:B------:R-:W-:-:S02]  /*11f0*/  UIMAD.WIDE.U32 UR12, UR10, UR8, URZ ;  /* 0x000000080a0c72a5 */ /* 0x000fc4000f8e003f */
[----:B------:R-:W-:Y:S01]  /*1200*/  UIADD3 UR49, UR25, UR19, URZ ;  /* 0x0000001319317290 */ /* 0x000fe2000fffe03f */
[----:B------:R-:W-:Y:S01]  /*1210*/  IMAD.HI.U32 R0, R3, R0, R2 ;  /* 0x0000000003007227 */ /* 0x000fe200078e0002 */
[----:B------:R-:W-:Y:S01]  /*1220*/  MOV R2, R4 ;  /* 0x0000000400027202 */ /* 0x000fe20000000f00 */
[----:B------:R-:W-:Y:S02]  /*1230*/  USHF.R.S32.HI UR36, URZ, 0x1f, UR9 ;  /* 0x0000001f3f247899 */ /* 0x000fe40008011409 */
[----:B------:R-:W-:Y:S02]  /*1240*/  UIADD3 UR19, UP2, UR9, UR27, URZ ;  /* 0x0000001b09137290 */ /* 0x000fe4000ff5e03f */
[----:B------:R-:W-:Y:S01]  /*1250*/  IMAD.HI.U32 R0, R0, R2, RZ ;  /* 0x0000000200007227 */ /* 0x000fe200078e00ff */
[----:B------:R-:W-:Y:S02]  /*1260*/  UISETP.NE.AND UP0, UPT, UR32, -0x1, UPT ;  /* 0xffffffff2000788c */ /* 0x000fe4000bf05270 */
[----:B------:R-:W-:Y:S01]  /*1270*/  UIMAD UR23, UR11, UR8, URZ ;  /* 0x000000080b1772a4 */ /* 0x000fe2000f8e023f */
[----:B------:R-:W-:Y:S01]  /*1280*/  IMAD.MOV R3, RZ, RZ, -R0 ;  /* 0x000000ffff037224 */ /* 0x000fe200078e0a00 */
[----:B------:R-:W-:-:S02]  /*1290*/  USEL UR55, UR24, UR12, !UP1 ;  /* 0x0000000c18377287 */ /* 0x000fc4000c800000 */
[----:B------:R-:W-:Y:S01]  /*12a0*/  UIADD3.X UR12, UR36, UR29, URZ, UP2, !UPT ;  /* 0x0000001d240c7290 */ /* 0x000fe200097fe43f */
[C---:B------:R-:W-:Y:S01]  /*12b0*/  IMAD R2, R5.reuse, R3, R2 ;  /* 0x0000000305027224 */ /* 0x040fe200078e0202 */
[----:B------:R-:W-:Y:S01]  /*12c0*/  UIMAD UR11, UR11, UR19, URZ ;  /* 0x000000130b0b72a4 */ /* 0x000fe2000f8e023f */
[----:B------:R-:W-:Y:S01]  /*12d0*/  ULDC UR25, c[0x0][0x2c4] ;  /* 0x0000b10000197ab9 */ /* 0x000fe20000000800 */
[----:B------:R-:W-:Y:S02]  /*12e0*/  UIMAD.WIDE.U32 UR42, UR10, UR19, URZ ;  /* 0x000000130a2a72a5 */ /* 0x000fe4000f8e003f */
[----:B------:R-:W-:Y:S01]  /*12f0*/  ISETP.GT.U32.AND P1, PT, R5, R2, PT ;  /* 0x000000020500720c */ /* 0x000fe20003f24070 */
[----:B------:R-:W-:Y:S02]  /*1300*/  UIMAD UR24, UR10, UR12, UR11 ;  /* 0x0000000c0a1872a4 */ /* 0x000fe4000f8e020b */
[----:B------:R-:W-:Y:S01]  /*1310*/  @UP3 UIMAD UR10, UR48, UR25, URZ ;  /* 0x00000019300a32a4 */ /* 0x000fe2000f8e023f */
[----:B------:R-:W-:Y:S01]  /*1320*/  ULDC.U8 UR17, c[0x0][0x480] ;  /* 0x0001200000117ab9 */ /* 0x000fe20000000000 */
[----:B------:R-:W-:-:S02]  /*1330*/  @UP0 UIADD3 UR26, UR18, UR32, URZ ;  /* 0x00000020121a0290 */ /* 0x000fc4000fffe03f */
[----:B------:R-:W-:Y:S02]  /*1340*/  @UP0 UIADD3 UR31, UR18, UR32, URZ ;  /* 0x00000020121f0290 */ /* 0x000fe4000fffe03f */
[----:B------:R-:W-:Y:S01]  /*1350*/  UISETP.NE.AND UP4, UPT, UR17, URZ, UPT ;  /* 0x0000003f1100728c */ /* 0x000fe2000bf85270 */
        /* <DEDUP_REMOVED lines=13> */
[----:B------:R-:W-:-:S02]  /*1430*/  @UP0 UIMAD UR26, UR26, UR15, URZ ;  /* 0x0000000f1a1a02a4 */ /* 0x000fc4000f8e023f */
[----:B------:R-:W-:Y:S02]  /*1440*/  @UP3 UIMAD UR35, UR56, UR10, UR11 ;  /* 0x0000000a382332a4 */ /* 0x000fe4000f8e020b */
[----:B------:R-:W-:Y:S01]  /*1450*/  @UP0 UIMAD UR31, UR31, UR17, URZ ;  /* 0x000000111f1f02a4 */ /* 0x000fe2000f8e023f */
[----:B------:R-:W-:Y:S01]  /*1460*/  @P0 VIADD R0, R0, 0x1 ;  /* 0x0000000100000836 */ /* 0x000fe20000000000 */
[----:B------:R-:W-:Y:S01]  /*1470*/  @!UP3 UIMAD UR10, UR48, UR61, UR56 ;  /* 0x0000003d300ab2a4 */ /* 0x000fe2000f8e0238 */
[----:B------:R-:W-:Y:S01]  /*1480*/  PLOP3.LUT P0, PT, PT, PT, UP3, 0x80, 0x0 ;  /* 0x000000000000781c */ /* 0x000fe20003f0f038 */
[----:B------:R-:W-:Y:S01]  /*1490*/  @!UP1 UIADD3 UR37, UR41, UR30, URZ ;  /* 0x0000001e29259290 */ /* 0x000fe2000fffe03f */
        /* <DEDUP_REMOVED lines=25> */
.L_x_653:
        /* <DEDUP_REMOVED lines=13> */
.L_x_654:
        /* <DEDUP_REMOVED lines=11> */
.L_x_655:
[----:B------:R-:W-:-:S04]  /*17b0*/  UIMAD UR8, UR48, UR61, UR56 ;  /* 0x0000003d300872a4 */ /* 0x000fc8000f8e0238 */
[----:B------:R-:W-:-:S12]  /*17c0*/  UIMAD UR8, UR8, UR58, URZ ;  /* 0x0000003a080872a4 */ /* 0x000fd8000f8e023f */
.L_x_656:
[----:B------:R-:W2:Y:S01]  /*17d0*/  LDL R8, [R1] ;  /* 0x0000000001087983 */ /* 0x000ea20000100800 */
[----:B------:R-:W1:Y:S01]  /*17e0*/  LDC.64 R2, c[0x0][0x420] ;  /* 0x00010800ff027b82 */ /* 0x000e620000000a00 */
[----:B------:R-:W-:Y:S01]  /*17f0*/  ULDC UR10, c[0x0][0x2dc] ;  /* 0x0000b700000a7ab9 */ /* 0x000fe20000000800 */
[----:B------:R-:W-:Y:S01]  /*1800*/  SHF.R.S32.HI R233, RZ, 0x1f, R232 ;  /* 0x0000001fffe97819 */ /* 0x000fe200000114e8 */
[----:B------:R-:W3:Y:S01]  /*1810*/  S2R R6, SR_TID.X ;  /* 0x0000000000067919 */ /* 0x000ee20000002100 */
[----:B------:R-:W-:Y:S01]  /*1820*/  UIMAD UR10, UR10, UR61, URZ ;  /* 0x0000003d0a0a72a4 */ /* 0x000fe2000f8e023f */
[----:B------:R-:W-:Y:S01]  /*1830*/  IADD3 R4, P0, R232, UR26, RZ ;  /* 0x0000001ae8047c10 */ /* 0x000fe2000ff1e0ff */
[----:B------:R-:W-:Y:S01]  /*1840*/  UIADD3 UR22, UR9, UR8, URZ ;  /* 0x0000000809167290 */ /* 0x000fe2000fffe03f */
[----:B------:R-:W4:Y:S01]  /*1850*/  S2R R7, SR_TID.X ;  /* 0x0000000000077919 */ /* 0x000f220000002100 */
[----:B------:R-:W-:Y:S01]  /*1860*/  USHF.L.U32 UR8, UR10, 0x6, URZ ;  /* 0x000000060a087899 */ /* 0x000fe2000800063f */
[----:B------:R-:W-:Y:S01]  /*1870*/  IADD3.X R5, R233, UR37, RZ, P0, !PT ;  /* 0x00000025e9057c10 */ /* 0x000fe200087fe4ff */
[----:B------:R-:W-:Y:S01]  /*1880*/  UISETP.GE.AND UP2, UPT, UR44, 0x1, UPT ;  /* 0x000000012c00788c */ /* 0x000fe2000bf46270 */
[----:B------:R-:W-:Y:S01]  /*1890*/  IADD3 R12, P0, R247, UR9, RZ ;  /* 0x00000009f70c7c10 */ /* 0x000fe2000ff1e0ff */
[----:B------:R-:W-:Y:S01]  /*18a0*/  UIADD3 UR11, UP1, UP0, UR42, UR8, UR50 ;  /* 0x000000082a0b7290 */ /* 0x000fe2000f83e032 */
[----:B------:R-:W-:Y:S01]  /*18b0*/  BSSY B1, `(.L_x_652) ;  /* 0x0000909000017945 */ /* 0x000fe20003800000 */
[----:B------:R-:W-:Y:S01]  /*18c0*/  USHF.R.S32.HI UR8, URZ, 0x1f, UR8 ;  /* 0x0000001f3f087899 */ /* 0x000fe20008011408 */
[----:B------:R-:W-:Y:S01]  /*18d0*/  IADD3.X R14, R23, UR36, RZ, P0, !PT ;  /* 0x00000024170e7c10 */ /* 0x000fe200087fe4ff */
[----:B------:R-:W-:Y:S01]  /*18e0*/  USHF.R.S32.HI UR19, URZ, 0x1f, UR56 ;  /* 0x0000001f3f137899 */ /* 0x000fe20008011438 */
[----:B------:R-:W-:Y:S01]  /*18f0*/  PLOP3.LUT P0, PT, PT, PT, UP2, 0x80, 0x0 ;  /* 0x000000000000781c */ /* 0x000fe20003f0f028 */
[----:B------:R-:W-:-:S02]  /*1900*/  UIADD3.X UR8, UR51, UR8, UR54, UP1, UP0 ;  /* 0x0000000833087290 */ /* 0x000fc40008fe0436 */
[----:B------:R-:W-:Y:S01]  /*1910*/  UIADD3 UR11, UP1, UP0, UR53, UR11, UR55 ;  /* 0x0000000b350b7290 */ /* 0x000fe2000f83e037 */
[----:B------:R-:W-:Y:S01]  /*1920*/  ULDC.64 UR40, c[0x0][0x478] ;  /* 0x00011e0000287ab9 */ /* 0x000fe20000000a00 */
[----:B------:R-:W-:Y:S01]  /*1930*/  ULDC.64 UR12, c[0x0][0x428] ;  /* 0x00010a00000c7ab9 */ /* 0x000fe20000000a00 */
[C---:B-1----:R-:W-:Y:S01]  /*1940*/  IMAD R0, R2.reuse, UR36, RZ ;  /* 0x0000002402007c24 */ /* 0x042fe2000f8e02ff */
[----:B------:R-:W-:Y:S01]  /*1950*/  UIMAD.WIDE UR22, UR22, 0x4, UR40 ;  /* 0x00000004161678a5 */ /* 0x000fe2000f8e0228 */
[----:B------:R-:W-:Y:S01]  /*1960*/  IMAD.WIDE.U32 R4, R2, UR9, R4 ;  /* 0x0000000902047c25 */ /* 0x000fe2000f8e0004 */
[----:B------:R-:W-:Y:S01]  /*1970*/  UIMAD UR27, UR19, UR12, URZ ;  /* 0x0000000c131b72a4 */ /* 0x000fe2000f8e023f */
[----:B------:R-:W-:Y:S02]  /*1980*/  ULDC.64 UR24, c[0x0][0x258] ;  /* 0x0000960000187ab9 */ /* 0x000fe40000000a00 */
[----:B------:R-:W-:Y:S01]  /*1990*/  IMAD R0, R3, UR9, R0 ;  /* 0x0000000903007c24 */ /* 0x000fe2000f8e0200 */
[----:B------:R-:W-:Y:S01]  /*19a0*/  ULDC.64 UR40, c[0x0][0x400] ;  /* 0x0001000000287ab9 */ /* 0x000fe20000000a00 */
[----:B------:R-:W-:Y:S01]  /*19b0*/  IMAD.U32 R15, RZ, RZ, UR12 ;  /* 0x0000000cff0f7e24 */ /* 0x000fe2000f8e00ff */
[----:B------:R-:W-:Y:S01]  /*19c0*/  UIADD3 UR35, UR9, UR35, URZ ;  /* 0x0000002309237290 */ /* 0x000fe2000fffe03f */
[----:B------:R-:W-:Y:S01]  /*19d0*/  IMAD.IADD R5, R5, 0x1, R0 ;  /* 0x0000000105057824 */ /* 0x000fe200078e0200 */
[----:B---3--:R-:W-:Y:S01]  /*19e0*/  SHF.R.S32.HI R6, RZ, 0x1f, R6 ;  /* 0x0000001fff067819 */ /* 0x008fe20000011406 */
[----:B------:R-:W-:-:S02]  /*19f0*/  UIMAD UR19, UR19, UR24, URZ ;  /* 0x00000018131372a4 */ /* 0x000fc4000f8e023f */
[----:B------:R-:W-:Y:S01]  /*1a00*/  UIMAD UR27, UR56, UR13, UR27 ;  /* 0x0000000d381b72a4 */ /* 0x000fe2000f8e021b */
[----:B----4-:R-:W-:Y:S01]  /*1a10*/  LEA.HI R6, R6, R7, RZ, 0x5 ;  /* 0x0000000706067211 */ /* 0x010fe200078f28ff */
[----:B------:R-:W-:Y:S01]  /*1a20*/  IMAD R7, R14, UR20, RZ ;  /* 0x000000140e077c24 */ /* 0x000fe2000f8e02ff */
[----:B------:R-:W-:Y:S01]  /*1a30*/  ULDC.64 UR46, c[0x0][0x2b0] ;  /* 0x0000ac00002e7ab9 */ /* 0x000fe20000000a00 */
[----:B------:R-:W-:Y:S01]  /*1a40*/  IMAD.WIDE.U32 R4, R15, UR56, R4 ;  /* 0x000000380f047c25 */ /* 0x000fe2000f8e0004 */
[----:B------:R-:W-:Y:S01]  /*1a50*/  SHF.R.S32.HI R6, RZ, 0x5, R6 ;  /* 0x00000005ff067819 */ /* 0x000fe20000011406 */
[----:B------:R-:W-:Y:S02]  /*1a60*/  ULEA.HI.SX32 UR43, UR45, 0xffffffff, 0x1a ;  /* 0xffffffff2d2b7891 */ /* 0x000fe4000f8fd23f */
[----:B------:R-:W-:Y:S01]  /*1a70*/  IMAD R17, R12, UR21, R7 ;  /* 0x000000150c117c24 */ /* 0x000fe2000f8e0207 */
[----:B------:R-:W-:Y:S01]  /*1a80*/  UIMAD UR19, UR56, UR25, UR19 ;  /* 0x00000019381372a4 */ /* 0x000fe2000f8e0213 */
[----:B------:R-:W-:-:S02]  /*1a90*/  VIADD R7, R5, UR27 ;  /* 0x0000001b05077c36 */ /* 0x000fc40008000000 */
[----:B--2---:R-:W-:Y:S01]  /*1aa0*/  IMAD R0, R6, UR10, R8 ;  /* 0x0000000a06007c24 */ /* 0x004fe2000f8e0208 */
[----:B------:R-:W-:Y:S01]  /*1ab0*/  UIADD3.X UR10, UR52, UR8, UR49, UP1, UP0 ;  /* 0x00000008340a7290 */ /* 0x000fe20008fe0431 */
[----:B------:R-:W-:Y:S01]  /*1ac0*/  IMAD.WIDE.U32 R8, R12, UR20, R232 ;  /* 0x000000140c087c25 */ /* 0x000fe2000f8e00e8 */
[----:B------:R-:W-:Y:S02]  /*1ad0*/  UIMAD.WIDE UR8, UR35, 0x4, UR46 ;  /* 0x00000004230878a5 */ /* 0x000fe4000f8e022e */
[----:B------:R-:W-:Y:S02]  /*1ae0*/  IADD3 R6, P1, R0, UR11, RZ ;  /* 0x0000000b00067c10 */ /* 0x000fe4000ff3e0ff */
[----:B------:R-:W-:Y:S02]  /*1af0*/  IADD3 R8, P2, R8, UR39, RZ ;  /* 0x0000002708087c10 */ /* 0x000fe4000ff5e0ff */
[----:B------:R-:W-:Y:S02]  /*1b00*/  LEA.HI.X.SX32 R0, R0, UR10, 0x1, P1 ;  /* 0x0000000a00007c11 */ /* 0x000fe400088f0eff */
[----:B------:R-:W-:-:S02]  /*1b10*/  LEA R224, P1, R6, UR40, 0x2 ;  /* 0x0000002806e07c11 */ /* 0x000fc4000f8210ff */
[----:B------:R-:W-:Y:S02]  /*1b20*/  IADD3.X R9, R9, UR38, R17, P2, !PT ;  /* 0x0000002609097c10 */ /* 0x000fe400097fe411 */
[----:B------:R-:W-:Y:S01]  /*1b30*/  LEA.HI.X R225, R6, UR41, R0, 0x2, P1 ;  /* 0x0000002906e17c11 */ /* 0x000fe200088f1400 */
[----:B------:R-:W-:Y:S01]  /*1b40*/  IMAD.MOV.U32 R6, RZ, RZ, R4 ;  /* 0x000000ffff067224 */ /* 0x000fe200078e0004 */
[----:B------:R-:W-:Y:S07]  /*1b50*/  @!P0 BRA `(.L_x_657) ;  /* 0x0000008000e88947 */ /* 0x000fee0003800000 */
[----:B------:R-:W1:Y:S01]  /*1b60*/  S2R R25, SR_TID.X ;  /* 0x0000000000197919 */ /* 0x000e620000002100 */
[----:B------:R-:W-:Y:S01]  /*1b70*/  PLOP3.LUT P0, PT, PT, PT, UP4, 0x80, 0x0 ;  /* 0x000000000000781c */ /* 0x000fe20003f0f048 */
[C---:B------:R-:W-:Y:S01]  /*1b80*/  IMAD.SHL.U32 R0, R247.reuse, 0x40, RZ ;  /* 0x00000040f7007824 */ /* 0x040fe200078e00ff */
[----:B------:R-:W-:Y:S01]  /*1b90*/  UMOV UR11, UR8 ;  /* 0x00000008000b7c82 */ /* 0x000fe20008000000 */
[----:B------:R-:W-:Y:S01]  /*1ba0*/  UMOV UR8, UR43 ;  /* 0x0000002b00087c82 */ /* 0x000fe20008000000 */
[----:B------:R-:W-:Y:S01]  /*1bb0*/  UMOV UR10, UR9 ;  /* 0x00000009000a7c82 */ /* 0x000fe20008000000 */
[----:B------:R-:W-:Y:S01]  /*1bc0*/  UIMAD UR9, UR8, -0x40, UR44 ;  /* 0xffffffc0080978a4 */ /* 0x000fe2000f8e022c */
[----:B------:R-:W-:Y:S01]  /*1bd0*/  LOP3.LUT R0, R0, 0x1c0, RZ, 0xc0, !PT ;  /* 0x000001c000007812 */ /* 0x000fe200078ec0ff */
[----:B------:R-:W-:Y:S01]  /*1be0*/  ULEA.HI UR35, UR8, UR8, URZ, 0x1 ;  /* 0x0000000808237291 */ /* 0x000fe2000f8f083f */
[----:B------:R-:W-:Y:S01]  /*1bf0*/  IMAD.U32 R18, RZ, RZ, UR24 ;  /* 0x00000018ff127e24 */ /* 0x000fe2000f8e00ff */
[----:B------:R-:W-:Y:S01]  /*1c00*/  ULDC.64 UR24, c[0x0][0x3e0] ;  /* 0x0000f80000187ab9 */ /* 0x000fe20000000a00 */
[----:B------:R-:W-:Y:S01]  /*1c10*/  LOP3.LUT R5, R0, 0x38, R232, 0xf8, !PT ;  /* 0x0000003800057812 */ /* 0x000fe200078ef8e8 */
[----:B------:R-:W-:Y:S01]  /*1c20*/  ULOP3.LUT UR35, UR35, 0xfffffffe, URZ, 0xc0, !UPT ;  /* 0xfffffffe23237892 */ /* 0x000fe2000f8ec03f */
[----:B------:R-:W-:Y:S01]  /*1c30*/  SHF.R.U32.HI R0, RZ, 0x3, R0 ;  /* 0x00000003ff007819 */ /* 0x000fe20000011600 */
[C---:B------:R-:W-:Y:S01]  /*1c40*/  IMAD.WIDE.U32 R6, R247.reuse, R2, R6 ;  /* 0x00000002f7067225 */ /* 0x040fe200078e0006 */
[----:B------:R-:W-:Y:S01]  /*1c50*/  ISETP.GE.AND P5, PT, R247, UR9, PT ;  /* 0x00000009f7007c0c */ /* 0x000fe2000bfa6270 */
[----:B------:R-:W-:Y:S01]  /*1c60*/  UIADD3 UR35, UR8, -UR35, URZ ;  /* 0x8000002308237290 */ /* 0x000fe2000fffe03f */
[----:B------:R-:W-:Y:S01]  /*1c70*/  LOP3.LUT R5, R5, R0, RZ, 0x3c, !PT ;  /* 0x0000000005057212 */ /* 0x000fe200078e3cff */
[----:B------:R-:W-:Y:S01]  /*1c80*/  VIADD R22, R247, 0x20 ;  /* 0x00000020f7167836 */ /* 0x000fe20000000000 */
[----:B------:R-:W-:Y:S01]  /*1c90*/  UMOV UR13, UR22 ;  /* 0x00000016000d7c82 */ /* 0x000fe20008000000 */
[----:B------:R-:W-:Y:S01]  /*1ca0*/  IMAD.WIDE.U32 R10, R18, UR56, R8 ;  /* 0x00000038120a7c25 */ /* 0x000fe2000f8e0008 */
[----:B------:R-:W-:Y:S01]  /*1cb0*/  UMOV UR12, UR23 ;  /* 0x00000017000c7c82 */ /* 0x000fe20008000000 */
[----:B------:R-:W-:Y:S01]  /*1cc0*/  LEA R234, P1, R6, UR24, 0x1 ;  /* 0x0000001806ea7c11 */ /* 0x000fe2000f8208ff */
[----:B------:R-:W-:Y:S01]  /*1cd0*/  ULDC.64 UR22, c[0x0][0x210] ;  /* 0x0000840000167ab9 */ /* 0x000fe20000000a00 */
[----:B------:R-:W-:Y:S01]  /*1ce0*/  UISETP.NE.AND UP0, UPT, UR35, 0x1, UPT ;  /* 0x000000012300788c */ /* 0x000fe2000bf05270 */
[----:B------:R-:W-:Y:S01]  /*1cf0*/  BSSY B0, `(.L_x_658) ;  /* 0x000003c000007945 */ /* 0x000fe20003800000 */
[C---:B------:R-:W-:Y:S01]  /*1d00*/  VIADD R242, R232.reuse, 0x40 ;  /* 0x00000040e8f27836 */ /* 0x040fe20000000000 */
[----:B------:R-:W-:Y:S01]  /*1d10*/  @P0 BAR.SYNC.DEFER_BLOCKING 0x0 ;  /* 0x0000000000000b1d */ /* 0x000fe20000010000 */
[----:B------:R-:W-:Y:S01]  /*1d20*/  VIADD R244, R232, 0xc0 ;  /* 0x000000c0e8f47836 */ /* 0x000fe20000000000 */
[----:B------:R-:W-:Y:S01]  /*1d30*/  ISETP.GE.AND P4, PT, R22, UR9, PT ;  /* 0x0000000916007c0c */ /* 0x000fe2000bf86270 */
[----:B------:R-:W-:Y:S01]  /*1d40*/  VIADD R243, R232, 0x80 ;  /* 0x00000080e8f37836 */ /* 0x000fe20000000000 */
[----:B------:R-:W-:-:S02]  /*1d50*/  LEA R231, P6, R10, UR22, 0x1 ;  /* 0x000000160ae77c11 */ /* 0x000fc4000f8c08ff */
[----:B-1----:R-:W-:-:S04]  /*1d60*/  SHF.R.S32.HI R24, RZ, 0x1f, R25 ;  /* 0x0000001fff187819 */ /* 0x002fc80000011419 */
[----:B------:R-:W-:-:S04]  /*1d70*/  LEA.HI R4, R24, R25, RZ, 0x6 ;  /* 0x0000001918047211 */ /* 0x000fc800078f30ff */
[----:B------:R-:W-:Y:S01]  /*1d80*/  SHF.R.S32.HI R0, RZ, 0x6, R4 ;  /* 0x00000006ff007819 */ /* 0x000fe20000011404 */
[----:B------:R-:W-:-:S04]  /*1d90*/  IMAD R4, R23, R2, RZ ;  /* 0x0000000217047224 */ /* 0x000fc800078e02ff */
[----:B------:R-:W-:Y:S02]  /*1da0*/  IMAD R0, R0, 0x200, R5 ;  /* 0x0000020000007824 */ /* 0x000fe400078e0205 */
[----:B------:R-:W-:-:S03]  /*1db0*/  IMAD R4, R247, R3, R4 ;  /* 0x00000003f7047224 */ /* 0x000fc600078e0204 */
[----:B------:R-:W-:Y:S01]  /*1dc0*/  LEA R228, R0, UR4, 0x1 ;  /* 0x0000000400e47c11 */ /* 0x000fe2000f8e08ff */
[----:B------:R-:W-:-:S04]  /*1dd0*/  IMAD.IADD R13, R7, 0x1, R4 ;  /* 0x00000001070d7824 */ /* 0x000fc800078e0204 */
[----:B------:R1:W-:Y:S01]  /*1de0*/  @P5 STS.128 [R228+0x10000], RZ ;  /* 0x010000ffe4005388 */ /* 0x0003e20000000c00 */
[----:B------:R-:W-:-:S03]  /*1df0*/  LEA.HI.X R235, R6, UR25, R13, 0x1, P1 ;  /* 0x0000001906eb7c11 */ /* 0x000fc600088f0c0d */
[----:B------:R1:W-:Y:S04]  /*1e00*/  @P5 STS.128 [R228+0x12000], RZ ;  /* 0x012000ffe4005388 */ /* 0x0003e80000000c00 */
[----:B------:R1:W-:Y:S04]  /*1e10*/  @P5 STS.128 [R228+0x14000], RZ ;  /* 0x014000ffe4005388 */ /* 0x0003e80000000c00 */
[----:B------:R1:W-:Y:S01]  /*1e20*/  @P5 STS.128 [R228+0x16000], RZ ;  /* 0x016000ffe4005388 */ /* 0x0003e20000000c00 */
[----:B------:R-:W-:Y:S05]  /*1e30*/  @P5 BRA `(.L_x_659) ;  /* 0x00000000009c5947 */ /* 0x000fea0003800000 */
[----:B------:R-:W2:Y:S01]  /*1e40*/  LDC.64 R26, c[0x0][0x3e0] ;  /* 0x0000f800ff1a7b82 */ /* 0x000ea20000000a00 */
[----:B------:R-:W-:Y:S01]  /*1e50*/  IMAD R4, R14, R2, RZ ;  /* 0x000000020e047224 */ /* 0x000fe200078e02ff */
[----:B------:R-:W-:Y:S01]  /*1e60*/  UMOV UR36, UR26 ;  /* 0x0000001a00247c82 */ /* 0x000fe20008000000 */
[----:B------:R-:W-:Y:S02]  /*1e70*/  ULDC UR35, c[0x0][0x2d0] ;  /* 0x0000b40000237ab9 */ /* 0x000fe40000000800 */
[-C--:B------:R-:W-:Y:S01]  /*1e80*/  IMAD R8, R3, R12.reuse, R4 ;  /* 0x0000000c03087224 */ /* 0x080fe200078e0204 */
[----:B------:R-:W-:Y:S01]  /*1e90*/  ISETP.GE.AND P3, PT, R232, UR35, PT ;  /* 0x00000023e8007c0c */ /* 0x000fe2000bf66270 */
[----:B------:R-:W-:Y:S01]  /*1ea0*/  IMAD.WIDE.U32 R4, R2, R12, UR36 ;  /* 0x0000002402047e25 */ /* 0x000fe2000f8e000c */
[----:B------:R-:W-:Y:S02]  /*1eb0*/  ISETP.GE.AND P2, PT, R242, UR35, PT ;  /* 0x00000023f2007c0c */ /* 0x000fe4000bf46270 */
[----:B------:R-:W-:Y:S01]  /*1ec0*/  ISETP.GE.AND P1, PT, R243, UR35, PT ;  /* 0x00000023f3007c0c */ /* 0x000fe2000bf26270 */
[----:B------:R-:W-:-:S02]  /*1ed0*/  IMAD.IADD R5, R5, 0x1, R8 ;  /* 0x0000000105057824 */ /* 0x000fc400078e0208 */
[----:B------:R-:W-:-:S04]  /*1ee0*/  IMAD.WIDE.U32 R8, R15, UR56, R4 ;  /* 0x000000380f087c25 */ /* 0x000fc8000f8e0004 */
[----:B------:R-:W-:Y:S02]  /*1ef0*/  VIADD R9, R9, UR27 ;  /* 0x0000001b09097c36 */ /* 0x000fe40008000000 */
        /* <DEDUP_REMOVED lines=27> */
.L_x_659:
[----:B------:R-:W-:Y:S05]  /*20b0*/  BSYNC B0 ;  /* 0x0000000000007941 */ /* 0x000fea0003800000 */
.L_x_658:
[----:B------:R4:W-:Y:S01]  /*20c0*/  @P4 STS.128 [R228+0x11000], RZ ;  /* 0x011000ffe4004388 */ /* 0x0009e20000000c00 */
[----:B--23--:R-:W-:Y:S01]  /*20d0*/  VIADD R4, R0, 0x4000 ;  /* 0x0000400000047836 */ /* 0x00cfe20000000000 */
[----:B------:R-:W-:Y:S01]  /*20e0*/  PLOP3.LUT P0, PT, PT, PT, UP0, 0x80, 0x0 ;  /* 0x000000000000781c */ /* 0x000fe20003f0f008 */
[----:B------:R-:W-:Y:S01]  /*20f0*/  BSSY B0, `(.L_x_660) ;  /* 0x000002d000007945 */ /* 0x000fe20003800000 */
[----:B------:R4:W-:Y:S01]  /*2100*/  @P4 STS.128 [R228+0x13000], RZ ;  /* 0x013000ffe4004388 */ /* 0x0009e20000000c00 */
[----:B------:R-:W-:Y:S01]  /*2110*/  VIADD R8, R11, UR19 ;  /* 0x000000130b087c36 */ /* 0x000fe20008000000 */
[----:B------:R-:W-:Y:S02]  /*2120*/  SEL R226, R4, R0, !P0 ;  /* 0x0000000004e27207 */ /* 0x000fe40004000000 */
[----:B------:R4:W-:Y:S04]  /*2130*/  @P4 STS.128 [R228+0x15000], RZ ;  /* 0x015000ffe4004388 */ /* 0x0009e80000000c00 */
[----:B------:R4:W-:Y:S01]  /*2140*/  @P4 STS.128 [R228+0x17000], RZ ;  /* 0x017000ffe4004388 */ /* 0x0009e20000000c00 */
[----:B------:R-:W-:Y:S05]  /*2150*/  @P4 BRA `(.L_x_661) ;  /* 0x0000000000984947 */ /* 0x000fea0003800000 */
[----:B------:R-:W-:Y:S01]  /*2160*/  ULDC UR26, c[0x0][0x2d0] ;  /* 0x0000b400001a7ab9 */ /* 0x000fe20000000800 */
[----:B------:R-:W-:Y:S01]  /*2170*/  IMAD.WIDE.U32 R4, R2, 0x20, RZ ;  /* 0x0000002002047825 */ /* 0x000fe200078e00ff */
[----:B------:R-:W-:Y:S02]  /*2180*/  ISETP.GE.AND P1, PT, R232, UR26, PT ;  /* 0x0000001ae8007c0c */ /* 0x000fe4000bf26270 */
[----:B------:R-:W-:Y:S01]  /*2190*/  ISETP.GE.AND P3, PT, R242, UR26, PT ;  /* 0x0000001af2007c0c */ /* 0x000fe2000bf66270 */
[----:B------:R-:W-:Y:S01]  /*21a0*/  IMAD.SHL.U32 R7, R3, 0x20, RZ ;  /* 0x0000002003077824 */ /* 0x000fe200078e00ff */
[----:B------:R-:W-:-:S04]  /*21b0*/  IADD3 R0, P2, R6, R4, RZ ;  /* 0x0000000406007210 */ /* 0x000fc80007f5e0ff */
[----:B------:R-:W-:-:S05]  /*21c0*/  IADD3.X R6, R13, R5, R7, P2, !PT ;  /* 0x000000050d067210 */ /* 0x000fca00017fe407 */
[C---:B------:R-:W-:Y:S01]  /*21d0*/  @!P1 LEA R4, P2, R2.reuse, R234, 0x6 ;  /* 0x000000ea02049211 */ /* 0x040fe200078430ff */
[----:B------:R2:W-:Y:S03]  /*21e0*/  @P1 STS.128 [R228+0x11000], RZ ;  /* 0x011000ffe4001388 */ /* 0x0005e60000000c00 */
[----:B------:R-:W-:Y:S02]  /*21f0*/  @!P1 LEA.HI.X R5, R2, R235, R3, 0x6, P2 ;  /* 0x000000eb02059211 */ /* 0x000fe400010f3403 */
[----:B------:R-:W-:-:S03]  /*2200*/  ISETP.GE.AND P2, PT, R243, UR26, PT ;  /* 0x0000001af3007c0c */ /* 0x000fc6000bf46270 */
[----:B------:R-:W-:Y:S01]  /*2210*/  @!PT LDS RZ, [RZ] ;  /* 0x00000000fffff984 */ /* 0x000fe20000000800 */
[----:B------:R-:W-:Y:S01]  /*2220*/  @!PT LDS RZ, [RZ] ;  /* 0x00000000fffff984 */ /* 0x000fe20000000800 */
[----:B------:R-:W-:Y:S01]  /*2230*/  @!PT LDS RZ, [RZ] ;  /* 0x00000000fffff984 */ /* 0x000fe20000000800 */
[----:B------:R3:W-:Y:S04]  /*2240*/  @!P1 LDGSTS.E.BYPASS.LTC128B.128 [R228+0x11000], desc[UR6][R4.64] ;  /* 0x1100000004e49fae */ /* 0x0007e8000b901d46 */
[----:B------:R2:W-:Y:S01]  /*2250*/  @P3 STS.128 [R228+0x13000], RZ ;  /* 0x013000ffe4003388 */ /* 0x0005e20000000c00 */
[----:B---3--:R-:W-:-:S04]  /*2260*/  @!P3 LEA R4, P1, R0, UR24, 0x1 ;  /* 0x000000180004bc11 */ /* 0x008fc8000f8208ff */
[C---:B------:R-:W-:Y:S02]  /*2270*/  @!P3 LEA.HI.X R5, R0.reuse, UR25, R6, 0x1, P1 ;  /* 0x000000190005bc11 */ /* 0x040fe400088f0c06 */
[----:B------:R-:W-:-:S03]  /*2280*/  @!P2 LEA R2, P1, R0, UR24, 0x1 ;  /* 0x000000180002ac11 */ /* 0x000fc6000f8208ff */
[----:B------:R-:W-:Y:S01]  /*2290*/  @!PT LDS RZ, [RZ] ;  /* 0x00000000fffff984 */ /* 0x000fe20000000800 */
[----:B------:R-:W-:Y:S01]  /*22a0*/  @!PT LDS RZ, [RZ] ;  /* 0x00000000fffff984 */ /* 0x000fe20000000800 */
[----:B------:R-:W-:Y:S01]  /*22b0*/  @!PT LDS RZ, [RZ] ;  /* 0x00000000fffff984 */ /* 0x000fe20000000800 */
[----:B------:R2:W-:Y:S01]  /*22c0*/  @!P3 LDGSTS.E.BYPASS.LTC128B.128 [R228+0x13000], desc[UR6][R4.64+0x80] ;  /* 0x1300008004e4bfae */ /* 0x0005e2000b901d46 */
[----:B------:R-:W-:Y:S02]  /*22d0*/  @!P2 LEA.HI.X R3, R0, UR25, R6, 0x1, P1 ;  /* 0x000000190003ac11 */ /* 0x000fe400088f0c06 */
[----:B------:R-:W-:Y:S01]  /*22e0*/  ISETP.GE.AND P1, PT, R244, UR26, PT ;  /* 0x0000001af4007c0c */ /* 0x000fe2000bf26270 */
[----:B------:R2:W-:Y:S04]  /*22f0*/  @P2 STS.128 [R228+0x15000], RZ ;  /* 0x015000ffe4002388 */ /* 0x0005e80000000c00 */
[----:B------:R-:W-:Y:S01]  /*2300*/  @!PT LDS RZ, [RZ] ;  /* 0x00000000fffff984 */ /* 0x000fe20000000800 */
[----:B------:R-:W-:Y:S01]  /*2310*/  @!PT LDS RZ, [RZ] ;  /* 0x00000000fffff984 */ /* 0x000fe20000000800 */
[----:B------:R-:W-:Y:S01]  /*2320*/  @!PT LDS RZ, [RZ] ;  /* 0x00000000fffff984 */ /* 0x000fe20000000800 */
[----:B------:R2:W-:Y:S08]  /*2330*/  @!P2 LDGSTS.E.BYPASS.LTC128B.128 [R228+0x15000], desc[UR6][R2.64+0x100] ;  /* 0x1500010002e4afae */ /* 0x0005f0000b901d46 */
        /* <DEDUP_REMOVED lines=8> */
.L_x_661:
[----:B------:R-:W-:Y:S05]  /*23c0*/  BSYNC B0 ;  /* 0x0000000000007941 */ /* 0x000fea0003800000 */
.L_x_660:
[----:B------:R-:W-:Y:S01]  /*23d0*/  BSSY B0, `(.L_x_662) ;  /* 0x0000047000007945 */ /* 0x000fe20003800000 */
[----:B------:R-:W-:Y:S02]  /*23e0*/  LEA.HI.X R230, R10, UR23, R8, 0x1, P6 ;  /* 0x000000170ae67c11 */ /* 0x000fe4000b0f0c08 */
[----:B------:R-:W-:Y:S01]  /*23f0*/  LEA R226, R226, UR4, 0x1 ;  /* 0x00000004e2e27c11 */ /* 0x000fe2000f8e08ff */
[----:B------:R-:W-:Y:S06]  /*2400*/  @!P5 BRA `(.L_x_663) ;  /* 0x000000000044d947 */ /* 0x000fec0003800000 */
[----:B------:R1:W-:Y:S04]  /*2410*/  STS [R226], RZ ;  /* 0x000000ffe2007388 */ /* 0x0003e80000000800 */
[----:B------:R1:W-:Y:S04]  /*2420*/  STS [R226+0x4], RZ ;  /* 0x000004ffe2007388 */ /* 0x0003e80000000800 */
        /* <DEDUP_REMOVED lines=13> */
[----:B------:R1:W-:Y:S01]  /*2500*/  STS [R226+0x600c], RZ ;  /* 0x00600cffe2007388 */ /* 0x0003e20000000800 */
[----:B------:R-:W-:Y:S05]  /*2510*/  BRA `(.L_x_664) ;  /* 0x0000000000c87947 */ /* 0x000fea0003800000 */
.L_x_663:
[----:B------:R-:W5:Y:S01]  /*2520*/  LDC.64 R6, c[0x0][0x210] ;  /* 0x00008400ff067b82 */ /* 0x000f620000000a00 */
[----:B--23--:R-:W-:Y:S01]  /*2530*/  IMAD.U32 R2, RZ, RZ, UR39 ;  /* 0x00000027ff027e24 */ /* 0x00cfe2000f8e00ff */
[----:B------:R-:W-:Y:S01]  /*2540*/  ULDC UR24, c[0x0][0x2d0] ;  /* 0x0000b40000187ab9 */ /* 0x000fe20000000800 */
[----:B------:R-:W-:Y:S01]  /*2550*/  IMAD.U32 R3, RZ, RZ, UR38 ;  /* 0x00000026ff037e24 */ /* 0x000fe2000f8e00ff */
[----:B------:R-:W-:Y:S02]  /*2560*/  ISETP.GE.AND P1, PT, R232, UR24, PT ;  /* 0x00000018e8007c0c */ /* 0x000fe4000bf26270 */
[----:B------:R-:W-:Y:S01]  /*2570*/  ISETP.GE.AND P3, PT, R242, UR24, PT ;  /* 0x00000018f2007c0c */ /* 0x000fe2000bf66270 */
[----:B------:R-:W-:Y:S01]  /*2580*/  IMAD.WIDE.U32 R2, R12, UR20, R2 ;  /* 0x000000140c027c25 */ /* 0x000fe2000f8e0002 */
[----:B------:R-:W-:-:S04]  /*2590*/  ISETP.GE.AND P2, PT, R243, UR24, PT ;  /* 0x00000018f3007c0c */ /* 0x000fc8000bf46270 */
[----:B------:R-:W-:-:S03]  /*25a0*/  IADD3 R3, R17, R3, RZ ;  /* 0x0000000311037210 */ /* 0x000fc60007ffe0ff */
[----:B------:R-:W-:Y:S02]  /*25b0*/  IMAD.WIDE.U32 R4, R18, UR56, R2 ;  /* 0x0000003812047c25 */ /* 0x000fe4000f8e0002 */
[----:B------:R2:W-:Y:S02]  /*25c0*/  @P1 STS [R226], RZ ;  /* 0x000000ffe2001388 */ /* 0x0005e40000000800 */
[----:B------:R-:W-:Y:S02]  /*25d0*/  VIADD R0, R5, UR19 ;  /* 0x0000001305007c36 */ /* 0x000fe40008000000 */
[----:B------:R2:W-:Y:S01]  /*25e0*/  @P1 STS [R226+0x4], RZ ;  /* 0x000004ffe2001388 */ /* 0x0005e20000000800 */
[----:B-----5:R-:W-:Y:S01]  /*25f0*/  IMAD.WIDE R2, R232, 0x2, R6 ;  /* 0x00000002e8027825 */ /* 0x020fe200078e0206 */
[----:B------:R-:W-:Y:S02]  /*2600*/  @!P1 MOV R6, R231 ;  /* 0x000000e700069202 */ /* 0x000fe40000000f00 */
[----:B------:R2:W-:Y:S01]  /*2610*/  @P1 STS [R226+0x8], RZ ;  /* 0x000008ffe2001388 */ /* 0x0005e20000000800 */
[----:B------:R-:W-:Y:S01]  /*2620*/  @!P1 IMAD.MOV.U32 R7, RZ, RZ, R230 ;  /* 0x000000ffff079224 */ /* 0x000fe200078e00e6 */
[----:B------:R-:W-:-:S02]  /*2630*/  LEA R2, P5, R4, R2, 0x1 ;  /* 0x0000000204027211 */ /* 0x000fc400078a08ff */
[----:B------:R2:W-:Y:S02]  /*2640*/  @P1 STS [R226+0xc], RZ ;  /* 0x00000cffe2001388 */ /* 0x0005e40000000800 */
[----:B------:R-:W-:Y:S02]  /*2650*/  LEA.HI.X R3, R4, R3, R0, 0x1, P5 ;  /* 0x0000000304037211 */ /* 0x000fe400028f0c00 */
[----:B------:R-:W-:Y:S01]  /*2660*/  @!PT LDS RZ, [RZ] ;  /* 0x00000000fffff984 */ /* 0x000fe20000000800 */
[----:B------:R-:W-:Y:S01]  /*2670*/  @!PT LDS RZ, [RZ] ;  /* 0x00000000fffff984 */ /* 0x000fe20000000800 */
[----:B------:R-:W-:Y:S01]  /*2680*/  @!PT LDS RZ, [RZ] ;  /* 0x00000000fffff984 */ /* 0x000fe20000000800 */
[----:B------:R2:W-:Y:S01]  /*2690*/  @!P1 LDGSTS.E.BYPASS.LTC128B.128 [R226], desc[UR6][R6.64] ;  /* 0x0000000006e29fae */ /* 0x0005e2000b901d46 */
[----:B------:R-:W-:-:S03]  /*26a0*/  ISETP.GE.AND P1, PT, R244, UR24, PT ;  /* 0x00000018f4007c0c */ /* 0x000fc6000bf26270 */
[----:B------:R2:W-:Y:S04]  /*26b0*/  @P3 STS [R226+0x2000], RZ ;  /* 0x002000ffe2003388 */ /* 0x0005e80000000800 */
[----:B------:R2:W-:Y:S04]  /*26c0*/  @P3 STS [R226+0x2004], RZ ;  /* 0x002004ffe2003388 */ /* 0x0005e80000000800 */
[----:B------:R2:W-:Y:S04]  /*26d0*/  @P3 STS [R226+0x2008], RZ ;  /* 0x002008ffe2003388 */ /* 0x0005e80000000800 */
[----:B------:R2:W-:Y:S04]  /*26e0*/  @P3 STS [R226+0x200c], RZ ;  /* 0x00200cffe2003388 */ /* 0x0005e80000000800 */
[----:B------:R-:W-:Y:S01]  /*26f0*/  @!PT LDS RZ, [RZ] ;  /* 0x00000000fffff984 */ /* 0x000fe20000000800 */
[----:B------:R-:W-:Y:S01]  /*2700*/  @!PT LDS RZ, [RZ] ;  /* 0x00000000fffff984 */ /* 0x000fe20000000800 */
[----:B------:R-:W-:Y:S01]  /*2710*/  @!PT LDS RZ, [RZ] ;  /* 0x00000000fffff984 */ /* 0x000fe20000000800 */
[----:B------:R2:W-:Y:S04]  /*2720*/  @!P3 LDGSTS.E.BYPASS.LTC128B.128 [R226+0x2000], desc[UR6][R2.64+0x80] ;  /* 0x0200008002e2bfae */ /* 0x0005e8000b901d46 */
        /* <DEDUP_REMOVED lines=11> */
[----:B------:R2:W-:Y:S01]  /*27e0*/  @P1 STS [R226+0x600c], RZ ;  /* 0x00600cffe2001388 */ /* 0x0005e20000000800 */
[----:B------:R-:W-:Y:S05]  /*27f0*/  @P1 BRA `(.L_x_664) ;  /* 0x0000000000101947 */ /* 0x000fea0003800000 */
[----:B------:R-:W-:Y:S01]  /*2800*/  @!PT LDS RZ, [RZ] ;  /* 0x00000000fffff984 */ /* 0x000fe20000000800 */
[----:B------:R-:W-:Y:S01]  /*2810*/  @!PT LDS RZ, [RZ] ;  /* 0x00000000fffff984 */ /* 0x000fe20000000800 */
[----:B------:R-:W-:Y:S01]  /*2820*/  @!PT LDS RZ, [RZ] ;  /* 0x00000000fffff984 */ /* 0x000fe20000000800 */
[----:B------:R3:W-:Y:S02]  /*2830*/  LDGSTS.E.BYPASS.LTC128B.128 [R226+0x6000], desc[UR6][R2.64+0x180] ;  /* 0x0600018002e27fae */ /* 0x0007e4000b901d46 */
.L_x_664:
[----:B------:R-:W-:Y:S05]  /*2840*/  BSYNC B0 ;  /* 0x0000000000007941 */ /* 0x000fea0003800000 */
.L_x_662:
[----:B------:R-:W-:Y:S01]  /*2850*/  UIMAD.WIDE.U32 UR24, UR20, 0x20, URZ ;  /* 0x00000020141878a5 */ /* 0x000fe2000f8e003f */
[----:B------:R-:W-:Y:S01]  /*2860*/  BSSY B0, `(.L_x_665) ;  /* 0x0000047000007945 */ /* 0x000fe20003800000 */
[----:B------:R-:W-:-:S03]  /*2870*/  USHF.L.U32 UR19, UR21, 0x5, URZ ;  /* 0x0000000515137899 */ /* 0x000fc6000800063f */
[----:B------:R-:W-:Y:S09]  /*2880*/  @!P4 BRA `(.L_x_666) ;  /* 0x000000000044c947 */ /* 0x000ff20003800000 */
        /* <DEDUP_REMOVED lines=17> */
.L_x_666:
[----:B------:R-:W-:Y:S01]  /*29a0*/  ULDC UR26, c[0x0][0x2d0] ;  /* 0x0000b400001a7ab9 */ /* 0x000fe20000000800 */
[----:B--2---:R-:W-:Y:S01]  /*29b0*/  IMAD.U32 R4, RZ, RZ, UR20 ;  /* 0x00000014ff047e24 */ /* 0x004fe2000f8e00ff */
[----:B------:R-:W-:Y:S01]  /*29c0*/  ISETP.GE.AND P4, PT, R232, UR26, PT ;  /* 0x0000001ae8007c0c */ /* 0x000fe2000bf86270 */
[----:B---3--:R-:W-:Y:S01]  /*29d0*/  IMAD.U32 R2, RZ, RZ, UR19 ;  /* 0x00000013ff027e24 */ /* 0x008fe2000f8e00ff */
[----:B------:R-:W-:Y:S01]  /*29e0*/  ISETP.GE.AND P2, PT, R243, UR26, PT ;  /* 0x0000001af3007c0c */ /* 0x000fe2000bf46270 */
[----:B------:R-:W-:Y:S01]  /*29f0*/  IMAD.U32 R3, RZ, RZ, UR21 ;  /* 0x00000015ff037e24 */ /* 0x000fe2000f8e00ff */
[----:B------:R-:W-:Y:S02]  /*2a00*/  ISETP.GE.AND P3, PT, R242, UR26, PT ;  /* 0x0000001af2007c0c */ /* 0x000fe4000bf66270 */
[----:B------:R-:W-:-:S04]  /*2a10*/  IADD3 R0, P5, R10, UR24, RZ ;  /* 0x000000180a007c10 */ /* 0x000fc8000ffbe0ff */
[----:B------:R-:W-:-:S03]  /*2a20*/  IADD3.X R8, R8, UR25, R2, P5, !PT ;  /* 0x0000001908087c10 */ /* 0x000fc6000affe402 */
[C---:B------:R-:W-:Y:S01]  /*2a30*/  @!P4 LEA R6, P1, R4.reuse, R231, 0x6 ;  /* 0x000000e70406c211 */ /* 0x040fe200078230ff */
[----:B------:R2:W-:Y:S03]  /*2a40*/  @P4 STS [R226+0x1000], RZ ;  /* 0x001000ffe2004388 */ /* 0x0005e60000000800 */
[----:B------:R-:W-:Y:S01]  /*2a50*/  @!P4 LEA.HI.X R7, R4, R230, R3, 0x6, P1 ;  /* 0x000000e60407c211 */ /* 0x000fe200008f3403 */
[----:B------:R2:W-:Y:S01]  /*2a60*/  @P4 STS [R226+0x1004], RZ ;  /* 0x001004ffe2004388 */ /* 0x0005e20000000800 */
[C---:B------:R-:W-:Y:S02]  /*2a70*/  @!P2 LEA R2, P1, R0.reuse, UR22, 0x1 ;  /* 0x000000160002ac11 */ /* 0x040fe4000f8208ff */
[C---:B------:R-:W-:Y:S01]  /*2a80*/  @!P3 LEA R4, P5, R0.reuse, UR22, 0x1 ;  /* 0x000000160004bc11 */ /* 0x040fe2000f8a08ff */
[----:B------:R2:W-:Y:S01]  /*2a90*/  @P4 STS [R226+0x1008], RZ ;  /* 0x001008ffe2004388 */ /* 0x0005e20000000800 */
[----:B------:R-:W-:-:S02]  /*2aa0*/  @!P2 LEA.HI.X R3, R0, UR23, R8, 0x1, P1 ;  /* 0x000000170003ac11 */ /* 0x000fc400088f0c08 */
[----:B------:R-:W-:Y:S01]  /*2ab0*/  ISETP.GE.AND P1, PT, R244, UR26, PT ;  /* 0x0000001af4007c0c */ /* 0x000fe2000bf26270 */
[----:B------:R2:W-:Y:S01]  /*2ac0*/  @P4 STS [R226+0x100c], RZ ;  /* 0x00100cffe2004388 */ /* 0x0005e20000000800 */
[----:B------:R-:W-:-:S03]  /*2ad0*/  @!P3 LEA.HI.X R5, R0, UR23, R8, 0x1, P5 ;  /* 0x000000170005bc11 */ /* 0x000fc6000a8f0c08 */
        /* <DEDUP_REMOVED lines=25> */
[----:B--2---:R-:W-:-:S04]  /*2c70*/  LEA R2, P1, R0, UR22, 0x1 ;  /* 0x0000001600027c11 */ /* 0x004fc8000f8208ff */
[----:B------:R-:W-:-:S05]  /*2c80*/  LEA.HI.X R3, R0, UR23, R8, 0x1, P1 ;  /* 0x0000001700037c11 */ /* 0x000fca00088f0c08 */
[----:B------:R-:W-:Y:S01]  /*2c90*/  @!PT LDS RZ, [RZ] ;  /* 0x00000000fffff984 */ /* 0x000fe20000000800 */
[----:B------:R-:W-:Y:S01]  /*2ca0*/  @!PT LDS RZ, [RZ] ;  /* 0x00000000fffff984 */ /* 0x000fe20000000800 */
[----:B------:R-:W-:Y:S01]  /*2cb0*/  @!PT LDS RZ, [RZ] ;  /* 0x00000000fffff984 */ /* 0x000fe20000000800 */
[----:B------:R2:W-:Y:S04]  /*2cc0*/  LDGSTS.E.BYPASS.LTC128B.128 [R226+0x7000], desc[UR6][R2.64+0x180] ;  /* 0x0700018002e27fae */ /* 0x0005e8000b901d46 */
.L_x_667:
[----:B------:R-:W-:Y:S05]  /*2cd0*/  BSYNC B0 ;  /* 0x0000000000007941 */ /* 0x000fea0003800000 */
.L_x_665:
[----:B------:R-:W-:Y:S01]  /*2ce0*/  UIADD3 UR20, -UR33, UR5, URZ ;  /* 0x0000000521147290 */ /* 0x000fe2000fffe13f */
[----:B--23--:R-:W-:Y:S01]  /*2cf0*/  IMAD.U32 R2, RZ, RZ, UR14 ;  /* 0x0000000eff027e24 */ /* 0x00cfe2000f8e00ff */
[----:B------:R-:W-:Y:S01]  /*2d00*/  USHF.R.S32.HI UR19, URZ, 0x1f, UR33 ;  /* 0x0000001f3f137899 */ /* 0x000fe20008011421 */
[----:B------:R-:W-:Y:S01]  /*2d10*/  IADD3 R4, R252, 0x8, RZ ;  /* 0x00000008fc047810 */ /* 0x000fe20007ffe0ff */
[----:B------:R-:W-:Y:S01]  /*2d20*/  ULDC.64 UR22, c[0x0][0x260] ;  /* 0x0000980000167ab9 */ /* 0x000fe20000000a00 */
[----:B------:R-:W-:Y:S01]  /*2d30*/  IMAD.WIDE.U32 R2, R2, UR33, R232 ;  /* 0x0000002102027c25 */ /* 0x000fe2000f8e00e8 */
[----:B------:R-:W-:Y:S01]  /*2d40*/  ISETP.GE.AND P3, PT, R247, UR20, PT ;  /* 0x00000014f7007c0c */ /* 0x000fe2000bf66270 */
[----:B------:R-:W-:Y:S01]  /*2d50*/  UIMAD UR21, UR19, UR14, URZ ;  /* 0x0000000e131572a4 */ /* 0x000fe2000f8e023f */
[----:B------:R-:W-:Y:S01]  /*2d60*/  BSSY B0, `(.L_x_668) ;  /* 0x000003f000007945 */ /* 0x000fe20003800000 */
[----:B------:R-:W-:Y:S02]  /*2d70*/  ISETP.GE.AND P5, PT, R4, UR9, PT ;  /* 0x0000000904007c0c */ /* 0x000fe4000bfa6270 */
[----:B------:R-:W-:Y:S01]  /*2d80*/  UIMAD UR21, UR33, UR15, UR21 ;  /* 0x0000000f211572a4 */ /* 0x000fe2000f8e0215 */
[----:B------:R-:W-:-:S02]  /*2d90*/  IADD3 R2, P1, R2, UR28, RZ ;  /* 0x0000001c02027c10 */ /* 0x000fc4000ff3e0ff */
[----:B------:R-:W-:-:S03]  /*2da0*/  ISETP.GE.AND P6, PT, R252, UR9, PT ;  /* 0x00000009fc007c0c */ /* 0x000fc6000bfc6270 */
[----:B------:R-:W-:Y:S02]  /*2db0*/  IMAD.U32 R0, RZ, RZ, UR21 ;  /* 0x00000015ff007e24 */ /* 0x000fe4000f8e00ff */
[----:B------:R2:W-:Y:S03]  /*2dc0*/  @P3 STS.128 [R228+0x18000], RZ ;  /* 0x018000ffe4003388 */ /* 0x0005e60000000c00 */
[----:B------:R-:W-:Y:S01]  /*2dd0*/  IADD3.X R3, R3, UR30, R0, P1, !PT ;  /* 0x0000001e03037c10 */ /* 0x000fe20008ffe400 */
[----:B------:R2:W-:Y:S01]  /*2de0*/  @P3 STS.128 [R228+0x1a000], RZ ;  /* 0x01a000ffe4003388 */ /* 0x0005e20000000c00 */
[----:B------:R-:W-:-:S03]  /*2df0*/  IMAD R0, R19, UR22, RZ ;  /* 0x0000001613007c24 */ /* 0x000fc6000f8e02ff */
[----:B------:R2:W-:Y:S01]  /*2e00*/  @P3 STS.128 [R228+0x1c000], RZ ;  /* 0x01c000ffe4003388 */ /* 0x0005e20000000c00 */
[C---:B------:R-:W-:Y:S02]  /*2e10*/  IMAD R12, R16.reuse, UR23, R0 ;  /* 0x00000017100c7c24 */ /* 0x040fe4000f8e0200 */
[----:B------:R-:W-:Y:S01]  /*2e20*/  IMAD.WIDE.U32 R10, R16, UR22, R2 ;  /* 0x00000016100a7c25 */ /* 0x000fe2000f8e0002 */
[----:B------:R2:W-:Y:S04]  /*2e30*/  @P3 STS.128 [R228+0x1e000], RZ ;  /* 0x01e000ffe4003388 */ /* 0x0005e80000000c00 */
        /* <DEDUP_REMOVED lines=20> */
[----:B------:R-:W-:-:S04]  /*2f80*/  IMAD.WIDE.U32 R4, R16, UR22, R2 ;  /* 0x0000001610047c25 */ /* 0x000fc8000f8e0002 */
[----:B---3--:R-:W-:Y:S01]  /*2f90*/  IMAD.WIDE R2, R232, 0x2, R26 ;  /* 0x00000002e8027825 */ /* 0x008fe200078e021a */
[----:B-----5:R-:W-:-:S04]  /*2fa0*/  @!P2 LEA R8, P1, R6, R14, 0x1 ;  /* 0x0000000e0608a211 */ /* 0x020fc800078208ff */
[----:B------:R-:W-:Y:S01]  /*2fb0*/  @!P2 LEA.HI.X R9, R6, R15, R0, 0x1, P1 ;  /* 0x0000000f0609a211 */ /* 0x000fe200008f0c00 */
[----:B------:R-:W-:Y:S01]  /*2fc0*/  IMAD.IADD R0, R12, 0x1, R5 ;  /* 0x000000010c007824 */ /* 0x000fe200078e0205 */
[----:B------:R-:W-:-:S03]  /*2fd0*/  LEA R2, P1, R4, R2, 0x1 ;  /* 0x0000000204027211 */ /* 0x000fc600078208ff */
[----:B------:R-:W-:Y:S01]  /*2fe0*/  @!PT LDS RZ, [RZ] ;  /* 0x00000000fffff984 */ /* 0x000fe20000000800 */
[----:B------:R-:W-:Y:S01]  /*2ff0*/  @!PT LDS RZ, [RZ] ;  /* 0x00000000fffff984 */ /* 0x000fe20000000800 */
[----:B------:R-:W-:Y:S01]  /*3000*/  @!PT LDS RZ, [RZ] ;  /* 0x00000000fffff984 */ /* 0x000fe20000000800 */
[----:B------:R1:W-:Y:S01]  /*3010*/  @!P2 LDGSTS.E.BYPASS.LTC128B.128 [R228+0x18000], desc[UR6][R8.64] ;  /* 0x1800000008e4afae */ /* 0x0003e2000b901d46 */
[----:B------:R-:W-:Y:S02]  /*3020*/  ISETP.GE.AND P2, PT, R243, UR9, PT ;  /* 0x00000009f3007c0c */ /* 0x000fe4000bf46270 */
[----:B------:R-:W-:Y:S01]  /*3030*/  LEA.HI.X R3, R4, R3, R0, 0x1, P1 ;  /* 0x0000000304037211 */ /* 0x000fe200008f0c00 */
[----:B------:R1:W-:Y:S01]  /*3040*/  @P4 STS.128 [R228+0x1a000], RZ ;  /* 0x01a000ffe4004388 */ /* 0x0003e20000000c00 */
[----:B------:R-:W-:-:S03]  /*3050*/  ISETP.GE.AND P1, PT, R244, UR9, PT ;  /* 0x00000009f4007c0c */ /* 0x000fc6000bf26270 */
[----:B------:R-:W-:Y:S01]  /*3060*/  @!PT LDS RZ, [RZ] ;  /* 0x00000000fffff984 */ /* 0x000fe20000000800 */
[----:B------:R-:W-:Y:S01]  /*3070*/  @!PT LDS RZ, [RZ] ;  /* 0x00000000fffff984 */ /* 0x000fe20000000800 */
[----:B------:R-:W-:Y:S01]  /*3080*/  @!PT LDS RZ, [RZ] ;  /* 0x00000000fffff984 */ /* 0x000fe20000000800 */
[----:B------:R1:W-:Y:S06]  /*3090*/  @!P4 LDGSTS.E.BYPASS.LTC128B.128 [R228+0x1a000], desc[UR6][R2.64+0x80] ;  /* 0x1a00008002e4cfae */ /* 0x0003ec000b901d46 */
        /* <DEDUP_REMOVED lines=11> */
.L_x_669:
[----:B------:R-:W-:Y:S05]  /*3150*/  BSYNC B0 ;  /* 0x0000000000007941 */ /* 0x000fea0003800000 */
.L_x_668:
        /* <DEDUP_REMOVED lines=9> */
[----:B------:R-:W-:Y:S01]  /*31f0*/  IADD3 R0, P1, R20, 0x20, RZ ;  /* 0x0000002014007810 */ /* 0x000fe20007f3e0ff */
[----:B------:R-:W5:Y:S01]  /*3200*/  LDC.64 R6, c[0x0][0x218] ;  /* 0x00008600ff067b82 */ /* 0x000f620000000a00 */
[----:B------:R-:W-:Y:S01]  /*3210*/  ISETP.GE.AND P2, PT, R232, UR9, PT ;  /* 0x00000009e8007c0c */ /* 0x000fe2000bf46270 */
[----:B-1-3--:R-:W-:Y:S01]  /*3220*/  IMAD.U32 R2, RZ, RZ, UR28 ;  /* 0x0000001cff027e24 */ /* 0x00afe2000f8e00ff */
[----:B------:R-:W-:Y:S01]  /*3230*/  IADD3.X R4, RZ, R21, RZ, P1, !PT ;  /* 0x00000015ff047210 */ /* 0x000fe20000ffe4ff */
[----:B------:R-:W-:Y:S01]  /*3240*/  IMAD.U32 R3, RZ, RZ, UR30 ;  /* 0x0000001eff037e24 */ /* 0x000fe2000f8e00ff */
[----:B------:R-:W-:-:S03]  /*3250*/  IADD3 R8, P1, R247, 0x20, RZ ;  /* 0x00000020f7087810 */ /* 0x000fc60007f3e0ff */
[----:B------:R-:W-:Y:S02]  /*3260*/  IMAD R4, R4, UR14, RZ ;  /* 0x0000000e04047c24 */ /* 0x000fe4000f8e02ff */
[----:B------:R-:W-:-:S04]  /*3270*/  IMAD.WIDE.U32 R2, R0, UR14, R2 ;  /* 0x0000000e00027c25 */ /* 0x000fc8000f8e0002 */
[----:B------:R-:W1:Y:S01]  /*3280*/  @!P2 LDC.64 R14, c[0x0][0x218] ;  /* 0x00008600ff0eab82 */ /* 0x000e620000000a00 */
[----:B------:R-:W-:Y:S01]  /*3290*/  IMAD R0, R0, UR15, R4 ;  /* 0x0000000f00007c24 */ /* 0x000fe2000f8e0204 */
[----:B------:R3:W-:Y:S01]  /*32a0*/  @P2 STS.128 [R228+0x19000], RZ ;  /* 0x019000ffe4002388 */ /* 0x0007e20000000c00 */
[----:B------:R-:W-:-:S03]  /*32b0*/  IMAD.X R9, RZ, RZ, R23, P1 ;  /* 0x000000ffff097224 */ /* 0x000fc600008e0617 */
[----:B------:R-:W-:Y:S01]  /*32c0*/  IADD3 R3, R3, R0, RZ ;  /* 0x0000000003037210 */ /* 0x000fe20007ffe0ff */
[----:B------:R-:W-:Y:S02]  /*32d0*/  IMAD R9, R9, UR14, RZ ;  /* 0x0000000e09097c24 */ /* 0x000fe4000f8e02ff */
[----:B------:R-:W-:-:S04]  /*32e0*/  IMAD.WIDE.U32 R4, R16, UR22, R2 ;  /* 0x0000001610047c25 */ /* 0x000fc8000f8e0002 */
[----:B-----5:R-:W-:Y:S01]  /*32f0*/  IMAD.WIDE R2, R232, 0x2, R6 ;  /* 0x00000002e8027825 */ /* 0x020fe200078e0206 */
[----:B------:R-:W-:Y:S02]  /*3300*/  MOV R6, R10 ;  /* 0x0000000a00067202 */ /* 0x000fe40000000f00 */
[----:B------:R-:W-:Y:S01]  /*3310*/  IADD3 R0, R12, R5, RZ ;  /* 0x000000050c007210 */ /* 0x000fe20007ffe0ff */
[----:B------:R-:W-:Y:S01]  /*3320*/  IMAD.MOV.U32 R7, RZ, RZ, R13 ;  /* 0x000000ffff077224 */ /* 0x000fe200078e000d */
[----:B------:R-:W-:Y:S01]  /*3330*/  LEA R2, P1, R4, R2, 0x1 ;  /* 0x0000000204027211 */ /* 0x000fe200078208ff */
[----:B------:R-:W-:-:S03]  /*3340*/  IMAD.WIDE.U32 R6, R8, UR14, R6 ;  /* 0x0000000e08067c25 */ /* 0x000fc6000f8e0006 */
[----:B------:R-:W-:Y:S01]  /*3350*/  LEA.HI.X R3, R4, R3, R0, 0x1, P1 ;  /* 0x0000000304037211 */ /* 0x000fe200008f0c00 */
[----:B------:R-:W-:Y:S01]  /*3360*/  IMAD R8, R8, UR15, R9 ;  /* 0x0000000f08087c24 */ /* 0x000fe2000f8e0209 */
[----:B-1----:R-:W-:-:S03]  /*3370*/  @!P2 LEA R4, P1, R6, R14, 0x1 ;  /* 0x0000000e0604a211 */ /* 0x002fc600078208ff */
[----:B------:R-:W-:-:S05]  /*3380*/  IMAD.IADD R0, R7, 0x1, R8 ;  /* 0x0000000107007824 */ /* 0x000fca00078e0208 */
[----:B------:R-:W-:Y:S02]  /*3390*/  @!P2 LEA.HI.X R5, R6, R15, R0, 0x1, P1 ;  /* 0x0000000f0605a211 */ /* 0x000fe400008f0c00 */
[----:B------:R-:W-:-:S03]  /*33a0*/  ISETP.GE.AND P1, PT, R242, UR9, PT ;  /* 0x00000009f2007c0c */ /* 0x000fc6000bf26270 */
        /* <DEDUP_REMOVED lines=9> */
[----:B------:R3:W-:Y:S01]  /*3440*/  @!P1 LDGSTS.E.BYPASS.LTC128B.128 [R228+0x1b000], desc[UR6][R2.64+0x80] ;  /* 0x1b00008002e49fae */ /* 0x0007e2000b901d46 */
[----:B------:R-:W-:-:S03]  /*3450*/  ISETP.GE.AND P1, PT, R244, UR9, PT ;  /* 0x00000009f4007c0c */ /* 0x000fc6000bf26270 */
[----:B------:R3:W-:Y:S04]  /*3460*/  @P2 STS.128 [R228+0x1d000], RZ ;  /* 0x01d000ffe4002388 */ /* 0x0007e80000000c00 */
[----:B------:R-:W-:Y:S01]  /*3470*/  @!PT LDS RZ, [RZ] ;  /* 0x00000000fffff984 */ /* 0x000fe20000000800 */
[----:B------:R-:W-:Y:S01]  /*3480*/  @!PT LDS RZ, [RZ] ;  /* 0x00000000fffff984 */ /* 0x000fe20000000800 */
[----:B------:R-:W-:Y:S01]  /*3490*/  @!PT LDS RZ, [RZ] ;  /* 0x00000000fffff984 */ /* 0x000fe20000000800 */
[----:B------:R3:W-:Y:S06]  /*34a0*/  @!P2 LDGSTS.E.BYPASS.LTC128B.128 [R228+0x1d000], desc[UR6][R2.64+0x100] ;  /* 0x1d00010002e4afae */ /* 0x0007ec000b901d46 */
[----:B------:R3:W-:Y:S01]  /*34b0*/  @P1 STS.128 [R228+0x1f000], RZ ;  /* 0x01f000ffe4001388 */ /* 0x0007e20000000c00 */
[----:B------:R-:W-:Y:S05]  /*34c0*/  @P1 BRA `(.L_x_671) ;  /* 0x0000000000101947 */ /* 0x000fea0003800000 */
[----:B------:R-:W-:Y:S01]  /*34d0*/  @!PT LDS RZ, [RZ] ;  /* 0x00000000fffff984 */ /* 0x000fe20000000800 */
[----:B------:R-:W-:Y:S01]  /*34e0*/  @!PT LDS RZ, [RZ] ;  /* 0x00000000fffff984 */ /* 0x000fe20000000800 */
[----:B------:R-:W-:Y:S01]  /*34f0*/  @!PT LDS RZ, [RZ] ;  /* 0x00000000fffff984 */ /* 0x000fe20000000800 */
[----:B------:R1:W-:Y:S02]  /*3500*/  LDGSTS.E.BYPASS.LTC128B.128 [R228+0x1f000], desc[UR6][R2.64+0x180] ;  /* 0x1f00018002e47fae */ /* 0x0003e4000b901d46 */
.L_x_671:
[----:B------:R-:W-:Y:S05]  /*3510*/  BSYNC B0 ;  /* 0x0000000000007941 */ /* 0x000fea0003800000 */
.L_x_670:
[----:B------:R-:W-:Y:S01]  /*3520*/  UIMAD UR9, UR19, UR16, URZ ;  /* 0x00000010130972a4 */ /* 0x000fe2000f8e023f */
[----:B------:R2:W-:Y:S01]  /*3530*/  @P3 STS.128 [R228+0x20000], RZ ;  /* 0x020000ffe4003388 */ /* 0x0005e20000000c00 */
[----:B-1-3--:R-:W-:Y:S01]  /*3540*/  IMAD.WIDE.U32 R2, R17, UR33, R232 ;  /* 0x0000002111027c25 */ /* 0x00afe2000f8e00e8 */
        /* <DEDUP_REMOVED lines=40> */
[----:B-1----:R-:W-:Y:S01]  /*37d0*/  IMAD.WIDE R2, R232, 0x2, R26 ;  /* 0x00000002e8027825 */ /* 0x002fe200078e021a */
[----:B---3--:R-:W-:-:S04]  /*37e0*/  @!P2 LEA R10, P1, R6, R18, 0x1 ;  /* 0x00000012060aa211 */ /* 0x008fc800078208ff */
        /* <DEDUP_REMOVED lines=26> */
.L_x_673:
[----:B------:R-:W-:Y:S05]  /*3990*/  BSYNC B0 ;  /* 0x0000000000007941 */ /* 0x000fea0003800000 */
.L_x_672:
        /* <DEDUP_REMOVED lines=11> */
[----:B------:R-:W-:Y:S01]  /*3a50*/  IADD3 R6, P3, R247, 0x20, RZ ;  /* 0x00000020f7067810 */ /* 0x000fe20007f7e0ff */
[----:B------:R-:W-:Y:S01]  /*3a60*/  IMAD.U32 R3, RZ, RZ, UR31 ;  /* 0x0000001fff037e24 */ /* 0x000fe2000f8e00ff */
[----:B------:R-:W-:Y:S01]  /*3a70*/  IADD3.X R7, RZ, R21, RZ, P2, !PT ;  /* 0x00000015ff077210 */ /* 0x000fe200017fe4ff */
[----:B------:R-:W-:Y:S01]  /*3a80*/  IMAD.MOV.U32 R4, RZ, RZ, R8 ;  /* 0x000000ffff047224 */ /* 0x000fe200078e0008 */
[----:B------:R-:W-:Y:S01]  /*3a90*/  IADD3.X R9, RZ, R23, RZ, P3, !PT ;  /* 0x00000017ff097210 */ /* 0x000fe20001ffe4ff */
[----:B------:R-:W-:Y:S01]  /*3aa0*/  IMAD.WIDE.U32 R2, R0, UR16, R2 ;  /* 0x0000001000027c25 */ /* 0x000fe2000f8e0002 */
[----:B------:R-:W-:-:S02]  /*3ab0*/  MOV R5, R14 ;  /* 0x0000000e00057202 */ /* 0x000fc40000000f00 */
[----:B------:R-:W-:Y:S01]  /*3ac0*/  ISETP.GE.AND P3, PT, R242, UR9, PT ;  /* 0x00000009f2007c0c */ /* 0x000fe2000bf66270 */
[----:B------:R-:W-:Y:S02]  /*3ad0*/  IMAD R7, R7, UR16, RZ ;  /* 0x0000001007077c24 */ /* 0x000fe4000f8e02ff */
[----:B------:R-:W1:Y:S01]  /*3ae0*/  @!P1 LDC.64 R10, c[0x0][0x220] ;  /* 0x00008800ff0a9b82 */ /* 0x000e620000000a00 */
[----:B------:R-:W-:Y:S01]  /*3af0*/  IMAD R9, R9, UR16, RZ ;  /* 0x0000001009097c24 */ /* 0x000fe2000f8e02ff */
[----:B------:R3:W-:Y:S01]  /*3b00*/  @P1 STS.128 [R228+0x21000], RZ ;  /* 0x021000ffe4001388 */ /* 0x0007e20000000c00 */
[----:B------:R-:W-:Y:S02]  /*3b10*/  IMAD R0, R0, UR17, R7 ;  /* 0x0000001100007c24 */ /* 0x000fe4000f8e0207 */
[----:B------:R-:W-:-:S04]  /*3b20*/  IMAD.WIDE.U32 R4, R6, UR16, R4 ;  /* 0x0000001006047c25 */ /* 0x000fc8000f8e0004 */
[----:B------:R-:W-:Y:S02]  /*3b30*/  IMAD R7, R6, UR17, R9 ;  /* 0x0000001106077c24 */ /* 0x000fe4000f8e0209 */
[----:B------:R-:W-:-:S03]  /*3b40*/  IMAD.IADD R3, R3, 0x1, R0 ;  /* 0x0000000103037824 */ /* 0x000fc600078e0200 */
[----:B------:R-:W-:Y:S02]  /*3b50*/  IADD3 R7, R5, R7, RZ ;  /* 0x0000000705077210 */ /* 0x000fe40007ffe0ff */
[----:B-1----:R-:W-:-:S04]  /*3b60*/  @!P1 LEA R6, P2, R4, R10, 0x1 ;  /* 0x0000000a04069211 */ /* 0x002fc800078408ff */
[----:B------:R-:W-:Y:S01]  /*3b70*/  @!P1 LEA.HI.X R7, R4, R11, R7, 0x1, P2 ;  /* 0x0000000b04079211 */ /* 0x000fe200010f0c07 */
[----:B------:R-:W-:Y:S01]  /*3b80*/  IMAD.WIDE.U32 R4, R16, UR14, R2 ;  /* 0x0000000e10047c25 */ /* 0x000fe2000f8e0002 */
[----:B------:R-:W-:-:S03]  /*3b90*/  ISETP.GE.AND P2, PT, R243, UR9, PT ;  /* 0x00000009f3007c0c */ /* 0x000fc6000bf46270 */
[----:B-----5:R-:W-:Y:S01]  /*3ba0*/  IMAD.WIDE R2, R232, 0x2, R18 ;  /* 0x00000002e8027825 */ /* 0x020fe200078e0212 */
        /* <DEDUP_REMOVED lines=24> */
.L_x_675:
[----:B------:R-:W-:Y:S05]  /*3d30*/  BSYNC B0 ;  /* 0x0000000000007941 */ /* 0x000fea0003800000 */
.L_x_674:
[----:B------:R-:W-:Y:S01]  /*3d40*/  LEA.HI R0, R24, R25, RZ, 0x4 ;  /* 0x0000001918007211 */ /* 0x000fe200078f20ff */
[----:B------:R-:W2:Y:S01]  /*3d50*/  LDC R250, c[0x0][0x270] ;  /* 0x00009c00fffa7b82 */ /* 0x000ea20000000800 */
[----:B------:R-:W-:Y:S01]  /*3d60*/  IMAD.MOV.U32 R217, RZ, RZ, 0x20 ;  /* 0x00000020ffd97424 */ /* 0x000fe200078e00ff */
[----:B------:R-:W-:Y:S01]  /*3d70*/  ULDC UR17, c[0x0][0x2d0] ;  /* 0x0000b40000117ab9 */ /* 0x000fe20000000800 */
[----:B------:R-:W-:Y:S01]  /*3d80*/  LOP3.LUT R0, R0, 0xfffffff0, RZ, 0xc0, !PT ;  /* 0xfffffff000007812 */ /* 0x000fe200078ec0ff */
[----:B------:R-:W-:Y:S01]  /*3d90*/  IMAD.MOV.U32 R216, RZ, RZ, 0x40 ;  /* 0x00000040ffd87424 */ /* 0x000fe200078e00ff */
[----:B------:R-:W-:Y:S01]  /*3da0*/  UIADD3 UR9, UR33, 0x40, URZ ;  /* 0x0000004021097890 */ /* 0x000fe2000fffe03f */
[----:B------:R-:W-:Y:S01]  /*3db0*/  IMAD.MOV.U32 R229, RZ, RZ, R226 ;  /* 0x000000ffffe57224 */ /* 0x000fe200078e00e2 */
[----:B------:R-:W-:Y:S01]  /*3dc0*/  CS2R R190, SRZ ;  /* 0x0000000000be7805 */ /* 0x000fe2000001ff00 */
[----:B------:R-:W-:Y:S01]  /*3dd0*/  IMAD.IADD R0, R25, 0x1, -R0 ;  /* 0x0000000119007824 */ /* 0x000fe200078e0a00 */
[----:B------:R-:W-:Y:S01]  /*3de0*/  CS2R R188, SRZ ;  /* 0x0000000000bc7805 */ /* 0x000fe2000001ff00 */
[----:B------:R-:W-:Y:S01]  /*3df0*/  IMAD.SHL.U32 R245, R252, 0x4, RZ ;  /* 0x00000004fcf57824 */ /* 0x000fe200078e00ff */
[----:B------:R-:W-:-:S02]  /*3e00*/  CS2R R194, SRZ ;  /* 0x0000000000c27805 */ /* 0x000fc4000001ff00 */
[----:B------:R-:W-:Y:S02]  /*3e10*/  CS2R R192, SRZ ;  /* 0x0000000000c07805 */ /* 0x000fe4000001ff00 */
[----:B-1-3--:R-:W-:Y:S02]  /*3e20*/  SHF.R.S32.HI R2, RZ, 0x1f, R0 ;  /* 0x0000001fff027819 */ /* 0x00afe40000011400 */
[----:B------:R-:W-:Y:S02]  /*3e30*/  CS2R R186, SRZ ;  /* 0x0000000000ba7805 */ /* 0x000fe4000001ff00 */
[----:B------:R-:W-:Y:S02]  /*3e40*/  CS2R R184, SRZ ;  /* 0x0000000000b87805 */ /* 0x000fe4000001ff00 */
[----:B------:R-:W-:Y:S02]  /*3e50*/  CS2R R182, SRZ ;  /* 0x0000000000b67805 */ /* 0x000fe4000001ff00 */
[----:B------:R-:W-:-:S02]  /*3e60*/  LEA.HI R2, R2, R0, RZ, 0x3 ;  /* 0x0000000002027211 */ /* 0x000fc400078f18ff */
[----:B------:R-:W-:Y:S02]  /*3e70*/  CS2R R180, SRZ ;  /* 0x0000000000b47805 */ /* 0x000fe4000001ff00 */
[----:B------:R-:W-:Y:S02]  /*3e80*/  CS2R R174, SRZ ;  /* 0x0000000000ae7805 */ /* 0x000fe4000001ff00 */
[----:B------:R-:W-:Y:S02]  /*3e90*/  CS2R R172, SRZ ;  /* 0x0000000000ac7805 */ /* 0x000fe4000001ff00 */
[----:B------:R-:W-:Y:S02]  /*3ea0*/  LOP3.LUT R2, R2, 0xfffffff8, RZ, 0xc0, !PT ;  /* 0xfffffff802027812 */ /* 0x000fe400078ec0ff */
[----:B------:R-:W-:Y:S02]  /*3eb0*/  CS2R R178, SRZ ;  /* 0x0000000000b27805 */ /* 0x000fe4000001ff00 */
[----:B------:R-:W-:-:S02]  /*3ec0*/  CS2R R176, SRZ ;  /* 0x0000000000b07805 */ /* 0x000fc4000001ff00 */
[----:B------:R-:W-:Y:S02]  /*3ed0*/  CS2R R170, SRZ ;  /* 0x0000000000aa7805 */ /* 0x000fe4000001ff00 */
[----:B------:R-:W-:Y:S01]  /*3ee0*/  CS2R R168, SRZ ;  /* 0x0000000000a87805 */ /* 0x000fe2000001ff00 */
[----:B------:R-:W-:Y:S01]  /*3ef0*/  IMAD.IADD R0, R0, 0x1, -R2 ;  /* 0x0000000100007824 */ /* 0x000fe200078e0a02 */
[----:B------:R-:W-:Y:S02]  /*3f00*/  CS2R R166, SRZ ;  /* 0x0000000000a67805 */ /* 0x000fe4000001ff00 */
[----:B------:R-:W-:Y:S02]  /*3f10*/  CS2R R164, SRZ ;  /* 0x0000000000a47805 */ /* 0x000fe4000001ff00 */
[----:B------:R-:W-:Y:S02]  /*3f20*/  CS2R R158, SRZ ;  /* 0x00000000009e7805 */ /* 0x000fe4000001ff00 */
[----:B------:R-:W-:-:S02]  /*3f30*/  CS2R R156, SRZ ;  /* 0x00000000009c7805 */ /* 0x000fc4000001ff00 */
[----:B------:R-:W-:Y:S01]  /*3f40*/  R2P PR, R0, 0x6 ;  /* 0x0000000600007804 */ /* 0x000fe20000000000 */
[----:B------:R-:W-:Y:S01]  /*3f50*/  VIADD R2, R222, 0x4000 ;  /* 0x00004000de027836 */ /* 0x000fe20000000000 */
[----:B------:R-:W-:Y:S01]  /*3f60*/  CS2R R162, SRZ ;  /* 0x0000000000a27805 */ /* 0x000fe2000001ff00 */
[----:B------:R-:W-:Y:S01]  /*3f70*/  VIADD R0, R223, 0x4000 ;  /* 0x00004000df007836 */ /* 0x000fe20000000000 */
[----:B------:R-:W-:Y:S02]  /*3f80*/  CS2R R160, SRZ ;  /* 0x0000000000a07805 */ /* 0x000fe4000001ff00 */
[----:B------:R-:W-:Y:S02]  /*3f90*/  SEL R217, R217, 0xffffffe0, !P1 ;  /* 0xffffffe0d9d97807 */ /* 0x000fe40004800000 */
[----:B------:R-:W-:Y:S02]  /*3fa0*/  CS2R R154, SRZ ;  /* 0x00000000009a7805 */ /* 0x000fe4000001ff00 */
[----:B------:R-:W-:-:S02]  /*3fb0*/  SEL R216, R216, 0xffffffc0, !P2 ;  /* 0xffffffc0d8d87807 */ /* 0x000fc40005000000 */
[----:B------:R-:W-:Y:S02]  /*3fc0*/  CS2R R152, SRZ ;  /* 0x0000000000987805 */ /* 0x000fe4000001ff00 */
[----:B------:R-:W-:Y:S01]  /*3fd0*/  SEL R2, R2, R222, !P0 ;  /* 0x000000de02027207 */ /* 0x000fe20004000000 */
[----:B------:R-:W-:Y:S01]  /*3fe0*/  IMAD.IADD R219, R218, 0x1, R217 ;  /* 0x00000001dadb7824 */ /* 0x000fe200078e02d9 */
[----:B------:R-:W-:Y:S02]  /*3ff0*/  SEL R0, R0, R223, !P0 ;  /* 0x000000df00007207 */ /* 0x000fe40004000000 */
        /* <DEDUP_REMOVED lines=42> */
[----:B------:R-:W-:Y:S01]  /*42a0*/  SHF.L.U64.HI R246, R252, 0x2, R246 ;  /* 0x00000002fcf67819 */ /* 0x000fe200000102f6 */
[----:B------:R-:W-:Y:S01]  /*42b0*/  IMAD.IADD R220, R218, 0x1, R216 ;  /* 0x00000001dadc7824 */ /* 0x000fe200078e02d8 */
[----:B------:R-:W-:Y:S01]  /*42c0*/  LEA R213, R2, UR4, 0x1 ;  /* 0x0000000402d57c11 */ /* 0x000fe2000f8e08ff */
[----:B------:R-:W-:Y:S01]  /*42d0*/  IMAD.IADD R221, R216, 0x1, R219 ;  /* 0x00000001d8dd7824 */ /* 0x000fe200078e02db */
[----:B------:R-:W-:Y:S01]  /*42e0*/  LEA R208, R0, UR4, 0x1 ;  /* 0x0000000400d07c11 */ /* 0x000fe2000f8e08ff */
[----:B------:R-:W-:Y:S01]  /*42f0*/  UISETP.GE.AND UP0, UPT, UR9, UR5, UPT ;  /* 0x000000050900728c */ /* 0x000fe2000bf06270 */
[----:B------:R1:W5:Y:S01]  /*4300*/  @!P6 LDG.E R240, desc[UR6][R12.64] ;  /* 0x000000060cf0e981 */ /* 0x000362000c1e1900 */
[----:B------:R-:W-:Y:S01]  /*4310*/  ULDC UR19, c[0x0][0x2dc] ;  /* 0x0000b70000137ab9 */ /* 0x000fe20000000800 */
[----:B------:R-:W-:-:S02]  /*4320*/  ULDC UR14, c[0x0][0x2ec] ;  /* 0x0000bb00000e7ab9 */ /* 0x000fc40000000800 */
[----:B------:R1:W5:Y:S04]  /*4330*/  @!P5 LDG.E R241, desc[UR6][R12.64+0x20] ;  /* 0x000020060cf1d981 */ /* 0x000368000c1e1900 */
[----:B--2---:R-:W0:Y:S02]  /*4340*/  LDGDEPBAR ;  /* 0x00000000000079af */ /* 0x004e240000000000 */
.L_x_678:
[----:B------:R-:W0:Y:S01]  /*4350*/  LDGDEPBAR ;  /* 0x00000000000079af */ /* 0x000e220000000000 */
[C---:B------:R-:W-:Y:S01]  /*4360*/  IMAD.IADD R3, R213.reuse, 0x1, R217 ;  /* 0x00000001d5037824 */ /* 0x040fe200078e02d9 */
[C---:B-----5:R-:W-:Y:S01]  /*4370*/  FSETP.NEU.FTZ.AND P3, PT, R240.reuse, -INF , PT ;  /* 0xff800000f000780b */ /* 0x060fe20003f7d000 */
[--C-:B------:R-:W-:Y:S01]  /*4380*/  IMAD.IADD R2, R213, 0x1, R216.reuse ;  /* 0x00000001d5027824 */ /* 0x100fe200078e02d8 */
[----:B------:R-:W-:Y:S01]  /*4390*/  PLOP3.LUT P1, PT, PT, PT, UP0, 0x80, 0x0 ;  /* 0x000000000000781c */ /* 0x000fe20003f2f008 */
[----:B------:R-:W-:Y:S01]  /*43a0*/  IMAD.IADD R0, R3, 0x1, R216 ;  /* 0x0000000103007824 */ /* 0x000fe200078e02d8 */
[----:B------:R-:W-:Y:S01]  /*43b0*/  PLOP3.LUT P5, PT, PT, PT, UP0, 0x80, 0x0 ;  /* 0x000000000000781c */ /* 0x000fe20003faf008 */
[----:B------:R-:W-:Y:S01]  /*43c0*/  UISETP.GE.AND UP3, UPT, UR8, 0x1, UPT ;  /* 0x000000010800788c */ /* 0x000fe2000bf66270 */
[----:B------:R-:W-:Y:S02]  /*43d0*/  PLOP3.LUT P0, PT, PT, PT, UP0, 0x80, 0x0 ;  /* 0x000000000000781c */ /* 0x000fe40003f0f008 */
[----:B------:R-:W-:Y:S02]  /*43e0*/  PLOP3.LUT P2, PT, PT, PT, UP0, 0x80, 0x0 ;  /* 0x000000000000781c */ /* 0x000fe40003f4f008 */
[----:B------:R-:W-:Y:S02]  /*43f0*/  PLOP3.LUT P6, PT, PT, PT, UP0, 0x80, 0x0 ;  /* 0x000000000000781c */ /* 0x000fe40003fcf008 */
[----:B------:R-:W-:Y:S01]  /*4400*/  PLOP3.LUT P4, PT, PT, PT, UP0, 0x80, 0x0 ;  /* 0x000000000000781c */ /* 0x000fe20003f8f008 */
[----:B------:R-:W-:Y:S04]  /*4410*/  DEPBAR.LE SB0, 0x0 ;  /* 0x000080000000791a */ /* 0x000fe80000000000 */
[----:B------:R-:W-:Y:S06]  /*4420*/  BAR.SYNC.DEFER_BLOCKING 0x0 ;  /* 0x0000000000007b1d */ /* 0x000fec0000010000 */
[----:B------:R-:W-:Y:S04]  /*4430*/  LDSM.16.M88.4 R16, [R213] ;  /* 0x00000000d510783b */ /* 0x000fe80000000200 */
        /* <DEDUP_REMOVED lines=83> */
[----:B------:R3:W1:Y:S01]  /*4970*/  LDSM.16.M88.4 R92, [R3+0x6000] ;  /* 0x00600000035c783b */ /* 0x0006620000000200 */
[C---:B----4-:R-:W-:Y:S06]  /*4980*/  HMMA.16816.F32 R4, R100.reuse, R104, R4 ;  /* 0x000000686404723c */ /* 0x050fec0000001804 */
[C---:B------:R-:W-:Y:S01]  /*4990*/  HMMA.16816.F32 R8, R100.reuse, R106, R8 ;  /* 0x0000006a6408723c */ /* 0x040fe20000001808 */
[----:B------:R-:W-:Y:S05]  /*49a0*/  LDSM.16.M88.4 R104, [R212+0x6000] ;  /* 0x00600000d468783b */ /* 0x000fea0000000200 */
[C---:B--2---:R-:W-:Y:S06]  /*49b0*/  HMMA.16816.F32 R12, R100.reuse, R88, R12 ;  /* 0x00000058640c723c */ /* 0x044fec000000180c */
[----:B------:R-:W-:Y:S01]  /*49c0*/  HMMA.16816.F32 R16, R100, R90, R16 ;  /* 0x0000005a6410723c */ /* 0x000fe20000001810 */
[----:B------:R-:W2:Y:S04]  /*49d0*/  LDSM.16.M88.4 R88, [R209+0x6800] ;  /* 0x00680000d158783b */ /* 0x000ea80000000200 */
[----:B------:R4:W2:Y:S01]  /*49e0*/  LDSM.16.M88.4 R100, [R2+0x6000] ;  /* 0x006000000264783b */ /* 0x0008a20000000200 */
[C---:B------:R-:W-:Y:S01]  /*49f0*/  HMMA.16816.F32 R4, R108.reuse, R112, R4 ;  /* 0x000000706c04723c */ /* 0x040fe20000001804 */
[----:B---3--:R-:W-:Y:S04]  /*4a00*/  IMAD.U32 R3, RZ, RZ, UR34 ;  /* 0x00000022ff037e24 */ /* 0x008fe8000f8e00ff */
[----:B------:R-:W-:Y:S01]  /*4a10*/  @P1 IMAD R3, R3, 0x40, R251 ;  /* 0x0000004003031824 */ /* 0x000fe200078e02fb */
[C---:B------:R-:W-:Y:S01]  /*4a20*/  HMMA.16816.F32 R8, R108.reuse, R114, R8 ;  /* 0x000000726c08723c */ /* 0x040fe20000001808 */
[----:B------:R-:W-:Y:S01]  /*4a30*/  LDSM.16.M88.4 R112, [R211+0x6000] ;  /* 0x00600000d370783b */ /* 0x000fe20000000200 */
[----:B------:R-:W-:Y:S02]  /*4a40*/  PLOP3.LUT P1, PT, PT, PT, UP0, 0x80, 0x0 ;  /* 0x000000000000781c */ /* 0x000fe40003f2f008 */
[C---:B------:R-:W-:Y:S02]  /*4a50*/  @P5 ISETP.GE.AND P5, PT, R3.reuse, UR5, PT ;  /* 0x0000000503005c0c */ /* 0x040fe4000bfa6270 */
[C---:B-1----:R-:W-:Y:S06]  /*4a60*/  HMMA.16816.F32 R12, R108.reuse, R84, R12 ;  /* 0x000000546c0c723c */ /* 0x042fec000000180c */
[----:B------:R-:W-:Y:S01]  /*4a70*/  HMMA.16816.F32 R16, R108, R86, R16 ;  /* 0x000000566c10723c */ /* 0x000fe20000001810 */
[----:B------:R-:W1:Y:S04]  /*4a80*/  LDSM.16.M88.4 R84, [R212+0x6800] ;  /* 0x00680000d454783b */ /* 0x000e680000000200 */
[----:B------:R3:W1:Y:S01]  /*4a90*/  LDSM.16.M88.4 R108, [R0+0x6000] ;  /* 0x00600000006c783b */ /* 0x0006620000000200 */
[C---:B------:R-:W-:Y:S05]  /*4aa0*/  HMMA.16816.F32 R4, R92.reuse, R96, R4 ;  /* 0x000000605c04723c */ /* 0x040fea0000001804 */
[----:B----4-:R-:W-:Y:S01]  /*4ab0*/  FMUL.FTZ R2, R240, 1.4426950216293334961 ;  /* 0x3fb8aa3bf0027820 */ /* 0x010fe20000410000 */
[C---:B------:R-:W-:Y:S05]  /*4ac0*/  HMMA.16816.F32 R8, R92.reuse, R98, R8 ;  /* 0x000000625c08723c */ /* 0x040fea0000001808 */
[----:B------:R-:W-:Y:S01]  /*4ad0*/  FSEL R2, R2, RZ, P3 ;  /* 0x000000ff02027208 */ /* 0x000fe20001800000 */
[C---:B--2---:R-:W-:Y:S01]  /*4ae0*/  HMMA.16816.F32 R12, R92.reuse, R88, R12 ;  /* 0x000000585c0c723c */ /* 0x044fe2000000180c */
[----:B------:R-:W-:Y:S05]  /*4af0*/  PLOP3.LUT P3, PT, PT, PT, UP0, 0x80, 0x0 ;  /* 0x000000000000781c */ /* 0x000fea0003f6f008 */
[----:B------:R-:W-:Y:S05]  /*4b00*/  HMMA.16816.F32 R16, R92, R90, R16 ;  /* 0x0000005a5c10723c */ /* 0x000fea0000001810 */
[----:B---3--:R-:W-:Y:S01]  /*4b10*/  @P2 VIADD R0, R3, 0x1 ;  /* 0x0000000103002836 */ /* 0x008fe20000000000 */
[C---:B------:R-:W-:Y:S05]  /*4b20*/  HMMA.16816.F32 R4, R100.reuse, R104, R4 ;  /* 0x000000686404723c */ /* 0x040fea0000001804 */
[C---:B------:R-:W-:Y:S01]  /*4b30*/  FSETP.NEU.FTZ.AND P2, PT, R241.reuse, -INF , PT ;  /* 0xff800000f100780b */ /* 0x040fe20003f5d000 */
[C---:B------:R-:W-:Y:S03]  /*4b40*/  HMMA.16816.F32 R8, R100.reuse, R106, R8 ;  /* 0x0000006a6408723c */ /* 0x040fe60000001808 */
[----:B------:R-:W-:Y:S02]  /*4b50*/  @P4 ISETP.GE.AND P4, PT, R0, UR5, PT ;  /* 0x0000000500004c0c */ /* 0x000fe4000bf86270 */
[----:B------:R-:W-:Y:S01]  /*4b60*/  FMUL.FTZ R0, R241, 1.4426950216293334961 ;  /* 0x3fb8aa3bf1007820 */ /* 0x000fe20000410000 */
[C---:B-1----:R-:W-:Y:S05]  /*4b70*/  HMMA.16816.F32 R12, R100.reuse, R84, R12 ;  /* 0x00000054640c723c */ /* 0x042fea000000180c */
[----:B------:R-:W-:Y:S01]  /*4b80*/  FSEL R0, R0, RZ, P2 ;  /* 0x000000ff00007208 */ /* 0x000fe20001000000 */
[----:B------:R-:W-:Y:S01]  /*4b90*/  HMMA.16816.F32 R16, R100, R86, R16 ;  /* 0x000000566410723c */ /* 0x000fe20000001810 */
[----:B------:R-:W1:Y:S01]  /*4ba0*/  LDSM.16.M88.4 R84, [R211+0x6800] ;  /* 0x00680000d354783b */ /* 0x000e620000000200 */
[----:B------:R-:W-:Y:S04]  /*4bb0*/  PLOP3.LUT P2, PT, PT, PT, UP0, 0x80, 0x0 ;  /* 0x000000000000781c */ /* 0x000fe80003f4f008 */
[C---:B------:R-:W-:Y:S06]  /*4bc0*/  HMMA.16816.F32 R4, R108.reuse, R112, R4 ;  /* 0x000000706c04723c */ /* 0x040fec0000001804 */
[C---:B------:R-:W-:Y:S11]  /*4bd0*/  HMMA.16816.F32 R8, R108.reuse, R114, R8 ;  /* 0x000000726c08723c */ /* 0x040ff60000001808 */
[----:B------:R-:W-:Y:S07]  /*4be0*/  @!UPT UIADD3 URZ, URZ, URZ, URZ ;  /* 0x0000003f3f3ff290 */ /* 0x000fee000fffe03f */
[----:B------:R-:W-:Y:S02]  /*4bf0*/  @P0 FSEL R4, R4, -INF , !P5 ;  /* 0xff80000004040808 */ /* 0x000fe40006800000 */
[----:B------:R-:W-:Y:S02]  /*4c00*/  PLOP3.LUT P0, PT, PT, PT, UP0, 0x80, 0x0 ;  /* 0x000000000000781c */ /* 0x000fe40003f0f008 */
[----:B------:R-:W-:Y:S01]  /*4c10*/  @P1 FSEL R5, R5, -INF , !P4 ;  /* 0xff80000005051808 */ /* 0x000fe20006000000 */
[--C-:B------:R-:W-:Y:S01]  /*4c20*/  FFMA.FTZ R4, R4, UR14, -R2.reuse ;  /* 0x0000000e04047c23 */ /* 0x100fe20008010802 */
[----:B------:R-:W-:Y:S03]  /*4c30*/  PLOP3.LUT P1, PT, PT, PT, UP0, 0x80, 0x0 ;  /* 0x000000000000781c */ /* 0x000fe60003f2f008 */
[----:B------:R2:W-:Y:S01]  /*4c40*/  MUFU.EX2 R127, R4 ;  /* 0x00000004007f7308 */ /* 0x0005e20000000800 */
[----:B------:R-:W-:Y:S01]  /*4c50*/  FFMA.FTZ R5, R5, UR14, -R2 ;  /* 0x0000000e05057c23 */ /* 0x000fe20008010802 */
[C---:B-1----:R-:W-:Y:S04]  /*4c60*/  HMMA.16816.F32 R12, R108.reuse, R84, R12 ;  /* 0x000000546c0c723c */ /* 0x042fe8000000180c */
[----:B------:R-:W-:Y:S02]  /*4c70*/  @P0 FSEL R6, R6, -INF , !P5 ;  /* 0xff80000006060808 */ /* 0x000fe40006800000 */
[----:B------:R-:W-:Y:S01]  /*4c80*/  HMMA.16816.F32 R16, R108, R86, R16 ;  /* 0x000000566c10723c */ /* 0x000fe20000001810 */
[----:B------:R-:W-:Y:S01]  /*4c90*/  PLOP3.LUT P0, PT, PT, PT, UP0, 0x80, 0x0 ;  /* 0x000000000000781c */ /* 0x000fe20003f0f008 */
[----:B------:R-:W1:Y:S01]  /*4ca0*/  MUFU.EX2 R126, R5 ;  /* 0x00000005007e7308 */ /* 0x000e620000000800 */
[----:B------:R-:W-:Y:S02]  /*4cb0*/  PLOP3.LUT P5, PT, PT, PT, UP0, 0x80, 0x0 ;  /* 0x000000000000781c */ /* 0x000fe40003faf008 */
[----:B------:R-:W-:Y:S01]  /*4cc0*/  @P1 FSEL R7, R7, -INF , !P4 ;  /* 0xff80000007071808 */ /* 0x000fe20006000000 */
[--C-:B------:R-:W-:Y:S01]  /*4cd0*/  FFMA.FTZ R6, R6, UR14, -R0.reuse ;  /* 0x0000000e06067c23 */ /* 0x100fe20008010800 */
[----:B------:R-:W-:Y:S02]  /*4ce0*/  PLOP3.LUT P1, PT, PT, PT, UP0, 0x80, 0x0 ;  /* 0x000000000000781c */ /* 0x000fe40003f2f008 */
[----:B------:R-:W-:Y:S03]  /*4cf0*/  PLOP3.LUT P4, PT, PT, PT, UP0, 0x80, 0x0 ;  /* 0x000000000000781c */ /* 0x000fe60003f8f008 */
[----:B------:R-:W-:Y:S01]  /*4d00*/  MUFU.EX2 R131, R6 ;  /* 0x0000000600837308 */ /* 0x000fe20000000800 */
[----:B--2---:R-:W-:Y:S01]  /*4d10*/  @P3 VIADD R4, R3, 0x8 ;  /* 0x0000000803043836 */ /* 0x004fe20000000000 */
[----:B------:R-:W-:Y:S01]  /*4d20*/  PLOP3.LUT P3, PT, PT, PT, UP0, 0x80, 0x0 ;  /* 0x000000000000781c */ /* 0x000fe20003f6f008 */
[----:B------:R-:W-:Y:S03]  /*4d30*/  FFMA.FTZ R7, R7, UR14, -R0 ;  /* 0x0000000e07077c23 */ /* 0x000fe60008010800 */
[----:B------:R-:W-:Y:S01]  /*4d40*/  @P6 ISETP.GE.AND P6, PT, R4, UR5, PT ;  /* 0x0000000504006c0c */ /* 0x000fe2000bfc6270 */
[C---:B------:R-:W-:Y:S01]  /*4d50*/  @P2 VIADD R4, R3.reuse, 0x9 ;  /* 0x0000000903042836 */ /* 0x040fe20000000000 */
[----:B------:R-:W-:Y:S02]  /*4d60*/  PLOP3.LUT P2, PT, PT, PT, UP0, 0x80, 0x0 ;  /* 0x000000000000781c */ /* 0x000fe40003f4f008 */
[----:B------:R-:W2:Y:S01]  /*4d70*/  MUFU.EX2 R130, R7 ;  /* 0x0000000700827308 */ /* 0x000ea20000000800 */
[----:B------:R-:W-:Y:S02]  /*4d80*/  @P0 FSEL R8, R8, -INF , !P6 ;  /* 0xff80000008080808 */ /* 0x000fe40007000000 */
[----:B------:R-:W-:Y:S02]  /*4d90*/  PLOP3.LUT P0, PT, PT, PT, UP0, 0x80, 0x0 ;  /* 0x000000000000781c */ /* 0x000fe40003f0f008 */
[----:B------:R-:W-:Y:S01]  /*4da0*/  @P5 ISETP.GE.AND P5, PT, R4, UR5, PT ;  /* 0x0000000504005c0c */ /* 0x000fe2000bfa6270 */
[----:B------:R-:W-:Y:S01]  /*4db0*/  @P3 VIADD R4, R3, 0x10 ;  /* 0x0000001003043836 */ /* 0x000fe20000000000 */
[----:B------:R-:W-:Y:S01]  /*4dc0*/  PLOP3.LUT P3, PT, PT, PT, UP0, 0x80, 0x0 ;  /* 0x000000000000781c */ /* 0x000fe20003f6f008 */
[--C-:B------:R-:W-:Y:S01]  /*4dd0*/  FFMA.FTZ R8, R8, UR14, -R2.reuse ;  /* 0x0000000e08087c23 */ /* 0x100fe20008010802 */
[----:B------:R-:W-:Y:S02]  /*4de0*/  @P1 FSEL R9, R9, -INF , !P5 ;  /* 0xff80000009091808 */ /* 0x000fe40006800000 */
[----:B------:R-:W-:Y:S01]  /*4df0*/  PLOP3.LUT P1, PT, PT, PT, UP0, 0x80, 0x0 ;  /* 0x000000000000781c */ /* 0x000fe20003f2f008 */
[----:B------:R-:W-:Y:S01]  /*4e00*/  MUFU.EX2 R124, R8 ;  /* 0x00000008007c7308 */ /* 0x000fe20000000800 */
[----:B------:R-:W-:Y:S01]  /*4e10*/  @P2 FSEL R11, R11, -INF , !P5 ;  /* 0xff8000000b0b2808 */ /* 0x000fe20006800000 */
[----:B------:R-:W-:Y:S01]  /*4e20*/  FFMA.FTZ R9, R9, UR14, -R2 ;  /* 0x0000000e09097c23 */ /* 0x000fe20008010802 */
[----:B------:R-:W-:Y:S02]  /*4e30*/  @P4 ISETP.GE.AND P4, PT, R4, UR5, PT ;  /* 0x0000000504004c0c */ /* 0x000fe4000bf86270 */
[----:B------:R-:W-:Y:S01]  /*4e40*/  @P0 FSEL R10, R10, -INF , !P6 ;  /* 0xff8000000a0a0808 */ /* 0x000fe20007000000 */
[--C-:B------:R-:W-:Y:S01]  /*4e50*/  FFMA.FTZ R11, R11, UR14, -R0.reuse ;  /* 0x0000000e0b0b7c23 */ /* 0x100fe20008010800 */
[----:B------:R-:W-:Y:S03]  /*4e60*/  PLOP3.LUT P0, PT, PT, PT, UP0, 0x80, 0x0 ;  /* 0x000000000000781c */ /* 0x000fe60003f0f008 */
[----:B------:R-:W-:Y:S01]  /*4e70*/  MUFU.EX2 R123, R9 ;  /* 0x00000009007b7308 */ /* 0x000fe20000000800 */
[----:B------:R-:W-:Y:S01]  /*4e80*/  PLOP3.LUT P6, PT, PT, PT, UP0, 0x80, 0x0 ;  /* 0x000000000000781c */ /* 0x000fe20003fcf008 */
[----:B------:R-:W-:Y:S01]  /*4e90*/  FFMA.FTZ R10, R10, UR14, -R0 ;  /* 0x0000000e0a0a7c23 */ /* 0x000fe20008010800 */
[----:B------:R-:W-:Y:S01]  /*4ea0*/  PLOP3.LUT P2, PT, PT, PT, UP0, 0x80, 0x0 ;  /* 0x000000000000781c */ /* 0x000fe20003f4f008 */
[----:B------:R-:W-:Y:S01]  /*4eb0*/  @P1 VIADD R4, R3, 0x11 ;  /* 0x0000001103041836 */ /* 0x000fe20000000000 */
[----:B------:R-:W-:Y:S02]  /*4ec0*/  PLOP3.LUT P1, PT, PT, PT, UP0, 0x80, 0x0 ;  /* 0x000000000000781c */ /* 0x000fe40003f2f008 */
[----:B------:R-:W-:Y:S03]  /*4ed0*/  PLOP3.LUT P5, PT, PT, PT, UP0, 0x80, 0x0 ;  /* 0x000000000000781c */ /* 0x000fe60003faf008 */
[----:B------:R-:W-:Y:S01]  /*4ee0*/  MUFU.EX2 R129, R10 ;  /* 0x0000000a00817308 */ /* 0x000fe20000000800 */
[----:B------:R-:W-:Y:S02]  /*4ef0*/  @P0 FSEL R12, R12, -INF , !P4 ;  /* 0xff8000000c0c0808 */ /* 0x000fe40006000000 */
[----:B------:R-:W-:Y:S02]  /*4f00*/  PLOP3.LUT P0, PT, PT, PT, UP0, 0x80, 0x0 ;  /* 0x000000000000781c */ /* 0x000fe40003f0f008 */
[----:B------:R-:W-:Y:S01]  /*4f10*/  @P6 ISETP.GE.AND P6, PT, R4, UR5, PT ;  /* 0x0000000504006c0c */ /* 0x000fe2000bfc6270 */
[----:B------:R-:W-:Y:S02]  /*4f20*/  FFMA.FTZ R12, R12, UR14, -R2 ;  /* 0x0000000e0c0c7c23 */ /* 0x000fe40008010802 */
[----:B------:R-:W-:Y:S02]  /*4f30*/  @P1 FSEL R14, R14, -INF , !P4 ;  /* 0xff8000000e0e1808 */ /* 0x000fe40006000000 */
[----:B------:R-:W-:Y:S01]  /*4f40*/  MUFU.EX2 R128, R11 ;  /* 0x0000000b00807308 */ /* 0x000fe20000000800 */
[----:B------:R-:W-:Y:S02]  /*4f50*/  @P2 FSEL R13, R13, -INF , !P6 ;  /* 0xff8000000d0d2808 */ /* 0x000fe40007000000 */
[----:B------:R-:W-:Y:S01]  /*4f60*/  PLOP3.LUT P2, PT, PT, PT, UP0, 0x80, 0x0 ;  /* 0x000000000000781c */ /* 0x000fe20003f4f008 */
[----:B------:R-:W-:Y:S01]  /*4f70*/  FFMA.FTZ R14, R14, UR14, -R0 ;  /* 0x0000000e0e0e7c23 */ /* 0x000fe20008010800 */
[----:B------:R-:W-:Y:S01]  /*4f80*/  PLOP3.LUT P1, PT, PT, PT, UP0, 0x80, 0x0 ;  /* 0x000000000000781c */ /* 0x000fe20003f2f008 */
[----:B------:R-:W-:Y:S01]  /*4f90*/  FFMA.FTZ R13, R13, UR14, -R2 ;  /* 0x0000000e0d0d7c23 */ /* 0x000fe20008010802 */
[----:B------:R-:W-:Y:S01]  /*4fa0*/  PLOP3.LUT P4, PT, PT, PT, UP0, 0x80, 0x0 ;  /* 0x000000000000781c */ /* 0x000fe20003f8f008 */
[C---:B------:R-:W-:Y:S01]  /*4fb0*/  @P0 VIADD R4, R3.reuse, 0x18 ;  /* 0x0000001803040836 */ /* 0x040fe20000000000 */
[----:B------:R-:W-:Y:S01]  /*4fc0*/  PLOP3.LUT P0, PT, PT, PT, UP0, 0x80, 0x0 ;  /* 0x000000000000781c */ /* 0x000fe20003f0f008 */
[----:B------:R-:W-:Y:S01]  /*4fd0*/  @P5 VIADD R3, R3, 0x19 ;  /* 0x0000001903035836 */ /* 0x000fe20000000000 */
[----:B------:R-:W-:Y:S02]  /*4fe0*/  MUFU.EX2 R119, R12 ;  /* 0x0000000c00777308 */ /* 0x000fe40000000800 */
        /* <DEDUP_REMOVED lines=10> */
[----:B------:R-:W3:Y:S01]  /*5090*/  MUFU.EX2 R118, R13 ;  /* 0x0000000d00767308 */ /* 0x000ee20000000800 */
[----:B--2---:R-:W-:Y:S02]  /*50a0*/  F2FP.F16.F32.PACK_AB R3, R130, R131 ;  /* 0x000000838203723e */ /* 0x004fe400000000ff */
[----:B------:R-:W-:Y:S02]  /*50b0*/  @P0 FSEL R17, R17, -INF , !P4 ;  /* 0xff80000011110808 */ /* 0x000fe40006000000 */
[----:B------:R-:W-:Y:S01]  /*50c0*/  IADD3 R114, P0, R245, UR13, RZ ;  /* 0x0000000df5727c10 */ /* 0x000fe2000ff1e0ff */
[----:B------:R-:W-:Y:S02]  /*50d0*/  STS [R236+0x2a400], R3 ;  /* 0x02a40003ec007388 */ /* 0x000fe40000000800 */
[----:B------:R-:W-:Y:S01]  /*50e0*/  FFMA.FTZ R2, R17, UR14, -R2 ;  /* 0x0000000e11027c23 */ /* 0x000fe20008010802 */
[----:B------:R-:W-:Y:S01]  /*50f0*/  @P2 FSEL R18, R18, -INF , !P3 ;  /* 0xff80000012122808 */ /* 0x000fe20005800000 */
[----:B------:R-:W-:Y:S01]  /*5100*/  MUFU.EX2 R125, R14 ;  /* 0x0000000e007d7308 */ /* 0x000fe20000000800 */
[----:B------:R-:W-:Y:S02]  /*5110*/  @P1 FSEL R19, R19, -INF , !P4 ;  /* 0xff80000013131808 */ /* 0x000fe40006000000 */
[----:B------:R-:W-:Y:S01]  /*5120*/  IADD3.X R115, R246, UR12, RZ, P0, !PT ;  /* 0x0000000cf6737c10 */ /* 0x000fe200087fe4ff */
[--C-:B------:R-:W-:Y:S01]  /*5130*/  FFMA.FTZ R18, R18, UR14, -R0.reuse ;  /* 0x0000000e12127c23 */ /* 0x100fe20008010800 */
[----:B------:R-:W-:Y:S01]  /*5140*/  PLOP3.LUT P0, PT, PT, PT, UP3, 0x80, 0x0 ;  /* 0x000000000000781c */ /* 0x000fe20003f0f038 */
[----:B------:R-:W-:Y:S01]  /*5150*/  FFMA.FTZ R0, R19, UR14, -R0 ;  /* 0x0000000e13007c23 */ /* 0x000fe20008010800 */
[----:B---3--:R-:W-:Y:S03]  /*5160*/  F2FP.F16.F32.PACK_AB R5, R118, R119 ;  /* 0x000000777605723e */ /* 0x008fe600000000ff */
[----:B------:R2:W-:Y:S01]  /*5170*/  MUFU.EX2 R116, R2 ;  /* 0x0000000200747308 */ /* 0x0005e20000000800 */
[----:B------:R-:W3:Y:S09]  /*5180*/  LDG.E R113, desc[UR6][R114.64] ;  /* 0x0000000672717981 */ /* 0x000ef2000c1e1900 */
[----:B------:R4:W-:Y:S10]  /*5190*/  MUFU.EX2 R120, R0 ;  /* 0x0000000000787308 */ /* 0x0009f40000000800 */
[----:B------:R-:W1:Y:S01]  /*51a0*/  MUFU.EX2 R122, R15 ;  /* 0x0000000f007a7308 */ /* 0x000e620000000800 */
[----:B--2---:R-:W-:Y:S05]  /*51b0*/  F2FP.F16.F32.PACK_AB R2, R123, R124 ;  /* 0x0000007c7b02723e */ /* 0x004fea00000000ff */
[----:B------:R2:W-:Y:S04]  /*51c0*/  STS [R239+0x2a000], R2 ;  /* 0x02a00002ef007388 */ /* 0x0005e80000000800 */
[----:B------:R-:W2:Y:S01]  /*51d0*/  MUFU.EX2 R121, R18 ;  /* 0x0000001200797308 */ /* 0x000ea20000000800 */
[----:B----4-:R-:W-:Y:S01]  /*51e0*/  F2FP.F16.F32.PACK_AB R0, R128, R129 ;  /* 0x000000818000723e */ /* 0x010fe200000000ff */
[----:B------:R-:W4:Y:S04]  /*51f0*/  LDG.E R114, desc[UR6][R114.64+0x20] ;  /* 0x0000200672727981 */ /* 0x000f28000c1e1900 */
[----:B------:R2:W-:Y:S04]  /*5200*/  STS [R239+0x2a400], R0 ;  /* 0x02a40000ef007388 */ /* 0x0005e80000000800 */
[----:B------:R-:W2:Y:S01]  /*5210*/  MUFU.EX2 R117, R16 ;  /* 0x0000001000757308 */ /* 0x000ea20000000800 */
[----:B-1----:R-:W-:Y:S01]  /*5220*/  F2FP.F16.F32.PACK_AB R4, R122, R125 ;  /* 0x0000007d7a04723e */ /* 0x002fe200000000ff */
[----:B------:R-:W-:Y:S04]  /*5230*/  STS [R237+0x2a000], R5 ;  /* 0x02a00005ed007388 */ /* 0x000fe80000000800 */
[----:B------:R-:W-:Y:S01]  /*5240*/  STS [R237+0x2a400], R4 ;  /* 0x02a40004ed007388 */ /* 0x000fe20000000800 */
[----:B--2---:R-:W-:Y:S02]  /*5250*/  F2FP.F16.F32.PACK_AB R2, R120, R121 ;  /* 0x000000797802723e */ /* 0x004fe400000000ff */
[----:B------:R-:W-:Y:S03]  /*5260*/  F2FP.F16.F32.PACK_AB R3, R116, R117 ;  /* 0x000000757403723e */ /* 0x000fe600000000ff */
[----:B------:R1:W-:Y:S01]  /*5270*/  STS [R238+0x2a400], R2 ;  /* 0x02a40002ee007388 */ /* 0x0003e20000000800 */
[----:B------:R-:W-:Y:S03]  /*5280*/  LEA R0, R222, UR4, 0x1 ;  /* 0x00000004de007c11 */ /* 0x000fe6000f8e08ff */
[----:B------:R2:W-:Y:S04]  /*5290*/  STS [R238+0x2a000], R3 ;  /* 0x02a00003ee007388 */ /* 0x0005e80000000800 */
[----:B------:R-:W-:Y:S04]  /*52a0*/  LDSM.16.M88.4 R16, [R0+0x10000] ;  /* 0x010000000010783b */ /* 0x000fe80000000200 */
[----:B------:R-:W2:Y:S04]  /*52b0*/  LDSM.16.M88.4 R8, [R210+UR4+0x20000] ;  /* 0x02000004d208783b */ /* 0x000ea80008000200 */
[----:B------:R-:W2:Y:S04]  /*52c0*/  LDSM.16.M88.4 R84, [R210+UR4+0x20800] ;  /* 0x02080004d254783b */ /* 0x000ea80008000200 */
[----:B------:R-:W-:Y:S04]  /*52d0*/  LDSM.16.M88.4 R92, [R209+0x8000] ;  /* 0x00800000d15c783b */ /* 0x000fe80000000200 */
[----:B------:R-:W-:Y:S01]  /*52e0*/  LDSM.16.M88.4 R96, [R209+0x8800] ;  /* 0x00880000d160783b */ /* 0x000fe20000000200 */
[--C-:B-1----:R-:W-:Y:S03]  /*52f0*/  IMAD.IADD R2, R217, 0x1, R0.reuse ;  /* 0x00000001d9027824 */ /* 0x102fe600078e0200 */
[----:B------:R-:W-:Y:S01]  /*5300*/  LDSM.16.M88.4 R104, [R212+0x8000] ;  /* 0x00800000d468783b */ /* 0x000fe20000000200 */
[C---:B--2---:R-:W-:Y:S02]  /*5310*/  IMAD.IADD R3, R216.reuse, 0x1, R0 ;  /* 0x00000001d8037824 */ /* 0x044fe400078e0200 */
[----:B------:R-:W-:Y:S01]  /*5320*/  IMAD.IADD R112, R216, 0x1, R2 ;  /* 0x00000001d8707824 */ /* 0x000fe200078e0202 */
[----:B------:R-:W1:Y:S04]  /*5330*/  LDSM.16.M88.4 R88, [R2+0x10000] ;  /* 0x010000000258783b */ /* 0x000e680000000200 */
[----:B------:R-:W2:Y:S04]  /*5340*/  LDSM.16.M88.4 R100, [R3+0x10000] ;  /* 0x010000000364783b */ /* 0x000ea80000000200 */
[----:B------:R-:W-:Y:S01]  /*5350*/  LDSM.16.M88.4 R108, [R211+0x8000] ;  /* 0x00800000d36c783b */ /* 0x000fe20000000200 */
[C---:B------:R-:W-:Y:S06]  /*5360*/  HMMA.16816.F32 R4, R16.reuse, R8, RZ ;  /* 0x000000081004723c */ /* 0x040fec00000018ff */
[C---:B------:R-:W-:Y:S06]  /*5370*/  HMMA.16816.F32 R8, R16.reuse, R10, RZ ;  /* 0x0000000a1008723c */ /* 0x040fec00000018ff */
[C---:B------:R-:W-:Y:S06]  /*5380*/  HMMA.16816.F32 R12, R16.reuse, R84, RZ ;  /* 0x00000054100c723c */ /* 0x040fec00000018ff */
[----:B------:R-:W-:Y:S01]  /*5390*/  HMMA.16816.F32 R16, R16, R86, RZ ;  /* 0x000000561010723c */ /* 0x000fe200000018ff */
[----:B------:R-:W2:Y:S05]  /*53a0*/  LDSM.16.M88.4 R84, [R212+0x8800] ;  /* 0x00880000d454783b */ /* 0x000eaa0000000200 */
[C---:B-1----:R-:W-:Y:S06]  /*53b0*/  HMMA.16816.F32 R4, R88.reuse, R92, R4 ;  /* 0x0000005c5804723c */ /* 0x042fec0000001804 */
[C---:B------:R-:W-:Y:S01]  /*53c0*/  HMMA.16816.F32 R8, R88.reuse, R94, R8 ;  /* 0x0000005e5808723c */ /* 0x040fe20000001808 */
[----:B------:R-:W1:Y:S05]  /*53d0*/  LDSM.16.M88.4 R92, [R112+0x10000] ;  /* 0x01000000705c783b */ /* 0x000e6a0000000200 */
[C---:B------:R-:W-:Y:S06]  /*53e0*/  HMMA.16816.F32 R12, R88.reuse, R96, R12 ;  /* 0x00000060580c723c */ /* 0x040fec000000180c */
[----:B------:R-:W-:Y:S01]  /*53f0*/  HMMA.16816.F32 R16, R88, R98, R16 ;  /* 0x000000625810723c */ /* 0x000fe20000001810 */
[----:B------:R-:W1:Y:S04]  /*5400*/  LDSM.16.M88.4 R88, [R211+0x8800] ;  /* 0x00880000d358783b */ /* 0x000e680000000200 */
[----:B------:R-:W-:Y:S01]  /*5410*/  LDSM.16.M88.4 R96, [R0+0x12000] ;  /* 0x012000000060783b */ /* 0x000fe20000000200 */
[C---:B--2---:R-:W-:Y:S06]  /*5420*/  HMMA.16816.F32 R4, R100.reuse, R104, R4 ;  /* 0x000000686404723c */ /* 0x044fec0000001804 */
[C---:B------:R-:W-:Y:S01]  /*5430*/  HMMA.16816.F32 R8, R100.reuse, R106, R8 ;  /* 0x0000006a6408723c */ /* 0x040fe20000001808 */
[----:B------:R-:W2:Y:S05]  /*5440*/  LDSM.16.M88.4 R104, [R210+UR4+0x22000] ;  /* 0x02200004d268783b */ /* 0x000eaa0008000200 */
[C---:B------:R-:W-:Y:S06]  /*5450*/  HMMA.16816.F32 R12, R100.reuse, R84, R12 ;  /* 0x00000054640c723c */ /* 0x040fec000000180c */
[----:B------:R-:W-:Y:S01]  /*5460*/  HMMA.16816.F32 R16, R100, R86, R16 ;  /* 0x000000566410723c */ /* 0x000fe20000001810 */
[----:B------:R-:W2:Y:S04]  /*5470*/  LDSM.16.M88.4 R84, [R210+UR4+0x22800] ;  /* 0x02280004d254783b */ /* 0x000ea80008000200 */
[----:B------:R-:W-:Y:S01]  /*5480*/  LDSM.16.M88.4 R100, [R2+0x12000] ;  /* 0x012000000264783b */ /* 0x000fe20000000200 */
        /* <DEDUP_REMOVED lines=9> */
[----:B------:R-:W2:Y:S05]  /*5520*/  LDSM.16.M88.4 R104, [R212+0xa000] ;  /* 0x00a00000d468783b */ /* 0x000eaa0000000200 */
[C---:B------:R-:W-:Y:S06]  /*5530*/  HMMA.16816.F32 R12, R96.reuse, R84, R12 ;  /* 0x00000054600c723c */ /* 0x040fec000000180c */
[----:B------:R-:W-:Y:S01]  /*5540*/  HMMA.16816.F32 R16, R96, R86, R16 ;  /* 0x000000566010723c */ /* 0x000fe20000001810 */
[----:B------:R-:W2:Y:S04]  /*5550*/  LDSM.16.M88.4 R84, [R212+0xa800] ;  /* 0x00a80000d454783b */ /* 0x000ea80000000200 */
[----:B------:R-:W-:Y:S01]  /*5560*/  LDSM.16.M88.4 R96, [R112+0x12000] ;  /* 0x012000007060783b */ /* 0x000fe20000000200 */
[C---:B-1----:R-:W-:Y:S06]  /*5570*/  HMMA.16816.F32 R4, R100.reuse, R108, R4 ;  /* 0x0000006c6404723c */ /* 0x042fec0000001804 */
[C---:B------:R-:W-:Y:S01]  /*5580*/  HMMA.16816.F32 R8, R100.reuse, R110, R8 ;  /* 0x0000006e6408723c */ /* 0x040fe20000001808 */
[----:B------:R-:W1:Y:S05]  /*5590*/  LDSM.16.M88.4 R108, [R211+0xa000] ;  /* 0x00a00000d36c783b */ /* 0x000e6a0000000200 */
[C---:B------:R-:W-:Y:S06]  /*55a0*/  HMMA.16816.F32 R12, R100.reuse, R88, R12 ;  /* 0x00000058640c723c */ /* 0x040fec000000180c */
[----:B------:R-:W-:Y:S01]  /*55b0*/  HMMA.16816.F32 R16, R100, R90, R16 ;  /* 0x0000005a6410723c */ /* 0x000fe20000001810 */
[----:B------:R-:W3:Y:S04]  /*55c0*/  LDSM.16.M88.4 R88, [R211+0xa800] ;  /* 0x00a80000d358783b */ /* 0x000ee80000000200 */
        /* <DEDUP_REMOVED lines=18> */
[C---:B------:R-:W-:Y:S06]  /*56f0*/  HMMA.16816.F32 R12, R100.reuse, R84, R12 ;  /* 0x00000054640c723c */ /* 0x040fec000000180c */
        /* <DEDUP_REMOVED lines=12> */
[----:B------:R-:W2:Y:S05]  /*57c0*/  LDSM.16.M88.4 R104, [R210+UR4+0x26000] ;  /* 0x02600004d268783b */ /* 0x000eaa0008000200 */
[C---:B----4-:R-:W-:Y:S06]  /*57d0*/  HMMA.16816.F32 R12, R96.reuse, R84, R12 ;  /* 0x00000054600c723c */ /* 0x050fec000000180c */
[----:B------:R-:W-:Y:S01]  /*57e0*/  HMMA.16816.F32 R16, R96, R86, R16 ;  /* 0x000000566010723c */ /* 0x000fe20000001810 */
[----:B------:R-:W4:Y:S04]  /*57f0*/  LDSM.16.M88.4 R84, [R210+UR4+0x26800] ;  /* 0x02680004d254783b */ /* 0x000f280008000200 */
        /* <DEDUP_REMOVED lines=20> */
[----:B------:R-:W3:Y:S05]  /*5940*/  LDSM.16.M88.4 R88, [R211+0xe800] ;  /* 0x00e80000d358783b */ /* 0x000eea0000000200 */
[C---:B--2---:R-:W-:Y:S06]  /*5950*/  HMMA.16816.F32 R4, R100.reuse, R104, R4 ;  /* 0x000000686404723c */ /* 0x044fec0000001804 */
[C---:B------:R-:W-:Y:S06]  /*5960*/  HMMA.16816.F32 R8, R100.reuse, R106, R8 ;  /* 0x0000006a6408723c */ /* 0x040fec0000001808 */
[C---:B----4-:R-:W-:Y:S06]  /*5970*/  HMMA.16816.F32 R12, R100.reuse, R84, R12 ;  /* 0x00000054640c723c */ /* 0x050fec000000180c */
[----:B------:R-:W-:Y:S06]  /*5980*/  HMMA.16816.F32 R16, R100, R86, R16 ;  /* 0x000000566410723c */ /* 0x000fec0000001810 */
[C---:B-1----:R-:W-:Y:S06]  /*5990*/  HMMA.16816.F32 R4, R92.reuse, R108, R4 ;  /* 0x0000006c5c04723c */ /* 0x042fec0000001804 */
        /* <DEDUP_REMOVED lines=8> */
[C---:B------:R-:W-:Y:S01]  /*5a20*/  FADD.FTZ R3, -R113.reuse, R8 ;  /* 0x0000000871037221 */ /* 0x040fe20000010100 */
[----:B------:R-:W-:Y:S01]  /*5a30*/  FADD.FTZ R9, -R113, R9 ;  /* 0x0000000971097221 */ /* 0x000fe20000010100 */
[C---:B------:R-:W-:Y:S01]  /*5a40*/  FADD.FTZ R10, -R114.reuse, R10 ;  /* 0x0000000a720a7221 */ /* 0x040fe20000010100 */
[----:B------:R-:W-:Y:S01]  /*5a50*/  FADD.FTZ R11, -R114, R11 ;  /* 0x0000000b720b7221 */ /* 0x000fe20000010100 */
[----:B------:R-:W-:Y:S01]  /*5a60*/  F2FP.F16.F32.PACK_AB R85, R85, R0 ;  /* 0x000000005555723e */ /* 0x000fe200000000ff */
[----:B------:R-:W-:Y:S01]  /*5a70*/  FMUL.FTZ R3, R124, R3 ;  /* 0x000000037c037220 */ /* 0x000fe20000410000 */
[----:B------:R-:W-:Y:S01]  /*5a80*/  FMUL.FTZ R84, R123, R9 ;  /* 0x000000097b547220 */ /* 0x000fe20000410000 */
        /* <DEDUP_REMOVED lines=11> */
[----:B------:R-:W-:Y:S01]  /*5b40*/  FADD.FTZ R3, -R114, R6 ;  /* 0x0000000672037221 */ /* 0x000fe20000010100 */
[----:B------:R-:W-:Y:S01]  /*5b50*/  F2FP.F16.F32.PACK_AB R5, R5, R2 ;  /* 0x000000020505723e */ /* 0x000fe200000000ff */
[----:B------:R-:W-:Y:S01]  /*5b60*/  FMUL.FTZ R16, R130, R7 ;  /* 0x0000000782107220 */ /* 0x000fe20000410000 */
[----:B------:R-:W-:Y:S01]  /*5b70*/  F2FP.F16.F32.PACK_AB R17, R17, R0 ;  /* 0x000000001111723e */ /* 0x000fe200000000ff */
[----:B------:R-:W-:Y:S01]  /*5b80*/  FMUL.FTZ R3, R131, R3 ;  /* 0x0000000383037220 */ /* 0x000fe20000410000 */
[C---:B------:R-:W-:Y:S01]  /*5b90*/  FADD.FTZ R2, -R114.reuse, R14 ;  /* 0x0000000e72027221 */ /* 0x040fe20000010100 */
[C---:B------:R-:W-:Y:S01]  /*5ba0*/  FADD.FTZ R0, -R114.reuse, R18 ;  /* 0x0000001272007221 */ /* 0x040fe20000010100 */
[C---:B------:R-:W-:Y:S01]  /*5bb0*/  FADD.FTZ R14, -R114.reuse, R15 ;  /* 0x0000000f720e7221 */ /* 0x040fe20000010100 */
[----:B------:R-:W-:Y:S01]  /*5bc0*/  FADD.FTZ R18, -R114, R19 ;  /* 0x0000001372127221 */ /* 0x000fe20000010100 */
[----:B------:R-:W-:Y:S01]  /*5bd0*/  F2FP.F16.F32.PACK_AB R16, R16, R3 ;  /* 0x000000031010723e */ /* 0x000fe200000000ff */
[----:B------:R-:W-:Y:S01]  /*5be0*/  FMUL.FTZ R15, R125, R2 ;  /* 0x000000027d0f7220 */ /* 0x000fe20000410000 */
[----:B------:R-:W-:Y:S01]  /*5bf0*/  FMUL.FTZ R14, R122, R14 ;  /* 0x0000000e7a0e7220 */ /* 0x000fe20000410000 */
[----:B------:R-:W-:Y:S01]  /*5c00*/  FMUL.FTZ R19, R121, R0 ;  /* 0x0000000079137220 */ /* 0x000fe20000410000 */
[----:B------:R-:W-:Y:S01]  /*5c10*/  FMUL.FTZ R18, R120, R18 ;  /* 0x0000001278127220 */ /* 0x000fe20000410000 */
[----:B------:R-:W-:Y:S06]  /*5c20*/  @!P0 BRA `(.L_x_676) ;  /* 0x00000004007c8947 */ /* 0x000fec0003800000 */
[----:B------:R-:W1:Y:S01]  /*5c30*/  LDC R6, c[0x0][0x240] ;  /* 0x00009000ff067b82 */ /* 0x000e620000000800 */
[----:B------:R-:W-:Y:S01]  /*5c40*/  ISETP.GE.AND P6, PT, R232, UR17, PT ;  /* 0x00000011e8007c0c */ /* 0x000fe2000bfc6270 */
[----:B------:R-:W-:Y:S01]  /*5c50*/  IMAD.MOV.U32 R2, RZ, RZ, R231 ;  /* 0x000000ffff027224 */ /* 0x000fe200078e00e7 */
[----:B------:R-:W-:Y:S01]  /*5c60*/  ISETP.GE.AND P5, PT, R242, UR17, PT ;  /* 0x00000011f2007c0c */ /* 0x000fe2000bfa6270 */
[----:B------:R-:W-:Y:S01]  /*5c70*/  IMAD.MOV.U32 R3, RZ, RZ, R230 ;  /* 0x000000ffff037224 */ /* 0x000fe200078e00e6 */
[----:B------:R-:W-:Y:S01]  /*5c80*/  ISETP.GE.AND P4, PT, R243, UR17, PT ;  /* 0x00000011f3007c0c */ /* 0x000fe2000bf86270 */
[----:B------:R-:W-:Y:S01]  /*5c90*/  ULOP3.LUT UR9, UR8, 0x1, URZ, 0xc0, !UPT ;  /* 0x0000000108097892 */ /* 0x000fe2000f8ec03f */
[----:B------:R-:W-:Y:S01]  /*5ca0*/  ISETP.GE.AND P3, PT, R244, UR17, PT ;  /* 0x00000011f4007c0c */ /* 0x000fe2000bf66270 */
[----:B------:R-:W2:Y:S02]  /*5cb0*/  LDC R7, c[0x0][0x244] ;  /* 0x00009100ff077b82 */ /* 0x000ea40000000800 */
[----:B------:R-:W-:Y:S04]  /*5cc0*/  UISETP.NE.U32.AND UP1, UPT, UR9, 0x1, UPT ;  /* 0x000000010900788c */ /* 0x000fe8000bf25070 */
[----:B------:R-:W-:Y:S06]  /*5cd0*/  USEL UR9, UR60, 0x8000, !UP1 ;  /* 0x000080003c097887 */ /* 0x000fec000c800000 */
[----:B------:R-:W-:Y:S02]  /*5ce0*/  VIADD R226, R226, UR9 ;  /* 0x00000009e2e27c36 */ /* 0x000fe40008000000 */
[----:B------:R-:W-:Y:S02]  /*5cf0*/  VIADD R229, R229, UR9 ;  /* 0x00000009e5e57c36 */ /* 0x000fe40008000000 */
[----:B------:R-:W-:Y:S01]  /*5d00*/  VIADD R213, R213, UR9 ;  /* 0x00000009d5d57c36 */ /* 0x000fe20008000000 */
[----:B------:R3:W-:Y:S04]  /*5d10*/  @P6 STS [R226], RZ ;  /* 0x000000ffe2006388 */ /* 0x0007e80000000800 */
[----:B------:R3:W-:Y:S04]  /*5d20*/  @P6 STS [R226+0x4], RZ ;  /* 0x000004ffe2006388 */ /* 0x0007e80000000800 */
[----:B------:R3:W-:Y:S01]  /*5d30*/  @P6 STS [R226+0x8], RZ ;  /* 0x000008ffe2006388 */ /* 0x0007e20000000800 */
[----:B-1----:R-:W-:Y:S03]  /*5d40*/  IMAD.U32 R0, R6, -0x40, RZ ;  /* 0xffffffc006007824 */ /* 0x002fe600078e00ff */
[----:B------:R3:W-:Y:S02]  /*5d50*/  @P6 STS [R226+0xc], RZ ;  /* 0x00000cffe2006388 */ /* 0x0007e40000000800 */
        /* <DEDUP_REMOVED lines=9> */
[--C-:B--2---:R-:W-:Y:S02]  /*5df0*/  @!P6 LEA.HI.X R13, R6, R3, R7.reuse, 0x6, P1 ;  /* 0x00000003060de211 */ /* 0x104fe400008f3407 */
[-C--:B------:R-:W-:Y:S01]  /*5e00*/  @!P5 LEA R10, P1, R0, R231.reuse, 0x1 ;  /* 0x000000e7000ad211 */ /* 0x080fe200078208ff */
[----:B------:R3:W-:Y:S01]  /*5e10*/  @P5 STS [R226+0x2000], RZ ;  /* 0x002000ffe2005388 */ /* 0x0007e20000000800 */
[----:B------:R-:W-:Y:S02]  /*5e20*/  LEA.HI.X R4, R6, R4, R7, 0x5, P2 ;  /* 0x0000000406047211 */ /* 0x000fe400010f2c07 */
[CC--:B------:R-:W-:Y:S01]  /*5e30*/  @!P4 LEA R8, P2, R0.reuse, R231.reuse, 0x1 ;  /* 0x000000e70008c211 */ /* 0x0c0fe200078408ff */
[----:B------:R3:W-:Y:S01]  /*5e40*/  @P5 STS [R226+0x2004], RZ ;  /* 0x002004ffe2005388 */ /* 0x0007e20000000800 */
[CCC-:B------:R-:W-:Y:S02]  /*5e50*/  @!P5 LEA.HI.X R11, R0.reuse, R230.reuse, R4.reuse, 0x1, P1 ;  /* 0x000000e6000bd211 */ /* 0x1c0fe400008f0c04 */
[CC--:B------:R-:W-:Y:S01]  /*5e60*/  @!P4 LEA.HI.X R9, R0.reuse, R230.reuse, R4, 0x1, P2 ;  /* 0x000000e60009c211 */ /* 0x0c0fe200010f0c04 */
[----:B------:R3:W-:Y:S01]  /*5e70*/  @P5 STS [R226+0x2008], RZ ;  /* 0x002008ffe2005388 */ /* 0x0007e20000000800 */
[C---:B------:R-:W-:Y:S01]  /*5e80*/  @!P3 LEA R6, P1, R0.reuse, R231, 0x1 ;  /* 0x000000e70006b211 */ /* 0x040fe200078208ff */
[----:B------:R-:W-:Y:S02]  /*5e90*/  IMAD.MOV.U32 R231, RZ, RZ, R2 ;  /* 0x000000ffffe77224 */ /* 0x000fe400078e0002 */
[----:B------:R3:W-:Y:S01]  /*5ea0*/  @P5 STS [R226+0x200c], RZ ;  /* 0x00200cffe2005388 */ /* 0x0007e20000000800 */
[----:B------:R-:W-:Y:S01]  /*5eb0*/  @!P3 LEA.HI.X R7, R0, R230, R4, 0x1, P1 ;  /* 0x000000e60007b211 */ /* 0x000fe200008f0c04 */
[----:B------:R-:W-:Y:S02]  /*5ec0*/  IMAD.MOV.U32 R230, RZ, RZ, R3 ;  /* 0x000000ffffe67224 */ /* 0x000fe400078e0003 */
        /* <DEDUP_REMOVED lines=52> */
[----:B------:R-:W0:Y:S02]  /*6210*/  LDGDEPBAR ;  /* 0x00000000000079af */ /* 0x000e240000000000 */
.L_x_676:
[----:B---3--:R-:W-:Y:S01]  /*6220*/  F2FP.F16.F32.PACK_AB R2, R86, R87 ;  /* 0x000000575602723e */ /* 0x008fe200000000ff */
[----:B------:R-:W-:Y:S01]  /*6230*/  STS [R236+0x28000], R85 ;  /* 0x02800055ec007388 */ /* 0x000fe20000000800 */
[----:B------:R-:W-:Y:S01]  /*6240*/  F2FP.F16.F32.PACK_AB R0, R14, R15 ;  /* 0x0000000f0e00723e */ /* 0x000fe200000000ff */
[----:B------:R-:W-:Y:S01]  /*6250*/  IMAD R227, R250, UR19, RZ ;  /* 0x00000013fae37c24 */ /* 0x000fe2000f8e02ff */
[----:B------:R-:W-:Y:S02]  /*6260*/  F2FP.F16.F32.PACK_AB R3, R18, R19 ;  /* 0x000000131203723e */ /* 0x000fe400000000ff */
[----:B------:R-:W-:Y:S05]  /*6270*/  STS [R236+0x28400], R16 ;  /* 0x02840010ec007388 */ /* 0x000fea0000000800 */
[----:B------:R-:W-:Y:S05]  /*6280*/  STS [R239+0x28000], R84 ;  /* 0x02800054ef007388 */ /* 0x000fea0000000800 */
[----:B------:R1:W-:Y:S05]  /*6290*/  STS [R239+0x28400], R2 ;  /* 0x02840002ef007388 */ /* 0x0003ea0000000800 */
[----:B------:R-:W-:Y:S05]  /*62a0*/  STS [R237+0x28000], R5 ;  /* 0x02800005ed007388 */ /* 0x000fea0000000800 */
[----:B------:R2:W-:Y:S05]  /*62b0*/  STS [R237+0x28400], R0 ;  /* 0x02840000ed007388 */ /* 0x0005ea0000000800 */
[----:B------:R-:W-:Y:S05]  /*62c0*/  STS [R238+0x28000], R17 ;  /* 0x02800011ee007388 */ /* 0x000fea0000000800 */
[----:B------:R-:W-:Y:S01]  /*62d0*/  STS [R238+0x28400], R3 ;  /* 0x02840003ee007388 */ /* 0x000fe20000000800 */
[----:B------:R-:W-:Y:S01]  /*62e0*/  BAR.SYNC.DEFER_BLOCKING 0x0 ;  /* 0x0000000000007b1d */ /* 0x000fe20000010000 */
[----:B-1----:R-:W-:Y:S05]  /*62f0*/  IMAD.U32 R2, R227, -0x40, RZ ;  /* 0xffffffc0e3027824 */ /* 0x002fea00078e00ff */
[C---:B------:R-:W-:Y:S02]  /*6300*/  LEA R224, P1, R2.reuse, R224, 0x2 ;  /* 0x000000e002e07211 */ /* 0x040fe400078210ff */
[----:B--2---:R-:W-:Y:S02]  /*6310*/  LEA R0, R223, UR4, 0x1 ;  /* 0x00000004df007c11 */ /* 0x004fe4000f8e08ff */
[----:B------:R-:W-:Y:S01]  /*6320*/  LEA.HI.X.SX32 R225, R2, R225, 0x2, P1 ;  /* 0x000000e102e17211 */ /* 0x000fe200008f16ff */
[----:B------:R-:W-:Y:S05]  /*6330*/  LDSM.16.MT88.4 R4, [R214+0x2a000] ;  /* 0x02a00000d604783b */ /* 0x000fea0000004200 */
[----:B------:R-:W1:Y:S05]  /*6340*/  LDSM.16.MT88.4 R8, [R0+0x10000] ;  /* 0x010000000008783b */ /* 0x000e6a0000004200 */
[----:B------:R-:W2:Y:S05]  /*6350*/  LDSM.16.MT88.4 R12, [R215+0x2a000] ;  /* 0x02a00000d70c783b */ /* 0x000eaa0000004200 */
[----:B------:R-:W3:Y:S05]  /*6360*/  LDSM.16.MT88.4 R16, [R0+0x12000] ;  /* 0x012000000010783b */ /* 0x000eea0000004200 */
[----:B------:R-:W4:Y:S05]  /*6370*/  LDSM.16.MT88.4 R84, [R0+0x14000] ;  /* 0x014000000054783b */ /* 0x000f2a0000004200 */
[----:B------:R-:W5:Y:S05]  /*6380*/  LDSM.16.MT88.4 R88, [R0+0x16000] ;  /* 0x016000000058783b */ /* 0x000f6a0000004200 */
[----:B------:R-:W-:Y:S05]  /*6390*/  LDSM.16.MT88.4 R92, [R214+0x2a800] ;  /* 0x02a80000d65c783b */ /* 0x000fea0000004200 */
[----:B------:R-:W5:Y:S05]  /*63a0*/  LDSM.16.MT88.4 R96, [R0+0x10800] ;  /* 0x010800000060783b */ /* 0x000f6a0000004200 */
[----:B------:R-:W5:Y:S01]  /*63b0*/  LDSM.16.MT88.4 R100, [R215+0x2a800] ;  /* 0x02a80000d764783b */ /* 0x000f620000004200 */
[-C--:B-1----:R-:W-:Y:S04]  /*63c0*/  HMMA.16816.F32 R20, R4, R8.reuse, R20 ;  /* 0x000000080414723c */ /* 0x082fe80000001814 */
[----:B------:R-:W-:Y:S02]  /*63d0*/  LDSM.16.MT88.4 R104, [R0+0x17000] ;  /* 0x017000000068783b */ /* 0x000fe40000004200 */
[C---:B--2---:R-:W-:Y:S03]  /*63e0*/  HMMA.16816.F32 R24, R12.reuse, R8, R24 ;  /* 0x000000080c18723c */ /* 0x044fe60000001818 */
[----:B------:R-:W-:Y:S03]  /*63f0*/  LDSM.16.MT88.4 R108, [R0+0x15800] ;  /* 0x01580000006c783b */ /* 0x000fe60000004200 */
[-C--:B------:R-:W-:Y:S02]  /*6400*/  HMMA.16816.F32 R28, R12, R10.reuse, R28 ;  /* 0x0000000a0c1c723c */ /* 0x080fe4000000181c */
[----:B------:R-:W-:Y:S04]  /*6410*/  LDSM.16.MT88.4 R112, [R0+0x17800] ;  /* 0x017800000070783b */ /* 0x000fe80000004200 */
[C---:B------:R-:W-:Y:S01]  /*6420*/  HMMA.16816.F32 R32, R4.reuse, R10, R32 ;  /* 0x0000000a0420723c */ /* 0x040fe20000001820 */
[----:B------:R-:W1:Y:S05]  /*6430*/  LDSM.16.MT88.4 R8, [R0+0x12800] ;  /* 0x012800000008783b */ /* 0x000e6a0000004200 */
[-C--:B---3--:R-:W-:Y:S06]  /*6440*/  HMMA.16816.F32 R36, R4, R16.reuse, R36 ;  /* 0x000000100424723c */ /* 0x088fec0000001824 */
[C---:B------:R-:W-:Y:S06]  /*6450*/  HMMA.16816.F32 R40, R12.reuse, R16, R40 ;  /* 0x000000100c28723c */ /* 0x040fec0000001828 */
[-C--:B------:R-:W-:Y:S06]  /*6460*/  HMMA.16816.F32 R44, R12, R18.reuse, R44 ;  /* 0x000000120c2c723c */ /* 0x080fec000000182c */
[C---:B------:R-:W-:Y:S01]  /*6470*/  HMMA.16816.F32 R48, R4.reuse, R18, R48 ;  /* 0x000000120430723c */ /* 0x040fe20000001830 */
[----:B------:R-:W2:Y:S05]  /*6480*/  LDSM.16.MT88.4 R16, [R0+0x14800] ;  /* 0x014800000010783b */ /* 0x000eaa0000004200 */
[-C--:B----4-:R-:W-:Y:S06]  /*6490*/  HMMA.16816.F32 R52, R4, R84.reuse, R52 ;  /* 0x000000540434723c */ /* 0x090fec0000001834 */
[C---:B------:R-:W-:Y:S06]  /*64a0*/  HMMA.16816.F32 R56, R12.reuse, R84, R56 ;  /* 0x000000540c38723c */ /* 0x040fec0000001838 */
[-C--:B------:R-:W-:Y:S06]  /*64b0*/  HMMA.16816.F32 R60, R12, R86.reuse, R60 ;  /* 0x000000560c3c723c */ /* 0x080fec000000183c */
[C---:B------:R-:W-:Y:S01]  /*64c0*/  HMMA.16816.F32 R64, R4.reuse, R86, R64 ;  /* 0x000000560440723c */ /* 0x040fe20000001840 */
[----:B------:R-:W3:Y:S05]  /*64d0*/  LDSM.16.MT88.4 R84, [R0+0x16800] ;  /* 0x016800000054783b */ /* 0x000eea0000004200 */
[-C--:B-----5:R-:W-:Y:S06]  /*64e0*/  HMMA.16816.F32 R68, R4, R88.reuse, R68 ;  /* 0x000000580444723c */ /* 0x0a0fec0000001844 */
[C---:B------:R-:W-:Y:S06]  /*64f0*/  HMMA.16816.F32 R72, R12.reuse, R88, R72 ;  /* 0x000000580c48723c */ /* 0x040fec0000001848 */
[-C--:B------:R-:W-:Y:S01]  /*6500*/  HMMA.16816.F32 R76, R12, R90.reuse, R76 ;  /* 0x0000005a0c4c723c */ /* 0x080fe2000000184c */
[----:B------:R-:W-:Y:S05]  /*6510*/  LDSM.16.MT88.4 R12, [R0+0x11000] ;  /* 0x01100000000c783b */ /* 0x000fea0000004200 */
[----:B------:R-:W-:Y:S01]  /*6520*/  HMMA.16816.F32 R80, R4, R90, R80 ;  /* 0x0000005a0450723c */ /* 0x000fe20000001850 */
[----:B------:R-:W4:Y:S05]  /*6530*/  LDSM.16.MT88.4 R4, [R214+0x2b000] ;  /* 0x02b00000d604783b */ /* 0x000f2a0000004200 */
[-C--:B------:R-:W-:Y:S01]  /*6540*/  HMMA.16816.F32 R20, R92, R96.reuse, R20 ;  /* 0x000000605c14723c */ /* 0x080fe20000001814 */
[----:B------:R-:W5:Y:S05]  /*6550*/  LDSM.16.MT88.4 R88, [R215+0x2b000] ;  /* 0x02b00000d758783b */ /* 0x000f6a0000004200 */
        /* <DEDUP_REMOVED lines=19> */
[----:B------:R-:W2:Y:S05]  /*6690*/  LDSM.16.MT88.4 R84, [R0+0x11800] ;  /* 0x011800000054783b */ /* 0x000eaa0000004200 */
[-C--:B----4-:R-:W-:Y:S01]  /*66a0*/  HMMA.16816.F32 R20, R4, R12.reuse, R20 ;  /* 0x0000000c0414723c */ /* 0x090fe20000001814 */
[----:B------:R-:W3:Y:S05]  /*66b0*/  LDSM.16.MT88.4 R92, [R215+0x2b800] ;  /* 0x02b80000d75c783b */ /* 0x000eea0000004200 */
[C---:B-----5:R-:W-:Y:S01]  /*66c0*/  HMMA.16816.F32 R24, R88.reuse, R12, R24 ;  /* 0x0000000c5818723c */ /* 0x060fe20000001818 */
[----:B------:R-:W-:Y:S05]  /*66d0*/  BAR.SYNC.DEFER_BLOCKING 0x0 ;  /* 0x0000000000007b1d */ /* 0x000fea0000010000 */
        /* <DEDUP_REMOVED lines=98> */
.L_x_677:
[----:B------:R-:W-:Y:S01]  /*6d00*/  LDSM.16.M88.4 R128, [R218] ;  /* 0x00000000da80783b */ /* 0x000fe20000000200 */
[----:B---3--:R-:W-:Y:S01]  /*6d10*/  @P0 IADD3 R2, P1, R245, UR11, RZ ;  /* 0x0000000bf5020c10 */ /* 0x008fe2000ff3e0ff */
[----:B------:R-:W-:Y:S02]  /*6d20*/  ULOP3.LUT UR9, UR8, 0x1, URZ, 0xc0, !UPT ;  /* 0x0000000108097892 */ /* 0x000fe4000f8ec03f */
[----:B------:R-:W1:Y:S01]  /*6d30*/  LDSM.16.MT88.4 R16, [R0+0x18000] ;  /* 0x018000000010783b */ /* 0x000e620000004200 */
[----:B------:R-:W-:Y:S01]  /*6d40*/  @P0 IADD3.X R3, R246, UR10, RZ, P1, !PT ;  /* 0x0000000af6030c10 */ /* 0x000fe20008ffe4ff */
[----:B------:R-:W-:Y:S02]  /*6d50*/  UISETP.NE.U32.AND UP1, UPT, UR9, 0x1, UPT ;  /* 0x000000010900788c */ /* 0x000fe4000bf25070 */
[----:B------:R-:W2:Y:S01]  /*6d60*/  LDSM.16.M88.4 R124, [R218+0x1000] ;  /* 0x00100000da7c783b */ /* 0x000ea20000000200 */
[----:B------:R-:W-:Y:S02]  /*6d70*/  @UP3 UIADD3 UR15, UP2, UR11, -0x100, URZ ;  /* 0xffffff000b0f3890 */ /* 0x000fe4000ff5e03f */
[----:B------:R-:W-:Y:S01]  /*6d80*/  UIADD3 UR16, UR8, -0x1, URZ ;  /* 0xffffffff08107890 */ /* 0x000fe2000fffe03f */
[----:B------:R-:W3:Y:S01]  /*6d90*/  LDSM.16.MT88.4 R96, [R0+0x1a000] ;  /* 0x01a000000060783b */ /* 0x000ee20000004200 */
[----:B------:R-:W-:Y:S03]  /*6da0*/  @UP3 UIADD3.X UR9, UR10, -0x1, URZ, UP2, !UPT ;  /* 0xffffffff0a093890 */ /* 0x000fe600097fe43f */
[----:B------:R-:W4:Y:S01]  /*6db0*/  LDSM.16.MT88.4 R112, [R0+0x1c000] ;  /* 0x01c000000070783b */ /* 0x000f220000004200 */
[----:B------:R-:W-:Y:S03]  /*6dc0*/  @UP3 UMOV UR11, UR15 ;  /* 0x0000000f000b3c82 */ /* 0x000fe60008000000 */
[----:B------:R-:W4:Y:S01]  /*6dd0*/  LDSM.16.MT88.4 R196, [R0+0x1e000] ;  /* 0x01e0000000c4783b */ /* 0x000f220000004200 */
[----:B------:R-:W-:Y:S03]  /*6de0*/  @UP3 UMOV UR10, UR9 ;  /* 0x00000009000a3c82 */ /* 0x000fe60008000000 */
[----:B------:R-:W-:Y:S04]  /*6df0*/  LDSM.16.M88.4 R200, [R219] ;  /* 0x00000000dbc8783b */ /* 0x000fe80000000200 */
[----:B------:R-:W4:Y:S04]  /*6e00*/  LDSM.16.MT88.4 R204, [R0+0x18800] ;  /* 0x0188000000cc783b */ /* 0x000f280000004200 */
[----:B------:R-:W5:Y:S04]  /*6e10*/  @P0 LDG.E R240, desc[UR6][R2.64+-0x100] ;  /* 0xffff000602f00981 */ /* 0x000f68000c1e1900 */
[----:B------:R4:W5:Y:S01]  /*6e20*/  @P0 LDG.E R241, desc[UR6][R2.64+-0xe0] ;  /* 0xffff200602f10981 */ /* 0x000962000c1e1900 */
        /* <DEDUP_REMOVED lines=16> */
[----:B------:R-:W1:Y:S05]  /*6f30*/  LDSM.16.M88.4 R196, [R219+0x1000] ;  /* 0x00100000dbc4783b */ /* 0x000e6a0000000200 */
[-C--:B------:R-:W-:Y:S06]  /*6f40*/  HMMA.16816.F32 R4, R200, R204.reuse, R4 ;  /* 0x000000ccc804723c */ /* 0x080fec0000001804 */
[C---:B-1----:R-:W-:Y:S06]  /*6f50*/  HMMA.16816.F32 R8, R196.reuse, R204, R8 ;  /* 0x000000ccc408723c */ /* 0x042fec0000001808 */
[-C--:B------:R-:W-:Y:S06]  /*6f60*/  HMMA.16816.F32 R12, R196, R206.reuse, R12 ;  /* 0x000000cec40c723c */ /* 0x080fec000000180c */
[C---:B------:R-:W-:Y:S01]  /*6f70*/  HMMA.16816.F32 R16, R200.reuse, R206, R16 ;  /* 0x000000cec810723c */ /* 0x040fe20000001810 */
[----:B------:R-:W1:Y:S05]  /*6f80*/  LDSM.16.MT88.4 R204, [R0+0x1a800] ;  /* 0x01a8000000cc783b */ /* 0x000e6a0000004200 */
[-C--:B-1----:R-:W-:Y:S06]  /*6f90*/  HMMA.16816.F32 R84, R200, R204.reuse, R84 ;  /* 0x000000ccc854723c */ /* 0x082fec0000001854 */
[C---:B------:R-:W-:Y:S06]  /*6fa0*/  HMMA.16816.F32 R88, R196.reuse, R204, R88 ;  /* 0x000000ccc458723c */ /* 0x040fec0000001858 */
        /* <DEDUP_REMOVED lines=10> */
[-C--:B------:R-:W-:Y:S01]  /*7050*/  HMMA.16816.F32 R124, R196, R206.reuse, R124 ;  /* 0x000000cec47c723c */ /* 0x080fe2000000187c */
[----:B------:R-:W-:Y:S05]  /*7060*/  LDSM.16.M88.4 R196, [R220] ;  /* 0x00000000dcc4783b */ /* 0x000fea0000000200 */
[----:B------:R-:W-:Y:S01]  /*7070*/  HMMA.16816.F32 R128, R200, R206, R128 ;  /* 0x000000cec880723c */ /* 0x000fe20000001880 */
[----:B------:R-:W1:Y:S04]  /*7080*/  LDSM.16.MT88.4 R200, [R0+0x19000] ;  /* 0x0190000000c8783b */ /* 0x000e680000004200 */
[----:B------:R-:W2:Y:S01]  /*7090*/  LDSM.16.M88.4 R204, [R220+0x1000] ;  /* 0x00100000dccc783b */ /* 0x000ea20000000200 */
[-C--:B-1----:R-:W-:Y:S06]  /*70a0*/  HMMA.16816.F32 R4, R196, R200.reuse, R4 ;  /* 0x000000c8c404723c */ /* 0x082fec0000001804 */
[C---:B--2---:R-:W-:Y:S06]  /*70b0*/  HMMA.16816.F32 R8, R204.reuse, R200, R8 ;  /* 0x000000c8cc08723c */ /* 0x044fec0000001808 */
        /* <DEDUP_REMOVED lines=24> */
[----:B------:R-:W1:Y:S04]  /*7240*/  LDSM.16.MT88.4 R196, [R0+0x1b800] ;  /* 0x01b8000000c4783b */ /* 0x000e680000004200 */
[----:B------:R-:W-:Y:S01]  /*7250*/  REDG.E.ADD.F32.FTZ.RN.STRONG.GPU desc[UR6][R224.64], R4 ;  /* 0x00000004e00079a6 */ /* 0x000fe2000c10f386 */
        /* <DEDUP_REMOVED lines=9> */
[----:B------:R1:W2:Y:S04]  /*72f0*/  LDSM.16.MT88.4 R196, [R0+0x1f800] ;  /* 0x01f8000000c4783b */ /* 0x0002a80000004200 */
[C---:B-1----:R-:W-:Y:S01]  /*7300*/  IMAD R0, R227.reuse, 0x18, RZ ;  /* 0x00000018e3007824 */ /* 0x042fe200078e02ff */
[-C--:B--2---:R-:W-:Y:S06]  /*7310*/  HMMA.16816.F32 R116, R204, R196.reuse, R116 ;  /* 0x000000c4cc74723c */ /* 0x084fec0000001874 */
[C---:B------:R-:W-:Y:S06]  /*7320*/  HMMA.16816.F32 R120, R200.reuse, R196, R120 ;  /* 0x000000c4c878723c */ /* 0x040fec0000001878 */
[-C--:B------:R-:W-:Y:S05]  /*7330*/  HMMA.16816.F32 R124, R200, R198.reuse, R124 ;  /* 0x000000c6c87c723c */ /* 0x080fea000000187c */
[C---:B------:R-:W-:Y:S01]  /*7340*/  IMAD.SHL.U32 R197, R227.reuse, 0x20, RZ ;  /* 0x00000020e3c57824 */ /* 0x040fe200078e00ff */
[----:B------:R-:W-:Y:S05]  /*7350*/  HMMA.16816.F32 R128, R204, R198, R128 ;  /* 0x000000c6cc80723c */ /* 0x000fea0000001880 */
[C---:B------:R-:W-:Y:S02]  /*7360*/  IMAD.SHL.U32 R201, R227.reuse, 0x8, RZ ;  /* 0x00000008e3c97824 */ /* 0x040fe400078e00ff */
[----:B------:R-:W-:Y:S04]  /*7370*/  IMAD.SHL.U32 R200, R227, 0x10, RZ ;  /* 0x00000010e3c87824 */ /* 0x000fe800078e00ff */
[-C--:B------:R-:W-:Y:S01]  /*7380*/  LEA R2, P0, R201, R224.reuse, 0x2 ;  /* 0x000000e0c9027211 */ /* 0x080fe200078010ff */
[----:B------:R-:W-:Y:S01]  /*7390*/  IMAD R202, R227, 0x28, RZ ;  /* 0x00000028e3ca7824 */ /* 0x000fe200078e02ff */
[-C--:B------:R-:W-:Y:S02]  /*73a0*/  LEA R198, P1, R200, R224.reuse, 0x2 ;  /* 0x000000e0c8c67211 */ /* 0x080fe400078210ff */
[-C--:B------:R-:W-:Y:S02]  /*73b0*/  LEA.HI.X.SX32 R3, R201, R225.reuse, 0x2, P0 ;  /* 0x000000e1c9037211 */ /* 0x080fe400000f16ff */
[-C--:B------:R-:W-:Y:S02]  /*73c0*/  LEA R4, P0, R0, R224.reuse, 0x2 ;  /* 0x000000e000047211 */ /* 0x080fe400078010ff */
[-C--:B------:R-:W-:Y:S01]  /*73d0*/  LEA.HI.X.SX32 R199, R200, R225.reuse, 0x2, P1 ;  /* 0x000000e1c8c77211 */ /* 0x080fe200008f16ff */
[----:B------:R1:W-:Y:S01]  /*73e0*/  REDG.E.ADD.F32.FTZ.RN.STRONG.GPU desc[UR6][R2.64], R5 ;  /* 0x00000005020079a6 */ /* 0x0003e2000c10f386 */
[CC--:B------:R-:W-:Y:S03]  /*73f0*/  LEA R196, P1, R197.reuse, R224.reuse, 0x2 ;  /* 0x000000e0c5c47211 */ /* 0x0c0fe600078210ff */
[----:B------:R2:W-:Y:S01]  /*7400*/  REDG.E.ADD.F32.FTZ.RN.STRONG.GPU desc[UR6][R198.64], R6 ;  /* 0x00000006c60079a6 */ /* 0x0005e2000c10f386 */
[-C--:B------:R-:W-:Y:S02]  /*7410*/  LEA.HI.X.SX32 R197, R197, R225.reuse, 0x2, P1 ;  /* 0x000000e1c5c57211 */ /* 0x080fe400008f16ff */
[-C--:B-1----:R-:W-:Y:S01]  /*7420*/  LEA.HI.X.SX32 R5, R0, R225.reuse, 0x2, P0 ;  /* 0x000000e100057211 */ /* 0x082fe200000f16ff */
[C---:B------:R-:W-:Y:S02]  /*7430*/  IMAD R0, R227.reuse, 0x30, RZ ;  /* 0x00000030e3007824 */ /* 0x040fe400078e02ff */
[----:B------:R-:W-:Y:S01]  /*7440*/  IMAD R227, R227, 0x38, RZ ;  /* 0x00000038e3e37824 */ /* 0x000fe200078e02ff */
[CC--:B--2---:R-:W-:Y:S01]  /*7450*/  LEA R6, P0, R202.reuse, R224.reuse, 0x2 ;  /* 0x000000e0ca067211 */ /* 0x0c4fe200078010ff */
[----:B------:R1:W-:Y:S04]  /*7460*/  REDG.E.ADD.F32.FTZ.RN.STRONG.GPU desc[UR6][R4.64], R7 ;  /* 0x00000007040079a6 */ /* 0x0003e8000c10f386 */
[----:B------:R2:W-:Y:S01]  /*7470*/  REDG.E.ADD.F32.FTZ.RN.STRONG.GPU desc[UR6][R196.64], R8 ;  /* 0x00000008c40079a6 */ /* 0x0005e2000c10f386 */
[-C--:B-1----:R-:W-:Y:S02]  /*7480*/  LEA.HI.X.SX32 R7, R202, R225.reuse, 0x2, P0 ;  /* 0x000000e1ca077211 */ /* 0x082fe400000f16ff */
[CC--:B------:R-:W-:Y:S02]  /*7490*/  LEA R4, P1, R0.reuse, R224.reuse, 0x2 ;  /* 0x000000e000047211 */ /* 0x0c0fe400078210ff */
[CC--:B--2---:R-:W-:Y:S01]  /*74a0*/  LEA R8, P0, R227.reuse, R224.reuse, 0x2 ;  /* 0x000000e0e3087211 */ /* 0x0c4fe200078010ff */
[----:B------:R1:W-:Y:S01]  /*74b0*/  REDG.E.ADD.F32.FTZ.RN.STRONG.GPU desc[UR6][R6.64], R9 ;  /* 0x00000009060079a6 */ /* 0x0003e2000c10f386 */
[-C--:B------:R-:W-:Y:S05]  /*74c0*/  LEA.HI.X.SX32 R5, R0, R225.reuse, 0x2, P1 ;  /* 0x000000e100057211 */ /* 0x080fea00008f16ff */
[----:B------:R2:W-:Y:S01]  /*74d0*/  REDG.E.ADD.F32.FTZ.RN.STRONG.GPU desc[UR6][R4.64], R10 ;  /* 0x0000000a040079a6 */ /* 0x0005e2000c10f386 */
[-C--:B-1----:R-:W-:Y:S01]  /*74e0*/  LEA.HI.X.SX32 R9, R227, R225.reuse, 0x2, P0 ;  /* 0x000000e1e3097211 */ /* 0x082fe200000f16ff */
[----:B------:R-:W-:Y:S04]  /*74f0*/  VIADD R7, R200, 0x20 ;  /* 0x00000020c8077836 */ /* 0x000fe80000000000 */
[----:B------:R1:W-:Y:S01]  /*7500*/  REDG.E.ADD.F32.FTZ.RN.STRONG.GPU desc[UR6][R8.64], R11 ;  /* 0x0000000b080079a6 */ /* 0x0003e2000c10f386 */
[-C--:B------:R-:W-:Y:S01]  /*7510*/  LEA R6, P0, R7, R224.reuse, 0x2 ;  /* 0x000000e007067211 */ /* 0x080fe200078010ff */
[----:B------:R-:W-:Y:S02]  /*7520*/  IMAD.IADD R0, R201, 0x1, R7 ;  /* 0x00000001c9007824 */ /* 0x000fe400078e0207 */
[----:B------:R-:W-:Y:S01]  /*7530*/  REDG.E.ADD.F32.FTZ.RN.STRONG.GPU desc[UR6][R224.64+0x80], R16 ;  /* 0x00008010e00079a6 */ /* 0x000fe2000c10f386 */
[-C--:B------:R-:W-:Y:S01]  /*7540*/  LEA.HI.X.SX32 R7, R7, R225.reuse, 0x2, P0 ;  /* 0x000000e107077211 */ /* 0x080fe200000f16ff */
[C---:B--2---:R-:W-:Y:S01]  /*7550*/  IMAD.IADD R5, R201.reuse, 0x1, R0 ;  /* 0x00000001c9057824 */ /* 0x044fe200078e0200 */
[CC--:B------:R-:W-:Y:S01]  /*7560*/  LEA R196, P0, R0.reuse, R224.reuse, 0x2 ;  /* 0x000000e000c47211 */ /* 0x0c0fe200078010ff */
[----:B------:R-:W-:Y:S02]  /*7570*/  REDG.E.ADD.F32.FTZ.RN.STRONG.GPU desc[UR6][R2.64+0x80], R17 ;  /* 0x00008011020079a6 */ /* 0x000fe4000c10f386 */
[C---:B------:R-:W-:Y:S01]  /*7580*/  IMAD.IADD R4, R201.reuse, 0x1, R5 ;  /* 0x00000001c9047824 */ /* 0x040fe200078e0205 */
[-C--:B------:R-:W-:Y:S01]  /*7590*/  LEA.HI.X.SX32 R197, R0, R225.reuse, 0x2, P0 ;  /* 0x000000e100c57211 */ /* 0x080fe200000f16ff */
[----:B------:R2:W-:Y:S02]  /*75a0*/  REDG.E.ADD.F32.FTZ.RN.STRONG.GPU desc[UR6][R6.64], R18 ;  /* 0x00000012060079a6 */ /* 0x0005e4000c10f386 */
[----:B------:R-:W-:Y:S01]  /*75b0*/  IMAD.IADD R0, R201, 0x1, R4 ;  /* 0x00000001c9007824 */ /* 0x000fe200078e0204 */
[CC--:B------:R-:W-:Y:S01]  /*75c0*/  LEA R10, P0, R4.reuse, R224.reuse, 0x2 ;  /* 0x000000e0040a7211 */ /* 0x0c0fe200078010ff */
[----:B------:R-:W-:Y:S04]  /*75d0*/  REDG.E.ADD.F32.FTZ.RN.STRONG.GPU desc[UR6][R196.64], R19 ;  /* 0x00000013c40079a6 */ /* 0x000fe8000c10f386 */
[----:B------:R-:W-:Y:S01]  /*75e0*/  LDSM.16.MT88.4 R16, [R208+0x2000] ;  /* 0x00200000d010783b */ /* 0x000fe20000004200 */
[CC--:B-1----:R-:W-:Y:S02]  /*75f0*/  LEA R8, P1, R5.reuse, R224.reuse, 0x2 ;  /* 0x000000e005087211 */ /* 0x0c2fe400078210ff */
[-C--:B------:R-:W-:Y:S02]  /*7600*/  LEA.HI.X.SX32 R11, R4, R225.reuse, 0x2, P0 ;  /* 0x000000e1040b7211 */ /* 0x080fe400000f16ff */
[-C--:B------:R-:W-:Y:S01]  /*7610*/  LEA.HI.X.SX32 R9, R5, R225.reuse, 0x2, P1 ;  /* 0x000000e105097211 */ /* 0x080fe200008f16ff */
[----:B------:R-:W-:Y:S04]  /*7620*/  IMAD.IADD R5, R201, 0x1, R0 ;  /* 0x00000001c9057824 */ /* 0x000fe800078e0200 */
[----:B------:R1:W-:Y:S01]  /*7630*/  REDG.E.ADD.F32.FTZ.RN.STRONG.GPU desc[UR6][R8.64], R12 ;  /* 0x0000000c080079a6 */ /* 0x0003e2000c10f386 */
[CC--:B--2---:R-:W-:Y:S03]  /*7640*/  LEA R6, P0, R0.reuse, R224.reuse, 0x2 ;  /* 0x000000e000067211 */ /* 0x0c4fe600078010ff */
[----:B------:R-:W-:Y:S01]  /*7650*/  REDG.E.ADD.F32.FTZ.RN.STRONG.GPU desc[UR6][R10.64], R13 ;  /* 0x0000000d0a0079a6 */ /* 0x000fe2000c10f386 */
[-C--:B------:R-:W-:Y:S02]  /*7660*/  LEA.HI.X.SX32 R7, R0, R225.reuse, 0x2, P0 ;  /* 0x000000e100077211 */ /* 0x080fe400000f16ff */
[CC--:B------:R-:W-:Y:S03]  /*7670*/  LEA R4, P0, R5.reuse, R224.reuse, 0x2 ;  /* 0x000000e005047211 */ /* 0x0c0fe600078010ff */
[----:B------:R2:W-:Y:S01]  /*7680*/  REDG.E.ADD.F32.FTZ.RN.STRONG.GPU desc[UR6][R6.64], R14 ;  /* 0x0000000e060079a6 */ /* 0x0005e2000c10f386 */
[-C--:B------:R-:W-:Y:S05]  /*7690*/  LEA.HI.X.SX32 R5, R5, R225.reuse, 0x2, P0 ;  /* 0x000000e105057211 */ /* 0x080fea00000f16ff */
[----:B------:R3:W-:Y:S04]  /*76a0*/  REDG.E.ADD.F32.FTZ.RN.STRONG.GPU desc[UR6][R4.64], R15 ;  /* 0x0000000f040079a6 */ /* 0x0007e8000c10f386 */
[----:B------:R-:W-:Y:S04]  /*76b0*/  REDG.E.ADD.F32.FTZ.RN.STRONG.GPU desc[UR6][R224.64+0x100], R84 ;  /* 0x00010054e00079a6 */ /* 0x000fe8000c10f386 */
[----:B------:R-:W-:Y:S01]  /*76c0*/  REDG.E.ADD.F32.FTZ.RN.STRONG.GPU desc[UR6][R2.64+0x100], R85 ;  /* 0x00010055020079a6 */ /* 0x000fe2000c10f386 */
[----:B-1----:R-:W-:Y:S04]  /*76d0*/  VIADD R8, R200, 0x40 ;  /* 0x00000040c8087836 */ /* 0x002fe80000000000 */
[C---:B------:R-:W-:Y:S01]  /*76e0*/  IMAD.IADD R0, R201.reuse, 0x1, R8 ;  /* 0x00000001c9007824 */ /* 0x040fe200078e0208 */
[CC--:B--2---:R-:W-:Y:S04]  /*76f0*/  LEA R6, P0, R8.reuse, R224.reuse, 0x2 ;  /* 0x000000e008067211 */ /* 0x0c4fe800078010ff */
[-C--:B------:R-:W-:Y:S01]  /*7700*/  LEA.HI.X.SX32 R7, R8, R225.reuse, 0x2, P0 ;  /* 0x000000e108077211 */ /* 0x080fe200000f16ff */
[C---:B---3--:R-:W-:Y:S01]  /*7710*/  IMAD.IADD R5, R201.reuse, 0x1, R0 ;  /* 0x00000001c9057824 */ /* 0x048fe200078e0200 */
[CC--:B------:R-:W-:Y:S03]  /*7720*/  LEA R12, P0, R0.reuse, R224.reuse, 0x2 ;  /* 0x000000e0000c7211 */ /* 0x0c0fe600078010ff */
[----:B------:R1:W-:Y:S01]  /*7730*/  REDG.E.ADD.F32.FTZ.RN.STRONG.GPU desc[UR6][R6.64], R86 ;  /* 0x00000056060079a6 */ /* 0x0003e2000c10f386 */
[----:B------:R-:W-:Y:S01]  /*7740*/  IMAD.IADD R4, R201, 0x1, R5 ;  /* 0x00000001c9047824 */ /* 0x000fe200078e0205 */
[-C--:B------:R-:W-:Y:S02]  /*7750*/  LEA.HI.X.SX32 R13, R0, R225.reuse, 0x2, P0 ;  /* 0x000000e1000d7211 */ /* 0x080fe400000f16ff */
[-C--:B------:R-:W-:Y:S01]  /*7760*/  LEA R8, P1, R5, R224.reuse, 0x2 ;  /* 0x000000e005087211 */ /* 0x080fe200078210ff */
[----:B------:R-:W-:Y:S01]  /*7770*/  IMAD.IADD R0, R201, 0x1, R4 ;  /* 0x00000001c9007824 */ /* 0x000fe200078e0204 */
[CC--:B------:R-:W-:Y:S01]  /*7780*/  LEA R10, P0, R4.reuse, R224.reuse, 0x2 ;  /* 0x000000e0040a7211 */ /* 0x0c0fe200078010ff */
[----:B------:R-:W-:Y:S01]  /*7790*/  REDG.E.ADD.F32.FTZ.RN.STRONG.GPU desc[UR6][R12.64], R87 ;  /* 0x000000570c0079a6 */ /* 0x000fe2000c10f386 */
[-C--:B------:R-:W-:Y:S01]  /*77a0*/  LEA.HI.X.SX32 R9, R5, R225.reuse, 0x2, P1 ;  /* 0x000000e105097211 */ /* 0x080fe200008f16ff */
[----:B------:R-:W-:Y:S01]  /*77b0*/  IMAD.IADD R5, R201, 0x1, R0 ;  /* 0x00000001c9057824 */ /* 0x000fe200078e0200 */
[-C--:B------:R-:W-:Y:S01]  /*77c0*/  LEA.HI.X.SX32 R11, R4, R225.reuse, 0x2, P0 ;  /* 0x000000e1040b7211 */ /* 0x080fe200000f16ff */
[----:B------:R-:W-:Y:S04]  /*77d0*/  LDSM.16.MT88.4 R84, [R208+0x4000] ;  /* 0x00400000d054783b */ /* 0x000fe80000004200 */
[----:B------:R2:W-:Y:S04]  /*77e0*/  REDG.E.ADD.F32.FTZ.RN.STRONG.GPU desc[UR6][R8.64], R88 ;  /* 0x00000058080079a6 */ /* 0x0005e8000c10f386 */
[----:B------:R-:W-:Y:S01]  /*77f0*/  REDG.E.ADD.F32.FTZ.RN.STRONG.GPU desc[UR6][R10.64], R89 ;  /* 0x000000590a0079a6 */ /* 0x000fe2000c10f386 */
[CC--:B-1----:R-:W-:Y:S04]  /*7800*/  LEA R6, P0, R0.reuse, R224.reuse, 0x2 ;  /* 0x000000e000067211 */ /* 0x0c2fe800078010ff */
[-C--:B------:R-:W-:Y:S02]  /*7810*/  LEA.HI.X.SX32 R7, R0, R225.reuse, 0x2, P0 ;  /* 0x000000e100077211 */ /* 0x080fe400000f16ff */
[CC--:B------:R-:W-:Y:S03]  /*7820*/  LEA R4, P0, R5.reuse, R224.reuse, 0x2 ;  /* 0x000000e005047211 */ /* 0x0c0fe600078010ff */
[----:B------:R1:W-:Y:S01]  /*7830*/  REDG.E.ADD.F32.FTZ.RN.STRONG.GPU desc[UR6][R6.64], R90 ;  /* 0x0000005a060079a6 */ /* 0x0003e2000c10f386 */
[-C--:B------:R-:W-:Y:S05]  /*7840*/  LEA.HI.X.SX32 R5, R5, R225.reuse, 0x2, P0 ;  /* 0x000000e105057211 */ /* 0x080fea00000f16ff */
[----:B------:R3:W-:Y:S01]  /*7850*/  REDG.E.ADD.F32.FTZ.RN.STRONG.GPU desc[UR6][R4.64], R91 ;  /* 0x0000005b040079a6 */ /* 0x0007e2000c10f386 */
[----:B--2---:R-:W-:Y:S03]  /*7860*/  VIADD R8, R200, 0x60 ;  /* 0x00000060c8087836 */ /* 0x004fe60000000000 */
[----:B------:R-:W-:Y:S01]  /*7870*/  REDG.E.ADD.F32.FTZ.RN.STRONG.GPU desc[UR6][R224.64+0x180], R96 ;  /* 0x00018060e00079a6 */ /* 0x000fe2000c10f386 */
[C---:B------:R-:W-:Y:S03]  /*7880*/  IMAD.IADD R0, R201.reuse, 0x1, R8 ;  /* 0x00000001c9007824 */ /* 0x040fe600078e0208 */
[----:B------:R-:W-:Y:S04]  /*7890*/  REDG.E.ADD.F32.FTZ.RN.STRONG.GPU desc[UR6][R2.64+0x180], R97 ;  /* 0x00018061020079a6 */ /* 0x000fe8000c10f386 */
[----:B------:R-:W-:Y:S01]  /*78a0*/  LDSM.16.MT88.4 R88, [R208+0x6000] ;  /* 0x00600000d058783b */ /* 0x000fe20000004200 */
[CC--:B-1----:R-:W-:Y:S04]  /*78b0*/  LEA R6, P0, R8.reuse, R224.reuse, 0x2 ;  /* 0x000000e008067211 */ /* 0x0c2fe800078010ff */
        /* <DEDUP_REMOVED lines=96> */
[-C--:B------:R-:W-:Y:S03]  /*7ec0*/  LEA.HI.X.SX32 R11, R4, R225.reuse, 0x2, P0 ;  /* 0x000000e1040b7211 */ /* 0x080fe600000f16ff */
[----:B------:R2:W-:Y:S04]  /*7ed0*/  REDG.E.ADD.F32.FTZ.RN.STRONG.GPU desc[UR6][R8.64], R120 ;  /* 0x00000078080079a6 */ /* 0x0005e8000c10f386 */
[----:B------:R-:W-:Y:S01]  /*7ee0*/  REDG.E.ADD.F32.FTZ.RN.STRONG.GPU desc[UR6][R10.64], R121 ;  /* 0x000000790a0079a6 */ /* 0x000fe2000c10f386 */
[CC--:B-1----:R-:W-:Y:S04]  /*7ef0*/  LEA R6, P0, R0.reuse, R224.reuse, 0x2 ;  /* 0x000000e000067211 */ /* 0x0c2fe800078010ff */
[-C--:B------:R-:W-:Y:S01]  /*7f00*/  LEA.HI.X.SX32 R7, R0, R225.reuse, 0x2, P0 ;  /* 0x000000e100077211 */ /* 0x080fe200000f16ff */
[----:B------:R-:W-:Y:S01]  /*7f10*/  VIADD R0, R200, 0xe0 ;  /* 0x000000e0c8007836 */ /* 0x000fe20000000000 */
[CC--:B------:R-:W-:Y:S03]  /*7f20*/  LEA R4, P0, R5.reuse, R224.reuse, 0x2 ;  /* 0x000000e005047211 */ /* 0x0c0fe600078010ff */
[----:B------:R1:W-:Y:S01]  /*7f30*/  REDG.E.ADD.F32.FTZ.RN.STRONG.GPU desc[UR6][R6.64], R122 ;  /* 0x0000007a060079a6 */ /* 0x0003e2000c10f386 */
[-C--:B------:R-:W-:Y:S01]  /*7f40*/  LEA.HI.X.SX32 R5, R5, R225.reuse, 0x2, P0 ;  /* 0x000000e105057211 */ /* 0x080fe200000f16ff */
[C---:B--2---:R-:W-:Y:S04]  /*7f50*/  IMAD.IADD R8, R201.reuse, 0x1, R0 ;  /* 0x00000001c9087824 */ /* 0x044fe800078e0200 */
[----:B------:R2:W-:Y:S04]  /*7f60*/  REDG.E.ADD.F32.FTZ.RN.STRONG.GPU desc[UR6][R4.64], R123 ;  /* 0x0000007b040079a6 */ /* 0x0005e8000c10f386 */
[----:B------:R-:W-:Y:S04]  /*7f70*/  REDG.E.ADD.F32.FTZ.RN.STRONG.GPU desc[UR6][R224.64+0x380], R128 ;  /* 0x00038080e00079a6 */ /* 0x000fe8000c10f386 */
[----:B------:R3:W-:Y:S01]  /*7f80*/  REDG.E.ADD.F32.FTZ.RN.STRONG.GPU desc[UR6][R2.64+0x380], R129 ;  /* 0x00038081020079a6 */ /* 0x0007e2000c10f386 */
[CC--:B-1----:R-:W-:Y:S04]  /*7f90*/  LEA R6, P0, R0.reuse, R224.reuse, 0x2 ;  /* 0x000000e000067211 */ /* 0x0c2fe800078010ff */
[-C--:B------:R-:W-:Y:S01]  /*7fa0*/  LEA.HI.X.SX32 R7, R0, R225.reuse, 0x2, P0 ;  /* 0x000000e100077211 */ /* 0x080fe200000f16ff */
[C---:B--2---:R-:W-:Y:S01]  /*7fb0*/  IMAD.IADD R5, R201.reuse, 0x1, R8 ;  /* 0x00000001c9057824 */ /* 0x044fe200078e0208 */
        /* <DEDUP_REMOVED lines=9> */
[----:B---3--:R-:W-:Y:S01]  /*8050*/  IMAD.IADD R3, R201, 0x1, R0 ;  /* 0x00000001c9037824 */ /* 0x008fe200078e0200 */
[-C--:B------:R-:W-:Y:S01]  /*8060*/  LEA.HI.X.SX32 R9, R4, R225.reuse, 0x2, P2 ;  /* 0x000000e104097211 */ /* 0x080fe200010f16ff */
[----:B------:R-:W-:Y:S03]  /*8070*/  LDSM.16.MT88.4 R12, [R215+0x28000] ;  /* 0x02800000d70c783b */ /* 0x000fe60000004200 */
[CC--:B------:R-:W-:Y:S01]  /*8080*/  LEA R2, P0, R3.reuse, R224.reuse, 0x2 ;  /* 0x000000e003027211 */ /* 0x0c0fe200078010ff */
[----:B------:R-:W-:Y:S03]  /*8090*/  REDG.E.ADD.F32.FTZ.RN.STRONG.GPU desc[UR6][R10.64], R124 ;  /* 0x0000007c0a0079a6 */ /* 0x000fe6000c10f386 */
[-C--:B------:R-:W-:Y:S01]  /*80a0*/  LEA.HI.X.SX32 R3, R3, R225.reuse, 0x2, P0 ;  /* 0x000000e103037211 */ /* 0x080fe200000f16ff */
[----:B------:R-:W-:Y:S01]  /*80b0*/  REDG.E.ADD.F32.FTZ.RN.STRONG.GPU desc[UR6][R8.64], R125 ;  /* 0x0000007d080079a6 */ /* 0x000fe2000c10f386 */
[----:B------:R-:W-:Y:S01]  /*80c0*/  PLOP3.LUT P0, PT, PT, PT, UP1, 0x80, 0x0 ;  /* 0x000000000000781c */ /* 0x000fe20003f0f018 */
[----:B------:R-:W-:Y:S02]  /*80d0*/  @UP3 UIADD3 UR13, UP1, UR13, -0x100, URZ ;  /* 0xffffff000d0d3890 */ /* 0x000fe4000ff3e03f */
[----:B------:R-:W-:Y:S02]  /*80e0*/  LDSM.16.MT88.4 R8, [R208] ;  /* 0x00000000d008783b */ /* 0x000fe40000004200 */
[----:B------:R-:W-:Y:S01]  /*80f0*/  @UP3 UIADD3.X UR12, UR12, -0x1, URZ, UP1, !UPT ;  /* 0xffffffff0c0c3890 */ /* 0x000fe20008ffe43f */
[C---:B-1----:R-:W-:Y:S04]  /*8100*/  LEA R6, P1, R0.reuse, R224, 0x2 ;  /* 0x000000e000067211 */ /* 0x042fe800078210ff */
[----:B------:R-:W-:Y:S01]  /*8110*/  LEA.HI.X.SX32 R7, R0, R225, 0x2, P1 ;  /* 0x000000e100077211 */ /* 0x000fe200008f16ff */
[C---:B------:R-:W-:Y:S01]  /*8120*/  VIADD R0, R208.reuse, 0xffff8000 ;  /* 0xffff8000d0007836 */ /* 0x040fe20000000000 */
[----:B------:R-:W-:Y:S01]  /*8130*/  ISETP.LT.AND P1, PT, RZ, UR8, PT ;  /* 0x00000008ff007c0c */ /* 0x000fe2000bf21270 */
[----:B------:R-:W-:Y:S01]  /*8140*/  @P0 VIADD R0, R208, 0x8000 ;  /* 0x00008000d0000836 */ /* 0x000fe20000000000 */
[----:B------:R-:W-:Y:S01]  /*8150*/  UMOV UR8, UR16 ;  /* 0x0000001000087c82 */ /* 0x000fe20008000000 */
[----:B------:R-:W-:Y:S04]  /*8160*/  REDG.E.ADD.F32.FTZ.RN.STRONG.GPU desc[UR6][R6.64], R126 ;  /* 0x0000007e060079a6 */ /* 0x000fe8000c10f386 */
[----:B------:R-:W1:Y:S04]  /*8170*/  LDSM.16.MT88.4 R4, [R214+0x28000] ;  /* 0x02800000d604783b */ /* 0x000e680000004200 */
[----:B------:R-:W-:Y:S01]  /*8180*/  REDG.E.ADD.F32.FTZ.RN.STRONG.GPU desc[UR6][R2.64], R127 ;  /* 0x0000007f020079a6 */ /* 0x000fe2000c10f386 */
        /* <DEDUP_REMOVED lines=42> */
[----:B------:R2:W3:Y:S04]  /*8430*/  LDSM.16.MT88.4 R84, [R208+0x1800] ;  /* 0x00180000d054783b */ /* 0x0004e80000004200 */
[----:B------:R-:W3:Y:S01]  /*8440*/  LDSM.16.MT88.4 R92, [R215+0x29800] ;  /* 0x02980000d75c783b */ /* 0x000ee20000004200 */
[-C--:B----4-:R-:W-:Y:S06]  /*8450*/  HMMA.16816.F32 R132, R4, R12.reuse, R132 ;  /* 0x0000000c0484723c */ /* 0x090fec0000001884 */
[C---:B------:R-:W-:Y:S06]  /*8460*/  HMMA.16816.F32 R136, R88.reuse, R12, R136 ;  /* 0x0000000c5888723c */ /* 0x040fec0000001888 */
[-C--:B------:R-:W-:Y:S06]  /*8470*/  HMMA.16816.F32 R140, R88, R14.reuse, R140 ;  /* 0x0000000e588c723c */ /* 0x080fec000000188c */
[C---:B------:R-:W-:Y:S05]  /*8480*/  HMMA.16816.F32 R144, R4.reuse, R14, R144 ;  /* 0x0000000e0490723c */ /* 0x040fea0000001890 */
[----:B--2---:R-:W-:Y:S01]  /*8490*/  IMAD.MOV.U32 R208, RZ, RZ, R0 ;  /* 0x000000ffffd07224 */ /* 0x004fe200078e0000 */
        /* <DEDUP_REMOVED lines=12> */
[-C--:B---3--:R-:W-:Y:S06]  /*8560*/  HMMA.16816.F32 R132, R16, R84.reuse, R132 ;  /* 0x000000541084723c */ /* 0x088fec0000001884 */
        /* <DEDUP_REMOVED lines=17> */
[----:B------:R-:W-:Y:S11]  /*8680*/  @P1 BRA `(.L_x_678) ;  /* 0xffffffbc00301947 */ /* 0x000ff6000383ffff */
        /* <DEDUP_REMOVED lines=161> */
[----:B------:R1:W-:Y:S01]  /*90a0*/  STS [R249+0x6000], R4 ;  /* 0x00600004f9007388 */ /* 0x0003e20000000800 */
        /* <DEDUP_REMOVED lines=9> */
[----:B------:R3:W-:Y:S01]  /*9140*/  STS [R248+0x8000], R88 ;  /* 0x00800058f8007388 */ /* 0x0007e20000000800 */
[----:B-1----:R-:W1:Y:S03]  /*9150*/  S2R R4, SR_TID.X ;  /* 0x0000000000047919 */ /* 0x002e660000002100 */
[----:B------:R3:W-:Y:S04]  /*9160*/  STS [R248+0x8400], R87 ;  /* 0x00840057f8007388 */ /* 0x0007e80000000800 */
[----:B------:R3:W-:Y:S04]  /*9170*/  STS [R249+0x8000], R84 ;  /* 0x00800054f9007388 */ /* 0x0007e80000000800 */
[----:B------:R3:W-:Y:S04]  /*9180*/  STS [R249+0x8400], R35 ;  /* 0x00840023f9007388 */ /* 0x0007e80000000800 */
[----:B------:R3:W-:Y:S01]  /*9190*/  STS [R248+0x9000], R86 ;  /* 0x00900056f8007388 */ /* 0x0007e20000000800 */
[----:B--2---:R-:W-:-:S03]  /*91a0*/  IMAD.SHL.U32 R0, R247, 0x40, RZ ;  /* 0x00000040f7007824 */ /* 0x004fc600078e00ff */
[----:B------:R3:W-:Y:S02]  /*91b0*/  STS [R248+0x9400], R85 ;  /* 0x00940055f8007388 */ /* 0x0007e40000000800 */
[----:B------:R-:W-:Y:S02]  /*91c0*/  LOP3.LUT R0, R0, 0x1c0, RZ, 0xc0, !PT ;  /* 0x000001c000007812 */ /* 0x000fe400078ec0ff */
[----:B------:R3:W-:Y:S02]  /*91d0*/  STS [R249+0x9000], R34 ;  /* 0x00900022f9007388 */ /* 0x0007e40000000800 */
[----:B------:R-:W-:Y:S02]  /*91e0*/  LOP3.LUT R3, R0, 0x38, R232, 0xf8, !PT ;  /* 0x0000003800037812 */ /* 0x000fe400078ef8e8 */
[----:B------:R3:W-:Y:S01]  /*91f0*/  STS [R249+0x9400], R33 ;  /* 0x00940021f9007388 */ /* 0x0007e20000000800 */
[----:B------:R-:W-:-:S03]  /*9200*/  SHF.R.U32.HI R0, RZ, 0x3, R0 ;  /* 0x00000003ff007819 */ /* 0x000fc60000011600 */
[----:B------:R3:W-:Y:S01]  /*9210*/  STS [R248+0xa000], R36 ;  /* 0x00a00024f8007388 */ /* 0x0007e20000000800 */
[----:B-1----:R-:W-:Y:S02]  /*9220*/  SHF.R.S32.HI R2, RZ, 0x1f, R4 ;  /* 0x0000001fff027819 */ /* 0x002fe40000011404 */
[----:B------:R-:W-:Y:S01]  /*9230*/  LOP3.LUT R0, R3, R0, RZ, 0x3c, !PT ;  /* 0x0000000003007212 */ /* 0x000fe200078e3cff */
[----:B------:R3:W-:Y:S01]  /*9240*/  STS [R248+0xa400], R38 ;  /* 0x00a40026f8007388 */ /* 0x0007e20000000800 */
[----:B------:R-:W-:-:S03]  /*9250*/  LEA.HI R2, R2, R4, RZ, 0x6 ;  /* 0x0000000402027211 */ /* 0x000fc600078f30ff */
        /* <DEDUP_REMOVED lines=36> */
.L_x_679:
[----:B------:R-:W-:Y:S01]  /*94a0*/  @UP0 UIADD3 UR14, UR18, UR32, URZ ;  /* 0x00000020120e0290 */ /* 0x000fe2000fffe03f */
[----:B------:R-:W-:Y:S01]  /*94b0*/  SHF.R.S32.HI R2, RZ, 0x6, R2 ;  /* 0x00000006ff027819 */ /* 0x000fe20000011402 */
[----:B------:R-:W-:Y:S02]  /*94c0*/  @UP0 ULDC.64 UR8, c[0x0][0x458] ;  /* 0x0001160000080ab9 */ /* 0x000fe40000000a00 */
[----:B------:R-:W-:Y:S02]  /*94d0*/  @UP0 UIMAD.WIDE.U32 UR12, UR14, UR8, URZ ;  /* 0x000000080e0c02a5 */ /* 0x000fe4000f8e003f */
[----:B------:R-:W-:Y:S01]  /*94e0*/  @UP0 UIMAD UR14, UR14, UR9, URZ ;  /* 0x000000090e0e02a4 */ /* 0x000fe2000f8e023f */
[----:B------:R-:W-:-:S03]  /*94f0*/  IMAD R0, R2, 0x200, R0 ;  /* 0x0000020002007824 */ /* 0x000fc600078e0200 */
[----:B------:R-:W-:Y:S01]  /*9500*/  @UP0 UIADD3 UR17, UR13, UR14, URZ ;  /* 0x0000000e0d110290 */ /* 0x000fe2000fffe03f */
[----:B------:R-:W-:Y:S01]  /*9510*/  @UP0 UMOV UR16, UR12 ;  /* 0x0000000c00100c82 */ /* 0x000fe20008000000 */
[----:B------:R-:W-:Y:S01]  /*9520*/  LEA R0, R0, UR4, 0x1 ;  /* 0x0000000400007c11 */ /* 0x000fe2000f8e08ff */
        /* <DEDUP_REMOVED lines=14> */
.L_x_680:
[----:B------:R-:W-:Y:S01]  /*9610*/  BAR.SYNC.DEFER_BLOCKING 0x0 ;  /* 0x0000000000007b1d */ /* 0x000fe20000010000 */
[----:B------:R-:W-:Y:S01]  /*9620*/  USHF.R.S32.HI UR12, URZ, 0x1f, UR19 ;  /* 0x0000001f3f0c7899 */ /* 0x000fe20008011413 */
[--C-:B------:R-:W-:Y:S01]  /*9630*/  SHF.R.S32.HI R5, RZ, 0x1f, R232.reuse ;  /* 0x0000001fff057819 */ /* 0x100fe200000114e8 */
[----:B------:R-:W-:Y:S01]  /*9640*/  IMAD.U32 R2, RZ, RZ, UR10 ;  /* 0x0000000aff027e24 */ /* 0x000fe2000f8e00ff */
[----:B------:R-:W-:Y:S01]  /*9650*/  UIMAD UR5, UR34, -0x40, UR5 ;  /* 0xffffffc0220578a4 */ /* 0x000fe2000f8e0205 */
[----:B------:R-:W-:Y:S01]  /*9660*/  IMAD.MOV.U32 R4, RZ, RZ, R232 ;  /* 0x000000ffff047224 */ /* 0x000fe200078e00e8 */
[----:B------:R-:W-:Y:S01]  /*9670*/  UIMAD UR13, UR12, UR10, URZ ;  /* 0x0000000a0c0d72a4 */ /* 0x000fe2000f8e023f */
[C---:B------:R-:W-:Y:S01]  /*9680*/  VIADD R7, R247.reuse, 0x20 ;  /* 0x00000020f7077836 */ /* 0x040fe20000000000 */
[----:B------:R-:W-:Y:S01]  /*9690*/  USHF.R.S32.HI UR18, URZ, 0x1f, UR56 ;  /* 0x0000001f3f127899 */ /* 0x000fe20008011438 */
[----:B------:R-:W-:Y:S01]  /*96a0*/  IMAD.WIDE.U32 R2, R2, UR19, R4 ;  /* 0x0000001302027c25 */ /* 0x000fe2000f8e0004 */
[----:B------:R-:W-:Y:S01]  /*96b0*/  UIMAD UR13, UR19, UR11, UR13 ;  /* 0x0000000b130d72a4 */ /* 0x000fe2000f8e020d */
[----:B------:R-:W-:Y:S01]  /*96c0*/  ISETP.GE.AND P5, PT, R247, UR5, PT ;  /* 0x00000005f7007c0c */ /* 0x000fe2000bfa6270 */
[----:B------:R-:W-:Y:S01]  /*96d0*/  ULDC.64 UR14, c[0x0][0x468] ;  /* 0x00011a00000e7ab9 */ /* 0x000fe20000000a00 */
[----:B------:R-:W-:Y:S01]  /*96e0*/  ISETP.GE.AND P4, PT, R7, UR5, PT ;  /* 0x0000000507007c0c */ /* 0x000fe2000bf86270 */
[----:B------:R-:W-:Y:S01]  /*96f0*/  BSSY B0, `(.L_x_681) ;  /* 0x000002c000007945 */ /* 0x000fe20003800000 */
[----:B------:R-:W-:Y:S01]  /*9700*/  IADD3 R2, P0, R2, UR20, RZ ;  /* 0x0000001402027c10 */ /* 0x000fe2000ff1e0ff */
[C---:B------:R-:W-:Y:S01]  /*9710*/  VIADD R28, R232.reuse, 0x80 ;  /* 0x00000080e81c7836 */ /* 0x040fe20000000000 */
[----:B------:R-:W-:Y:S01]  /*9720*/  MOV R6, UR13 ;  /* 0x0000000d00067c02 */ /* 0x000fe20008000f00 */
[----:B------:R-:W-:Y:S01]  /*9730*/  UIMAD UR13, UR18, UR14, URZ ;  /* 0x0000000e120d72a4 */ /* 0x000fe2000f8e023f */
[C---:B------:R-:W-:Y:S01]  /*9740*/  IADD3 R29, R232.reuse, 0xc0, RZ ;  /* 0x000000c0e81d7810 */ /* 0x040fe20007ffe0ff */
[----:B------:R-:W-:Y:S01]  /*9750*/  VIADD R11, R232, 0x40 ;  /* 0x00000040e80b7836 */ /* 0x000fe20000000000 */
[----:B------:R-:W-:Y:S01]  /*9760*/  IADD3.X R3, R3, UR21, R6, P0, !PT ;  /* 0x0000001503037c10 */ /* 0x000fe200087fe406 */
[----:B------:R-:W-:Y:S01]  /*9770*/  UIMAD UR15, UR56, UR15, UR13 ;  /* 0x0000000f380f72a4 */ /* 0x000fe2000f8e020d */
[----:B------:R-:W-:Y:S01]  /*9780*/  MOV R6, UR14 ;  /* 0x0000000e00067c02 */ /* 0x000fe20008000f00 */
[----:B---3--:R1:W2:Y:S01]  /*9790*/  LDS.128 R44, [R0+0x19000] ;  /* 0x01900000002c7984 */ /* 0x0082a20000000c00 */
[----:B------:R-:W-:-:S03]  /*97a0*/  SHF.R.S32.HI R31, RZ, 0x1f, R247 ;  /* 0x0000001fff1f7819 */ /* 0x000fc600000114f7 */
[----:B------:R1:W3:Y:S01]  /*97b0*/  LDS.128 R40, [R0+0x1b000] ;  /* 0x01b0000000287984 */ /* 0x0002e20000000c00 */
[----:B------:R-:W-:-:S03]  /*97c0*/  IMAD.WIDE.U32 R6, R6, UR56, R2 ;  /* 0x0000003806067c25 */ /* 0x000fc6000f8e0002 */
[----:B------:R1:W4:Y:S02]  /*97d0*/  LDS.128 R36, [R0+0x1d000] ;  /* 0x01d0000000247984 */ /* 0x0003240000000c00 */
[----:B------:R-:W-:Y:S02]  /*97e0*/  IADD3 R10, R7, UR15, RZ ;  /* 0x0000000f070a7c10 */ /* 0x000fe4000fffe0ff */
        /* <DEDUP_REMOVED lines=9> */
[----:B------:R-:W-:Y:S01]  /*9880*/  IMAD.MOV.U32 R2, RZ, RZ, R6 ;  /* 0x000000ffff027224 */ /* 0x000fe200078e0006 */
[----:B------:R-:W-:Y:S01]  /*9890*/  ISETP.GE.AND P3, PT, R11, UR13, PT ;  /* 0x0000000d0b007c0c */ /* 0x000fe2000bf66270 */
[----:B------:R-:W3:Y:S01]  /*98a0*/  LDS.128 R20, [R0+0x1c000] ;  /* 0x01c0000000147984 */ /* 0x000ee20000000c00 */
[----:B------:R-:W-:Y:S01]  /*98b0*/  IMAD.MOV.U32 R3, RZ, RZ, R10 ;  /* 0x000000ffff037224 */ /* 0x000fe200078e000a */
[----:B------:R-:W-:Y:S01]  /*98c0*/  ISETP.GE.AND P2, PT, R28, UR13, PT ;  /* 0x0000000d1c007c0c */ /* 0x000fe2000bf46270 */
[----:B------:R-:W-:Y:S01]  /*98d0*/  IMAD R30, R31, UR10, RZ ;  /* 0x0000000a1f1e7c24 */ /* 0x000fe2000f8e02ff */
[----:B------:R-:W4:Y:S01]  /*98e0*/  LDS.128 R16, [R0+0x1e000] ;  /* 0x01e0000000107984 */ /* 0x000f220000000c00 */
[----:B------:R-:W-:Y:S01]  /*98f0*/  IMAD.WIDE.U32 R8, R247, UR10, R2 ;  /* 0x0000000af7087c25 */ /* 0x000fe2000f8e0002 */
[----:B------:R-:W-:Y:S01]  /*9900*/  ISETP.GE.AND P1, PT, R29, UR13, PT ;  /* 0x0000000d1d007c0c */ /* 0x000fe2000bf26270 */
[----:B------:R-:W-:-:S02]  /*9910*/  ULDC.64 UR14, c[0x0][0x3f0] ;  /* 0x0000fc00000e7ab9 */ /* 0x000fc40000000a00 */
[----:B------:R-:W-:Y:S01]  /*9920*/  IMAD R2, R247, UR11, R30 ;  /* 0x0000000bf7027c24 */ /* 0x000fe2000f8e021e */
[----:B------:R-:W1:Y:S03]  /*9930*/  @!P6 LDS.128 R12, [R0+0x18000] ;  /* 0x01800000000ce984 */ /* 0x000e660000000c00 */
[----:B------:R-:W-:Y:S01]  /*9940*/  IMAD.IADD R3, R9, 0x1, R2 ;  /* 0x0000000109037824 */ /* 0x000fe200078e0202 */
[----:B------:R-:W-:-:S04]  /*9950*/  LEA R2, P0, R8, UR14, 0x1 ;  /* 0x0000000e08027c11 */ /* 0x000fc8000f8008ff */
[----:B------:R-:W-:-:S05]  /*9960*/  LEA.HI.X R3, R8, UR15, R3, 0x1, P0 ;  /* 0x0000000f08037c11 */ /* 0x000fca00080f0c03 */
[----:B--2---:R2:W-:Y:S04]  /*9970*/  @!P3 STG.E.128 desc[UR6][R2.64+0x80], R24 ;  /* 0x000080180200b986 */ /* 0x0045e8000c101d06 */
[----:B---3--:R2:W-:Y:S04]  /*9980*/  @!P2 STG.E.128 desc[UR6][R2.64+0x100], R20 ;  /* 0x000100140200a986 */ /* 0x0085e8000c101d06 */
[----:B----4-:R2:W-:Y:S04]  /*9990*/  @!P1 STG.E.128 desc[UR6][R2.64+0x180], R16 ;  /* 0x0001801002009986 */ /* 0x0105e8000c101d06 */
[----:B-1----:R2:W-:Y:S02]  /*99a0*/  @!P6 STG.E.128 desc[UR6][R2.64], R12 ;  /* 0x0000000c0200e986 */ /* 0x0025e4000c101d06 */
.L_x_682:
[----:B------:R-:W-:Y:S05]  /*99b0*/  BSYNC B0 ;  /* 0x0000000000007941 */ /* 0x000fea0003800000 */
.L_x_681:
[----:B------:R-:W-:Y:S04]  /*99c0*/  BSSY B0, `(.L_x_683) ;  /* 0x0000015000007945 */ /* 0x000fe80003800000 */
[----:B------:R-:W-:Y:S05]  /*99d0*/  @P4 BRA `(.L_x_684) ;  /* 0x00000000004c4947 */ /* 0x000fea0003800000 */
[----:B--2---:R-:W-:Y:S01]  /*99e0*/  IADD3 R2, P0, R247, 0x20, RZ ;  /* 0x00000020f7027810 */ /* 0x004fe20007f1e0ff */
[----:B------:R-:W-:Y:S01]  /*99f0*/  IMAD.MOV.U32 R7, RZ, RZ, R10 ;  /* 0x000000ffff077224 */ /* 0x000fe200078e000a */
[----:B------:R-:W-:Y:S01]  /*9a00*/  ULDC UR5, c[0x0][0x2d0] ;  /* 0x0000b40000057ab9 */ /* 0x000fe20000000800 */
[----:B------:R-:W-:Y:S01]  /*9a10*/  ULDC.64 UR14, c[0x0][0x3f0] ;  /* 0x0000fc00000e7ab9 */ /* 0x000fe20000000a00 */
[----:B------:R-:W-:Y:S01]  /*9a20*/  ISETP.GE.AND P3, PT, R232, UR5, PT ;  /* 0x00000005e8007c0c */ /* 0x000fe2000bf66270 */
[----:B------:R-:W-:Y:S01]  /*9a30*/  IMAD.X R3, RZ, RZ, R31, P0 ;  /* 0x000000ffff037224 */ /* 0x000fe200000e061f */
        /* <DEDUP_REMOVED lines=13> */
.L_x_684:
[----:B------:R-:W-:Y:S05]  /*9b10*/  BSYNC B0 ;  /* 0x0000000000007941 */ /* 0x000fea0003800000 */
.L_x_683:
[----:B------:R-:W-:Y:S01]  /*9b20*/  UIMAD UR5, UR12, UR8, URZ ;  /* 0x000000080c0572a4 */ /* 0x000fe2000f8e023f */
[----:B--2---:R-:W-:Y:S01]  /*9b30*/  IMAD.U32 R2, RZ, RZ, UR8 ;  /* 0x00000008ff027e24 */ /* 0x004fe2000f8e00ff */
[----:B------:R-:W2:Y:S01]  /*9b40*/  LDS.128 R24, [R0+0x20000] ;  /* 0x0200000000187984 */ /* 0x000ea20000000c00 */
[----:B------:R-:W-:Y:S01]  /*9b50*/  USHF.R.S32.HI UR13, URZ, 0x1f, UR56 ;  /* 0x0000001f3f0d7899 */ /* 0x000fe20008011438 */
[----:B------:R-:W-:Y:S01]  /*9b60*/  BSSY B0, `(.L_x_685) ;  /* 0x0000022000007945 */ /* 0x000fe20003800000 */
[----:B------:R-:W-:Y:S01]  /*9b70*/  UIMAD UR5, UR19, UR9, UR5 ;  /* 0x00000009130572a4 */ /* 0x000fe2000f8e0205 */
[----:B------:R-:W-:Y:S01]  /*9b80*/  IMAD.WIDE.U32 R2, R2, UR19, R4 ;  /* 0x0000001302027c25 */ /* 0x000fe2000f8e0004 */
[----:B------:R-:W2:Y:S01]  /*9b90*/  LDS.128 R20, [R0+0x22000] ;  /* 0x0220000000147984 */ /* 0x000ea20000000c00 */
[----:B------:R-:W-:-:S03]  /*9ba0*/  ULDC.64 UR10, c[0x0][0x470] ;  /* 0x00011c00000a7ab9 */ /* 0x000fc60000000a00 */
[----:B------:R-:W2:Y:S01]  /*9bb0*/  LDS.128 R16, [R0+0x24000] ;  /* 0x0240000000107984 */ /* 0x000ea20000000c00 */
[----:B------:R-:W-:-:S03]  /*9bc0*/  IADD3 R2, P0, R2, UR16, RZ ;  /* 0x0000001002027c10 */ /* 0x000fc6000ff1e0ff */
[----:B------:R1:W2:Y:S02]  /*9bd0*/  LDS.128 R12, [R0+0x26000] ;  /* 0x02600000000c7984 */ /* 0x0002a40000000c00 */
[----:B-1----:R-:W-:Y:S01]  /*9be0*/  IMAD.U32 R0, RZ, RZ, UR5 ;  /* 0x00000005ff007e24 */ /* 0x002fe2000f8e00ff */
[----:B------:R-:W-:-:S04]  /*9bf0*/  UIMAD UR5, UR13, UR10, URZ ;  /* 0x0000000a0d0572a4 */ /* 0x000fc8000f8e023f */
[----:B------:R-:W-:Y:S01]  /*9c00*/  IADD3.X R3, R3, UR17, R0, P0, !PT ;  /* 0x0000001103037c10 */ /* 0x000fe200087fe400 */
[----:B------:R-:W-:Y:S01]  /*9c10*/  UIMAD UR11, UR56, UR11, UR5 ;  /* 0x0000000b380b72a4 */ /* 0x000fe2000f8e0205 */
[----:B------:R-:W-:-:S05]  /*9c20*/  MOV R0, UR10 ;  /* 0x0000000a00007c02 */ /* 0x000fca0008000f00 */
[----:B------:R-:W-:-:S05]  /*9c30*/  IMAD.WIDE.U32 R4, R0, UR56, R2 ;  /* 0x0000003800047c25 */ /* 0x000fca000f8e0002 */
[----:B------:R-:W-:Y:S01]  /*9c40*/  IADD3 R8, R5, UR11, RZ ;  /* 0x0000000b05087c10 */ /* 0x000fe2000fffe0ff */
[----:B--2---:R-:W-:Y:S06]  /*9c50*/  @P5 BRA `(.L_x_686) ;  /* 0x0000000000485947 */ /* 0x004fec0003800000 */
        /* <DEDUP_REMOVED lines=14> */
[----:B------:R1:W-:Y:S04]  /*9d40*/  @!P3 STG.E.128 desc[UR6][R2.64], R24 ;  /* 0x000000180200b986 */ /* 0x0003e8000c101d06 */
[----:B------:R1:W-:Y:S04]  /*9d50*/  @!P2 STG.E.128 desc[UR6][R2.64+0x80], R20 ;  /* 0x000080140200a986 */ /* 0x0003e8000c101d06 */
[----:B------:R1:W-:Y:S04]  /*9d60*/  @!P1 STG.E.128 desc[UR6][R2.64+0x100], R16 ;  /* 0x0001001002009986 */ /* 0x0003e8000c101d06 */
[----:B------:R1:W-:Y:S02]  /*9d70*/  @!P0 STG.E.128 desc[UR6][R2.64+0x180], R12 ;  /* 0x0001800c02008986 */ /* 0x0003e4000c101d06 */
.L_x_686:
[----:B------:R-:W-:Y:S05]  /*9d80*/  BSYNC B0 ;  /* 0x0000000000007941 */ /* 0x000fea0003800000 */
.L_x_685:
        /* <DEDUP_REMOVED lines=10> */
[----:B------:R-:W-:-:S04]  /*9e30*/  IMAD.MOV.U32 R2, RZ, RZ, R4 ;  /* 0x000000ffff027224 */ /* 0x000fc800078e0004 */
[----:B------:R-:W-:-:S04]  /*9e40*/  IMAD.WIDE.U32 R4, R0, UR8, R2 ;  /* 0x0000000800047c25 */ /* 0x000fc8000f8e0002 */
[----:B------:R-:W-:Y:S01]  /*9e50*/  IMAD R0, R0, UR9, R6 ;  /* 0x0000000900007c24 */ /* 0x000fe2000f8e0206 */
[----:B------:R-:W-:-:S03]  /*9e60*/  LEA R2, P3, R4, UR10, 0x1 ;  /* 0x0000000a04027c11 */ /* 0x000fc6000f8608ff */
[----:B------:R-:W-:-:S05]  /*9e70*/  IMAD.IADD R0, R5, 0x1, R0 ;  /* 0x0000000105007824 */ /* 0x000fca00078e0200 */
        /* <DEDUP_REMOVED lines=8> */
.L_x_657:
        /* <DEDUP_REMOVED lines=23> */
.L_x_688:
        /* <DEDUP_REMOVED lines=21> */
.L_x_689:
[----:B------:R-:W-:Y:S01]  /*a1c0*/  UIMAD UR12, UR19, UR8, URZ ;  /* 0x00000008130c72a4 */ /* 0x000fe2000f8e023f */
[----:B------:R-:W-:Y:S01]  /*a1d0*/  IMAD.U32 R2, RZ, RZ, UR8 ;  /* 0x00000008ff027e24 */ /* 0x000fe2000f8e00ff */
[----:B------:R-:W-:Y:S01]  /*a1e0*/  UIADD3 UR5, -UR16, UR5, URZ ;  /* 0x0000000510057290 */ /* 0x000fe2000fffe13f */
[----:B------:R-:W-:Y:S01]  /*a1f0*/  BSSY B0, `(.L_x_690) ;  /* 0x0000027000007945 */ /* 0x000fe20003800000 */
[----:B------:R-:W-:Y:S01]  /*a200*/  UIMAD UR12, UR16, UR9, UR12 ;  /* 0x00000009100c72a4 */ /* 0x000fe2000f8e020c */
[----:B------:R-:W-:Y:S01]  /*a210*/  IMAD.WIDE.U32 R2, R2, UR16, R232 ;  /* 0x0000001002027c25 */ /* 0x000fe2000f8e00e8 */
[----:B------:R-:W-:Y:S01]  /*a220*/  USHF.R.S32.HI UR14, URZ, 0x1f, UR56 ;  /* 0x0000001f3f0e7899 */ /* 0x000fe20008011438 */
[----:B------:R-:W-:Y:S02]  /*a230*/  SHF.R.S32.HI R12, RZ, 0x1f, R247 ;  /* 0x0000001fff0c7819 */ /* 0x000fe400000114f7 */
[C---:B------:R-:W-:Y:S01]  /*a240*/  ISETP.GE.AND P5, PT, R247.reuse, UR5, PT ;  /* 0x00000005f7007c0c */ /* 0x040fe2000bfa6270 */
[----:B------:R-:W-:Y:S01]  /*a250*/  IMAD.U32 R0, RZ, RZ, UR12 ;  /* 0x0000000cff007e24 */ /* 0x000fe2000f8e00ff */
[----:B------:R-:W-:Y:S01]  /*a260*/  IADD3 R4, P0, R2, UR20, RZ ;  /* 0x0000001402047c10 */ /* 0x000fe2000ff1e0ff */
[----:B------:R-:W-:Y:S01]  /*a270*/  ULDC.64 UR12, c[0x0][0x468] ;  /* 0x00011a00000c7ab9 */ /* 0x000fe20000000a00 */
[----:B------:R-:W-:Y:S01]  /*a280*/  IADD3 R2, R247, 0x20, RZ ;  /* 0x00000020f7027810 */ /* 0x000fe20007ffe0ff */
[----:B------:R-:W-:Y:S01]  /*a290*/  UIMAD UR14, UR14, UR12, URZ ;  /* 0x0000000c0e0e72a4 */ /* 0x000fe2000f8e023f */
[----:B------:R-:W-:Y:S01]  /*a2a0*/  IADD3.X R5, R3, UR21, R0, P0, !PT ;  /* 0x0000001503057c10 */ /* 0x000fe200087fe400 */
[----:B------:R-:W-:Y:S01]  /*a2b0*/  IMAD.U32 R0, RZ, RZ, UR12 ;  /* 0x0000000cff007e24 */ /* 0x000fe2000f8e00ff */
[----:B------:R-:W-:Y:S01]  /*a2c0*/  ISETP.GE.AND P4, PT, R2, UR5, PT ;  /* 0x0000000502007c0c */ /* 0x000fe2000bf86270 */
[----:B------:R-:W-:Y:S01]  /*a2d0*/  UIMAD UR13, UR56, UR13, UR14 ;  /* 0x0000000d380d72a4 */ /* 0x000fe2000f8e020e */
[----:B------:R-:W-:Y:S01]  /*a2e0*/  IADD3 R11, R232, 0xc0, RZ ;  /* 0x000000c0e80b7810 */ /* 0x000fe20007ffe0ff */
[----:B------:R-:W-:Y:S01]  /*a2f0*/  IMAD.WIDE.U32 R4, R0, UR56, R4 ;  /* 0x0000003800047c25 */ /* 0x000fe2000f8e0004 */
[----:B------:R-:W-:-:S03]  /*a300*/  IADD3 R9, R232, 0x40, RZ ;  /* 0x00000040e8097810 */ /* 0x000fc60007ffe0ff */
[----:B------:R-:W-:Y:S02]  /*a310*/  VIADD R8, R5, UR13 ;  /* 0x0000000d05087c36 */ /* 0x000fe40008000000 */
[----:B------:R-:W-:Y:S01]  /*a320*/  VIADD R10, R232, 0x80 ;  /* 0x00000080e80a7836 */ /* 0x000fe20000000000 */
        /* <DEDUP_REMOVED lines=19> */
.L_x_691:
[----:B------:R-:W-:Y:S05]  /*a460*/  BSYNC B0 ;  /* 0x0000000000007941 */ /* 0x000fea0003800000 */
.L_x_690:
        /* <DEDUP_REMOVED lines=21> */
.L_x_693:
[----:B------:R-:W-:Y:S05]  /*a5c0*/  BSYNC B0 ;  /* 0x0000000000007941 */ /* 0x000fea0003800000 */
.L_x_692:
        /* <DEDUP_REMOVED lines=34> */
.L_x_695:
[----:B------:R-:W-:Y:S05]  /*a7f0*/  BSYNC B0 ;  /* 0x0000000000007941 */ /* 0x000fea0003800000 */
.L_x_694:
        /* <DEDUP_REMOVED lines=20> */
.L_x_687:
[----:B------:R-:W-:Y:S05]  /*a940*/  BSYNC B1 ;  /* 0x0000000000017941 */ /* 0x000fea0003800000 */
.L_x_652:
[----:B------:R-:W-:Y:S01]  /*a950*/  ULDC UR8, c[0x0][0x2c8] ;  /* 0x0000b20000087ab9 */ /* 0x000fe20000000800 */
[----:B------:R-:W-:Y:S02]  /*a960*/  UIADD3 UR59, UR59, 0x1, URZ ;  /* 0x000000013b3b7890 */ /* 0x000fe4000fffe03f */
[----:B------:R-:W-:-:S04]  /*a970*/  UIADD3 UR8, UR8, 0x3f, URZ ;  /* 0x0000003f08087890 */ /* 0x000fc8000fffe03f */
[----:B------:R-:W-:-:S04]  /*a980*/  USHF.R.S32.HI UR5, URZ, 0x1f, UR8 ;  /* 0x0000001f3f057899 */ /* 0x000fc80008011408 */
[----:B------:R-:W-:-:S03]  /*a990*/  ULEA.HI UR5, UR5, UR8, URZ, 0x6 ;  /* 0x0000000805057291 */ /* 0x000fc6000f8f303f */
[----:B------:R-:W-:Y:S01]  /*a9a0*/  ULDC UR8, c[0x0][0xc] ;  /* 0x0000030000087ab9 */ /* 0x000fe20000000800 */
[----:B------:R-:W-:Y:S02]  /*a9b0*/  USHF.R.S32.HI UR5, URZ, 0x6, UR5 ;  /* 0x000000063f057899 */ /* 0x000fe40008011405 */
[----:B------:R-:W-:-:S04]  /*a9c0*/  UIADD3 UR34, UR8, UR34, URZ ;  /* 0x0000002208227290 */ /* 0x000fc8000fffe03f */
[----:B------:R-:W-:-:S06]  /*a9d0*/  UISETP.GE.AND UP0, UPT, UR34, UR5, UPT ;  /* 0x000000052200728c */ /* 0x000fcc000bf06270 */
[----:B------:R-:W-:-:S13]  /*a9e0*/  PLOP3.LUT P0, PT, PT, PT, UP0, 0x80, 0x0 ;  /* 0x000000000000781c */ /* 0x000fda0003f0f008 */
[----:B------:R-:W-:Y:S05]  /*a9f0*/  @P0 BRA `(.L_x_696) ;  /* 0x0000000000040947 */ /* 0x000fea0003800000 */
[----:B------:R-:W-:Y:S05]  /*aa00*/  BRA `(.L_x_697) ;  /* 0xffffff5c00d07947 */ /* 0x000fea000383ffff */
.L_x_696:
[----:B------:R-:W-:Y:S05]  /*aa10*/  EXIT ;  /* 0x000000000000794d */ /* 0x000fea0003800000 */
.L_x_698:
        /* <DEDUP_REMOVED lines=14> */
.L_x_2040:


//--------------------- .text._ZN5flash44flash_bwd_dq_dk_dv_loop_seqk_parallel_kernelI23Flash_bwd_kernel_traitsILi256ELi64ELi64ELi8ELi4ELi2ELi2ELb0ELb0EN7cutlass6half_tE19Flash_kernel_traitsILi256ELi64ELi64ELi8ES3_EELb0ELb0ELb1ELb0ELb0ELb0ELb0EEEvNS_16Flash_bwd_paramsE --------------------------
	.section	.text._ZN5flash44flash_bwd_dq_dk_dv_loop_seqk_parallel_kernelI23Flash_bwd_kernel_traitsILi256ELi64ELi64ELi8ELi4ELi2ELi2ELb0ELb0EN7cutlass6half_tE19Flash_kernel_traitsILi256ELi64ELi64ELi8ES3_EELb0ELb0ELb1ELb0ELb0ELb0ELb0EEEvNS_16Flash_bwd_paramsE,"ax",@progbits
	.align	128
        .global         _ZN5flash44flash_bwd_dq_dk_dv_loop_seqk_parallel_kernelI23Flash_bwd_kernel_traitsILi256ELi64ELi64ELi8ELi4ELi2ELi2ELb0ELb0EN7cutlass6half_tE19Flash_kernel_traitsILi256ELi64ELi64ELi8ES3_EELb0ELb0ELb1ELb0ELb0ELb0ELb0EEEvNS_16Flash_bwd_paramsE
        .type           _ZN5flash44flash_bwd_dq_dk_dv_loop_seqk_parallel_kernelI23Flash_bwd_kernel_traitsILi256ELi64ELi64ELi8ELi4ELi2ELi2ELb0ELb0EN7cutlass6half_tE19Flash_kernel_traitsILi256ELi64ELi64ELi8ES3_EELb0ELb0ELb1ELb0ELb0ELb0ELb0EEEvNS_16Flash_bwd_paramsE,@function
        .size           _ZN5flash44flash_bwd_dq_dk_dv_loop_seqk_parallel_kernelI23Flash_bwd_kernel_traitsILi256ELi64ELi64ELi8ELi4ELi2ELi2ELb0ELb0EN7cutlass6half_tE19Flash_kernel_traitsILi256ELi64ELi64ELi8ES3_EELb0ELb0ELb1ELb0ELb0ELb0ELb0EEEvNS_16Flash_bwd_paramsE,(.L_x_2041 - _ZN5flash44flash_bwd_dq_dk_dv_loop_seqk_parallel_kernelI23Flash_bwd_kernel_traitsILi256ELi64ELi64ELi8ELi4ELi2ELi2ELb0ELb0EN7cutlass6half_tE19Flash_kernel_traitsILi256ELi64ELi64ELi8ES3_EELb0ELb0ELb1ELb0ELb0ELb0ELb0EEEvNS_16Flash_bwd_paramsE)
        .other          _ZN5flash44flash_bwd_dq_dk_dv_loop_seqk_parallel_kernelI23Flash_bwd_kernel_traitsILi256ELi64ELi64ELi8ELi4ELi2ELi2ELb0ELb0EN7cutlass6half_tE19Flash_kernel_traitsILi256ELi64ELi64ELi8ES3_EELb0ELb0ELb1ELb0ELb0ELb0ELb0EEEvNS_16Flash_bwd_paramsE,@"STO_CUDA_ENTRY STV_DEFAULT"
_ZN5flash44flash_bwd_dq_dk_dv_loop_seqk_parallel_kernelI23Flash_bwd_kernel_traitsILi256ELi64ELi64ELi8ELi4ELi2ELi2ELb0ELb0EN7cutlass6half_tE19Flash_kernel_traitsILi256ELi64ELi64ELi8ES3_EELb0ELb0ELb1ELb0ELb0ELb0ELb0EEEvNS_16Flash_bwd_paramsE:
.text._ZN5flash44flash_bwd_dq_dk_dv_loop_seqk_parallel_kernelI23Flash_bwd_kernel_traitsILi256ELi64ELi64ELi8ELi4ELi2ELi2ELb0ELb0EN7cutlass6half_tE19Flash_kernel_traitsILi256ELi64ELi64ELi8ES3_EELb0ELb0ELb1ELb0ELb0ELb0ELb0EEEvNS_16Flash_bwd_paramsE:
        /* <DEDUP_REMOVED lines=17> */
[----:B------:R-:W-:Y:S01]  /*0110*/  ULDC.64 UR6, c[0x0][0x208] ;  /* 0x0000820000067ab9 */ /* 0x000fe20000000a00 */
[----:B------:R-:W-:Y:S01]  /*0120*/  ULDC UR58, c[0x0][0x394] ;  /* 0x0000e500003a7ab9 */ /* 0x000fe20000000800 */
[----:B------:R-:W-:Y:S01]  /*0130*/  UMOV UR59, 0xffff8000 ;  /* 0xffff8000003b7882 */ /* 0x000fe20000000000 */
[----:B------:R-:W3:Y:S08]  /*0140*/  S2UR UR48, SR_CTAID.Y ;  /* 0x00000000003079c3 */ /* 0x000ef00000002600 */
[----:B------:R-:W4:Y:S01]  /*0150*/  S2UR UR54, SR_CTAID.Z ;  /* 0x00000000003679c3 */ /* 0x000f220000002700 */
[----:B--2---:R-:W-:Y:S01]  /*0160*/  ULEA UR4, UR4, UR5, 0x18 ;  /* 0x0000000504047291 */ /* 0x004fe2000f8ec03f */
[----:B-1----:R-:W-:Y:S01]  /*0170*/  SHF.R.S32.HI R21, RZ, 0x1f, R4 ;  /* 0x0000001fff157819 */ /* 0x002fe20000011404 */
[----:B---3--:R-:W-:-:S02]  /*0180*/  USHF.L.U32 UR5, UR48, 0x7, URZ ;  /* 0x0000000730057899 */ /* 0x008fc4000800063f */
[----:B------:R-:W-:Y:S01]  /*0190*/  USHF.R.S32.HI UR8, URZ, 0x1f, UR48 ;  /* 0x0000001f3f087899 */ /* 0x000fe20008011430 */
[CC--:B------:R-:W-:Y:S02]  /*01a0*/  LEA.HI R9, R21.reuse, R4.reuse, RZ, 0x5 ;  /* 0x0000000415097211 */ /* 0x0c0fe400078f28ff */
[----:B------:R-:W-:Y:S02]  /*01b0*/  LEA.HI R19, R21, R4, RZ, 0x3 ;  /* 0x0000000415137211 */ /* 0x000fe400078f18ff */
[--C-:B------:R-:W-:Y:S02]  /*01c0*/  SHF.R.S32.HI R6, RZ, 0x5, R9.reuse ;  /* 0x00000005ff067819 */ /* 0x100fe40000011409 */
[----:B------:R-:W-:Y:S02]  /*01d0*/  SHF.R.S32.HI R7, RZ, 0x1f, R9 ;  /* 0x0000001fff077819 */ /* 0x000fe40000011409 */
[-C--:B------:R-:W-:Y:S02]  /*01e0*/  LEA.HI R5, R9, R6.reuse, RZ, 0x1 ;  /* 0x0000000609057211 */ /* 0x080fe400078f08ff */
[----:B------:R-:W-:-:S02]  /*01f0*/  LEA.HI R7, R7, R6, RZ, 0x2 ;  /* 0x0000000607077211 */ /* 0x000fc400078f10ff */
[----:B------:R-:W-:Y:S02]  /*0200*/  LOP3.LUT R5, R5, 0xfffffffe, RZ, 0xc0, !PT ;  /* 0xfffffffe05057812 */ /* 0x000fe400078ec0ff */
[----:B------:R-:W-:Y:S02]  /*0210*/  LOP3.LUT R7, R7, 0xfffffffc, RZ, 0xc0, !PT ;  /* 0xfffffffc07077812 */ /* 0x000fe400078ec0ff */
[-C--:B------:R-:W-:Y:S01]  /*0220*/  LEA.HI R3, R21, R4.reuse, RZ, 0x4 ;  /* 0x0000000415037211 */ /* 0x080fe200078f20ff */
[C---:B------:R-:W-:Y:S01]  /*0230*/  IMAD.IADD R5, R6.reuse, 0x1, -R5 ;  /* 0x0000000106057824 */ /* 0x040fe200078e0a05 */
[----:B------:R-:W-:Y:S01]  /*0240*/  LOP3.LUT R11, R19, 0xfffffff8, RZ, 0xc0, !PT ;  /* 0xfffffff8130b7812 */ /* 0x000fe200078ec0ff */
[----:B------:R-:W-:Y:S01]  /*0250*/  IMAD.IADD R7, R6, 0x1, -R7 ;  /* 0x0000000106077824 */ /* 0x000fe200078e0a07 */
[----:B------:R-:W-:Y:S02]  /*0260*/  SHF.R.S32.HI R6, RZ, 0x3, R19 ;  /* 0x00000003ff067819 */ /* 0x000fe40000011413 */
[----:B------:R-:W-:Y:S01]  /*0270*/  SHF.R.S32.HI R0, RZ, 0x4, R3 ;  /* 0x00000004ff007819 */ /* 0x000fe20000011403 */
[----:B------:R-:W-:Y:S01]  /*0280*/  IMAD.IADD R12, R4, 0x1, -R11 ;  /* 0x00000001040c7824 */ /* 0x000fe200078e0a0b */
[----:B------:R-:W-:Y:S01]  /*0290*/  LEA.HI R10, R21, R4, RZ, 0x2 ;  /* 0x00000004150a7211 */ /* 0x000fe200078f10ff */
[----:B------:R-:W-:Y:S01]  /*02a0*/  IMAD.SHL.U32 R6, R6, 0x40, RZ ;  /* 0x0000004006067824 */ /* 0x000fe200078e00ff */
[C---:B------:R-:W-:Y:S01]  /*02b0*/  LEA.HI R2, R3.reuse, R0, RZ, 0x1 ;  /* 0x0000000003027211 */ /* 0x040fe200078f08ff */
[----:B------:R-:W-:Y:S01]  /*02c0*/  IMAD.SHL.U32 R16, R12, 0x8, RZ ;  /* 0x000000080c107824 */ /* 0x000fe200078e00ff */
[----:B------:R-:W-:-:S02]  /*02d0*/  LOP3.LUT R3, R3, 0xfffffff0, RZ, 0xc0, !PT ;  /* 0xfffffff003037812 */ /* 0x000fc400078ec0ff */
[----:B------:R-:W-:Y:S02]  /*02e0*/  LOP3.LUT R6, R6, 0x1c0, RZ, 0xc0, !PT ;  /* 0x000001c006067812 */ /* 0x000fe400078ec0ff */
[--C-:B------:R-:W-:Y:S01]  /*02f0*/  SHF.R.S32.HI R13, RZ, 0x2, R10.reuse ;  /* 0x00000002ff0d7819 */ /* 0x100fe2000001140a */
[----:B------:R-:W-:Y:S01]  /*0300*/  IMAD.IADD R14, R4, 0x1, -R3 ;  /* 0x00000001040e7824 */ /* 0x000fe200078e0a03 */
[----:B------:R-:W-:Y:S01]  /*0310*/  SHF.R.S32.HI R8, RZ, 0x1f, R10 ;  /* 0x0000001fff087819 */ /* 0x000fe2000001140a */
[----:B------:R-:W-:Y:S01]  /*0320*/  STL [R1+0x10], R16 ;  /* 0x0000101001007387 */ /* 0x000fe20000100800 */
[----:B------:R-:W-:Y:S02]  /*0330*/  SHF.R.U32.HI R11, RZ, 0x3, R6 ;  /* 0x00000003ff0b7819 */ /* 0x000fe40000011606 */
[----:B------:R-:W-:Y:S02]  /*0340*/  LOP3.LUT R6, R6, 0x38, R16, 0xf8, !PT ;  /* 0x0000003806067812 */ /* 0x000fe400078ef810 */
[----:B------:R-:W-:-:S02]  /*0350*/  SHF.R.S32.HI R3, RZ, 0x1f, R14 ;  /* 0x0000001fff037819 */ /* 0x000fc4000001140e */
[----:B------:R-:W-:Y:S02]  /*0360*/  LEA.HI R8, R8, R13, RZ, 0x3 ;  /* 0x0000000d08087211 */ /* 0x000fe400078f18ff */
[----:B------:R-:W-:Y:S02]  /*0370*/  LOP3.LUT R11, R6, R11, RZ, 0x3c, !PT ;  /* 0x0000000b060b7212 */ /* 0x000fe400078e3cff */
[----:B------:R-:W-:Y:S02]  /*0380*/  LEA.HI R6, R3, R14, RZ, 0x3 ;  /* 0x0000000e03067211 */ /* 0x000fe400078f18ff */
[----:B------:R-:W-:Y:S02]  /*0390*/  LOP3.LUT R8, R8, 0xfffffff8, RZ, 0xc0, !PT ;  /* 0xfffffff808087812 */ /* 0x000fe400078ec0ff */
[----:B------:R-:W-:Y:S02]  /*03a0*/  LOP3.LUT R9, R9, 0xffffffe0, RZ, 0xc0, !PT ;  /* 0xffffffe009097812 */ /* 0x000fe400078ec0ff */
[C---:B------:R-:W-:Y:S01]  /*03b0*/  LOP3.LUT P4, RZ, R12.reuse, 0x4, RZ, 0xc0, !PT ;  /* 0x000000040cff7812 */ /* 0x040fe2000788c0ff */
[----:B------:R-:W-:Y:S01]  /*03c0*/  IMAD.IADD R8, R13, 0x1, -R8 ;  /* 0x000000010d087824 */ /* 0x000fe200078e0a08 */
[C---:B------:R-:W-:Y:S01]  /*03d0*/  LOP3.LUT P3, RZ, R12.reuse, 0x2, RZ, 0xc0, !PT ;  /* 0x000000020cff7812 */ /* 0x040fe2000786c0ff */
[----:B------:R-:W-:Y:S01]  /*03e0*/  IMAD.SHL.U32 R12, R12, 0x40, RZ ;  /* 0x000000400c0c7824 */ /* 0x000fe200078e00ff */
[----:B------:R-:W-:Y:S01]  /*03f0*/  LOP3.LUT R3, R6, 0xfffffff8, RZ, 0xc0, !PT ;  /* 0xfffffff806037812 */ /* 0x000fe200078ec0ff */
[----:B------:R-:W-:Y:S01]  /*0400*/  IMAD.IADD R9, R4, 0x1, -R9 ;  /* 0x0000000104097824 */ /* 0x000fe200078e0a09 */
[----:B------:R-:W-:Y:S01]  /*0410*/  LOP3.LUT R2, R2, 0xfffffffe, RZ, 0xc0, !PT ;  /* 0xfffffffe02027812 */ /* 0x000fe200078ec0ff */
[----:B------:R-:W-:Y:S01]  /*0420*/  IMAD.SHL.U32 R13, R5, 0x10, RZ ;  /* 0x00000010050d7824 */ /* 0x000fe200078e00ff */
[----:B------:R-:W-:Y:S01]  /*0430*/  LOP3.LUT R12, R12, 0x1c0, RZ, 0xc0, !PT ;  /* 0x000001c00c0c7812 */ /* 0x000fe200078ec0ff */
[----:B------:R-:W-:Y:S01]  /*0440*/  IMAD.IADD R3, R14, 0x1, -R3 ;  /* 0x000000010e037824 */ /* 0x000fe200078e0a03 */
[----:B------:R-:W-:Y:S01]  /*0450*/  LEA.HI R14, R21, R4, RZ, 0x6 ;  /* 0x00000004150e7211 */ /* 0x000fe200078f30ff */
[----:B------:R-:W-:Y:S01]  /*0460*/  IMAD.IADD R2, R0, 0x1, -R2 ;  /* 0x0000000100027824 */ /* 0x000fe200078e0a02 */
[----:B------:R-:W-:Y:S01]  /*0470*/  SHF.R.S32.HI R0, RZ, 0x1f, R9 ;  /* 0x0000001fff007819 */ /* 0x000fe20000011409 */
[----:B------:R-:W-:Y:S01]  /*0480*/  IMAD.SHL.U32 R6, R6, 0x40, RZ ;  /* 0x0000004006067824 */ /* 0x000fe200078e00ff */
[----:B------:R-:W-:Y:S01]  /*0490*/  LOP3.LUT R246, R12, 0x10, R13, 0xf8, !PT ;  /* 0x000000100cf67812 */ /* 0x000fe200078ef80d */
[C---:B------:R-:W-:Y:S01]  /*04a0*/  IMAD.SHL.U32 R251, R2.reuse, 0x20, RZ ;  /* 0x0000002002fb7824 */ /* 0x040fe200078e00ff */
[----:B------:R-:W-:Y:S01]  /*04b0*/  SHF.R.S32.HI R14, RZ, 0x6, R14 ;  /* 0x00000006ff0e7819 */ /* 0x000fe2000001140e */
[----:B------:R-:W-:Y:S01]  /*04c0*/  IMAD.SHL.U32 R245, R2, 0x8, RZ ;  /* 0x0000000802f57824 */ /* 0x000fe200078e00ff */
[----:B------:R-:W-:-:S02]  /*04d0*/  LOP3.LUT R250, R12, 0x8, R19, 0xf8, !PT ;  /* 0x000000080cfa7812 */ /* 0x000fc400078ef813 */
[----:B------:R-:W-:Y:S01]  /*04e0*/  SHF.R.U32.HI R13, RZ, 0x3, R12 ;  /* 0x00000003ff0d7819 */ /* 0x000fe2000001160c */
[----:B------:R-:W-:Y:S01]  /*04f0*/  IMAD.SHL.U32 R12, R2, 0x200, RZ ;  /* 0x00000200020c7824 */ /* 0x000fe200078e00ff */
[----:B------:R-:W-:Y:S01]  /*0500*/  LEA.HI R0, R0, R9, RZ, 0x2 ;  /* 0x0000000900007211 */ /* 0x000fe200078f10ff */
[----:B------:R-:W-:Y:S01]  /*0510*/  IMAD R11, R14, 0x200, R11 ;  /* 0x000002000e0b7824 */ /* 0x000fe200078e020b */
[----:B------:R-:W-:Y:S01]  /*0520*/  LOP3.LUT R246, R246, 0x8, R19, 0xf8, !PT ;  /* 0x00000008f6f67812 */ /* 0x000fe200078ef813 */
[----:B------:R-:W-:Y:S01]  /*0530*/  IMAD.SHL.U32 R14, R14, 0x8, RZ ;  /* 0x000000080e0e7824 */ /* 0x000fe200078e00ff */
[----:B------:R-:W-:Y:S02]  /*0540*/  LEA.HI R9, R21, R4, RZ, 0x7 ;  /* 0x0000000415097211 */ /* 0x000fe400078f38ff */
[----:B------:R-:W-:Y:S01]  /*0550*/  LOP3.LUT R250, R250, R13, RZ, 0x3c, !PT ;  /* 0x0000000dfafa7212 */ /* 0x000fe200078e3cff */
[----:B------:R1:W-:Y:S01]  /*0560*/  STL [R1+0x8], R11 ;  /* 0x0000080b01007387 */ /* 0x0003e20000100800 */
[----:B------:R-:W-:-:S02]  /*0570*/  LOP3.LUT R246, R12, R246, R13, 0xf6, !PT ;  /* 0x000000f60cf67212 */ /* 0x000fc400078ef60d */
[----:B------:R-:W-:Y:S02]  /*0580*/  SHF.R.S32.HI R9, RZ, 0x7, R9 ;  /* 0x00000007ff097819 */ /* 0x000fe40000011409 */
[----:B------:R-:W-:Y:S02]  /*0590*/  LOP3.LUT R13, R10, 0x7ffffffc, RZ, 0xc0, !PT ;  /* 0x7ffffffc0a0d7812 */ /* 0x000fe400078ec0ff */
[----:B------:R-:W-:Y:S01]  /*05a0*/  LOP3.LUT R15, R8, 0x1, RZ, 0xc0, !PT ;  /* 0x00000001080f7812 */ /* 0x000fe200078ec0ff */
[----:B------:R-:W-:Y:S01]  /*05b0*/  IMAD R17, R9, 0x800, R12 ;  /* 0x0000080009117824 */ /* 0x000fe200078e020c */
[----:B------:R-:W-:Y:S01]  /*05c0*/  SEL R249, R249, 0xffffffe0, !P3 ;  /* 0xffffffe0f9f97807 */ /* 0x000fe20005800000 */
[C---:B------:R-:W-:Y:S01]  /*05d0*/  IMAD.IADD R10, R4.reuse, 0x1, -R13 ;  /* 0x00000001040a7824 */ /* 0x040fe200078e0a0d */
[----:B------:R-:W-:Y:S01]  /*05e0*/  ISETP.NE.U32.AND P0, PT, R15, 0x1, PT ;  /* 0x000000010f00780c */ /* 0x000fe20003f05070 */
[----:B------:R-:W-:Y:S01]  /*05f0*/  IMAD.SHL.U32 R13, R4, 0x2, RZ ;  /* 0x00000002040d7824 */ /* 0x000fe200078e00ff */
[----:B------:R-:W-:Y:S01]  /*0600*/  LOP3.LUT R4, R14, 0x18, RZ, 0xc0, !PT ;  /* 0x000000180e047812 */ /* 0x000fe200078ec0ff */
[----:B------:R-:W-:Y:S01]  /*0610*/  IMAD.SHL.U32 R12, R9, 0x20, RZ ;  /* 0x00000020090c7824 */ /* 0x000fe200078e00ff */
[----:B------:R-:W-:Y:S01]  /*0620*/  R2P PR, R8, 0x6 ;  /* 0x0000000608007804 */ /* 0x000fe20000000000 */
[----:B------:R-:W-:Y:S01]  /*0630*/  IMAD.SHL.U32 R10, R10, 0x2, RZ ;  /* 0x000000020a0a7824 */ /* 0x000fe200078e00ff */
[----:B------:R-:W-:Y:S01]  /*0640*/  LOP3.LUT R251, R4, 0x20, R251, 0xf8, !PT ;  /* 0x0000002004fb7812 */ /* 0x000fe200078ef8fb */
[----:B------:R-:W-:Y:S01]  /*0650*/  IMAD.IADD R250, R17, 0x1, R250 ;  /* 0x0000000111fa7824 */ /* 0x000fe200078e02fa */
[----:B------:R-:W-:-:S02]  /*0660*/  SEL R247, R247, 0xffffffc0, !P4 ;  /* 0xffffffc0f7f77807 */ /* 0x000fc40006000000 */
[----:B------:R-:W-:Y:S01]  /*0670*/  LEA R246, R246, UR4, 0x1 ;  /* 0x00000004f6f67c11 */ /* 0x000fe2000f8e08ff */
[----:B------:R-:W-:Y:S02]  /*0680*/  IMAD.SHL.U32 R250, R250, 0x2, RZ ;  /* 0x00000002fafa7824 */ /* 0x000fe400078e00ff */
[----:B-1----:R-:W-:Y:S01]  /*0690*/  IMAD.SHL.U32 R11, R8, 0x40, RZ ;  /* 0x00000040080b7824 */ /* 0x002fe200078e00ff */
[----:B------:R-:W-:-:S04]  /*06a0*/  LOP3.LUT R8, R12, 0x6, R13, 0xf8, !PT ;  /* 0x000000060c087812 */ /* 0x000fc800078ef80d */
[----:B------:R-:W-:Y:S01]  /*06b0*/  LOP3.LUT R11, R11, 0x1c0, RZ, 0xc0, !PT ;  /* 0x000001c00b0b7812 */ /* 0x000fe200078ec0ff */
[----:B------:R1:W-:Y:S03]  /*06c0*/  STL [R1], R8 ;  /* 0x0000000801007387 */ /* 0x0003e60000100800 */
[----:B------:R-:W-:Y:S02]  /*06d0*/  LOP3.LUT R12, R11, 0x20, R12, 0xf8, !PT ;  /* 0x000000200b0c7812 */ /* 0x000fe400078ef80c */
[----:B------:R-:W-:-:S04]  /*06e0*/  SHF.R.U32.HI R9, RZ, 0x3, R11 ;  /* 0x00000003ff097819 */ /* 0x000fc8000001160b */
[----:B------:R-:W-:Y:S02]  /*06f0*/  LOP3.LUT R13, R12, R9, RZ, 0x3c, !PT ;  /* 0x000000090c0d7212 */ /* 0x000fe400078e3cff */
[----:B------:R-:W-:Y:S01]  /*0700*/  LOP3.LUT R9, R9, R11, R4, 0x1e, !PT ;  /* 0x0000000b09097212 */ /* 0x000fe200078e1e04 */
[--C-:B-1----:R-:W-:Y:S02]  /*0710*/  IMAD R8, R7, 0x400, R10.reuse ;  /* 0x0000040007087824 */ /* 0x102fe400078e020a */
[----:B------:R-:W-:Y:S02]  /*0720*/  IMAD R10, R5, 0x400, R10 ;  /* 0x00000400050a7824 */ /* 0x000fe400078e020a */
[----:B------:R-:W-:Y:S02]  /*0730*/  IMAD.IADD R4, R8, 0x1, R13 ;  /* 0x0000000108047824 */ /* 0x000fe400078e020d */
[----:B------:R-:W-:Y:S02]  /*0740*/  IMAD.SHL.U32 R8, R3, 0x40, RZ ;  /* 0x0000004003087824 */ /* 0x000fe400078e00ff */
[----:B------:R-:W-:-:S03]  /*0750*/  IMAD.IADD R3, R10, 0x1, R9 ;  /* 0x000000010a037824 */ /* 0x000fc600078e0209 */
[----:B------:R-:W-:-:S04]  /*0760*/  LOP3.LUT R8, R8, 0x1c0, RZ, 0xc0, !PT ;  /* 0x000001c008087812 */ /* 0x000fc800078ec0ff */
[--C-:B------:R-:W-:Y:S02]  /*0770*/  SHF.R.U32.HI R2, RZ, 0x3, R8.reuse ;  /* 0x00000003ff027819 */ /* 0x100fe40000011608 */
[----:B------:R-:W-:Y:S02]  /*0780*/  LOP3.LUT R245, R8, 0x8, R245, 0xf8, !PT ;  /* 0x0000000808f57812 */ /* 0x000fe400078ef8f5 */
[----:B------:R-:W-:Y:S02]  /*0790*/  LOP3.LUT R251, R2, R251, R8, 0x1e, !PT ;  /* 0x000000fb02fb7212 */ /* 0x000fe400078e1e08 */
[----:B------:R-:W-:Y:S02]  /*07a0*/  SHF.R.S32.HI R8, RZ, 0x2, R0 ;  /* 0x00000002ff087819 */ /* 0x000fe40000011400 */
[----:B------:R-:W-:Y:S02]  /*07b0*/  LOP3.LUT R245, R245, R2, RZ, 0x3c, !PT ;  /* 0x00000002f5f57212 */ /* 0x000fe400078e3cff */
[----:B------:R-:W-:Y:S01]  /*07c0*/  LOP3.LUT R0, R6, 0xfffffe00, RZ, 0xc0, !PT ;  /* 0xfffffe0006007812 */ /* 0x000fe200078ec0ff */
[----:B------:R-:W-:-:S02]  /*07d0*/  IMAD R2, R7, 0x10, R8 ;  /* 0x0000001007027824 */ /* 0x000fc400078e0208 */
[----:B------:R-:W-:Y:S01]  /*07e0*/  IMAD.U32 R6, RZ, RZ, UR5 ;  /* 0x00000005ff067e24 */ /* 0x000fe2000f8e00ff */
[----:B----4-:R-:W-:Y:S01]  /*07f0*/  USHF.R.S32.HI UR5, URZ, 0x1f, UR54 ;  /* 0x0000001f3f057899 */ /* 0x010fe20008011436 */
[----:B------:R-:W-:Y:S01]  /*0800*/  IMAD R252, R7, 0x400, R0 ;  /* 0x0000040007fc7824 */ /* 0x000fe200078e0200 */
[----:B------:R1:W-:Y:S01]  /*0810*/  STL [R1+0x4], R2 ;  /* 0x0000040201007387 */ /* 0x0003e20000100800 */
[----:B------:R-:W-:Y:S02]  /*0820*/  LOP3.LUT R251, R251, R0, RZ, 0xfc, !PT ;  /* 0x00000000fbfb7212 */ /* 0x000fe400078efcff */
[----:B------:R-:W-:Y:S01]  /*0830*/  IMAD.IADD R252, R252, 0x1, R245 ;  /* 0x00000001fcfc7824 */ /* 0x000fe200078e02f5 */
[----:B------:R-:W-:-:S05]  /*0840*/  LEA R6, R4, UR4, 0x1 ;  /* 0x0000000404067c11 */ /* 0x000fca000f8e08ff */
[----:B------:R2:W-:Y:S01]  /*0850*/  STL [R1+0x1c], R6 ;  /* 0x00001c0601007387 */ /* 0x0005e20000100800 */
[----:B-1----:R-:W-:Y:S02]  /*0860*/  IMAD R2, R5, 0x400, R0 ;  /* 0x0000040005027824 */ /* 0x002fe400078e0200 */
[----:B------:R-:W-:Y:S02]  /*0870*/  IMAD.U32 R0, RZ, RZ, UR5 ;  /* 0x00000005ff007e24 */ /* 0x000fe4000f8e00ff */
[----:B------:R-:W-:Y:S02]  /*0880*/  IMAD.IADD R245, R245, 0x1, R2 ;  /* 0x00000001f5f57824 */ /* 0x000fe400078e0202 */
[----:B------:R-:W-:Y:S01]  /*0890*/  IMAD.U32 R0, RZ, RZ, UR8 ;  /* 0x00000008ff007e24 */ /* 0x000fe2000f8e00ff */
[----:B------:R-:W-:Y:S01]  /*08a0*/  UIADD3 UR8, UR4, 0x18000, URZ ;  /* 0x0001800004087890 */ /* 0x000fe2000fffe03f */
[----:B------:R-:W-:Y:S02]  /*08b0*/  IMAD.MOV.U32 R2, RZ, RZ, -0x10 ;  /* 0xfffffff0ff027424 */ /* 0x000fe400078e00ff */
[----:B------:R-:W-:-:S02]  /*08c0*/  VIADD R5, R6, 0x20 ;  /* 0x0000002006057836 */ /* 0x000fc40000000000 */
[----:B------:R-:W-:Y:S01]  /*08d0*/  @P1 VIADD R5, R6, 0xffffffe0 ;  /* 0xffffffe006051836 */ /* 0x000fe20000000000 */
[----:B------:R-:W-:Y:S01]  /*08e0*/  SEL R2, R2, 0x10, !P0 ;  /* 0x0000001002027807 */ /* 0x000fe20004000000 */
[----:B------:R-:W-:Y:S01]  /*08f0*/  VIADD R248, R250, UR8 ;  /* 0x00000008faf87c36 */ /* 0x000fe20008000000 */
[----:B------:R-:W-:Y:S01]  /*0900*/  LEA R3, R3, UR8, 0x1 ;  /* 0x0000000803037c11 */ /* 0x000fe2000f8e08ff */
[----:B------:R-:W-:Y:S01]  /*0910*/  IMAD.U32 R0, RZ, RZ, UR5 ;  /* 0x00000005ff007e24 */ /* 0x000fe2000f8e00ff */
[----:B------:R-:W-:Y:S01]  /*0920*/  UIADD3 UR5, UR4, 0x28000, URZ ;  /* 0x0002800004057890 */ /* 0x000fe2000fffe03f */
[----:B--2---:R-:W-:Y:S02]  /*0930*/  IMAD.IADD R6, R6, 0x1, R2 ;  /* 0x0000000106067824 */ /* 0x004fe400078e0202 */
[C---:B------:R-:W-:Y:S01]  /*0940*/  VIADD R4, R3.reuse, 0x40 ;  /* 0x0000004003047836 */ /* 0x040fe20000000000 */
[----:B------:R1:W-:Y:S01]  /*0950*/  STL [R1+0x18], R3 ;  /* 0x0000180301007387 */ /* 0x0003e20000100800 */
[----:B------:R-:W-:Y:S01]  /*0960*/  @P2 VIADD R4, R3, 0xffffffc0 ;  /* 0xffffffc003042836 */ /* 0x000fe20000000000 */
[----:B------:R-:W-:Y:S01]  /*0970*/  LEA R245, R245, UR5, 0x1 ;  /* 0x00000005f5f57c11 */ /* 0x000fe2000f8e08ff */
[----:B------:R-:W-:Y:S01]  /*0980*/  IMAD.IADD R2, R2, 0x1, R5 ;  /* 0x0000000102027824 */ /* 0x000fe200078e0205 */
[----:B------:R1:W-:Y:S01]  /*0990*/  STL [R1+0x28], R6 ;  /* 0x0000280601007387 */ /* 0x0003e20000100800 */
[----:B------:R-:W-:-:S02]  /*09a0*/  IMAD.IADD R249, R248, 0x1, R249 ;  /* 0x00000001f8f97824 */ /* 0x000fc400078e02f9 */
[--C-:B------:R-:W-:Y:S01]  /*09b0*/  IMAD.IADD R248, R248, 0x1, R247.reuse ;  /* 0x00000001f8f87824 */ /* 0x100fe200078e02f7 */
[----:B------:R1:W-:Y:S01]  /*09c0*/  STL [R1+0x20], R5 ;  /* 0x0000200501007387 */ /* 0x0003e20000100800 */
[----:B------:R-:W-:Y:S02]  /*09d0*/  IMAD.IADD R0, R247, 0x1, R246 ;  /* 0x00000001f7007824 */ /* 0x000fe400078e02f6 */
[----:B------:R-:W-:Y:S01]  /*09e0*/  IMAD.IADD R247, R249, 0x1, R247 ;  /* 0x00000001f9f77824 */ /* 0x000fe200078e02f7 */
[----:B------:R1:W-:Y:S04]  /*09f0*/  STL [R1+0x24], R4 ;  /* 0x0000240401007387 */ /* 0x0003e80000100800 */
[----:B------:R1:W-:Y:S02]  /*0a00*/  STL [R1+0x44], R2 ;  /* 0x0000440201007387 */ /* 0x0003e40000100800 */
.L_x_747:
        /* <DEDUP_REMOVED lines=16> */
[----:B------:R-:W-:Y:S02]  /*0b10*/  @UP4 UIADD3 UR10, UP2, UR16, UR10, URZ ;  /* 0x0000000a100a4290 */ /* 0x000fe4000ff5e03f */
[----:B------:R-:W-:Y:S02]  /*0b20*/  UISETP.NE.AND.EX UP0, UPT, UR9, URZ, UPT, UP0 ;  /* 0x0000003f0900728c */ /* 0x000fe4000bf05300 */
[----:B------:R-:W-:Y:S01]  /*0b30*/  @UP3 UIADD3.X UR9, UR5, UR13, URZ, UP1, !UPT ;  /* 0x0000000d05093290 */ /* 0x000fe20008ffe43f */
[----:B---3--:R-:W-:Y:S01]  /*0b40*/  IMAD.U32 R14, RZ, RZ, UR8 ;  /* 0x00000008ff0e7e24 */ /* 0x008fe2000f8e00ff */
[----:B------:R-:W-:Y:S01]  /*0b50*/  @UP4 UIADD3.X UR11, UR5, UR11, URZ, UP2, !UPT ;  /* 0x0000000b050b4290 */ /* 0x000fe200097fe43f */
[----:B-12-4-:R-:W-:Y:S01]  /*0b60*/  IMAD.U32 R4, RZ, RZ, UR10 ;  /* 0x0000000aff047e24 */ /* 0x016fe2000f8e00ff */
[----:B------:R-:W-:Y:S01]  /*0b70*/  ULDC.U8 UR17, c[0x0][0x3c2] ;  /* 0x0000f08000117ab9 */ /* 0x000fe20000000000 */
[----:B------:R-:W-:Y:S01]  /*0b80*/  ULDC.64 UR12, c[0x0][0x2f8] ;  /* 0x0000be00000c7ab9 */ /* 0x000fe20000000a00 */
[----:B------:R-:W-:Y:S01]  /*0b90*/  UISETP.NE.AND UP4, UPT, UR17, URZ, UPT ;  /* 0x0000003f1100728c */ /* 0x000fe2000bf85270 */
[----:B------:R-:W-:Y:S01]  /*0ba0*/  IMAD.U32 R15, RZ, RZ, UR9 ;  /* 0x00000009ff0f7e24 */ /* 0x000fe2000f8e00ff */
[----:B------:R-:W-:Y:S01]  /*0bb0*/  UISETP.EQ.U32.AND UP2, UPT, UR12, URZ, UPT ;  /* 0x0000003f0c00728c */ /* 0x000fe2000bf42070 */
[----:B------:R-:W-:Y:S01]  /*0bc0*/  IMAD.U32 R5, RZ, RZ, UR11 ;  /* 0x0000000bff057e24 */ /* 0x000fe2000f8e00ff */
[----:B------:R-:W-:Y:S01]  /*0bd0*/  UIADD3 UR10, UP1, UR16, UR12, URZ ;  /* 0x0000000c100a7290 */ /* 0x000fe2000ff3e03f */
[----:B------:R-:W-:Y:S01]  /*0be0*/  PLOP3.LUT P3, PT, PT, PT, UP0, 0x80, 0x0 ;  /* 0x000000000000781c */ /* 0x000fe20003f6f008 */
[----:B------:R-:W-:Y:S01]  /*0bf0*/  UISETP.EQ.OR.EX UP2, UPT, UR13, URZ, !UP4, UP2 ;  /* 0x0000003f0d00728c */ /* 0x000fe2000e742720 */
[----:B------:R-:W2:Y:S01]  /*0c00*/  @P0 LDG.E R2, desc[UR6][R14.64] ;  /* 0x000000060e020981 */ /* 0x000ea2000c1e1900 */
[----:B------:R-:W-:Y:S01]  /*0c10*/  UIADD3.X UR5, UR5, UR13, URZ, UP1, !UPT ;  /* 0x0000000d05057290 */ /* 0x000fe20008ffe43f */
[----:B------:R-:W-:Y:S01]  /*0c20*/  IMAD.U32 R12, RZ, RZ, UR15 ;  /* 0x0000000fff0c7e24 */ /* 0x000fe2000f8e00ff */
[----:B------:R-:W1:Y:S02]  /*0c30*/  S2R R9, SR_TID.X ;  /* 0x0000000000097919 */ /* 0x000e640000002100 */
[----:B------:R-:W-:Y:S01]  /*0c40*/  PLOP3.LUT P2, PT, PT, PT, UP2, 0x80, 0x0 ;  /* 0x000000000000781c */ /* 0x000fe20003f4f028 */
[----:B------:R-:W-:Y:S01]  /*0c50*/  IMAD.U32 R13, RZ, RZ, UR14 ;  /* 0x0000000eff0d7e24 */ /* 0x000fe2000f8e00ff */
[----:B------:R-:W3:Y:S01]  /*0c60*/  S2UR UR50, SR_CTAID.X ;  /* 0x00000000003279c3 */ /* 0x000ee20000002500 */
[----:B------:R-:W4:Y:S01]  /*0c70*/  @P1 LDG.E R4, desc[UR6][R4.64] ;  /* 0x0000000604041981 */ /* 0x000f22000c1e1900 */
[----:B------:R-:W-:Y:S01]  /*0c80*/  IMAD.U32 R10, RZ, RZ, UR10 ;  /* 0x0000000aff0a7e24 */ /* 0x000fe2000f8e00ff */
[----:B------:R-:W-:Y:S01]  /*0c90*/  UMOV UR23, URZ ;  /* 0x0000003f00177c82 */ /* 0x000fe20008000000 */
[----:B------:R-:W-:Y:S01]  /*0ca0*/  IMAD.U32 R11, RZ, RZ, UR5 ;  /* 0x00000005ff0b7e24 */ /* 0x000fe2000f8e00ff */
[----:B------:R-:W5:Y:S01]  /*0cb0*/  @P3 LDG.E R6, desc[UR6][R12.64] ;  /* 0x000000060c063981 */ /* 0x000f62000c1e1900 */
[----:B------:R-:W-:-:S03]  /*0cc0*/  @!UP3 ULDC.64 UR8, c[0x0][0x318] ;  /* 0x0000c6000008bab9 */ /* 0x000fc60000000a00 */
[----:B------:R-:W5:Y:S04]  /*0cd0*/  @P3 LDG.E R3, desc[UR6][R12.64+0x4] ;  /* 0x000004060c033981 */ /* 0x000f68000c1e1900 */
[----:B------:R-:W5:Y:S01]  /*0ce0*/  @!P2 LDG.E R5, desc[UR6][R10.64] ;  /* 0x000000060a05a981 */ /* 0x000f62000c1e1900 */
        /* <DEDUP_REMOVED lines=9> */
[----:B---3--:R-:W-:Y:S01]  /*0d80*/  USHF.L.U32 UR15, UR50, 0x6, URZ ;  /* 0x00000006320f7899 */ /* 0x008fe2000800063f */
[----:B-1----:R-:W-:Y:S02]  /*0d90*/  SHF.R.S32.HI R8, RZ, 0x1f, R9 ;  /* 0x0000001fff087819 */ /* 0x002fe40000011409 */
[----:B--2---:R-:W-:Y:S02]  /*0da0*/  @P0 R2UR UR10, R2 ;  /* 0x00000000020a02ca */ /* 0x004fe400000e0000 */
[----:B------:R-:W-:-:S04]  /*0db0*/  ISETP.NE.U32.AND P0, PT, RZ, UR12, PT ;  /* 0x0000000cff007c0c */ /* 0x000fc8000bf05070 */
[----:B------:R-:W-:Y:S02]  /*0dc0*/  ISETP.NE.AND.EX P0, PT, RZ, UR13, PT, P0 ;  /* 0x0000000dff007c0c */ /* 0x000fe4000bf05300 */
[----:B----4-:R-:W-:Y:S02]  /*0dd0*/  @P1 R2UR UR23, R4 ;  /* 0x00000000041712ca */ /* 0x010fe400000e0000 */
[----:B-----5:R-:W-:Y:S02]  /*0de0*/  @P3 R2UR UR5, R6 ;  /* 0x00000000060532ca */ /* 0x020fe400000e0000 */
[----:B------:R-:W-:-:S09]  /*0df0*/  @P3 R2UR UR12, R3 ;  /* 0x00000000030c32ca */ /* 0x000fd200000e0000 */
[----:B------:R-:W-:-:S03]  /*0e00*/  @UP3 UIADD3 UR8, UR10, -UR23, URZ ;  /* 0x800000170a083290 */ /* 0x000fc6000fffe03f */
[----:B------:R-:W-:Y:S01]  /*0e10*/  ULDC UR10, c[0x0][0x2c8] ;  /* 0x0000b200000a7ab9 */ /* 0x000fe20000000800 */
        /* <DEDUP_REMOVED lines=8> */
.L_x_699:
        /* <DEDUP_REMOVED lines=15> */
[----:B------:R-:W-:Y:S01]  /*0f90*/  ULDC.64 UR10, c[0x0][0x228] ;  /* 0x00008a00000a7ab9 */ /* 0x000fe20000000a00 */
[----:B------:R-:W-:Y:S01]  /*0fa0*/  ULDC UR24, c[0x0][0x394] ;  /* 0x0000e50000187ab9 */ /* 0x000fe20000000800 */
[----:B------:R-:W-:Y:S02]  /*0fb0*/  UIMAD.WIDE.U32 UR20, UR48, UR10, URZ ;  /* 0x0000000a301472a5 */ /* 0x000fe4000f8e003f */
[----:B------:R-:W-:Y:S02]  /*0fc0*/  UIMAD UR10, UR55, UR10, URZ ;  /* 0x0000000a370a72a4 */ /* 0x000fe4000f8e023f */
[----:B------:R-:W-:Y:S02]  /*0fd0*/  USHF.L.U32 UR18, UR48, 0x7, URZ ;  /* 0x0000000730127899 */ /* 0x000fe4000800063f */
[----:B------:R-:W-:Y:S01]  /*0fe0*/  UIMAD UR30, UR48, UR11, UR10 ;  /* 0x0000000b301e72a4 */ /* 0x000fe2000f8e020a */
[----:B------:R-:W-:-:S02]  /*0ff0*/  ULDC.U8 UR29, c[0x0][0x480] ;  /* 0x00012000001d7ab9 */ /* 0x000fc40000000000 */
[----:B------:R-:W-:Y:S01]  /*1000*/  @!UP2 ULDC.64 UR10, c[0x0][0x418] ;  /* 0x00010600000aaab9 */ /* 0x000fe20000000a00 */
[----:B------:R-:W-:Y:S01]  /*1010*/  ULDC.64 UR26, c[0x0][0x240] ;  /* 0x00009000001a7ab9 */ /* 0x000fe20000000a00 */
[----:B------:R-:W-:Y:S02]  /*1020*/  @!UP2 UIMAD UR12, UR55, UR10, URZ ;  /* 0x0000000a370ca2a4 */ /* 0x000fe4000f8e023f */
[----:B------:R-:W-:Y:S02]  /*1030*/  @!UP2 UIMAD.WIDE.U32 UR38, UR48, UR10, URZ ;  /* 0x0000000a3026a2a5 */ /* 0x000fe4000f8e003f */
[----:B------:R-:W-:Y:S02]  /*1040*/  @!UP2 UIMAD UR34, UR48, UR11, UR12 ;  /* 0x0000000b3022a2a4 */ /* 0x000fe4000f8e020c */
[----:B------:R-:W-:Y:S01]  /*1050*/  UIADD3 UR12, UR13, 0x3f, URZ ;  /* 0x0000003f0d0c7890 */ /* 0x000fe2000fffe03f */
[----:B-1----:R-:W-:Y:S01]  /*1060*/  IABS R5, R2 ;  /* 0x0000000200057213 */ /* 0x002fe20000000000 */
[----:B------:R-:W-:Y:S01]  /*1070*/  UIADD3 UR10, UR13, 0x40, UR9 ;  /* 0x000000400d0a7890 */ /* 0x000fe2000fffe009 */
[----:B------:R-:W-:Y:S01]  /*1080*/  ISETP.NE.AND P3, PT, R2, RZ, PT ;  /* 0x000000ff0200720c */ /* 0x000fe20003f65270 */
[----:B------:R-:W-:Y:S01]  /*1090*/  USHF.R.S32.HI UR25, URZ, 0x1f, UR12 ;  /* 0x0000001f3f197899 */ /* 0x000fe2000801140c */
[----:B------:R-:W1:Y:S01]  /*10a0*/  I2F.RP R14, R5 ;  /* 0x00000005000e7306 */ /* 0x000e620000209400 */
[----:B------:R-:W-:-:S02]  /*10b0*/  UIADD3 UR24, UR10, UR24, -UR8 ;  /* 0x000000180a187290 */ /* 0x000fc4000fffe808 */
[----:B------:R-:W-:Y:S02]  /*10c0*/  USEL UR31, UR18, URZ, UP0 ;  /* 0x0000003f121f7287 */ /* 0x000fe40008000000 */
[----:B------:R-:W-:Y:S02]  /*10d0*/  UISETP.NE.AND UP4, UPT, UR29, URZ, UPT ;  /* 0x0000003f1d00728c */ /* 0x000fe4000bf85270 */
[----:B------:R-:W-:Y:S02]  /*10e0*/  UIMAD.WIDE.U32 UR18, UR5, UR26, URZ ;  /* 0x0000001a051272a5 */ /* 0x000fe4000f8e003f */
[----:B------:R-:W-:Y:S02]  /*10f0*/  ULEA.HI UR29, UR25, UR12, URZ, 0x6 ;  /* 0x0000000c191d7291 */ /* 0x000fe4000f8f303f */
[----:B------:R-:W-:Y:S02]  /*1100*/  UIADD3 UR12, UR24, 0x3f, URZ ;  /* 0x0000003f180c7890 */ /* 0x000fe4000fffe03f */
[----:B------:R-:W-:Y:S01]  /*1110*/  USEL UR41, UR20, UR18, !UP2 ;  /* 0x0000001214297287 */ /* 0x000fe2000d000000 */
[----:B-1----:R-:W1:Y:S01]  /*1120*/  MUFU.RCP R14, R14 ;  /* 0x0000000e000e7308 */ /* 0x002e620000001000 */
[----:B------:R-:W-:Y:S01]  /*1130*/  USHF.R.S32.HI UR20, URZ, 0x1f, UR12 ;  /* 0x0000001f3f147899 */ /* 0x000fe2000801140c */
[----:B------:R-:W-:Y:S01]  /*1140*/  ULDC UR56, c[0x0][0x2d4] ;  /* 0x0000b50000387ab9 */ /* 0x000fe20000000800 */
[----:B------:R-:W-:Y:S01]  /*1150*/  ULDC.64 UR16, c[0x0][0x488] ;  /* 0x0001220000107ab9 */ /* 0x000fe20000000a00 */
[----:B------:R-:W-:Y:S01]  /*1160*/  USHF.R.S32.HI UR43, URZ, 0x1f, UR56 ;  /* 0x0000001f3f2b7899 */ /* 0x000fe20008011438 */
[----:B------:R-:W-:Y:S01]  /*1170*/  @UP2 ULDC.64 UR14, c[0x0][0x420] ;  /* 0x00010800000e2ab9 */ /* 0x000fe20000000a00 */
[----:B------:R-:W-:-:S02]  /*1180*/  ULEA.HI UR12, UR20, UR12, URZ, 0x6 ;  /* 0x0000000c140c7291 */ /* 0x000fc4000f8f303f */
[----:B------:R-:W-:Y:S02]  /*1190*/  UIMAD.WIDE.U32 UR32, UR50, UR16, URZ ;  /* 0x00000010322072a5 */ /* 0x000fe4000f8e003f */
[----:B------:R-:W-:Y:S02]  /*11a0*/  @UP2 UIMAD.WIDE.U32 UR46, UR5, UR14, URZ ;  /* 0x0000000e052e22a5 */ /* 0x000fe4000f8e003f */
[----:B------:R-:W-:Y:S02]  /*11b0*/  UIADD3 UR40, UR21, UR30, URZ ;  /* 0x0000001e15287290 */ /* 0x000fe4000fffe03f */
[----:B------:R-:W-:Y:S01]  /*11c0*/  USHF.L.U64.HI UR14, UR48, 0x7, UR55 ;  /* 0x00000007300e7899 */ /* 0x000fe20008010237 */
[----:B-1----:R-:W-:Y:S01]  /*11d0*/  VIADD R14, R14, 0xffffffe ;  /* 0x0ffffffe0e0e7836 */ /* 0x002fe20000000000 */
[----:B------:R-:W-:Y:S02]  /*11e0*/  UIMAD UR21, UR43, UR48, URZ ;  /* 0x000000302b1572a4 */ /* 0x000fe4000f8e023f */
[----:B------:R-:W-:Y:S01]  /*11f0*/  USHF.R.S32.HI UR20, URZ, 0x6, UR29 ;  /* 0x000000063f147899 */ /* 0x000fe2000801141d */
[----:B------:R-:W1:Y:S01]  /*1200*/  F2I.FTZ.U32.TRUNC.NTZ R15, R14 ;  /* 0x0000000e000f7305 */ /* 0x000e62000021f000 */
[----:B------:R-:W-:Y:S01]  /*1210*/  USHF.R.S32.HI UR12, URZ, 0x6, UR12 ;  /* 0x000000063f0c7899 */ /* 0x000fe2000801140c */
[----:B------:R-:W-:Y:S01]  /*1220*/  ULDC UR61, c[0x0][0x2dc] ;  /* 0x0000b700003d7ab9 */ /* 0x000fe20000000800 */
[----:B------:R-:W-:Y:S01]  /*1230*/  ULDC UR60, c[0x0][0x270] ;  /* 0x00009c00003c7ab9 */ /* 0x000fe20000000800 */
[----:B------:R-:W-:-:S02]  /*1240*/  UIMAD UR50, UR50, UR17, UR33 ;  /* 0x00000011323272a4 */ /* 0x000fc4000f8e0221 */
[----:B------:R-:W-:Y:S02]  /*1250*/  UIMAD.WIDE UR10, UR61, UR60, URZ ;  /* 0x0000003c3d0a72a5 */ /* 0x000fe4000f8e023f */
[----:B------:R-:W-:Y:S02]  /*1260*/  UIMAD.WIDE.U32 UR16, UR48, UR56, URZ ;  /* 0x00000038301072a5 */ /* 0x000fe4000f8e003f */
[----:B------:R-:W-:Y:S02]  /*1270*/  USEL UR33, UR14, URZ, UP0 ;  /* 0x0000003f0e217287 */ /* 0x000fe40008000000 */
[----:B------:R-:W-:Y:S01]  /*1280*/  UIMAD UR21, UR55, UR56, UR21 ;  /* 0x00000038371572a4 */ /* 0x000fe2000f8e0215 */
[----:B-1----:R-:W-:Y:S01]  /*1290*/  IMAD.MOV R3, RZ, RZ, -R15 ;  /* 0x000000ffff037224 */ /* 0x002fe200078e0a0f */
[----:B------:R-:W-:Y:S01]  /*12a0*/  UISETP.LT.AND UP0, UPT, UR20, UR12, UPT ;  /* 0x0000000c1400728c */ /* 0x000fe2000bf01270 */
[----:B------:R-:W-:Y:S01]  /*12b0*/  IMAD.MOV.U32 R14, RZ, RZ, RZ ;  /* 0x000000ffff0e7224 */ /* 0x000fe200078e00ff */
[----:B------:R-:W-:Y:S01]  /*12c0*/  UIMAD UR28, UR5, UR27, URZ ;  /* 0x0000001b051c72a4 */ /* 0x000fe2000f8e023f */
[----:B------:R-:W-:Y:S01]  /*12d0*/  IMAD R4, R3, R5, RZ ;  /* 0x0000000503047224 */ /* 0x000fe200078e02ff */
[----:B------:R-:W-:Y:S01]  /*12e0*/  IABS R3, UR54 ;  /* 0x0000003600037c13 */ /* 0x000fe20008000000 */
[----:B------:R-:W-:-:S02]  /*12f0*/  UIMAD UR29, UR11, UR16, URZ ;  /* 0x000000100b1d72a4 */ /* 0x000fc4000f8e023f */
[----:B------:R-:W-:Y:S01]  /*1300*/  IMAD.HI.U32 R4, R15, R4, R14 ;  /* 0x000000040f047227 */ /* 0x000fe200078e000e */
[----:B------:R-:W-:Y:S02]  /*1310*/  UIADD3 UR21, UR17, UR21, URZ ;  /* 0x0000001511157290 */ /* 0x000fe4000fffe03f */
[----:B------:R-:W-:Y:S02]  /*1320*/  USEL UR43, UR20, UR12, UP0 ;  /* 0x0000000c142b7287 */ /* 0x000fe40008000000 */
[----:B------:R-:W-:Y:S01]  /*1330*/  @UP2 UIADD3 UR40, UR19, UR28, URZ ;  /* 0x0000001c13282290 */ /* 0x000fe2000fffe03f */
[----:B------:R-:W-:Y:S01]  /*1340*/  IMAD.HI.U32 R10, R4, R3, RZ ;  /* 0x00000003040a7227 */ /* 0x000fe200078e00ff */
[----:B------:R-:W-:Y:S02]  /*1350*/  @UP2 UIMAD UR42, UR5, UR15, UR47 ;  /* 0x0000000f052a22a4 */ /* 0x000fe4000f8e022f */
[----:B------:R-:W-:Y:S01]  /*1360*/  UIMAD.WIDE.U32 UR18, UR10, UR16, URZ ;  /* 0x000000100a1272a5 */ /* 0x000fe2000f8e003f */
[----:B------:R-:W-:Y:S01]  /*1370*/  IMAD.MOV R4, RZ, RZ, -R10 ;  /* 0x000000ffff047224 */ /* 0x000fe200078e0a0a */
[----:B------:R-:W-:Y:S01]  /*1380*/  UIMAD UR20, UR10, UR21, UR29 ;  /* 0x000000150a1472a4 */ /* 0x000fe2000f8e021d */
[----:B------:R-:W-:-:S02]  /*1390*/  ULDC.U8 UR15, c[0x0][0x3d8] ;  /* 0x0000f600000f7ab9 */ /* 0x000fc40000000000 */
[C---:B------:R-:W-:Y:S01]  /*13a0*/  IMAD R4, R5.reuse, R4, R3 ;  /* 0x0000000405047224 */ /* 0x040fe200078e0203 */
[----:B------:R-:W-:Y:S01]  /*13b0*/  ULEA UR12, UR43, 0xffffffc0, 0x6 ;  /* 0xffffffc02b0c7891 */ /* 0x000fe2000f8e303f */
[----:B------:R-:W-:Y:S01]  /*13c0*/  LOP3.LUT R3, R2, UR54, RZ, 0x3c, !PT ;  /* 0x0000003602037c12 */ /* 0x000fe2000f8e3cff */
[----:B------:R-:W-:Y:S02]  /*13d0*/  UISETP.NE.AND UP3, UPT, UR15, URZ, UPT ;  /* 0x0000003f0f00728c */ /* 0x000fe4000bf65270 */
[----:B------:R-:W-:Y:S01]  /*13e0*/  ISETP.GT.U32.AND P1, PT, R5, R4, PT ;  /* 0x000000040500720c */ /* 0x000fe20003f24070 */
[----:B------:R-:W-:Y:S01]  /*13f0*/  UIMAD.WIDE.U32 UR16, UR10, UR5, URZ ;  /* 0x000000050a1072a5 */ /* 0x000fe2000f8e003f */
[----:B------:R-:W-:Y:S01]  /*1400*/  ISETP.GE.AND P2, PT, R3, RZ, PT ;  /* 0x000000ff0300720c */ /* 0x000fe20003f46270 */
[----:B------:R-:W-:Y:S02]  /*1410*/  UIADD3 UR45, UR19, UR20, URZ ;  /* 0x00000014132d7290 */ /* 0x000fe4000fffe03f */
[----:B------:R-:W-:-:S02]  /*1420*/  UIMAD UR28, UR11, UR5, URZ ;  /* 0x000000050b1c72a4 */ /* 0x000fc4000f8e023f */
[----:B------:R-:W-:Y:S02]  /*1430*/  USHF.R.S32.HI UR29, URZ, 0x1f, UR12 ;  /* 0x0000001f3f1d7899 */ /* 0x000fe4000801140c */
[----:B------:R-:W-:Y:S02]  /*1440*/  UIADD3 UR20, UP0, UR12, UR31, URZ ;  /* 0x0000001f0c147290 */ /* 0x000fe4000ff1e03f */
[----:B------:R-:W-:Y:S02]  /*1450*/  UISETP.NE.AND UP1, UPT, UR37, -0x1, UPT ;  /* 0xffffffff2500788c */ /* 0x000fe4000bf25270 */
[----:B------:R-:W-:Y:S01]  /*1460*/  USEL UR53, UR18, UR16, !UP2 ;  /* 0x0000001012357287 */ /* 0x000fe2000d000000 */
[-C--:B------:R-:W-:Y:S01]  /*1470*/  @!P1 IADD3 R4, R4, -R5.reuse, RZ ;  /* 0x8000000504049210 */ /* 0x080fe20007ffe0ff */
[----:B------:R-:W-:Y:S01]  /*1480*/  UIADD3.X UR16, UR29, UR33, URZ, UP0, !UPT ;  /* 0x000000211d107290 */ /* 0x000fe200087fe43f */
[----:B------:R-:W-:Y:S01]  /*1490*/  @!P1 VIADD R10, R10, 0x1 ;  /* 0x000000010a0a9836 */ /* 0x000fe20000000000 */
[----:B------:R-:W-:Y:S01]  /*14a0*/  UIMAD UR11, UR11, UR20, URZ ;  /* 0x000000140b0b72a4 */ /* 0x000fe2000f8e023f */
[----:B------:R-:W-:Y:S01]  /*14b0*/  ISETP.GE.U32.AND P0, PT, R4, R5, PT ;  /* 0x000000050400720c */ /* 0x000fe20003f06070 */
[----:B------:R-:W-:Y:S01]  /*14c0*/  @UP2 UIADD3 UR45, UR17, UR28, URZ ;  /* 0x0000001c112d2290 */ /* 0x000fe2000fffe03f */
[----:B------:R-:W-:Y:S01]  /*14d0*/  PLOP3.LUT P1, PT, PT, PT, UP1, 0x80, 0x0 ;  /* 0x000000000000781c */ /* 0x000fe20003f2f018 */
[----:B------:R-:W-:Y:S01]  /*14e0*/  UIMAD UR21, UR10, UR16, UR11 ;  /* 0x000000100a1572a4 */ /* 0x000fe2000f8e020b */
[----:B------:R-:W-:Y:S01]  /*14f0*/  ULDC UR28, c[0x0][0x2c4] ;  /* 0x0000b100001c7ab9 */ /* 0x000fe20000000800 */
[----:B------:R-:W-:-:S02]  /*1500*/  UIMAD.WIDE.U32 UR30, UR10, UR20, URZ ;  /* 0x000000140a1e72a5 */ /* 0x000fc4000f8e003f */
[----:B------:R-:W-:Y:S02]  /*1510*/  @UP3 UIMAD UR10, UR48, UR28, URZ ;  /* 0x0000001c300a32a4 */ /* 0x000fe4000f8e023f */
[----:B------:R-:W-:Y:S02]  /*1520*/  @UP1 UIADD3 UR35, UR23, UR37, URZ ;  /* 0x0000002517231290 */ /* 0x000fe4000fffe03f */
[----:B------:R-:W-:Y:S02]  /*1530*/  @UP1 UIADD3 UR36, UR23, UR37, URZ ;  /* 0x0000002517241290 */ /* 0x000fe4000fffe03f */
[----:B------:R-:W-:Y:S01]  /*1540*/  @P0 VIADD R10, R10, 0x1 ;  /* 0x000000010a0a0836 */ /* 0x000fe20000000000 */
[----:B------:R-:W-:Y:S01]  /*1550*/  @UP1 ULDC.64 UR14, c[0x0][0x248] ;  /* 0x00009200000e1ab9 */ /* 0x000fe20000000a00 */
[----:B------:R-:W-:Y:S01]  /*1560*/  @UP1 ULDC.64 UR24, c[0x0][0x250] ;  /* 0x0000940000181ab9 */ /* 0x000fe20000000a00 */
[----:B------:R-:W-:Y:S01]  /*1570*/  @UP3 USEL UR11, UR10, UR5, !UP2 ;  /* 0x000000050a0b3287 */ /* 0x000fe2000d000000 */
[----:B------:R-:W-:Y:S01]  /*1580*/  PLOP3.LUT P0, PT, PT, PT, UP3, 0x80, 0x0 ;  /* 0x000000000000781c */ /* 0x000fe20003f0f038 */
[----:B------:R-:W-:Y:S01]  /*1590*/  @UP1 UIMAD.WIDE.U32 UR18, UR35, UR14, URZ ;  /* 0x0000000e231212a5 */ /* 0x000fe2000f8e003f */
[----:B------:R-:W-:Y:S01]  /*15a0*/  @!P2 IADD3 R10, -R10, RZ, RZ ;  /* 0x000000ff0a0aa210 */ /* 0x000fe20007ffe1ff */
[----:B------:R-:W-:Y:S01]  /*15b0*/  @UP1 UIMAD.WIDE.U32 UR16, UR36, UR24, URZ ;  /* 0x00000018241012a5 */ /* 0x000fe2000f8e003f */
[----:B------:R-:W-:Y:S01]  /*15c0*/  @!P3 LOP3.LUT R10, RZ, R2, RZ, 0x33, !PT ;  /* 0x00000002ff0ab212 */ /* 0x000fe200078e33ff */
[----:B------:R-:W-:Y:S01]  /*15d0*/  @UP3 ULDC UR10, c[0x0][0x2e4] ;  /* 0x0000b900000a3ab9 */ /* 0x000fe20000000800 */
[----:B------:R-:W-:-:S02]  /*15e0*/  UIMAD UR49, UR54, UR61, URZ ;  /* 0x0000003d363172a4 */ /* 0x000fc4000f8e023f */
[----:B------:R-:W-:Y:S02]  /*15f0*/  @UP3 UIMAD UR44, UR54, UR10, UR11 ;  /* 0x0000000a362c32a4 */ /* 0x000fe4000f8e020b */
[----:B------:R-:W-:Y:S02]  /*1600*/  @UP1 UIMAD UR35, UR35, UR15, URZ ;  /* 0x0000000f232312a4 */ /* 0x000fe4000f8e023f */
[----:B------:R-:W-:Y:S02]  /*1610*/  @UP1 UIMAD UR36, UR36, UR25, URZ ;  /* 0x00000019242412a4 */ /* 0x000fe4000f8e023f */
[----:B------:R-:W-:Y:S02]  /*1620*/  @!UP3 UIMAD UR10, UR48, UR60, UR54 ;  /* 0x0000003c300ab2a4 */ /* 0x000fe4000f8e0236 */
[----:B------:R-:W-:Y:S02]  /*1630*/  @!UP2 UIADD3 UR42, UR39, UR34, URZ ;  /* 0x00000022272aa290 */ /* 0x000fe4000fffe03f */
[----:B------:R-:W-:-:S02]  /*1640*/  USHF.R.S32.HI UR51, URZ, 0x1f, UR49 ;  /* 0x0000001f3f337899 */ /* 0x000fc40008011431 */
[----:B------:R-:W-:Y:S02]  /*1650*/  USEL UR52, UR32, URZ, UP4 ;  /* 0x0000003f20347287 */ /* 0x000fe4000a000000 */
        /* <DEDUP_REMOVED lines=20> */
.L_x_701:
        /* <DEDUP_REMOVED lines=13> */
.L_x_702:
        /* <DEDUP_REMOVED lines=11> */
.L_x_703:
[----:B------:R-:W-:-:S04]  /*1920*/  UIMAD UR5, UR48, UR60, UR54 ;  /* 0x0000003c300572a4 */ /* 0x000fc8000f8e0236 */
[----:B------:R-:W-:-:S12]  /*1930*/  UIMAD UR5, UR5, UR56, URZ ;  /* 0x00000038050572a4 */ /* 0x000fd8000f8e023f */
.L_x_704:
[----:B------:R-:W2:Y:S01]  /*1940*/  LDL.64 R16, [R1+0x10] ;  /* 0x0000100001107983 */ /* 0x000ea20000100a00 */
[----:B------:R-:W1:Y:S03]  /*1950*/  LDC.64 R2, c[0x0][0x420] ;  /* 0x00010800ff027b82 */ /* 0x000e660000000a00 */
[----:B------:R3:W4:Y:S01]  /*1960*/  LDL.64 R32, [R1+0x10] ;  /* 0x0000100001207983 */ /* 0x0007220000100a00 */
[----:B------:R-:W-:Y:S01]  /*1970*/  LEA.HI R14, R8, R9, RZ, 0x5 ;  /* 0x00000009080e7211 */ /* 0x000fe200078f28ff */
[----:B------:R-:W-:Y:S01]  /*1980*/  UIMAD UR16, UR61, UR60, URZ ;  /* 0x0000003c3d1072a4 */ /* 0x000fe2000f8e023f */
[----:B------:R-:W-:Y:S01]  /*1990*/  IADD3 R15, P2, R6, UR12, RZ ;  /* 0x0000000c060f7c10 */ /* 0x000fe2000ff5e0ff */
[----:B------:R-:W-:Y:S01]  /*19a0*/  UIADD3 UR17, -UR8, UR13, UR9 ;  /* 0x0000000d08117290 */ /* 0x000fe2000fffe109 */
[----:B------:R-:W-:Y:S01]  /*19b0*/  LOP3.LUT R18, R14, 0xffffffe0, RZ, 0xc0, !PT ;  /* 0xffffffe00e127812 */ /* 0x000fe200078ec0ff */
[----:B------:R-:W-:Y:S01]  /*19c0*/  USHF.L.U32 UR10, UR16, 0x6, URZ ;  /* 0x00000006100a7899 */ /* 0x000fe2000800063f */
[----:B------:R-:W-:Y:S01]  /*19d0*/  SHF.R.S32.HI R14, RZ, 0x5, R14 ;  /* 0x00000005ff0e7819 */ /* 0x000fe2000001140e */
[----:B------:R-:W-:Y:S01]  /*19e0*/  ULDC UR46, c[0x0][0x398] ;  /* 0x0000e600002e7ab9 */ /* 0x000fe20000000800 */
[----:B------:R-:W-:Y:S01]  /*19f0*/  IADD3.X R19, R7, UR29, RZ, P2, !PT ;  /* 0x0000001d07137c10 */ /* 0x000fe200097fe4ff */
[----:B------:R-:W-:Y:S01]  /*1a00*/  UIADD3 UR20, UP2, UP0, UR30, UR10, UR49 ;  /* 0x0000000a1e147290 */ /* 0x000fe2000f85e031 */
[----:B------:R-:W-:Y:S01]  /*1a10*/  IMAD.IADD R5, R9, 0x1, -R18 ;  /* 0x0000000109057824 */ /* 0x000fe200078e0a12 */
[----:B------:R-:W-:Y:S01]  /*1a20*/  USHF.R.S32.HI UR10, URZ, 0x1f, UR10 ;  /* 0x0000001f3f0a7899 */ /* 0x000fe2000801140a */
[----:B------:R-:W-:Y:S01]  /*1a30*/  BSSY B1, `(.L_x_700) ;  /* 0x0000943000017945 */ /* 0x000fe20003800000 */
[----:B------:R-:W-:Y:S01]  /*1a40*/  USHF.R.S32.HI UR38, URZ, 0x1f, UR54 ;  /* 0x0000001f3f267899 */ /* 0x000fe20008011436 */
[----:B------:R-:W-:Y:S01]  /*1a50*/  IMAD R5, R14, UR16, R5 ;  /* 0x000000100e057c24 */ /* 0x000fe2000f8e0205 */
[----:B------:R-:W-:-:S02]  /*1a60*/  UIADD3.X UR16, UR21, UR10, UR51, UP2, UP0 ;  /* 0x0000000a15107290 */ /* 0x000fc400097e0433 */
[----:B------:R-:W-:Y:S02]  /*1a70*/  UIADD3 UR10, UR17, -UR46, URZ ;  /* 0x8000002e110a7290 */ /* 0x000fe4000fffe03f */
[----:B------:R-:W-:Y:S01]  /*1a80*/  UIADD3 UR17, UP2, UP0, UR52, UR20, UR53 ;  /* 0x0000001434117290 */ /* 0x000fe2000f85e035 */
[----:B------:R-:W-:Y:S01]  /*1a90*/  ULDC.64 UR18, c[0x0][0x428] ;  /* 0x00010a0000127ab9 */ /* 0x000fe20000000a00 */
[----:B------:R-:W-:Y:S02]  /*1aa0*/  ULDC.64 UR30, c[0x0][0x400] ;  /* 0x00010000001e7ab9 */ /* 0x000fe40000000a00 */
[----:B------:R-:W-:Y:S02]  /*1ab0*/  UIADD3.X UR16, UR50, UR16, UR45, UP2, UP0 ;  /* 0x0000001032107290 */ /* 0x000fe400097e042d */
[----:B------:R-:W-:Y:S02]  /*1ac0*/  UIMAD UR32, UR38, UR18, URZ ;  /* 0x00000012262072a4 */ /* 0x000fe4000f8e023f */
[----:B------:R-:W-:-:S02]  /*1ad0*/  USHF.R.S32.HI UR21, URZ, 0x1f, UR10 ;  /* 0x0000001f3f157899 */ /* 0x000fc4000801140a */
[----:B------:R-:W-:Y:S02]  /*1ae0*/  UIMAD UR32, UR54, UR19, UR32 ;  /* 0x00000013362072a4 */ /* 0x000fe4000f8e0220 */
[----:B------:R-:W-:Y:S02]  /*1af0*/  ULEA.HI UR21, UR21, UR10, URZ, 0x6 ;  /* 0x0000000a15157291 */ /* 0x000fe4000f8f303f */
[----:B------:R-:W-:Y:S02]  /*1b00*/  UIADD3 UR39, UR12, UR5, URZ ;  /* 0x000000050c277290 */ /* 0x000fe4000fffe03f */
[----:B------:R-:W-:Y:S01]  /*1b10*/  USHF.R.S32.HI UR21, URZ, 0x6, UR21 ;  /* 0x000000063f157899 */ /* 0x000fe20008011415 */
[----:B------:R-:W-:Y:S01]  /*1b20*/  ULDC.64 UR52, c[0x0][0x478] ;  /* 0x00011e0000347ab9 */ /* 0x000fe20000000a00 */
[----:B------:R-:W-:Y:S02]  /*1b30*/  ULDC.64 UR60, c[0x0][0x2b0] ;  /* 0x0000ac00003c7ab9 */ /* 0x000fe40000000a00 */
[----:B------:R-:W-:-:S02]  /*1b40*/  UISETP.LT.AND UP0, UPT, URZ, UR21, UPT ;  /* 0x000000153f00728c */ /* 0x000fc4000bf01270 */
[----:B------:R-:W-:Y:S02]  /*1b50*/  UIADD3 UR5, UR43, -0x1, URZ ;  /* 0xffffffff2b057890 */ /* 0x000fe4000fffe03f */
[----:B------:R-:W-:-:S04]  /*1b60*/  USEL UR21, URZ, UR21, !UP0 ;  /* 0x000000153f157287 */ /* 0x000fc8000c000000 */
[----:B------:R-:W-:Y:S01]  /*1b70*/  UISETP.GT.AND UP0, UPT, UR43, UR21, UPT ;  /* 0x000000152b00728c */ /* 0x000fe2000bf04270 */
[----:B--2---:R-:W-:Y:S01]  /*1b80*/  MOV R17, UR18 ;  /* 0x0000001200117c02 */ /* 0x004fe20008000f00 */
[----:B----4-:R-:W-:Y:S02]  /*1b90*/  IMAD.MOV.U32 R32, RZ, RZ, R16 ;  /* 0x000000ffff207224 */ /* 0x010fe400078e0010 */
[----:B-1----:R-:W-:Y:S01]  /*1ba0*/  IMAD R16, R2, UR29, RZ ;  /* 0x0000001d02107c24 */ /* 0x002fe2000f8e02ff */
[----:B------:R-:W-:Y:S01]  /*1bb0*/  ULDC.64 UR28, c[0x0][0x258] ;  /* 0x00009600001c7ab9 */ /* 0x000fe20000000a00 */
[C---:B------:R-:W-:Y:S01]  /*1bc0*/  VIADD R31, R32.reuse, 0x80 ;  /* 0x00000080201f7836 */ /* 0x040fe20000000000 */
[----:B------:R-:W-:Y:S01]  /*1bd0*/  SHF.R.S32.HI R33, RZ, 0x1f, R32 ;  /* 0x0000001fff217819 */ /* 0x000fe20000011420 */
[----:B------:R-:W-:Y:S01]  /*1be0*/  IMAD R13, R3, UR12, R16 ;  /* 0x0000000c030d7c24 */ /* 0x000fe2000f8e0210 */
[C---:B------:R-:W-:Y:S01]  /*1bf0*/  IADD3 R20, P0, R32.reuse, UR11, RZ ;  /* 0x0000000b20147c10 */ /* 0x040fe2000ff1e0ff */
[----:B------:R-:W-:Y:S01]  /*1c00*/  IMAD R16, R19, UR26, RZ ;  /* 0x0000001a13107c24 */ /* 0x000fe2000f8e02ff */
[----:B------:R-:W-:Y:S01]  /*1c10*/  UIMAD UR20, UR38, UR28, URZ ;  /* 0x0000001c261472a4 */ /* 0x000fe2000f8e023f */
[C---:B------:R-:W-:Y:S01]  /*1c20*/  IADD3 R34, R32.reuse, 0x40, RZ ;  /* 0x0000004020227810 */ /* 0x040fe20007ffe0ff */
[----:B------:R-:W-:Y:S01]  /*1c30*/  VIADD R30, R32, 0xc0 ;  /* 0x000000c0201e7836 */ /* 0x000fe20000000000 */
[----:B------:R-:W-:Y:S01]  /*1c40*/  IADD3.X R21, R33, UR42, RZ, P0, !PT ;  /* 0x0000002a21157c10 */ /* 0x000fe200087fe4ff */
[----:B------:R-:W-:Y:S01]  /*1c50*/  IMAD R16, R15, UR27, R16 ;  /* 0x0000001b0f107c24 */ /* 0x000fe2000f8e0210 */
[C---:B------:R-:W-:Y:S01]  /*1c60*/  IADD3 R14, P0, R5.reuse, UR17, RZ ;  /* 0x00000011050e7c10 */ /* 0x040fe2000ff1e0ff */
[----:B------:R-:W-:Y:S01]  /*1c70*/  UIMAD UR20, UR54, UR29, UR20 ;  /* 0x0000001d361472a4 */ /* 0x000fe2000f8e0214 */
[----:B------:R3:W-:Y:S01]  /*1c80*/  STL [R1+0x14], R33 ;  /* 0x0000142101007387 */ /* 0x0007e20000100800 */
[----:B------:R-:W-:Y:S01]  /*1c90*/  IMAD.WIDE.U32 R24, R2, UR12, R20 ;  /* 0x0000000c02187c25 */ /* 0x000fe2000f8e0014 */
[----:B------:R-:W-:Y:S01]  /*1ca0*/  LEA.HI.X.SX32 R5, R5, UR16, 0x1, P0 ;  /* 0x0000001005057c11 */ /* 0x000fe200080f0eff */
[----:B------:R-:W-:Y:S01]  /*1cb0*/  UIADD3 UR38, UR12, UR44, URZ ;  /* 0x0000002c0c267290 */ /* 0x000fe2000fffe03f */
[----:B------:R-:W-:Y:S01]  /*1cc0*/  LEA R22, P0, R14, UR30, 0x2 ;  /* 0x0000001e0e167c11 */ /* 0x000fe2000f8010ff */
[----:B------:R-:W-:Y:S01]  /*1cd0*/  IMAD.WIDE.U32 R20, R15, UR26, R32 ;  /* 0x0000001a0f147c25 */ /* 0x000fe2000f8e0020 */
[----:B------:R-:W-:-:S02]  /*1ce0*/  UIMAD.WIDE UR16, UR39, 0x4, UR52 ;  /* 0x00000004271078a5 */ /* 0x000fc4000f8e0234 */
[----:B------:R-:W-:Y:S01]  /*1cf0*/  LEA.HI.X R23, R14, UR31, R5, 0x2, P0 ;  /* 0x0000001f0e177c11 */ /* 0x000fe200080f1405 */
[----:B------:R-:W-:Y:S01]  /*1d00*/  IMAD.IADD R25, R25, 0x1, R13 ;  /* 0x0000000119197824 */ /* 0x000fe200078e020d */
[----:B------:R-:W-:Y:S01]  /*1d10*/  IADD3 R20, P2, R20, UR41, RZ ;  /* 0x0000002914147c10 */ /* 0x000fe2000ff5e0ff */
[----:B------:R-:W-:Y:S01]  /*1d20*/  IMAD.U32 R13, RZ, RZ, UR28 ;  /* 0x0000001cff0d7e24 */ /* 0x000fe2000f8e00ff */
[----:B------:R-:W-:Y:S01]  /*1d30*/  ULDC.64 UR28, c[0x0][0x210] ;  /* 0x00008400001c7ab9 */ /* 0x000fe20000000a00 */
[----:B------:R-:W-:Y:S01]  /*1d40*/  IMAD.WIDE.U32 R24, R17, UR54, R24 ;  /* 0x0000003611187c25 */ /* 0x000fe2000f8e0018 */
[----:B------:R-:W-:Y:S01]  /*1d50*/  IADD3.X R21, R21, UR40, R16, P2, !PT ;  /* 0x0000002815157c10 */ /* 0x000fe200097fe410 */
[----:B------:R-:W-:Y:S01]  /*1d60*/  ULDC.64 UR30, c[0x0][0x3e0] ;  /* 0x0000f800001e7ab9 */ /* 0x000fe20000000a00 */
[----:B------:R3:W-:Y:S01]  /*1d70*/  STL.64 [R1+0x68], R22 ;  /* 0x0000681601007387 */ /* 0x0007e20000100a00 */
[----:B------:R-:W-:Y:S01]  /*1d80*/  VIADD R25, R25, UR32 ;  /* 0x0000002019197c36 */ /* 0x000fe20008000000 */
[----:B------:R-:W-:Y:S01]  /*1d90*/  PLOP3.LUT P0, PT, PT, PT, UP0, 0x80, 0x0 ;  /* 0x000000000000781c */ /* 0x000fe20003f0f008 */
[----:B------:R-:W-:Y:S01]  /*1da0*/  IMAD R5, R7, R2, RZ ;  /* 0x0000000207057224 */ /* 0x000fe200078e02ff */
[----:B------:R3:W-:Y:S01]  /*1db0*/  STL [R1+0x40], R34 ;  /* 0x0000402201007387 */ /* 0x0007e20000100800 */
[----:B------:R-:W-:Y:S01]  /*1dc0*/  IMAD.WIDE.U32 R20, R13, UR54, R20 ;  /* 0x000000360d147c25 */ /* 0x000fe2000f8e0014 */
[----:B------:R-:W-:-:S02]  /*1dd0*/  UIMAD.WIDE UR38, UR38, 0x4, UR60 ;  /* 0x00000004262678a5 */ /* 0x000fc4000f8e023c */
[----:B------:R3:W-:Y:S01]  /*1de0*/  STL [R1+0x3c], R31 ;  /* 0x00003c1f01007387 */ /* 0x0007e20000100800 */
[----:B------:R-:W-:Y:S01]  /*1df0*/  IMAD.WIDE.U32 R24, R6, R2, R24 ;  /* 0x0000000206187225 */ /* 0x000fe200078e0018 */
[----:B------:R-:W-:Y:S01]  /*1e00*/  LEA R35, P3, R20, UR28, 0x1 ;  /* 0x0000001c14237c11 */ /* 0x000fe2000f8608ff */
[----:B------:R-:W-:Y:S01]  /*1e10*/  UMOV UR19, UR16 ;  /* 0x0000001000137c82 */ /* 0x000fe20008000000 */
[----:B------:R-:W-:Y:S01]  /*1e20*/  IADD3 R14, R21, UR20, RZ ;  /* 0x00000014150e7c10 */ /* 0x000fe2000fffe0ff */
[----:B------:R-:W-:Y:S01]  /*1e30*/  IMAD R5, R6, R3, R5 ;  /* 0x0000000306057224 */ /* 0x000fe200078e0205 */
[----:B------:R-:W-:Y:S01]  /*1e40*/  LEA R37, P2, R24, UR30, 0x1 ;  /* 0x0000001e18257c11 */ /* 0x000fe2000f8408ff */
[----:B------:R3:W-:Y:S01]  /*1e50*/  STL [R1+0x38], R30 ;  /* 0x0000381e01007387 */ /* 0x0007e20000100800 */
[----:B------:R-:W-:Y:S01]  /*1e60*/  LEA.HI.X R28, R20, UR29, R14, 0x1, P3 ;  /* 0x0000001d141c7c11 */ /* 0x000fe200098f0c0e */
[----:B------:R-:W-:Y:S01]  /*1e70*/  IMAD.IADD R18, R25, 0x1, R5 ;  /* 0x0000000119127824 */ /* 0x000fe200078e0205 */
[----:B------:R-:W-:Y:S01]  /*1e80*/  UMOV UR18, UR17 ;  /* 0x0000001100127c82 */ /* 0x000fe20008000000 */
[----:B------:R3:W-:Y:S01]  /*1e90*/  STL [R1+0x4c], R35 ;  /* 0x00004c2301007387 */ /* 0x0007e20000100800 */
[----:B------:R-:W-:Y:S01]  /*1ea0*/  UMOV UR17, UR38 ;  /* 0x0000002600117c82 */ /* 0x000fe20008000000 */
[----:B------:R-:W-:Y:S01]  /*1eb0*/  UMOV UR16, UR39 ;  /* 0x0000002700107c82 */ /* 0x000fe20008000000 */
[----:B------:R-:W-:Y:S01]  /*1ec0*/  LEA.HI.X R36, R24, UR31, R18, 0x1, P2 ;  /* 0x0000001f18247c11 */ /* 0x000fe200090f0c12 */
[----:B------:R3:W-:Y:S04]  /*1ed0*/  STL [R1+0x54], R37 ;  /* 0x0000542501007387 */ /* 0x0007e80000100800 */
[----:B------:R3:W-:Y:S04]  /*1ee0*/  STL [R1+0x48], R28 ;  /* 0x0000481c01007387 */ /* 0x0007e80000100800 */
[----:B------:R3:W-:Y:S01]  /*1ef0*/  STL [R1+0x50], R36 ;  /* 0x0000502401007387 */ /* 0x0007e20000100800 */
        /* <DEDUP_REMOVED lines=20> */
.L_x_706:
[----:B------:R-:W-:Y:S01]  /*2040*/  @UP1 UIADD3 UR5, UR23, UR37, URZ ;  /* 0x0000002517051290 */ /* 0x000fe2000fffe03f */
[----:B------:R-:W-:Y:S01]  /*2050*/  @UP1 ULDC.64 UR10, c[0x0][0x458] ;  /* 0x00011600000a1ab9 */ /* 0x000fe20000000a00 */
[----:B------:R-:W-:Y:S02]  /*2060*/  USHF.R.S32.HI UR18, URZ, 0x1f, UR9 ;  /* 0x0000001f3f127899 */ /* 0x000fe40008011409 */
[----:B------:R-:W-:Y:S02]  /*2070*/  @UP1 UIMAD.WIDE.U32 UR14, UR5, UR10, URZ ;  /* 0x0000000a050e12a5 */ /* 0x000fe4000f8e003f */
[----:B------:R-:W-:-:S04]  /*2080*/  @UP1 UIMAD UR5, UR5, UR11, URZ ;  /* 0x0000000b050512a4 */ /* 0x000fc8000f8e023f */
[----:B------:R-:W-:Y:S01]  /*2090*/  @UP1 UIADD3 UR15, UR15, UR5, URZ ;  /* 0x000000050f0f1290 */ /* 0x000fe2000fffe03f */
[----:B------:R-:W-:Y:S11]  /*20a0*/  @P1 BRA `(.L_x_707) ;  /* 0x00000000002c1947 */ /* 0x000ff60003800000 */
        /* <DEDUP_REMOVED lines=10> */
[----:B------:R-:W-:-:S12]  /*2150*/  UIADD3 UR15, UR15, UR5, URZ ;  /* 0x000000050f0f7290 */ /* 0x000fd8000fffe03f */
.L_x_707:
[----:B------:R-:W-:Y:S01]  /*2160*/  UIMAD UR5, UR18, UR12, URZ ;  /* 0x0000000c120572a4 */ /* 0x000fe2000f8e023f */
[----:B------:R-:W-:Y:S01]  /*2170*/  IMAD.U32 R4, RZ, RZ, UR12 ;  /* 0x0000000cff047e24 */ /* 0x000fe2000f8e00ff */
[----:B------:R-:W-:Y:S01]  /*2180*/  UIADD3 UR8, -UR9, UR8, URZ ;  /* 0x0000000809087290 */ /* 0x000fe2000fffe13f */
[----:B------:R-:W-:Y:S01]  /*2190*/  VIADD R2, R6, 0x20 ;  /* 0x0000002006027836 */ /* 0x000fe20000000000 */
[----:B------:R-:W-:Y:S01]  /*21a0*/  UIMAD UR5, UR9, UR13, UR5 ;  /* 0x0000000d090572a4 */ /* 0x000fe2000f8e0205 */
[----:B------:R-:W-:Y:S01]  /*21b0*/  IMAD.WIDE.U32 R4, R4, UR9, R32 ;  /* 0x0000000904047c25 */ /* 0x000fe2000f8e0020 */
[----:B------:R-:W-:Y:S01]  /*21c0*/  USHF.R.S32.HI UR21, URZ, 0x1f, UR54 ;  /* 0x0000001f3f157899 */ /* 0x000fe20008011436 */
[----:B------:R-:W-:Y:S01]  /*21d0*/  BSSY B0, `(.L_x_708) ;  /* 0x000001e000007945 */ /* 0x000fe20003800000 */
[----:B------:R-:W-:Y:S01]  /*21e0*/  ULDC.64 UR16, c[0x0][0x468] ;  /* 0x00011a0000107ab9 */ /* 0x000fe20000000a00 */
[----:B------:R-:W-:Y:S02]  /*21f0*/  ISETP.GE.AND P5, PT, R6, UR8, PT ;  /* 0x0000000806007c0c */ /* 0x000fe4000bfa6270 */
[----:B------:R-:W-:Y:S01]  /*2200*/  MOV R3, UR5 ;  /* 0x0000000500037c02 */ /* 0x000fe20008000f00 */
[----:B------:R-:W-:Y:S01]  /*2210*/  UIMAD UR5, UR21, UR16, URZ ;  /* 0x00000010150572a4 */ /* 0x000fe2000f8e023f */
[----:B------:R-:W-:-:S02]  /*2220*/  IADD3 R4, P0, R4, UR19, RZ ;  /* 0x0000001304047c10 */ /* 0x000fc4000ff1e0ff */
[----:B------:R-:W-:Y:S01]  /*2230*/  MOV R8, UR16 ;  /* 0x0000001000087c02 */ /* 0x000fe20008000f00 */
[----:B------:R-:W-:Y:S01]  /*2240*/  UIMAD UR17, UR54, UR17, UR5 ;  /* 0x00000011361172a4 */ /* 0x000fe2000f8e0205 */
[----:B------:R-:W-:Y:S02]  /*2250*/  IADD3.X R5, R5, UR20, R3, P0, !PT ;  /* 0x0000001405057c10 */ /* 0x000fe400087fe403 */
[----:B------:R-:W-:Y:S01]  /*2260*/  ISETP.GE.AND P4, PT, R2, UR8, PT ;  /* 0x0000000802007c0c */ /* 0x000fe2000bf86270 */
[----:B------:R-:W-:-:S04]  /*2270*/  IMAD.WIDE.U32 R8, R8, UR54, R4 ;  /* 0x0000003608087c25 */ /* 0x000fc8000f8e0004 */
[----:B------:R-:W-:Y:S01]  /*2280*/  VIADD R3, R9, UR17 ;  /* 0x0000001109037c36 */ /* 0x000fe20008000000 */
[----:B------:R-:W-:Y:S07]  /*2290*/  @P5 BRA `(.L_x_709) ;  /* 0x0000000000445947 */ /* 0x000fee0003800000 */
[----:B------:R-:W-:Y:S01]  /*22a0*/  IMAD.MOV.U32 R2, RZ, RZ, R8 ;  /* 0x000000ffff027224 */ /* 0x000fe200078e0008 */
[----:B------:R-:W-:Y:S01]  /*22b0*/  ULDC UR5, c[0x0][0x2d0] ;  /* 0x0000b40000057ab9 */ /* 0x000fe20000000800 */
[----:B------:R-:W-:Y:S01]  /*22c0*/  IMAD R5, R7, UR12, RZ ;  /* 0x0000000c07057c24 */ /* 0x000fe2000f8e02ff */
[----:B------:R-:W-:Y:S01]  /*22d0*/  ISETP.GE.AND P6, PT, R32, UR5, PT ;  /* 0x0000000520007c0c */ /* 0x000fe2000bfc6270 */
[----:B------:R-:W-:Y:S01]  /*22e0*/  IMAD.WIDE.U32 R10, R6, UR12, R2 ;  /* 0x0000000c060a7c25 */ /* 0x000fe2000f8e0002 */
[----:B------:R-:W-:Y:S01]  /*22f0*/  ISETP.GE.AND P3, PT, R34, UR5, PT ;  /* 0x0000000522007c0c */ /* 0x000fe2000bf66270 */
[----:B------:R-:W-:Y:S01]  /*2300*/  ULDC.64 UR16, c[0x0][0x3f0] ;  /* 0x0000fc0000107ab9 */ /* 0x000fe20000000a00 */
[----:B------:R-:W-:Y:S01]  /*2310*/  ISETP.GE.AND P2, PT, R31, UR5, PT ;  /* 0x000000051f007c0c */ /* 0x000fe2000bf46270 */
[----:B------:R-:W-:Y:S01]  /*2320*/  IMAD R2, R6, UR13, R5 ;  /* 0x0000000d06027c24 */ /* 0x000fe2000f8e0205 */
[----:B------:R-:W-:Y:S02]  /*2330*/  ISETP.GE.AND P1, PT, R30, UR5, PT ;  /* 0x000000051e007c0c */ /* 0x000fe4000bf26270 */
[----:B------:R-:W-:Y:S01]  /*2340*/  LEA R4, P0, R10, UR16, 0x1 ;  /* 0x000000100a047c11 */ /* 0x000fe2000f8008ff */
[----:B------:R-:W-:-:S05]  /*2350*/  IMAD.IADD R2, R11, 0x1, R2 ;  /* 0x000000010b027824 */ /* 0x000fca00078e0202 */
[----:B------:R-:W-:-:S05]  /*2360*/  LEA.HI.X R5, R10, UR17, R2, 0x1, P0 ;  /* 0x000000110a057c11 */ /* 0x000fca00080f0c02 */
[----:B------:R1:W-:Y:S04]  /*2370*/  @!P6 STG.E.128 desc[UR6][R4.64], RZ ;  /* 0x000000ff0400e986 */ /* 0x0003e8000c101d06 */
[----:B------:R1:W-:Y:S04]  /*2380*/  @!P3 STG.E.128 desc[UR6][R4.64+0x80], RZ ;  /* 0x000080ff0400b986 */ /* 0x0003e8000c101d06 */
[----:B------:R1:W-:Y:S04]  /*2390*/  @!P2 STG.E.128 desc[UR6][R4.64+0x100], RZ ;  /* 0x000100ff0400a986 */ /* 0x0003e8000c101d06 */
[----:B------:R1:W-:Y:S02]  /*23a0*/  @!P1 STG.E.128 desc[UR6][R4.64+0x180], RZ ;  /* 0x000180ff04009986 */ /* 0x0003e4000c101d06 */
.L_x_709:
[----:B------:R-:W-:Y:S05]  /*23b0*/  BSYNC B0 ;  /* 0x0000000000007941 */ /* 0x000fea0003800000 */
.L_x_708:
[----:B------:R-:W-:Y:S04]  /*23c0*/  BSSY B0, `(.L_x_710) ;  /* 0x0000015000007945 */ /* 0x000fe80003800000 */
[----:B------:R-:W-:Y:S05]  /*23d0*/  @P4 BRA `(.L_x_711) ;  /* 0x00000000004c4947 */ /* 0x000fea0003800000 */
[----:B-1----:R-:W-:Y:S01]  /*23e0*/  IADD3 R5, P0, R6, 0x20, RZ ;  /* 0x0000002006057810 */ /* 0x002fe20007f1e0ff */
        /* <DEDUP_REMOVED lines=9> */
[----:B------:R-:W-:Y:S01]  /*2480*/  IMAD R2, R2, UR12, RZ ;  /* 0x0000000c02027c24 */ /* 0x000fe2000f8e02ff */
[----:B------:R-:W-:-:S03]  /*2490*/  LEA R4, P6, R8, UR16, 0x1 ;  /* 0x0000001008047c11 */ /* 0x000fc6000f8c08ff */
[----:B------:R-:W-:-:S04]  /*24a0*/  IMAD R2, R5, UR13, R2 ;  /* 0x0000000d05027c24 */ /* 0x000fc8000f8e0202 */
[----:B------:R-:W-:-:S05]  /*24b0*/  IMAD.IADD R3, R9, 0x1, R2 ;  /* 0x0000000109037824 */ /* 0x000fca00078e0202 */
[----:B------:R-:W-:-:S05]  /*24c0*/  LEA.HI.X R5, R8, UR17, R3, 0x1, P6 ;  /* 0x0000001108057c11 */ /* 0x000fca000b0f0c03 */
[----:B------:R2:W-:Y:S04]  /*24d0*/  @!P3 STG.E.128 desc[UR6][R4.64], RZ ;  /* 0x000000ff0400b986 */ /* 0x0005e8000c101d06 */
[----:B------:R2:W-:Y:S04]  /*24e0*/  @!P2 STG.E.128 desc[UR6][R4.64+0x80], RZ ;  /* 0x000080ff0400a986 */ /* 0x0005e8000c101d06 */
[----:B------:R2:W-:Y:S04]  /*24f0*/  @!P1 STG.E.128 desc[UR6][R4.64+0x100], RZ ;  /* 0x000100ff04009986 */ /* 0x0005e8000c101d06 */
[----:B------:R2:W-:Y:S02]  /*2500*/  @!P0 STG.E.128 desc[UR6][R4.64+0x180], RZ ;  /* 0x000180ff04008986 */ /* 0x0005e4000c101d06 */
.L_x_711:
[----:B------:R-:W-:Y:S05]  /*2510*/  BSYNC B0 ;  /* 0x0000000000007941 */ /* 0x000fea0003800000 */
.L_x_710:
[----:B------:R-:W-:Y:S01]  /*2520*/  IMAD.U32 R2, RZ, RZ, UR10 ;  /* 0x0000000aff027e24 */ /* 0x000fe2000f8e00ff */
[----:B------:R-:W-:Y:S01]  /*2530*/  UIMAD UR5, UR18, UR10, URZ ;  /* 0x0000000a120572a4 */ /* 0x000fe2000f8e023f */
[----:B------:R-:W-:Y:S01]  /*2540*/  BSSY B0, `(.L_x_712) ;  /* 0x000001f000007945 */ /* 0x000fe20003800000 */
[----:B------:R-:W-:Y:S01]  /*2550*/  USHF.R.S32.HI UR12, URZ, 0x1f, UR54 ;  /* 0x0000001f3f0c7899 */ /* 0x000fe20008011436 */
[----:B------:R-:W-:Y:S01]  /*2560*/  IMAD.WIDE.U32 R2, R2, UR9, R32 ;  /* 0x0000000902027c25 */ /* 0x000fe2000f8e0020 */
[----:B------:R-:W-:Y:S02]  /*2570*/  UIMAD UR9, UR9, UR11, UR5 ;  /* 0x0000000b090972a4 */ /* 0x000fe4000f8e0205 */
[----:B-12---:R-:W-:-:S04]  /*2580*/  IADD3 R4, P0, R2, UR14, RZ ;  /* 0x0000000e02047c10 */ /* 0x006fc8000ff1e0ff */
[----:B------:R-:W-:Y:S01]  /*2590*/  IMAD.U32 R2, RZ, RZ, UR9 ;  /* 0x00000009ff027e24 */ /* 0x000fe2000f8e00ff */
[----:B------:R-:W-:Y:S02]  /*25a0*/  ULDC.64 UR8, c[0x0][0x470] ;  /* 0x00011c0000087ab9 */ /* 0x000fe40000000a00 */
[----:B------:R-:W-:Y:S01]  /*25b0*/  UIMAD UR5, UR12, UR8, URZ ;  /* 0x000000080c0572a4 */ /* 0x000fe2000f8e023f */
[----:B------:R-:W-:Y:S02]  /*25c0*/  MOV R8, UR8 ;  /* 0x0000000800087c02 */ /* 0x000fe40008000f00 */
[----:B------:R-:W-:Y:S01]  /*25d0*/  IADD3.X R5, R3, UR15, R2, P0, !PT ;  /* 0x0000000f03057c10 */ /* 0x000fe200087fe402 */
[----:B------:R-:W-:Y:S02]  /*25e0*/  UIMAD UR9, UR54, UR9, UR5 ;  /* 0x00000009360972a4 */ /* 0x000fe4000f8e0205 */
[----:B------:R-:W-:-:S05]  /*25f0*/  IMAD.WIDE.U32 R8, R8, UR54, R4 ;  /* 0x0000003608087c25 */ /* 0x000fca000f8e0004 */
[----:B------:R-:W-:Y:S01]  /*2600*/  IADD3 R3, R9, UR9, RZ ;  /* 0x0000000909037c10 */ /* 0x000fe2000fffe0ff */
[----:B------:R-:W-:Y:S06]  /*2610*/  @P5 BRA `(.L_x_713) ;  /* 0x0000000000445947 */ /* 0x000fec0003800000 */
        /* <DEDUP_REMOVED lines=17> */
.L_x_713:
[----:B------:R-:W-:Y:S05]  /*2730*/  BSYNC B0 ;  /* 0x0000000000007941 */ /* 0x000fea0003800000 */
.L_x_712:
[----:B------:R-:W-:Y:S05]  /*2740*/  @P4 BRA `(.L_x_714) ;  /* 0x0000008400c44947 */ /* 0x000fea0003800000 */
[----:B------:R-:W-:Y:S01]  /*2750*/  IADD3 R6, P0, R6, 0x20, RZ ;  /* 0x0000002006067810 */ /* 0x000fe20007f1e0ff */
[----:B------:R-:W-:Y:S01]  /*2760*/  IMAD.MOV.U32 R2, RZ, RZ, R8 ;  /* 0x000000ffff027224 */ /* 0x000fe200078e0008 */
[----:B------:R-:W-:Y:S01]  /*2770*/  ULDC UR5, c[0x0][0x2d0] ;  /* 0x0000b40000057ab9 */ /* 0x000fe20000000800 */
[----:B------:R-:W-:Y:S01]  /*2780*/  ULDC.64 UR8, c[0x0][0x3f8] ;  /* 0x0000fe0000087ab9 */ /* 0x000fe20000000a00 */
[----:B------:R-:W-:Y:S01]  /*2790*/  ISETP.GE.AND P1, PT, R34, UR5, PT ;  /* 0x0000000522007c0c */ /* 0x000fe2000bf26270 */
[----:B------:R-:W-:Y:S01]  /*27a0*/  IMAD.X R7, RZ, RZ, R7, P0 ;  /* 0x000000ffff077224 */ /* 0x000fe200000e0607 */
[----:B------:R-:W-:Y:S01]  /*27b0*/  ISETP.GE.AND P2, PT, R32, UR5, PT ;  /* 0x0000000520007c0c */ /* 0x000fe2000bf46270 */
[----:B------:R-:W-:Y:S01]  /*27c0*/  IMAD.WIDE.U32 R2, R6, UR10, R2 ;  /* 0x0000000a06027c25 */ /* 0x000fe2000f8e0002 */
[----:B------:R-:W-:-:S03]  /*27d0*/  ISETP.GE.AND P0, PT, R31, UR5, PT ;  /* 0x000000051f007c0c */ /* 0x000fc6000bf06270 */
[----:B------:R-:W-:Y:S01]  /*27e0*/  IMAD R7, R7, UR10, RZ ;  /* 0x0000000a07077c24 */ /* 0x000fe2000f8e02ff */
[----:B-1----:R-:W-:-:S03]  /*27f0*/  LEA R4, P3, R2, UR8, 0x1 ;  /* 0x0000000802047c11 */ /* 0x002fc6000f8608ff */
[----:B------:R-:W-:-:S04]  /*2800*/  IMAD R7, R6, UR11, R7 ;  /* 0x0000000b06077c24 */ /* 0x000fc8000f8e0207 */
[----:B------:R-:W-:-:S05]  /*2810*/  IMAD.IADD R7, R3, 0x1, R7 ;  /* 0x0000000103077824 */ /* 0x000fca00078e0207 */
        /* <DEDUP_REMOVED lines=8> */
.L_x_705:
[----:B------:R-:W2:Y:S01]  /*28a0*/  LDL R38, [R1+0x8] ;  /* 0x0000080001267983 */ /* 0x000ea20000100800 */
[----:B------:R-:W-:Y:S01]  /*28b0*/  PLOP3.LUT P0, PT, PT, PT, UP4, 0x80, 0x0 ;  /* 0x000000000000781c */ /* 0x000fe20003f0f048 */
[----:B------:R-:W-:Y:S01]  /*28c0*/  UIMAD UR10, UR5, -0x40, UR13 ;  /* 0xffffffc0050a78a4 */ /* 0x000fe2000f8e020d */
[C---:B------:R-:W-:Y:S01]  /*28d0*/  VIADD R5, R6.reuse, 0x20 ;  /* 0x0000002006057836 */ /* 0x040fe20000000000 */
[----:B------:R-:W-:Y:S01]  /*28e0*/  ULEA.HI UR12, UR5, UR5, URZ, 0x1 ;  /* 0x00000005050c7291 */ /* 0x000fe2000f8f083f */
[----:B------:R-:W-:Y:S09]  /*28f0*/  BSSY B0, `(.L_x_715) ;  /* 0x0000036000007945 */ /* 0x000ff20003800000 */
[----:B------:R-:W-:Y:S01]  /*2900*/  @P0 BAR.SYNC.DEFER_BLOCKING 0x0 ;  /* 0x0000000000000b1d */ /* 0x000fe20000010000 */
[----:B------:R-:W-:Y:S01]  /*2910*/  ISETP.GE.AND P6, PT, R6, UR10, PT ;  /* 0x0000000a06007c0c */ /* 0x000fe2000bfc6270 */
[----:B------:R-:W-:Y:S01]  /*2920*/  ULOP3.LUT UR12, UR12, 0xfffffffe, URZ, 0xc0, !UPT ;  /* 0xfffffffe0c0c7892 */ /* 0x000fe2000f8ec03f */
[----:B------:R-:W-:-:S03]  /*2930*/  ISETP.GE.AND P5, PT, R5, UR10, PT ;  /* 0x0000000a05007c0c */ /* 0x000fc6000bfa6270 */
[----:B------:R-:W-:-:S04]  /*2940*/  UIADD3 UR12, UR5, -UR12, URZ ;  /* 0x8000000c050c7290 */ /* 0x000fc8000fffe03f */
[----:B------:R-:W-:Y:S01]  /*2950*/  UISETP.NE.AND UP0, UPT, UR12, 0x1, UPT ;  /* 0x000000010c00788c */ /* 0x000fe2000bf05270 */
[----:B--2---:R-:W-:-:S05]  /*2960*/  LEA R29, R38, UR4, 0x1 ;  /* 0x00000004261d7c11 */ /* 0x004fca000f8e08ff */
[----:B------:R1:W-:Y:S04]  /*2970*/  @P6 STS.128 [R29+0x10000], RZ ;  /* 0x010000ff1d006388 */ /* 0x0003e80000000c00 */
[----:B------:R1:W-:Y:S04]  /*2980*/  @P6 STS.128 [R29+0x12000], RZ ;  /* 0x012000ff1d006388 */ /* 0x0003e80000000c00 */
[----:B------:R1:W-:Y:S04]  /*2990*/  @P6 STS.128 [R29+0x14000], RZ ;  /* 0x014000ff1d006388 */ /* 0x0003e80000000c00 */
[----:B------:R1:W-:Y:S04]  /*29a0*/  STL [R1+0x34], R29 ;  /* 0x0000341d01007387 */ /* 0x0003e80000100800 */
[----:B------:R1:W-:Y:S01]  /*29b0*/  @P6 STS.128 [R29+0x16000], RZ ;  /* 0x016000ff1d006388 */ /* 0x0003e20000000c00 */
[----:B------:R-:W-:Y:S05]  /*29c0*/  @P6 BRA `(.L_x_716) ;  /* 0x0000000000a06947 */ /* 0x000fea0003800000 */
[----:B------:R-:W2:Y:S01]  /*29d0*/  LDC.64 R26, c[0x0][0x3e0] ;  /* 0x0000f800ff1a7b82 */ /* 0x000ea20000000a00 */
[----:B---3--:R-:W-:Y:S01]  /*29e0*/  IMAD R22, R19, R2, RZ ;  /* 0x0000000213167224 */ /* 0x008fe200078e02ff */
[----:B------:R-:W-:Y:S01]  /*29f0*/  UMOV UR38, UR11 ;  /* 0x0000000b00267c82 */ /* 0x000fe20008000000 */
[----:B------:R-:W-:Y:S01]  /*2a00*/  UMOV UR39, UR42 ;  /* 0x0000002a00277c82 */ /* 0x000fe20008000000 */
[----:B------:R-:W-:Y:S01]  /*2a10*/  ULDC UR12, c[0x0][0x2d0] ;  /* 0x0000b400000c7ab9 */ /* 0x000fe20000000800 */
[-C--:B------:R-:W-:Y:S01]  /*2a20*/  IMAD R19, R3, R15.reuse, R22 ;  /* 0x0000000f03137224 */ /* 0x080fe200078e0216 */
[----:B------:R-:W-:Y:S01]  /*2a30*/  ISETP.GE.AND P4, PT, R32, UR12, PT ;  /* 0x0000000c20007c0c */ /* 0x000fe2000bf86270 */
[----:B------:R-:W-:Y:S01]  /*2a40*/  IMAD.WIDE.U32 R22, R2, R15, UR38 ;  /* 0x0000002602167e25 */ /* 0x000fe2000f8e000f */
[----:B------:R-:W-:Y:S02]  /*2a50*/  ISETP.GE.AND P3, PT, R34, UR12, PT ;  /* 0x0000000c22007c0c */ /* 0x000fe4000bf66270 */
[----:B------:R-:W-:Y:S01]  /*2a60*/  ISETP.GE.AND P2, PT, R31, UR12, PT ;  /* 0x0000000c1f007c0c */ /* 0x000fe2000bf46270 */
[----:B------:R-:W-:Y:S01]  /*2a70*/  IMAD.IADD R23, R23, 0x1, R19 ;  /* 0x0000000117177824 */ /* 0x000fe200078e0213 */
[----:B------:R-:W-:Y:S01]  /*2a80*/  ISETP.GE.AND P1, PT, R30, UR12, PT ;  /* 0x0000000c1e007c0c */ /* 0x000fe2000bf26270 */
[----:B------:R-:W-:-:S04]  /*2a90*/  IMAD.WIDE.U32 R22, R17, UR54, R22 ;  /* 0x0000003611167c25 */ /* 0x000fc8000f8e0016 */
[----:B------:R-:W-:Y:S02]  /*2aa0*/  VIADD R17, R23, UR32 ;  /* 0x0000002017117c36 */ /* 0x000fe40008000000 */
[----:B------:R-:W-:Y:S01]  /*2ab0*/  @!P4 MOV R23, R36 ;  /* 0x000000240017c202 */ /* 0x000fe20000000f00 */
[----:B------:R4:W-:Y:S01]  /*2ac0*/  @P4 STS.128 [R29+0x10000], RZ ;  /* 0x010000ff1d004388 */ /* 0x0009e20000000c00 */
[----:B--2---:R-:W-:-:S03]  /*2ad0*/  IMAD.WIDE R26, R32, 0x2, R26 ;  /* 0x00000002201a7825 */ /* 0x004fc600078e021a */
        /* <DEDUP_REMOVED lines=23> */
.L_x_716:
[----:B------:R-:W-:Y:S05]  /*2c50*/  BSYNC B0 ;  /* 0x0000000000007941 */ /* 0x000fea0003800000 */
.L_x_715:
[----:B------:R1:W-:Y:S01]  /*2c60*/  @P5 STS.128 [R29+0x11000], RZ ;  /* 0x011000ff1d005388 */ /* 0x0003e20000000c00 */
[----:B------:R-:W-:Y:S01]  /*2c70*/  VIADD R19, R38, 0x4000 ;  /* 0x0000400026137836 */ /* 0x000fe20000000000 */
[----:B------:R-:W-:Y:S01]  /*2c80*/  PLOP3.LUT P0, PT, PT, PT, UP0, 0x80, 0x0 ;  /* 0x000000000000781c */ /* 0x000fe20003f0f008 */
[----:B------:R-:W-:Y:S01]  /*2c90*/  BSSY B0, `(.L_x_717) ;  /* 0x000002c000007945 */ /* 0x000fe20003800000 */
[----:B------:R1:W-:Y:S02]  /*2ca0*/  @P5 STS.128 [R29+0x13000], RZ ;  /* 0x013000ff1d005388 */ /* 0x0003e40000000c00 */
[----:B------:R-:W-:Y:S02]  /*2cb0*/  SEL R19, R19, R38, !P0 ;  /* 0x0000002613137207 */ /* 0x000fe40004000000 */
[----:B------:R1:W-:Y:S04]  /*2cc0*/  @P5 STS.128 [R29+0x15000], RZ ;  /* 0x015000ff1d005388 */ /* 0x0003e80000000c00 */
[----:B------:R1:W-:Y:S01]  /*2cd0*/  @P5 STS.128 [R29+0x17000], RZ ;  /* 0x017000ff1d005388 */ /* 0x0003e20000000c00 */
[----:B------:R-:W-:Y:S05]  /*2ce0*/  @P5 BRA `(.L_x_718) ;  /* 0x0000000000985947 */ /* 0x000fea0003800000 */
[----:B------:R-:W-:Y:S01]  /*2cf0*/  ULDC UR11, c[0x0][0x2d0] ;  /* 0x0000b400000b7ab9 */ /* 0x000fe20000000800 */
[----:B---34-:R-:W-:Y:S01]  /*2d00*/  IMAD.WIDE.U32 R22, R2, 0x20, RZ ;  /* 0x0000002002167825 */ /* 0x018fe200078e00ff */
[----:B------:R-:W-:Y:S02]  /*2d10*/  ISETP.GE.AND P2, PT, R32, UR11, PT ;  /* 0x0000000b20007c0c */ /* 0x000fe4000bf46270 */
[----:B------:R-:W-:Y:S01]  /*2d20*/  ISETP.GE.AND P4, PT, R34, UR11, PT ;  /* 0x0000000b22007c0c */ /* 0x000fe2000bf86270 */
[----:B------:R-:W-:Y:S01]  /*2d30*/  IMAD.SHL.U32 R17, R3, 0x20, RZ ;  /* 0x0000002003117824 */ /* 0x000fe200078e00ff */
[----:B------:R-:W-:Y:S02]  /*2d40*/  IADD3 R24, P1, R24, R22, RZ ;  /* 0x0000001618187210 */ /* 0x000fe40007f3e0ff */
[----:B------:R-:W-:Y:S02]  /*2d50*/  ISETP.GE.AND P3, PT, R31, UR11, PT ;  /* 0x0000000b1f007c0c */ /* 0x000fe4000bf66270 */
[----:B------:R-:W-:-:S05]  /*2d60*/  IADD3.X R17, R18, R23, R17, P1, !PT ;  /* 0x0000001712117210 */ /* 0x000fca0000ffe411 */
[C---:B------:R-:W-:Y:S01]  /*2d70*/  @!P2 LEA R22, P1, R2.reuse, R37, 0x6 ;  /* 0x000000250216a211 */ /* 0x040fe200078230ff */
[----:B------:R3:W-:Y:S03]  /*2d80*/  @P2 STS.128 [R29+0x11000], RZ ;  /* 0x011000ff1d002388 */ /* 0x0007e60000000c00 */
[----:B------:R-:W-:Y:S02]  /*2d90*/  @!P2 LEA.HI.X R23, R2, R36, R3, 0x6, P1 ;  /* 0x000000240217a211 */ /* 0x000fe400008f3403 */
[----:B------:R-:W-:-:S03]  /*2da0*/  @!P4 LEA R2, P1, R24, UR30, 0x1 ;  /* 0x0000001e1802cc11 */ /* 0x000fc6000f8208ff */
[----:B------:R-:W-:Y:S01]  /*2db0*/  @!PT LDS RZ, [RZ] ;  /* 0x00000000fffff984 */ /* 0x000fe20000000800 */
[----:B------:R-:W-:Y:S01]  /*2dc0*/  @!PT LDS RZ, [RZ] ;  /* 0x00000000fffff984 */ /* 0x000fe20000000800 */
[----:B------:R-:W-:Y:S01]  /*2dd0*/  @!PT LDS RZ, [RZ] ;  /* 0x00000000fffff984 */ /* 0x000fe20000000800 */
[----:B------:R3:W-:Y:S01]  /*2de0*/  @!P2 LDGSTS.E.BYPASS.LTC128B.128 [R29+0x11000], desc[UR6][R22.64] ;  /* 0x11000000161dafae */ /* 0x0007e2000b901d46 */
[----:B------:R-:W-:Y:S02]  /*2df0*/  @!P4 LEA.HI.X R3, R24, UR31, R17, 0x1, P1 ;  /* 0x0000001f1803cc11 */ /* 0x000fe400088f0c11 */
[----:B------:R-:W-:Y:S01]  /*2e00*/  ISETP.GE.AND P1, PT, R30, UR11, PT ;  /* 0x0000000b1e007c0c */ /* 0x000fe2000bf26270 */
[----:B------:R3:W-:Y:S01]  /*2e10*/  @P4 STS.128 [R29+0x13000], RZ ;  /* 0x013000ff1d004388 */ /* 0x0007e20000000c00 */
[----:B--2---:R-:W-:-:S03]  /*2e20*/  @!P3 LEA R26, P2, R24, UR30, 0x1 ;  /* 0x0000001e181abc11 */ /* 0x004fc6000f8408ff */
        /* <DEDUP_REMOVED lines=10> */
[----:B------:R3:W-:Y:S01]  /*2ed0*/  @P1 STS.128 [R29+0x17000], RZ ;  /* 0x017000ff1d001388 */ /* 0x0007e20000000c00 */
[----:B------:R-:W-:Y:S05]  /*2ee0*/  @P1 BRA `(.L_x_718) ;  /* 0x0000000000181947 */ /* 0x000fea0003800000 */
[----:B---3--:R-:W-:-:S04]  /*2ef0*/  LEA R2, P1, R24, UR30, 0x1 ;  /* 0x0000001e18027c11 */ /* 0x008fc8000f8208ff */
[----:B------:R-:W-:-:S05]  /*2f00*/  LEA.HI.X R3, R24, UR31, R17, 0x1, P1 ;  /* 0x0000001f18037c11 */ /* 0x000fca00088f0c11 */
[----:B------:R-:W-:Y:S01]  /*2f10*/  @!PT LDS RZ, [RZ] ;  /* 0x00000000fffff984 */ /* 0x000fe20000000800 */
[----:B------:R-:W-:Y:S01]  /*2f20*/  @!PT LDS RZ, [RZ] ;  /* 0x00000000fffff984 */ /* 0x000fe20000000800 */
[----:B------:R-:W-:Y:S01]  /*2f30*/  @!PT LDS RZ, [RZ] ;  /* 0x00000000fffff984 */ /* 0x000fe20000000800 */
[----:B------:R2:W-:Y:S04]  /*2f40*/  LDGSTS.E.BYPASS.LTC128B.128 [R29+0x17000], desc[UR6][R2.64+0x180] ;  /* 0x17000180021d7fae */ /* 0x0005e8000b901d46 */
.L_x_718:
[----:B------:R-:W-:Y:S05]  /*2f50*/  BSYNC B0 ;  /* 0x0000000000007941 */ /* 0x000fea0003800000 */
.L_x_717:
[----:B--234-:R-:W-:Y:S01]  /*2f60*/  LEA R26, R19, UR4, 0x1 ;  /* 0x00000004131a7c11 */ /* 0x01cfe2000f8e08ff */
[----:B------:R-:W-:Y:S04]  /*2f70*/  BSSY B0, `(.L_x_719) ;  /* 0x0000046000007945 */ /* 0x000fe80003800000 */
[----:B------:R2:W-:Y:S01]  /*2f80*/  STL [R1+0x64], R26 ;  /* 0x0000641a01007387 */ /* 0x0005e20000100800 */
[----:B------:R-:W-:Y:S05]  /*2f90*/  @!P6 BRA `(.L_x_720) ;  /* 0x000000000044e947 */ /* 0x000fea0003800000 */
        /* <DEDUP_REMOVED lines=17> */
.L_x_720:
[----:B------:R-:W3:Y:S01]  /*30b0*/  LDC.64 R2, c[0x0][0x210] ;  /* 0x00008400ff027b82 */ /* 0x000ee20000000a00 */
[----:B------:R-:W-:Y:S01]  /*30c0*/  IMAD.U32 R18, RZ, RZ, UR41 ;  /* 0x00000029ff127e24 */ /* 0x000fe2000f8e00ff */
        /* <DEDUP_REMOVED lines=8> */
[----:B------:R-:W-:Y:S01]  /*3150*/  @!P1 MOV R22, R35 ;  /* 0x0000002300169202 */ /* 0x000fe20000000f00 */
[----:B------:R4:W-:Y:S01]  /*3160*/  @P1 STS [R26], RZ ;  /* 0x000000ff1a001388 */ /* 0x0009e20000000800 */
[----:B------:R-:W-:-:S03]  /*3170*/  @!P1 IMAD.MOV.U32 R23, RZ, RZ, R28 ;  /* 0x000000ffff179224 */ /* 0x000fc600078e001c */
[----:B------:R4:W-:Y:S01]  /*3180*/  @P1 STS [R26+0x4], RZ ;  /* 0x000004ff1a001388 */ /* 0x0009e20000000800 */
[----:B---3--:R-:W-:-:S03]  /*3190*/  IMAD.WIDE R18, R32, 0x2, R2 ;  /* 0x0000000220127825 */ /* 0x008fc600078e0202 */
[----:B------:R4:W-:Y:S01]  /*31a0*/  @P1 STS [R26+0x8], RZ ;  /* 0x000008ff1a001388 */ /* 0x0009e20000000800 */
[----:B------:R-:W-:Y:S01]  /*31b0*/  VIADD R2, R17, UR20 ;  /* 0x0000001411027c36 */ /* 0x000fe20008000000 */
[C---:B------:R-:W-:Y:S02]  /*31c0*/  LEA R18, P4, R16.reuse, R18, 0x1 ;  /* 0x0000001210127211 */ /* 0x040fe400078808ff */
        /* <DEDUP_REMOVED lines=32> */
.L_x_721:
[----:B------:R-:W-:Y:S05]  /*33d0*/  BSYNC B0 ;  /* 0x0000000000007941 */ /* 0x000fea0003800000 */
.L_x_719:
        /* <DEDUP_REMOVED lines=21> */
.L_x_723:
[----:B------:R-:W-:Y:S01]  /*3530*/  ULDC UR12, c[0x0][0x2d0] ;  /* 0x0000b400000c7ab9 */ /* 0x000fe20000000800 */
[----:B------:R-:W-:Y:S01]  /*3540*/  IMAD.U32 R2, RZ, RZ, UR26 ;  /* 0x0000001aff027e24 */ /* 0x000fe2000f8e00ff */
[----:B------:R-:W-:Y:S01]  /*3550*/  ISETP.GE.AND P4, PT, R32, UR12, PT ;  /* 0x0000000c20007c0c */ /* 0x000fe2000bf86270 */
[----:B------:R-:W-:Y:S01]  /*3560*/  IMAD.U32 R3, RZ, RZ, UR27 ;  /* 0x0000001bff037e24 */ /* 0x000fe2000f8e00ff */
        /* <DEDUP_REMOVED lines=41> */
[----:B-1----:R-:W-:-:S04]  /*3800*/  LEA R2, P1, R20, UR28, 0x1 ;  /* 0x0000001c14027c11 */ /* 0x002fc8000f8208ff */
[----:B------:R-:W-:-:S05]  /*3810*/  LEA.HI.X R3, R20, UR29, R13, 0x1, P1 ;  /* 0x0000001d14037c11 */ /* 0x000fca00088f0c0d */
[----:B------:R-:W-:Y:S01]  /*3820*/  @!PT LDS RZ, [RZ] ;  /* 0x00000000fffff984 */ /* 0x000fe20000000800 */
[----:B------:R-:W-:Y:S01]  /*3830*/  @!PT LDS RZ, [RZ] ;  /* 0x00000000fffff984 */ /* 0x000fe20000000800 */
[----:B------:R-:W-:Y:S01]  /*3840*/  @!PT LDS RZ, [RZ] ;  /* 0x00000000fffff984 */ /* 0x000fe20000000800 */
[----:B------:R1:W-:Y:S04]  /*3850*/  LDGSTS.E.BYPASS.LTC128B.128 [R26+0x7000], desc[UR6][R2.64+0x180] ;  /* 0x07000180021a7fae */ /* 0x0003e8000b901d46 */
.L_x_724:
[----:B------:R-:W-:Y:S05]  /*3860*/  BSYNC B0 ;  /* 0x0000000000007941 */ /* 0x000fea0003800000 */
.L_x_722:
[----:B------:R-:W5:Y:S01]  /*3870*/  LDL R84, [R1+0x4] ;  /* 0x0000040001547983 */ /* 0x000f620000100800 */
[----:B------:R-:W-:Y:S01]  /*3880*/  UIADD3 UR12, -UR9, UR8, URZ ;  /* 0x00000008090c7290 */ /* 0x000fe2000fffe13f */
[----:B-1----:R-:W-:Y:S01]  /*3890*/  IMAD.U32 R2, RZ, RZ, UR14 ;  /* 0x0000000eff027e24 */ /* 0x002fe2000f8e00ff */
[----:B------:R-:W-:Y:S01]  /*38a0*/  USHF.R.S32.HI UR11, URZ, 0x1f, UR9 ;  /* 0x0000001f3f0b7899 */ /* 0x000fe20008011409 */
[----:B------:R-:W-:Y:S01]  /*38b0*/  BSSY B0, `(.L_x_725) ;  /* 0x0000044000007945 */ /* 0x000fe20003800000 */
[----:B------:R-:W-:Y:S01]  /*38c0*/  ULDC.64 UR26, c[0x0][0x260] ;  /* 0x00009800001a7ab9 */ /* 0x000fe20000000a00 */
[----:B------:R-:W-:Y:S01]  /*38d0*/  IMAD.WIDE.U32 R14, R2, UR9, R32 ;  /* 0x00000009020e7c25 */ /* 0x000fe2000f8e0020 */
[----:B------:R-:W-:Y:S01]  /*38e0*/  ISETP.GE.AND P3, PT, R6, UR12, PT ;  /* 0x0000000c06007c0c */ /* 0x000fe2000bf66270 */
[----:B------:R-:W-:Y:S02]  /*38f0*/  UIMAD UR20, UR11, UR14, URZ ;  /* 0x0000000e0b1472a4 */ /* 0x000fe4000f8e023f */
[----:B------:R-:W-:Y:S01]  /*3900*/  IMAD R13, R4, UR26, RZ ;  /* 0x0000001a040d7c24 */ /* 0x000fe2000f8e02ff */
[----:B---34-:R-:W-:Y:S01]  /*3910*/  IADD3 R18, P1, R14, UR33, RZ ;  /* 0x000000210e127c10 */ /* 0x018fe2000ff3e0ff */
[----:B------:R-:W-:-:S02]  /*3920*/  UIMAD UR20, UR9, UR15, UR20 ;  /* 0x0000000f091472a4 */ /* 0x000fc4000f8e0214 */
[----:B------:R-:W-:-:S04]  /*3930*/  IMAD R14, R10, UR27, R13 ;  /* 0x0000001b0a0e7c24 */ /* 0x000fc8000f8e020d */
[----:B------:R-:W-:Y:S02]  /*3940*/  IMAD.U32 R2, RZ, RZ, UR20 ;  /* 0x00000014ff027e24 */ /* 0x000fe4000f8e00ff */
[----:B------:R1:W-:Y:S03]  /*3950*/  @P3 STS.128 [R29+0x18000], RZ ;  /* 0x018000ff1d003388 */ /* 0x0003e60000000c00 */
[----:B------:R-:W-:Y:S01]  /*3960*/  IADD3.X R19, R15, UR35, R2, P1, !PT ;  /* 0x000000230f137c10 */ /* 0x000fe20008ffe402 */
[----:B------:R1:W-:Y:S04]  /*3970*/  @P3 STS.128 [R29+0x1a000], RZ ;  /* 0x01a000ff1d003388 */ /* 0x0003e80000000c00 */
[----:B------:R1:W-:Y:S01]  /*3980*/  @P3 STS.128 [R29+0x1c000], RZ ;  /* 0x01c000ff1d003388 */ /* 0x0003e20000000c00 */
[----:B------:R-:W-:-:S03]  /*3990*/  IMAD.WIDE.U32 R18, R10, UR26, R18 ;  /* 0x0000001a0a127c25 */ /* 0x000fc6000f8e0012 */
[----:B------:R1:W-:Y:S02]  /*39a0*/  @P3 STS.128 [R29+0x1e000], RZ ;  /* 0x01e000ff1d003388 */ /* 0x0003e40000000c00 */
[----:B------:R-:W-:Y:S02]  /*39b0*/  IADD3 R13, R19, R14, RZ ;  /* 0x0000000e130d7210 */ /* 0x000fe40007ffe0ff */
[C---:B-----5:R-:W-:Y:S02]  /*39c0*/  IADD3 R3, R84.reuse, 0x8, RZ ;  /* 0x0000000854037810 */ /* 0x060fe40007ffe0ff */
[----:B------:R-:W-:Y:S02]  /*39d0*/  ISETP.GE.AND P6, PT, R84, UR10, PT ;  /* 0x0000000a54007c0c */ /* 0x000fe4000bfc6270 */
[----:B------:R-:W-:Y:S01]  /*39e0*/  ISETP.GE.AND P5, PT, R3, UR10, PT ;  /* 0x0000000a03007c0c */ /* 0x000fe2000bfa6270 */
[----:B-1----:R-:W-:-:S12]  /*39f0*/  @P3 BRA `(.L_x_726) ;  /* 0x0000000000bc3947 */ /* 0x002fd80003800000 */
        /* <DEDUP_REMOVED lines=18> */
[----:B-1----:R-:W-:-:S04]  /*3b20*/  IMAD.WIDE R20, R32, 0x2, R20 ;  /* 0x0000000220147825 */ /* 0x002fc800078e0214 */
[----:B------:R-:W-:-:S04]  /*3b30*/  IMAD.WIDE.U32 R22, R10, UR26, R22 ;  /* 0x0000001a0a167c25 */ /* 0x000fc8000f8e0016 */
[----:B------:R-:W-:Y:S01]  /*3b40*/  IMAD.IADD R15, R14, 0x1, R23 ;  /* 0x000000010e0f7824 */ /* 0x000fe200078e0217 */
[----:B---3--:R-:W-:-:S04]  /*3b50*/  @!P2 LEA R2, P1, R24, R2, 0x1 ;  /* 0x000000021802a211 */ /* 0x008fc800078208ff */
[----:B------:R-:W-:Y:S02]  /*3b60*/  @!P2 LEA.HI.X R3, R24, R3, R16, 0x1, P1 ;  /* 0x000000031803a211 */ /* 0x000fe400008f0c10 */
        /* <DEDUP_REMOVED lines=24> */
.L_x_726:
[----:B------:R-:W-:Y:S05]  /*3cf0*/  BSYNC B0 ;  /* 0x0000000000007941 */ /* 0x000fea0003800000 */
.L_x_725:
        /* <DEDUP_REMOVED lines=11> */
[----:B------:R-:W-:Y:S01]  /*3db0*/  IMAD.U32 R22, RZ, RZ, UR33 ;  /* 0x00000021ff167e24 */ /* 0x000fe2000f8e00ff */
[----:B-1--4-:R-:W-:Y:S01]  /*3dc0*/  IADD3 R16, P1, R12, 0x20, RZ ;  /* 0x000000200c107810 */ /* 0x012fe20007f3e0ff */
[----:B------:R-:W-:Y:S01]  /*3dd0*/  IMAD.MOV.U32 R19, RZ, RZ, R13 ;  /* 0x000000ffff137224 */ /* 0x000fe200078e000d */
[----:B------:R-:W-:-:S03]  /*3de0*/  MOV R23, UR35 ;  /* 0x0000002300177c02 */ /* 0x000fc60008000f00 */
[----:B------:R-:W-:Y:S02]  /*3df0*/  IMAD.X R15, RZ, RZ, R11, P1 ;  /* 0x000000ffff0f7224 */ /* 0x000fe400008e060b */
[----:B------:R-:W-:-:S04]  /*3e00*/  IMAD.WIDE.U32 R22, R16, UR14, R22 ;  /* 0x0000000e10167c25 */ /* 0x000fc8000f8e0016 */
[----:B------:R-:W1:Y:S01]  /*3e10*/  @!P2 LDC.64 R2, c[0x0][0x218] ;  /* 0x00008600ff02ab82 */ /* 0x000e620000000a00 */
[----:B------:R-:W-:Y:S01]  /*3e20*/  IMAD R15, R15, UR14, RZ ;  /* 0x0000000e0f0f7c24 */ /* 0x000fe2000f8e02ff */
[----:B------:R4:W-:Y:S03]  /*3e30*/  @P2 STS.128 [R29+0x19000], RZ ;  /* 0x019000ff1d002388 */ /* 0x0009e60000000c00 */
[----:B------:R-:W-:Y:S01]  /*3e40*/  IMAD R15, R16, UR15, R15 ;  /* 0x0000000f100f7c24 */ /* 0x000fe2000f8e020f */
[----:B------:R-:W-:-:S03]  /*3e50*/  IADD3 R16, P1, R6, 0x20, RZ ;  /* 0x0000002006107810 */ /* 0x000fc60007f3e0ff */
[----:B------:R-:W-:Y:S01]  /*3e60*/  IMAD.IADD R23, R23, 0x1, R15 ;  /* 0x0000000117177824 */ /* 0x000fe200078e020f */
[----:B------:R-:W-:Y:S01]  /*3e70*/  IADD3.X R15, RZ, R7, RZ, P1, !PT ;  /* 0x00000007ff0f7210 */ /* 0x000fe20000ffe4ff */
[----:B-----5:R-:W-:-:S04]  /*3e80*/  IMAD.WIDE R20, R32, 0x2, R20 ;  /* 0x0000000220147825 */ /* 0x020fc800078e0214 */
[----:B------:R-:W-:-:S04]  /*3e90*/  IMAD.WIDE.U32 R22, R10, UR26, R22 ;  /* 0x0000001a0a167c25 */ /* 0x000fc8000f8e0016 */
[----:B------:R-:W-:Y:S01]  /*3ea0*/  IMAD R15, R15, UR14, RZ ;  /* 0x0000000e0f0f7c24 */ /* 0x000fe2000f8e02ff */
[----:B------:R-:W-:Y:S01]  /*3eb0*/  IADD3 R13, R14, R23, RZ ;  /* 0x000000170e0d7210 */ /* 0x000fe20007ffe0ff */
[----:B------:R-:W-:Y:S01]  /*3ec0*/  IMAD.WIDE.U32 R18, R16, UR14, R18 ;  /* 0x0000000e10127c25 */ /* 0x000fe2000f8e0012 */
[----:B------:R-:W-:-:S03]  /*3ed0*/  LEA R20, P1, R22, R20, 0x1 ;  /* 0x0000001416147211 */ /* 0x000fc600078208ff */
[----:B------:R-:W-:Y:S01]  /*3ee0*/  IMAD R15, R16, UR15, R15 ;  /* 0x0000000f100f7c24 */ /* 0x000fe2000f8e020f */
[----:B------:R-:W-:Y:S02]  /*3ef0*/  LEA.HI.X R21, R22, R21, R13, 0x1, P1 ;  /* 0x0000001516157211 */ /* 0x000fe400008f0c0d */
[----:B-1----:R-:W-:Y:S01]  /*3f00*/  @!P2 LEA R2, P1, R18, R2, 0x1 ;  /* 0x000000021202a211 */ /* 0x002fe200078208ff */
        /* <DEDUP_REMOVED lines=25> */
.L_x_728:
[----:B------:R-:W-:Y:S05]  /*40a0*/  BSYNC B0 ;  /* 0x0000000000007941 */ /* 0x000fea0003800000 */
.L_x_727:
[----:B------:R-:W-:Y:S01]  /*40b0*/  IMAD.MOV.U32 R28, RZ, RZ, 0x7f800000 ;  /* 0x7f800000ff1c7424 */ /* 0x000fe200078e00ff */
[----:B------:R-:W-:Y:S01]  /*40c0*/  MOV R27, 0x7f800000 ;  /* 0x7f800000001b7802 */ /* 0x000fe20000000f00 */
[----:B------:R-:W-:Y:S01]  /*40d0*/  UIMAD UR10, UR11, UR24, URZ ;  /* 0x000000180b0a72a4 */ /* 0x000fe2000f8e023f */
[----:B------:R2:W-:Y:S01]  /*40e0*/  @P3 STS.128 [R29+0x20000], RZ ;  /* 0x020000ff1d003388 */ /* 0x0005e20000000c00 */
[----:B------:R-:W-:Y:S01]  /*40f0*/  IMAD.WIDE.U32 R14, R5, UR9, R32 ;  /* 0x00000009050e7c25 */ /* 0x000fe2000f8e0020 */
[----:B----4-:R-:W-:Y:S01]  /*4100*/  SHF.R.S32.HI R2, RZ, 0x1f, R84 ;  /* 0x0000001fff027819 */ /* 0x010fe20000011454 */
[----:B------:R-:W-:Y:S01]  /*4110*/  UIMAD UR10, UR9, UR25, UR10 ;  /* 0x00000019090a72a4 */ /* 0x000fe2000f8e020a */
[----:B------:R2:W-:Y:S01]  /*4120*/  @P3 STS.128 [R29+0x22000], RZ ;  /* 0x022000ff1d003388 */ /* 0x0005e20000000c00 */
[----:B------:R-:W-:Y:S01]  /*4130*/  IMAD.SHL.U32 R18, R84, 0x4, RZ ;  /* 0x0000000454127824 */ /* 0x000fe200078e00ff */
[----:B-1----:R-:W-:Y:S01]  /*4140*/  IADD3 R16, P1, R14, UR34, RZ ;  /* 0x000000220e107c10 */ /* 0x002fe2000ff3e0ff */
[----:B------:R-:W-:Y:S01]  /*4150*/  BSSY B0, `(.L_x_729) ;  /* 0x000003f000007945 */ /* 0x000fe20003800000 */
[----:B------:R2:W-:Y:S01]  /*4160*/  STL [R1+0x5c], R28 ;  /* 0x00005c1c01007387 */ /* 0x0005e20000100800 */
[----:B------:R-:W-:Y:S01]  /*4170*/  MOV R3, UR10 ;  /* 0x0000000a00037c02 */ /* 0x000fe20008000f00 */
[----:B------:R-:W-:Y:S01]  /*4180*/  ULDC.64 UR10, c[0x0][0x268] ;  /* 0x00009a00000a7ab9 */ /* 0x000fe20000000a00 */
[----:B------:R-:W-:Y:S01]  /*4190*/  IADD3 R18, P2, R18, UR17, RZ ;  /* 0x0000001112127c10 */ /* 0x000fe2000ff5e0ff */
[----:B------:R2:W-:Y:S01]  /*41a0*/  @P3 STS.128 [R29+0x24000], RZ ;  /* 0x024000ff1d003388 */ /* 0x0005e20000000c00 */
[----:B------:R-:W-:Y:S01]  /*41b0*/  IADD3.X R17, R15, UR36, R3, P1, !PT ;  /* 0x000000240f117c10 */ /* 0x000fe20008ffe403 */
[----:B------:R-:W-:Y:S01]  /*41c0*/  IMAD R13, R4, UR10, RZ ;  /* 0x0000000a040d7c24 */ /* 0x000fe2000f8e02ff */
[----:B------:R-:W-:Y:S01]  /*41d0*/  SHF.L.U64.HI R3, R84, 0x2, R2 ;  /* 0x0000000254037819 */ /* 0x000fe20000010202 */
[----:B------:R2:W-:Y:S02]  /*41e0*/  STL [R1+0x60], R27 ;  /* 0x0000601b01007387 */ /* 0x0005e40000100800 */
[C---:B------:R-:W-:Y:S01]  /*41f0*/  IMAD R13, R10.reuse, UR11, R13 ;  /* 0x0000000b0a0d7c24 */ /* 0x040fe2000f8e020d */
[----:B------:R-:W-:Y:S01]  /*4200*/  IADD3.X R19, R3, UR16, RZ, P2, !PT ;  /* 0x0000001003137c10 */ /* 0x000fe200097fe4ff */
[----:B------:R2:W-:Y:S01]  /*4210*/  @P3 STS.128 [R29+0x26000], RZ ;  /* 0x026000ff1d003388 */ /* 0x0005e20000000c00 */
        /* <DEDUP_REMOVED lines=12> */
[----:B------:R-:W4:Y:S01]  /*42e0*/  @!P2 LDC.64 R4, c[0x0][0x220] ;  /* 0x00008800ff04ab82 */ /* 0x000f220000000a00 */
        /* <DEDUP_REMOVED lines=9> */
[----:B------:R-:W-:Y:S01]  /*4380*/  IMAD.WIDE.U32 R22, R10, UR10, R22 ;  /* 0x0000000a0a167c25 */ /* 0x000fe2000f8e0016 */
[----:B----4-:R-:W-:-:S04]  /*4390*/  @!P2 LEA R4, P1, R24, R4, 0x1 ;  /* 0x000000041804a211 */ /* 0x010fc800078208ff */
        /* <DEDUP_REMOVED lines=26> */
.L_x_730:
[----:B------:R-:W-:Y:S05]  /*4540*/  BSYNC B0 ;  /* 0x0000000000007941 */ /* 0x000fea0003800000 */
.L_x_729:
        /* <DEDUP_REMOVED lines=8> */
[----:B-1--4-:R-:W1:Y:S01]  /*45d0*/  LDC.64 R20, c[0x0][0x220] ;  /* 0x00008800ff147b82 */ /* 0x012e620000000a00 */
[----:B------:R-:W-:Y:S01]  /*45e0*/  ISETP.GE.AND P1, PT, R32, UR11, PT ;  /* 0x0000000b20007c0c */ /* 0x000fe2000bf26270 */
[----:B------:R-:W-:Y:S01]  /*45f0*/  IMAD.U32 R14, RZ, RZ, UR34 ;  /* 0x00000022ff0e7e24 */ /* 0x000fe2000f8e00ff */
[----:B------:R-:W-:Y:S01]  /*4600*/  IADD3 R12, P2, R12, 0x20, RZ ;  /* 0x000000200c0c7810 */ /* 0x000fe20007f5e0ff */
[----:B------:R-:W-:Y:S01]  /*4610*/  IMAD.X R7, RZ, RZ, R7, P3 ;  /* 0x000000ffff077224 */ /* 0x000fe200018e0607 */
[----:B------:R-:W-:Y:S02]  /*4620*/  MOV R17, R3 ;  /* 0x0000000300117202 */ /* 0x000fe40000000f00 */
[----:B------:R-:W-:Y:S01]  /*4630*/  MOV R15, UR36 ;  /* 0x00000024000f7c02 */ /* 0x000fe20008000f00 */
[----:B------:R-:W-:Y:S01]  /*4640*/  IMAD.X R11, RZ, RZ, R11, P2 ;  /* 0x000000ffff0b7224 */ /* 0x000fe200010e060b */
[----:B------:R-:W-:Y:S01]  /*4650*/  ISETP.GE.AND P3, PT, R34, UR11, PT ;  /* 0x0000000b22007c0c */ /* 0x000fe2000bf66270 */
[----:B------:R-:W-:-:S02]  /*4660*/  IMAD R7, R7, UR24, RZ ;  /* 0x0000001807077c24 */ /* 0x000fc4000f8e02ff */
[----:B------:R-:W-:Y:S02]  /*4670*/  IMAD R11, R11, UR24, RZ ;  /* 0x000000180b0b7c24 */ /* 0x000fe4000f8e02ff */
[----:B------:R-:W4:Y:S01]  /*4680*/  @!P1 LDC.64 R4, c[0x0][0x220] ;  /* 0x00008800ff049b82 */ /* 0x000f220000000a00 */
[C---:B------:R-:W-:Y:S01]  /*4690*/  IMAD.WIDE.U32 R16, R6.reuse, UR24, R16 ;  /* 0x0000001806107c25 */ /* 0x040fe2000f8e0010 */
[----:B------:R1:W-:Y:S03]  /*46a0*/  @P1 STS.128 [R29+0x21000], RZ ;  /* 0x021000ff1d001388 */ /* 0x0003e60000000c00 */
[----:B------:R-:W-:Y:S02]  /*46b0*/  IMAD R7, R6, UR25, R7 ;  /* 0x0000001906077c24 */ /* 0x000fe4000f8e0207 */
[----:B------:R-:W-:-:S04]  /*46c0*/  IMAD.WIDE.U32 R14, R12, UR24, R14 ;  /* 0x000000180c0e7c25 */ /* 0x000fc8000f8e000e */
[----:B------:R-:W-:Y:S02]  /*46d0*/  IMAD R11, R12, UR25, R11 ;  /* 0x000000190c0b7c24 */ /* 0x000fe4000f8e020b */
[----:B-1----:R-:W-:-:S04]  /*46e0*/  IMAD.WIDE R20, R32, 0x2, R20 ;  /* 0x0000000220147825 */ /* 0x002fc800078e0214 */
[----:B------:R-:W-:Y:S02]  /*46f0*/  IMAD.IADD R15, R15, 0x1, R11 ;  /* 0x000000010f0f7824 */ /* 0x000fe400078e020b */
[----:B------:R-:W-:Y:S01]  /*4700*/  IMAD.WIDE.U32 R10, R10, UR10, R14 ;  /* 0x0000000a0a0a7c25 */ /* 0x000fe2000f8e000e */
[----:B----4-:R-:W-:-:S03]  /*4710*/  @!P1 LEA R6, P2, R16, R4, 0x1 ;  /* 0x0000000410069211 */ /* 0x010fc600078408ff */
[----:B------:R-:W-:Y:S01]  /*4720*/  IMAD.IADD R13, R13, 0x1, R11 ;  /* 0x000000010d0d7824 */ /* 0x000fe200078e020b */
[----:B------:R-:W-:-:S04]  /*4730*/  IADD3 R4, R17, R7, RZ ;  /* 0x0000000711047210 */ /* 0x000fc80007ffe0ff */
[----:B------:R-:W-:Y:S02]  /*4740*/  @!P1 LEA.HI.X R7, R16, R5, R4, 0x1, P2 ;  /* 0x0000000510079211 */ /* 0x000fe400010f0c04 */
[----:B------:R-:W-:Y:S02]  /*4750*/  ISETP.GE.AND P2, PT, R31, UR11, PT ;  /* 0x0000000b1f007c0c */ /* 0x000fe4000bf46270 */
[----:B------:R-:W-:Y:S01]  /*4760*/  LEA R4, P4, R10, R20, 0x1 ;  /* 0x000000140a047211 */ /* 0x000fe200078808ff */
[----:B------:R-:W-:Y:S01]  /*4770*/  @!PT LDS RZ, [RZ] ;  /* 0x00000000fffff984 */ /* 0x000fe20000000800 */
[----:B------:R-:W-:Y:S01]  /*4780*/  @!PT LDS RZ, [RZ] ;  /* 0x00000000fffff984 */ /* 0x000fe20000000800 */
[----:B------:R-:W-:Y:S01]  /*4790*/  @!PT LDS RZ, [RZ] ;  /* 0x00000000fffff984 */ /* 0x000fe20000000800 */
[----:B------:R1:W-:Y:S01]  /*47a0*/  @!P1 LDGSTS.E.BYPASS.LTC128B.128 [R29+0x21000], desc[UR6][R6.64] ;  /* 0x21000000061d9fae */ /* 0x0003e2000b901d46 */
[----:B------:R-:W-:Y:S02]  /*47b0*/  ISETP.GE.AND P1, PT, R30, UR11, PT ;  /* 0x0000000b1e007c0c */ /* 0x000fe4000bf26270 */
        /* <DEDUP_REMOVED lines=17> */
.L_x_732:
[----:B------:R-:W-:Y:S05]  /*48d0*/  BSYNC B0 ;  /* 0x0000000000007941 */ /* 0x000fea0003800000 */
.L_x_731:
[----:B-1--4-:R-:W-:Y:S01]  /*48e0*/  IMAD.MOV.U32 R4, RZ, RZ, R28 ;  /* 0x000000ffff047224 */ /* 0x012fe200078e001c */
[----:B------:R-:W0:Y:S01]  /*48f0*/  LDGDEPBAR ;  /* 0x00000000000079af */ /* 0x000e220000000000 */
[----:B------:R-:W-:Y:S01]  /*4900*/  IMAD.MOV.U32 R3, RZ, RZ, R27 ;  /* 0x000000ffff037224 */ /* 0x000fe200078e001b */
[----:B------:R-:W-:Y:S01]  /*4910*/  ULDC UR24, c[0x0][0x2d0] ;  /* 0x0000b40000187ab9 */ /* 0x000fe20000000800 */
[----:B------:R-:W-:Y:S01]  /*4920*/  IMAD.MOV.U32 R242, RZ, RZ, 0x20 ;  /* 0x00000020fff27424 */ /* 0x000fe200078e00ff */
[----:B------:R-:W-:Y:S01]  /*4930*/  ULDC UR26, c[0x0][0x398] ;  /* 0x0000e600001a7ab9 */ /* 0x000fe20000000800 */
[----:B------:R-:W4:Y:S01]  /*4940*/  @!P6 LDG.E R4, desc[UR6][R18.64] ;  /* 0x000000061204e981 */ /* 0x000f22000c1e1900 */
[----:B------:R-:W-:Y:S02]  /*4950*/  IMAD.MOV.U32 R241, RZ, RZ, 0x40 ;  /* 0x00000040fff17424 */ /* 0x000fe400078e00ff */
[----:B------:R-:W-:Y:S01]  /*4960*/  IMAD.MOV.U32 R6, RZ, RZ, R26 ;  /* 0x000000ffff067224 */ /* 0x000fe200078e001a */
[----:B------:R-:W5:Y:S01]  /*4970*/  @!P5 LDG.E R3, desc[UR6][R18.64+0x20] ;  /* 0x000020061203d981 */ /* 0x000f62000c1e1900 */
[C---:B------:R-:W-:Y:S01]  /*4980*/  IMAD.SHL.U32 R5, R84.reuse, 0x4, RZ ;  /* 0x0000000454057824 */ /* 0x040fe200078e00ff */
[----:B------:R-:W-:Y:S01]  /*4990*/  SHF.L.U64.HI R2, R84, 0x2, R2 ;  /* 0x0000000254027819 */ /* 0x000fe20000010202 */
[----:B------:R-:W-:Y:S01]  /*49a0*/  UIADD3 UR9, UR9, UR13, URZ ;  /* 0x0000000d09097290 */ /* 0x000fe2000fffe03f */
[----:B------:R-:W-:-:S02]  /*49b0*/  CS2R R190, SRZ ;  /* 0x0000000000be7805 */ /* 0x000fc4000001ff00 */
[----:B------:R-:W-:Y:S02]  /*49c0*/  CS2R R188, SRZ ;  /* 0x0000000000bc7805 */ /* 0x000fe4000001ff00 */
[----:B------:R-:W-:Y:S01]  /*49d0*/  CS2R R194, SRZ ;  /* 0x0000000000c27805 */ /* 0x000fe2000001ff00 */
[----:B------:R-:W-:Y:S01]  /*49e0*/  UIADD3 UR9, -UR8, 0x40, UR9 ;  /* 0x0000004008097890 */ /* 0x000fe2000fffe109 */
        /* <DEDUP_REMOVED lines=54> */
[----:B--23--:R-:W-:Y:S02]  /*4d50*/  CS2R R28, SRZ ;  /* 0x00000000001c7805 */ /* 0x00cfe4000001ff00 */
[----:B------:R-:W-:Y:S02]  /*4d60*/  CS2R R34, SRZ ;  /* 0x0000000000227805 */ /* 0x000fe4000001ff00 */
[----:B------:R-:W-:Y:S02]  /*4d70*/  CS2R R32, SRZ ;  /* 0x0000000000207805 */ /* 0x000fe4000001ff00 */
[----:B------:R-:W-:-:S02]  /*4d80*/  CS2R R26, SRZ ;  /* 0x00000000001a7805 */ /* 0x000fc4000001ff00 */
[----:B------:R-:W-:Y:S02]  /*4d90*/  CS2R R24, SRZ ;  /* 0x0000000000187805 */ /* 0x000fe4000001ff00 */
[----:B------:R-:W-:Y:S02]  /*4da0*/  CS2R R22, SRZ ;  /* 0x0000000000167805 */ /* 0x000fe4000001ff00 */
[----:B------:R-:W-:Y:S01]  /*4db0*/  CS2R R20, SRZ ;  /* 0x0000000000147805 */ /* 0x000fe2000001ff00 */
[----:B------:R-:W-:Y:S01]  /*4dc0*/  ULDC UR10, c[0x0][0x394] ;  /* 0x0000e500000a7ab9 */ /* 0x000fe20000000800 */
[----:B------:R-:W-:Y:S01]  /*4dd0*/  UIADD3 UR25, UR9, -UR46, URZ ;  /* 0x8000002e09197290 */ /* 0x000fe2000fffe03f */
[----:B------:R-:W-:Y:S01]  /*4de0*/  UMOV UR15, UR10 ;  /* 0x0000000a000f7c82 */ /* 0x000fe20008000000 */
[----:B------:R-:W-:Y:S01]  /*4df0*/  ULDC UR27, c[0x0][0x2dc] ;  /* 0x0000b700001b7ab9 */ /* 0x000fe20000000800 */
[----:B------:R-:W-:Y:S01]  /*4e00*/  ULDC UR20, c[0x0][0x2ec] ;  /* 0x0000bb0000147ab9 */ /* 0x000fe20000000800 */
[----:B----4-:R1:W-:Y:S04]  /*4e10*/  @!P6 STL [R1+0x5c], R4 ;  /* 0x00005c040100e387 */ /* 0x0103e80000100800 */
[----:B-----5:R2:W-:Y:S04]  /*4e20*/  @!P5 STL [R1+0x60], R3 ;  /* 0x000060030100d387 */ /* 0x0205e80000100800 */
[----:B------:R-:W-:Y:S04]  /*4e30*/  STL [R1+0x58], R6 ;  /* 0x0000580601007387 */ /* 0x000fe80000100800 */
[----:B------:R-:W-:Y:S04]  /*4e40*/  STL [R1+0x30], R5 ;  /* 0x0000300501007387 */ /* 0x000fe80000100800 */
[----:B------:R3:W-:Y:S01]  /*4e50*/  STL [R1+0x2c], R2 ;  /* 0x00002c0201007387 */ /* 0x0007e20000100800 */
[----:B-1----:R-:W-:-:S04]  /*4e60*/  LEA.HI R4, R8, R9, RZ, 0x4 ;  /* 0x0000000908047211 */ /* 0x002fc800078f20ff */
[----:B------:R-:W-:-:S05]  /*4e70*/  LOP3.LUT R4, R4, 0xfffffff0, RZ, 0xc0, !PT ;  /* 0xfffffff004047812 */ /* 0x000fca00078ec0ff */
[----:B------:R-:W-:-:S05]  /*4e80*/  IMAD.IADD R4, R9, 0x1, -R4 ;  /* 0x0000000109047824 */ /* 0x000fca00078e0a04 */
[----:B--2---:R-:W-:-:S04]  /*4e90*/  SHF.R.S32.HI R3, RZ, 0x1f, R4 ;  /* 0x0000001fff037819 */ /* 0x004fc80000011404 */
[----:B------:R-:W-:-:S04]  /*4ea0*/  LEA.HI R3, R3, R4, RZ, 0x3 ;  /* 0x0000000403037211 */ /* 0x000fc800078f18ff */
[----:B------:R-:W-:-:S05]  /*4eb0*/  LOP3.LUT R3, R3, 0xfffffff8, RZ, 0xc0, !PT ;  /* 0xfffffff803037812 */ /* 0x000fca00078ec0ff */
[----:B------:R-:W-:Y:S02]  /*4ec0*/  IMAD.IADD R3, R4, 0x1, -R3 ;  /* 0x0000000104037824 */ /* 0x000fe400078e0a03 */
[----:B------:R-:W-:-:S03]  /*4ed0*/  VIADD R4, R251, 0x4000 ;  /* 0x00004000fb047836 */ /* 0x000fc60000000000 */
[----:B------:R-:W-:Y:S01]  /*4ee0*/  R2P PR, R3, 0x6 ;  /* 0x0000000603007804 */ /* 0x000fe20000000000 */
[----:B------:R-:W-:Y:S01]  /*4ef0*/  VIADD R3, R252, 0x4000 ;  /* 0x00004000fc037836 */ /* 0x000fe20000000000 */
[----:B------:R-:W-:-:S03]  /*4f00*/  SEL R243, R4, R251, !P0 ;  /* 0x000000fb04f37207 */ /* 0x000fc60004000000 */
[----:B------:R-:W-:Y:S02]  /*4f10*/  SEL R242, R242, 0xffffffe0, !P1 ;  /* 0xffffffe0f2f27807 */ /* 0x000fe40004800000 */
[----:B------:R-:W-:Y:S02]  /*4f20*/  SEL R241, R241, 0xffffffc0, !P2 ;  /* 0xffffffc0f1f17807 */ /* 0x000fe40005000000 */
[----:B------:R-:W-:Y:S01]  /*4f30*/  SEL R244, R3, R252, !P0 ;  /* 0x000000fc03f47207 */ /* 0x000fe20004000000 */
[----:B------:R-:W-:Y:S01]  /*4f40*/  IMAD.IADD R240, R245, 0x1, R242 ;  /* 0x00000001f5f07824 */ /* 0x000fe200078e02f2 */
[----:B------:R-:W-:Y:S01]  /*4f50*/  LEA R243, R243, UR4, 0x1 ;  /* 0x00000004f3f37c11 */ /* 0x000fe2000f8e08ff */
[----:B---3--:R-:W-:Y:S01]  /*4f60*/  IMAD.IADD R2, R245, 0x1, R241 ;  /* 0x00000001f5027824 */ /* 0x008fe200078e02f1 */
[----:B------:R-:W-:Y:S01]  /*4f70*/  LEA R244, R244, UR4, 0x1 ;  /* 0x00000004f4f47c11 */ /* 0x000fe2000f8e08ff */
[----:B------:R-:W-:-:S07]  /*4f80*/  IMAD.IADD R3, R241, 0x1, R240 ;  /* 0x00000001f1037824 */ /* 0x000fce00078e02f0 */
.L_x_737:
[----:B------:R-:W2:Y:S01]  /*4f90*/  LDL R111, [R1+0x30] ;  /* 0x00003000016f7983 */ /* 0x000ea20000100800 */
[C---:B------:R-:W-:Y:S01]  /*4fa0*/  IMAD.IADD R110, R244.reuse, 0x1, R242 ;  /* 0x00000001f46e7824 */ /* 0x040fe200078e02f2 */
[----:B------:R-:W-:Y:S01]  /*4fb0*/  USHF.L.U32 UR10, UR5, 0x6, URZ ;  /* 0x00000006050a7899 */ /* 0x000fe2000800063f */
[--C-:B------:R-:W-:Y:S01]  /*4fc0*/  IMAD.IADD R109, R244, 0x1, R241.reuse ;  /* 0x00000001f46d7824 */ /* 0x100fe200078e02f1 */
[----:B------:R-:W3:Y:S01]  /*4fd0*/  LDL R237, [R1+0x2c] ;  /* 0x00002c0001ed7983 */ /* 0x000ee20000100800 */
[----:B------:R-:W-:Y:S01]  /*4fe0*/  IMAD.IADD R108, R110, 0x1, R241 ;  /* 0x000000016e6c7824 */ /* 0x000fe200078e02f1 */
[----:B------:R-:W-:Y:S02]  /*4ff0*/  UISETP.GE.AND UP0, UPT, UR10, UR25, UPT ;  /* 0x000000190a00728c */ /* 0x000fe4000bf06270 */
[----:B------:R-:W0:Y:S01]  /*5000*/  LDGDEPBAR ;  /* 0x00000000000079af */ /* 0x000e220000000000 */
[----:B------:R-:W-:Y:S01]  /*5010*/  UMOV UR9, UR58 ;  /* 0x0000003a00097c82 */ /* 0x000fe20008000000 */
[----:B------:R-:W-:Y:S04]  /*5020*/  DEPBAR.LE SB0, 0x0 ;  /* 0x000080000000791a */ /* 0x000fe80000000000 */
[----:B------:R-:W-:Y:S06]  /*5030*/  BAR.SYNC.DEFER_BLOCKING 0x0 ;  /* 0x0000000000007b1d */ /* 0x000fec0000010000 */
[----:B------:R-:W-:Y:S04]  /*5040*/  LDSM.16.M88.4 R84, [R244] ;  /* 0x00000000f454783b */ /* 0x000fe80000000200 */
[----:B------:R-:W1:Y:S04]  /*5050*/  LDSM.16.M88.4 R88, [R250+UR4+0x18000] ;  /* 0x01800004fa58783b */ /* 0x000e680008000200 */
[----:B------:R-:W4:Y:S04]  /*5060*/  LDSM.16.M88.4 R92, [R250+UR4+0x18800] ;  /* 0x01880004fa5c783b */ /* 0x000f280008000200 */
[----:B------:R-:W-:Y:S04]  /*5070*/  LDSM.16.M88.4 R96, [R110] ;  /* 0x000000006e60783b */ /* 0x000fe80000000200 */
[----:B------:R-:W4:Y:S04]  /*5080*/  LDSM.16.M88.4 R100, [R249] ;  /* 0x00000000f964783b */ /* 0x000f280000000200 */
[----:B------:R-:W4:Y:S01]  /*5090*/  LDSM.16.M88.4 R104, [R249+0x800] ;  /* 0x00080000f968783b */ /* 0x000f220000000200 */
[C---:B-1----:R-:W-:Y:S06]  /*50a0*/  HMMA.16816.F32 R4, R84.reuse, R88, RZ ;  /* 0x000000585404723c */ /* 0x042fec00000018ff */
[C---:B------:R-:W-:Y:S01]  /*50b0*/  HMMA.16816.F32 R8, R84.reuse, R90, RZ ;  /* 0x0000005a5408723c */ /* 0x040fe200000018ff */
[----:B------:R-:W-:Y:S05]  /*50c0*/  LDSM.16.M88.4 R88, [R248] ;  /* 0x00000000f858783b */ /* 0x000fea0000000200 */
[C---:B----4-:R-:W-:Y:S06]  /*50d0*/  HMMA.16816.F32 R12, R84.reuse, R92, RZ ;  /* 0x0000005c540c723c */ /* 0x050fec00000018ff */
[----:B------:R-:W-:Y:S01]  /*50e0*/  HMMA.16816.F32 R16, R84, R94, RZ ;  /* 0x0000005e5410723c */ /* 0x000fe200000018ff */
[----:B------:R-:W1:Y:S04]  /*50f0*/  LDSM.16.M88.4 R84, [R109] ;  /* 0x000000006d54783b */ /* 0x000e680000000200 */
[----:B------:R-:W4:Y:S01]  /*5100*/  LDSM.16.M88.4 R92, [R248+0x800] ;  /* 0x00080000f85c783b */ /* 0x000f220000000200 */
[C---:B------:R-:W-:Y:S06]  /*5110*/  HMMA.16816.F32 R4, R96.reuse, R100, R4 ;  /* 0x000000646004723c */ /* 0x040fec0000001804 */
[C---:B------:R-:W-:Y:S01]  /*5120*/  HMMA.16816.F32 R8, R96.reuse, R102, R8 ;  /* 0x000000666008723c */ /* 0x040fe20000001808 */
[----:B------:R-:W-:Y:S05]  /*5130*/  LDSM.16.M88.4 R100, [R247] ;  /* 0x00000000f764783b */ /* 0x000fea0000000200 */
[C---:B------:R-:W-:Y:S06]  /*5140*/  HMMA.16816.F32 R12, R96.reuse, R104, R12 ;  /* 0x00000068600c723c */ /* 0x040fec000000180c */
[----:B------:R-:W-:Y:S01]  /*5150*/  HMMA.16816.F32 R16, R96, R106, R16 ;  /* 0x0000006a6010723c */ /* 0x000fe20000001810 */
[----:B------:R-:W4:Y:S04]  /*5160*/  LDSM.16.M88.4 R96, [R108] ;  /* 0x000000006c60783b */ /* 0x000f280000000200 */
[----:B------:R-:W4:Y:S01]  /*5170*/  LDSM.16.M88.4 R104, [R247+0x800] ;  /* 0x00080000f768783b */ /* 0x000f220000000200 */
[C---:B-1----:R-:W-:Y:S06]  /*5180*/  HMMA.16816.F32 R4, R84.reuse, R88, R4 ;  /* 0x000000585404723c */ /* 0x042fec0000001804 */
[C---:B------:R-:W-:Y:S01]  /*5190*/  HMMA.16816.F32 R8, R84.reuse, R90, R8 ;  /* 0x0000005a5408723c */ /* 0x040fe20000001808 */
[----:B------:R-:W-:Y:S05]  /*51a0*/  LDSM.16.M88.4 R88, [R250+UR4+0x1a000] ;  /* 0x01a00004fa58783b */ /* 0x000fea0008000200 */
[C---:B----4-:R-:W-:Y:S06]  /*51b0*/  HMMA.16816.F32 R12, R84.reuse, R92, R12 ;  /* 0x0000005c540c723c */ /* 0x050fec000000180c */
[----:B------:R-:W-:Y:S01]  /*51c0*/  HMMA.16816.F32 R16, R84, R94, R16 ;  /* 0x0000005e5410723c */ /* 0x000fe20000001810 */
[----:B------:R-:W1:Y:S04]  /*51d0*/  LDSM.16.M88.4 R84, [R244+0x2000] ;  /* 0x00200000f454783b */ /* 0x000e680000000200 */
[----:B------:R-:W4:Y:S01]  /*51e0*/  LDSM.16.M88.4 R92, [R250+UR4+0x1a800] ;  /* 0x01a80004fa5c783b */ /* 0x000f220008000200 */
[C---:B------:R-:W-:Y:S06]  /*51f0*/  HMMA.16816.F32 R4, R96.reuse, R100, R4 ;  /* 0x000000646004723c */ /* 0x040fec0000001804 */
[C---:B------:R-:W-:Y:S01]  /*5200*/  HMMA.16816.F32 R8, R96.reuse, R102, R8 ;  /* 0x000000666008723c */ /* 0x040fe20000001808 */
[----:B------:R-:W-:Y:S05]  /*5210*/  LDSM.16.M88.4 R100, [R249+0x2000] ;  /* 0x00200000f964783b */ /* 0x000fea0000000200 */
[C---:B------:R-:W-:Y:S06]  /*5220*/  HMMA.16816.F32 R12, R96.reuse, R104, R12 ;  /* 0x00000068600c723c */ /* 0x040fec000000180c */
[----:B------:R-:W-:Y:S01]  /*5230*/  HMMA.16816.F32 R16, R96, R106, R16 ;  /* 0x0000006a6010723c */ /* 0x000fe20000001810 */
[----:B------:R-:W4:Y:S04]  /*5240*/  LDSM.16.M88.4 R96, [R110+0x2000] ;  /* 0x002000006e60783b */ /* 0x000f280000000200 */
[----:B------:R-:W4:Y:S01]  /*5250*/  LDSM.16.M88.4 R104, [R249+0x2800] ;  /* 0x00280000f968783b */ /* 0x000f220000000200 */
[C---:B-1----:R-:W-:Y:S06]  /*5260*/  HMMA.16816.F32 R4, R84.reuse, R88, R4 ;  /* 0x000000585404723c */ /* 0x042fec0000001804 */
[C---:B------:R-:W-:Y:S01]  /*5270*/  HMMA.16816.F32 R8, R84.reuse, R90, R8 ;  /* 0x0000005a5408723c */ /* 0x040fe20000001808 */
[----:B------:R-:W-:Y:S05]  /*5280*/  LDSM.16.M88.4 R88, [R248+0x2000] ;  /* 0x00200000f858783b */ /* 0x000fea0000000200 */
[C---:B----4-:R-:W-:Y:S06]  /*5290*/  HMMA.16816.F32 R12, R84.reuse, R92, R12 ;  /* 0x0000005c540c723c */ /* 0x050fec000000180c */
[----:B------:R-:W-:Y:S01]  /*52a0*/  HMMA.16816.F32 R16, R84, R94, R16 ;  /* 0x0000005e5410723c */ /* 0x000fe20000001810 */
[----:B------:R-:W1:Y:S04]  /*52b0*/  LDSM.16.M88.4 R84, [R109+0x2000] ;  /* 0x002000006d54783b */ /* 0x000e680000000200 */
[----:B------:R-:W4:Y:S01]  /*52c0*/  LDSM.16.M88.4 R92, [R248+0x2800] ;  /* 0x00280000f85c783b */ /* 0x000f220000000200 */
[C---:B------:R-:W-:Y:S06]  /*52d0*/  HMMA.16816.F32 R4, R96.reuse, R100, R4 ;  /* 0x000000646004723c */ /* 0x040fec0000001804 */
[C---:B------:R-:W-:Y:S01]  /*52e0*/  HMMA.16816.F32 R8, R96.reuse, R102, R8 ;  /* 0x000000666008723c */ /* 0x040fe20000001808 */
[----:B------:R-:W-:Y:S05]  /*52f0*/  LDSM.16.M88.4 R100, [R247+0x2000] ;  /* 0x00200000f764783b */ /* 0x000fea0000000200 */
[C---:B------:R-:W-:Y:S06]  /*5300*/  HMMA.16816.F32 R12, R96.reuse, R104, R12 ;  /* 0x00000068600c723c */ /* 0x040fec000000180c */
        /* <DEDUP_REMOVED lines=9> */
[----:B--2---:R-:W-:Y:S01]  /*53a0*/  IADD3 R112, P0, R111, UR19, RZ ;  /* 0x000000136f707c10 */ /* 0x004fe2000ff1e0ff */
[C---:B------:R-:W-:Y:S01]  /*53b0*/  HMMA.16816.F32 R4, R96.reuse, R100, R4 ;  /* 0x000000646004723c */ /* 0x040fe20000001804 */
[----:B------:R-:W2:Y:S04]  /*53c0*/  LDSM.16.M88.4 R92, [R250+UR4+0x1c800] ;  /* 0x01c80004fa5c783b */ /* 0x000ea80008000200 */
[----:B---3--:R-:W-:Y:S01]  /*53d0*/  IADD3.X R113, R237, UR18, RZ, P0, !PT ;  /* 0x00000012ed717c10 */ /* 0x008fe200087fe4ff */
[C---:B------:R-:W-:Y:S01]  /*53e0*/  HMMA.16816.F32 R8, R96.reuse, R102, R8 ;  /* 0x000000666008723c */ /* 0x040fe20000001808 */
[----:B------:R-:W-:Y:S01]  /*53f0*/  LDSM.16.M88.4 R100, [R249+0x4000] ;  /* 0x00400000f964783b */ /* 0x000fe20000000200 */
[----:B------:R-:W-:Y:S03]  /*5400*/  PLOP3.LUT P0, PT, PT, PT, UP0, 0x80, 0x0 ;  /* 0x000000000000781c */ /* 0x000fe60003f0f008 */
[----:B------:R3:W5:Y:S01]  /*5410*/  LDG.E R117, desc[UR6][R112.64] ;  /* 0x0000000670757981 */ /* 0x000762000c1e1900 */
[C---:B------:R-:W-:Y:S03]  /*5420*/  HMMA.16816.F32 R12, R96.reuse, R104, R12 ;  /* 0x00000068600c723c */ /* 0x040fe6000000180c */
[----:B------:R3:W5:Y:S03]  /*5430*/  LDG.E R116, desc[UR6][R112.64+0x20] ;  /* 0x0000200670747981 */ /* 0x000766000c1e1900 */
[----:B------:R-:W-:Y:S01]  /*5440*/  HMMA.16816.F32 R16, R96, R106, R16 ;  /* 0x0000006a6010723c */ /* 0x000fe20000001810 */
[----:B------:R-:W4:Y:S04]  /*5450*/  LDSM.16.M88.4 R96, [R110+0x4000] ;  /* 0x004000006e60783b */ /* 0x000f280000000200 */
[----:B------:R-:W3:Y:S01]  /*5460*/  LDSM.16.M88.4 R104, [R249+0x4800] ;  /* 0x00480000f968783b */ /* 0x000ee20000000200 */
[C---:B-1----:R-:W-:Y:S06]  /*5470*/  HMMA.16816.F32 R4, R84.reuse, R88, R4 ;  /* 0x000000585404723c */ /* 0x042fec0000001804 */
[C---:B------:R-:W-:Y:S01]  /*5480*/  HMMA.16816.F32 R8, R84.reuse, R90, R8 ;  /* 0x0000005a5408723c */ /* 0x040fe20000001808 */
[----:B------:R-:W-:Y:S05]  /*5490*/  LDSM.16.M88.4 R88, [R248+0x4000] ;  /* 0x00400000f858783b */ /* 0x000fea0000000200 */
[C---:B--2---:R-:W-:Y:S06]  /*54a0*/  HMMA.16816.F32 R12, R84.reuse, R92, R12 ;  /* 0x0000005c540c723c */ /* 0x044fec000000180c */
[----:B------:R-:W-:Y:S01]  /*54b0*/  HMMA.16816.F32 R16, R84, R94, R16 ;  /* 0x0000005e5410723c */ /* 0x000fe20000001810 */
[----:B------:R-:W1:Y:S04]  /*54c0*/  LDSM.16.M88.4 R84, [R109+0x4000] ;  /* 0x004000006d54783b */ /* 0x000e680000000200 */
[----:B------:R-:W2:Y:S01]  /*54d0*/  LDSM.16.M88.4 R92, [R248+0x4800] ;  /* 0x00480000f85c783b */ /* 0x000ea20000000200 */
[C---:B----4-:R-:W-:Y:S06]  /*54e0*/  HMMA.16816.F32 R4, R96.reuse, R100, R4 ;  /* 0x000000646004723c */ /* 0x050fec0000001804 */
[C---:B------:R-:W-:Y:S01]  /*54f0*/  HMMA.16816.F32 R8, R96.reuse, R102, R8 ;  /* 0x000000666008723c */ /* 0x040fe20000001808 */
[----:B------:R-:W-:Y:S05]  /*5500*/  LDSM.16.M88.4 R100, [R247+0x4000] ;  /* 0x00400000f764783b */ /* 0x000fea0000000200 */
[C---:B---3--:R-:W-:Y:S06]  /*5510*/  HMMA.16816.F32 R12, R96.reuse, R104, R12 ;  /* 0x00000068600c723c */ /* 0x048fec000000180c */
[----:B------:R-:W-:Y:S01]  /*5520*/  HMMA.16816.F32 R16, R96, R106, R16 ;  /* 0x0000006a6010723c */ /* 0x000fe20000001810 */
[----:B------:R-:W3:Y:S04]  /*5530*/  LDSM.16.M88.4 R96, [R108+0x4000] ;  /* 0x004000006c60783b */ /* 0x000ee80000000200 */
[----:B------:R-:W4:Y:S01]  /*5540*/  LDSM.16.M88.4 R104, [R247+0x4800] ;  /* 0x00480000f768783b */ /* 0x000f220000000200 */
[C---:B-1----:R-:W-:Y:S06]  /*5550*/  HMMA.16816.F32 R4, R84.reuse, R88, R4 ;  /* 0x000000585404723c */ /* 0x042fec0000001804 */
[C---:B------:R-:W-:Y:S01]  /*5560*/  HMMA.16816.F32 R8, R84.reuse, R90, R8 ;  /* 0x0000005a5408723c */ /* 0x040fe20000001808 */
[----:B------:R-:W-:Y:S05]  /*5570*/  LDSM.16.M88.4 R88, [R250+UR4+0x1e000] ;  /* 0x01e00004fa58783b */ /* 0x000fea0008000200 */
[C---:B--2---:R-:W-:Y:S06]  /*5580*/  HMMA.16816.F32 R12, R84.reuse, R92, R12 ;  /* 0x0000005c540c723c */ /* 0x044fec000000180c */
[----:B------:R-:W-:Y:S01]  /*5590*/  HMMA.16816.F32 R16, R84, R94, R16 ;  /* 0x0000005e5410723c */ /* 0x000fe20000001810 */
[----:B------:R-:W1:Y:S04]  /*55a0*/  LDSM.16.M88.4 R84, [R244+0x6000] ;  /* 0x00600000f454783b */ /* 0x000e680000000200 */
[----:B------:R-:W2:Y:S01]  /*55b0*/  LDSM.16.M88.4 R92, [R250+UR4+0x1e800] ;  /* 0x01e80004fa5c783b */ /* 0x000ea20008000200 */
[C---:B---3--:R-:W-:Y:S06]  /*55c0*/  HMMA.16816.F32 R4, R96.reuse, R100, R4 ;  /* 0x000000646004723c */ /* 0x048fec0000001804 */
[C---:B------:R-:W-:Y:S01]  /*55d0*/  HMMA.16816.F32 R8, R96.reuse, R102, R8 ;  /* 0x000000666008723c */ /* 0x040fe20000001808 */
[----:B------:R-:W-:Y:S05]  /*55e0*/  LDSM.16.M88.4 R100, [R249+0x6000] ;  /* 0x00600000f964783b */ /* 0x000fea0000000200 */
[C---:B----4-:R-:W-:Y:S06]  /*55f0*/  HMMA.16816.F32 R12, R96.reuse, R104, R12 ;  /* 0x00000068600c723c */ /* 0x050fec000000180c */
[----:B------:R-:W-:Y:S01]  /*5600*/  HMMA.16816.F32 R16, R96, R106, R16 ;  /* 0x0000006a6010723c */ /* 0x000fe20000001810 */
[----:B------:R-:W3:Y:S04]  /*5610*/  LDSM.16.M88.4 R96, [R110+0x6000] ;  /* 0x006000006e60783b */ /* 0x000ee80000000200 */
[----:B------:R-:W4:Y:S01]  /*5620*/  LDSM.16.M88.4 R104, [R249+0x6800] ;  /* 0x00680000f968783b */ /* 0x000f220000000200 */
[C---:B-1----:R-:W-:Y:S06]  /*5630*/  HMMA.16816.F32 R4, R84.reuse, R88, R4 ;  /* 0x000000585404723c */ /* 0x042fec0000001804 */
[C---:B------:R-:W-:Y:S01]  /*5640*/  HMMA.16816.F32 R8, R84.reuse, R90, R8 ;  /* 0x0000005a5408723c */ /* 0x040fe20000001808 */
[----:B------:R-:W-:Y:S05]  /*5650*/  LDSM.16.M88.4 R88, [R248+0x6000] ;  /* 0x00600000f858783b */ /* 0x000fea0000000200 */
[C---:B--2---:R-:W-:Y:S06]  /*5660*/  HMMA.16816.F32 R12, R84.reuse, R92, R12 ;  /* 0x0000005c540c723c */ /* 0x044fec000000180c */
[----:B------:R-:W-:Y:S01]  /*5670*/  HMMA.16816.F32 R16, R84, R94, R16 ;  /* 0x0000005e5410723c */ /* 0x000fe20000001810 */
[----:B------:R-:W1:Y:S04]  /*5680*/  LDSM.16.M88.4 R84, [R109+0x6000] ;  /* 0x006000006d54783b */ /* 0x000e680000000200 */
[----:B------:R-:W2:Y:S01]  /*5690*/  LDSM.16.M88.4 R92, [R248+0x6800] ;  /* 0x00680000f85c783b */ /* 0x000ea20000000200 */
        /* <DEDUP_REMOVED lines=8> */
[C---:B------:R-:W-:Y:S06]  /*5720*/  HMMA.16816.F32 R8, R84.reuse, R90, R8 ;  /* 0x0000005a5408723c */ /* 0x040fec0000001808 */
[C---:B--2---:R-:W-:Y:S06]  /*5730*/  HMMA.16816.F32 R12, R84.reuse, R92, R12 ;  /* 0x0000005c540c723c */ /* 0x044fec000000180c */
[----:B------:R-:W-:Y:S06]  /*5740*/  HMMA.16816.F32 R16, R84, R94, R16 ;  /* 0x0000005e5410723c */ /* 0x000fec0000001810 */
[C---:B---3--:R-:W-:Y:S06]  /*5750*/  HMMA.16816.F32 R4, R96.reuse, R100, R4 ;  /* 0x000000646004723c */ /* 0x048fec0000001804 */
[C---:B------:R-:W-:Y:S06]  /*5760*/  HMMA.16816.F32 R8, R96.reuse, R102, R8 ;  /* 0x000000666008723c */ /* 0x040fec0000001808 */
[C---:B----4-:R-:W-:Y:S06]  /*5770*/  HMMA.16816.F32 R12, R96.reuse, R104, R12 ;  /* 0x00000068600c723c */ /* 0x050fec000000180c */
        /* <DEDUP_REMOVED lines=16> */
.L_x_733:
[----:B------:R-:W2:Y:S01]  /*5880*/  LDL R84, [R1+0x4] ;  /* 0x0000040001547983 */ /* 0x000ea20000100800 */
[----:B------:R-:W-:Y:S01]  /*5890*/  UIADD3 UR12, UR8, 0x1, -UR13 ;  /* 0x00000001080c7890 */ /* 0x000fe2000fffe80d */
[----:B------:R-:W-:Y:S01]  /*58a0*/  IMAD.U32 R100, RZ, RZ, UR22 ;  /* 0x00000016ff647e24 */ /* 0x000fe2000f8e00ff */
[----:B------:R-:W-:Y:S01]  /*58b0*/  UIADD3 UR11, -UR9, UR8, -UR13 ;  /* 0x00000008090b7290 */ /* 0x000fe2000fffe90d */
[----:B------:R-:W3:Y:S01]  /*58c0*/  LDL R85, [R1] ;  /* 0x0000000001557983 */ /* 0x000ee20000100800 */
[----:B------:R-:W-:Y:S01]  /*58d0*/  UMOV UR15, UR9 ;  /* 0x00000009000f7c82 */ /* 0x000fe20008000000 */
[----:B---3--:R-:W-:Y:S02]  /*58e0*/  IMAD R100, R100, 0x40, R85 ;  /* 0x0000004064647824 */ /* 0x008fe400078e0255 */
[----:B--2---:R-:W-:Y:S01]  /*58f0*/  VIADD R86, R84, UR10 ;  /* 0x0000000a54567c36 */ /* 0x004fe20008000000 */
[----:B------:R-:W-:Y:S01]  /*5900*/  UIADD3 UR10, UR12, UR26, URZ ;  /* 0x0000001a0c0a7290 */ /* 0x000fe2000fffe03f */
[----:B------:R-:W-:Y:S02]  /*5910*/  VIADD R98, R100, 0x1 ;  /* 0x0000000164627836 */ /* 0x000fe40000000000 */
[----:B------:R-:W-:Y:S01]  /*5920*/  IMAD.U32 R84, RZ, RZ, UR26 ;  /* 0x0000001aff547e24 */ /* 0x000fe2000f8e00ff */
[C---:B------:R-:W-:Y:S01]  /*5930*/  VIADDMNMX R89, R86.reuse, UR11, RZ, !PT ;  /* 0x0000000b56597c46 */ /* 0x040fe2000f8001ff */
[----:B------:R-:W-:Y:S02]  /*5940*/  VIADD R85, R86, 0x8 ;  /* 0x0000000856557836 */ /* 0x000fe40000000000 */
[----:B------:R-:W-:Y:S01]  /*5950*/  IMAD.U32 R87, RZ, RZ, UR10 ;  /* 0x0000000aff577e24 */ /* 0x000fe2000f8e00ff */
[CC--:B------:R-:W-:Y:S01]  /*5960*/  ISETP.GE.AND P1, PT, R100.reuse, R89.reuse, PT ;  /* 0x000000596400720c */ /* 0x0c0fe20003f26270 */
[----:B------:R-:W-:Y:S01]  /*5970*/  VIADD R96, R100, 0x8 ;  /* 0x0000000864607836 */ /* 0x000fe20000000000 */
[----:B------:R-:W-:Y:S01]  /*5980*/  ISETP.GE.AND P0, PT, R98, R89, PT ;  /* 0x000000596200720c */ /* 0x000fe20003f06270 */
[C---:B------:R-:W-:Y:S01]  /*5990*/  VIADD R94, R100.reuse, 0x9 ;  /* 0x00000009645e7836 */ /* 0x040fe20000000000 */
[----:B------:R-:W-:Y:S01]  /*59a0*/  VIADDMNMX R87, R87, R86, UR8, PT ;  /* 0x0000000857577e46 */ /* 0x000fe2000b800156 */
[C---:B------:R-:W-:Y:S01]  /*59b0*/  VIADD R92, R100.reuse, 0x10 ;  /* 0x00000010645c7836 */ /* 0x040fe20000000000 */
[C---:B------:R-:W-:Y:S01]  /*59c0*/  IADD3 R84, R85.reuse, UR12, R84 ;  /* 0x0000000c55547c10 */ /* 0x040fe2000fffe054 */
[C---:B------:R-:W-:Y:S01]  /*59d0*/  VIADD R90, R100.reuse, 0x11 ;  /* 0x00000011645a7836 */ /* 0x040fe20000000000 */
[CC--:B------:R-:W-:Y:S01]  /*59e0*/  ISETP.GE.OR P1, PT, R100.reuse, R87.reuse, !P1 ;  /* 0x000000576400720c */ /* 0x0c0fe20004f26670 */
[----:B------:R-:W-:Y:S01]  /*59f0*/  VIADD R88, R100, 0x18 ;  /* 0x0000001864587836 */ /* 0x000fe20000000000 */
[----:B------:R-:W-:Y:S01]  /*5a00*/  ISETP.GE.OR P0, PT, R98, R87, !P0 ;  /* 0x000000576200720c */ /* 0x000fe20004706670 */
[----:B------:R-:W-:Y:S01]  /*5a10*/  VIADD R86, R100, 0x19 ;  /* 0x0000001964567836 */ /* 0x000fe20000000000 */
[----:B------:R-:W-:Y:S02]  /*5a20*/  VIADDMNMX R85, R85, UR11, RZ, !PT ;  /* 0x0000000b55557c46 */ /* 0x000fe4000f8001ff */
[----:B------:R-:W-:Y:S02]  /*5a30*/  FSEL R4, R4, -INF , !P1 ;  /* 0xff80000004047808 */ /* 0x000fe40004800000 */
        /* <DEDUP_REMOVED lines=44> */
.L_x_734:
[----:B------:R-:W2:Y:S01]  /*5d00*/  LDL R85, [R1+0x5c] ;  /* 0x00005c0001557983 */ /* 0x000ea20000100800 */
[----:B------:R-:W-:Y:S01]  /*5d10*/  LEA R115, R252, UR4, 0x1 ;  /* 0x00000004fc737c11 */ /* 0x000fe2000f8e08ff */
[----:B------:R-:W-:Y:S02]  /*5d20*/  UISETP.GT.AND UP3, UPT, UR5, UR21, UPT ;  /* 0x000000150500728c */ /* 0x000fe4000bf64270 */
[----:B------:R-:W3:Y:S01]  /*5d30*/  LDL R86, [R1+0x60] ;  /* 0x0000600001567983 */ /* 0x000ee20000100800 */
[-C--:B------:R-:W-:Y:S02]  /*5d40*/  IADD3 R114, R242, R115.reuse, RZ ;  /* 0x00000073f2727210 */ /* 0x080fe40007ffe0ff */
[C---:B------:R-:W-:Y:S01]  /*5d50*/  IADD3 R113, R241.reuse, R115, RZ ;  /* 0x00000073f1717210 */ /* 0x040fe20007ffe0ff */
[----:B------:R-:W4:Y:S01]  /*5d60*/  LDL R206, [R1+0x1c] ;  /* 0x00001c0001ce7983 */ /* 0x000f220000100800 */
[----:B------:R-:W-:Y:S03]  /*5d70*/  IADD3 R112, R241, R114, RZ ;  /* 0x00000072f1707210 */ /* 0x000fe60007ffe0ff */
[----:B------:R-:W4:Y:S04]  /*5d80*/  LDL R205, [R1+0x28] ;  /* 0x0000280001cd7983 */ /* 0x000f280000100800 */
[----:B------:R-:W4:Y:S04]  /*5d90*/  LDL R204, [R1+0x20] ;  /* 0x0000200001cc7983 */ /* 0x000f280000100800 */
[----:B------:R-:W4:Y:S04]  /*5da0*/  LDL R201, [R1+0x44] ;  /* 0x0000440001c97983 */ /* 0x000f280000100800 */
[----:B------:R1:W5:Y:S04]  /*5db0*/  LDL.64 R202, [R1+0x10] ;  /* 0x0000100001ca7983 */ /* 0x0003680000100a00 */
[----:B------:R1:W5:Y:S04]  /*5dc0*/  LDL R200, [R1+0x40] ;  /* 0x0000400001c87983 */ /* 0x0003680000100800 */
[----:B------:R1:W5:Y:S04]  /*5dd0*/  LDL R199, [R1+0x3c] ;  /* 0x00003c0001c77983 */ /* 0x0003680000100800 */
[----:B------:R1:W5:Y:S01]  /*5de0*/  LDL R198, [R1+0x38] ;  /* 0x0000380001c67983 */ /* 0x0003620000100800 */
[C---:B--2---:R-:W-:Y:S01]  /*5df0*/  FMUL.FTZ R84, R85.reuse, 1.4426950216293334961 ;  /* 0x3fb8aa3b55547820 */ /* 0x044fe20000410000 */
[----:B------:R-:W-:Y:S01]  /*5e00*/  FSETP.NEU.FTZ.AND P0, PT, R85, -INF , PT ;  /* 0xff8000005500780b */ /* 0x000fe20003f1d000 */
[----:B---3--:R-:W-:Y:S03]  /*5e10*/  FMUL.FTZ R85, R86, 1.4426950216293334961 ;  /* 0x3fb8aa3b56557820 */ /* 0x008fe60000410000 */
[----:B------:R-:W-:Y:S02]  /*5e20*/  FSEL R84, R84, RZ, P0 ;  /* 0x000000ff54547208 */ /* 0x000fe40000000000 */
[----:B------:R-:W-:Y:S03]  /*5e30*/  FSETP.NEU.FTZ.AND P0, PT, R86, -INF , PT ;  /* 0xff8000005600780b */ /* 0x000fe60003f1d000 */
[--C-:B------:R-:W-:Y:S01]  /*5e40*/  FFMA.FTZ R118, R4, UR20, -R84.reuse ;  /* 0x0000001404767c23 */ /* 0x100fe20008010854 */
[----:B------:R-:W-:Y:S01]  /*5e50*/  FSEL R4, R85, RZ, P0 ;  /* 0x000000ff55047208 */ /* 0x000fe20000000000 */
[--C-:B------:R-:W-:Y:S01]  /*5e60*/  FFMA.FTZ R119, R5, UR20, -R84.reuse ;  /* 0x0000001405777c23 */ /* 0x100fe20008010854 */
[--C-:B------:R-:W-:Y:S01]  /*5e70*/  FFMA.FTZ R123, R9, UR20, -R84.reuse ;  /* 0x00000014097b7c23 */ /* 0x100fe20008010854 */
[--C-:B------:R-:W-:Y:S01]  /*5e80*/  FFMA.FTZ R122, R8, UR20, -R84.reuse ;  /* 0x00000014087a7c23 */ /* 0x100fe20008010854 */
[----:B------:R-:W-:Y:S01]  /*5e90*/  FFMA.FTZ R126, R12, UR20, -R84 ;  /* 0x000000140c7e7c23 */ /* 0x000fe20008010854 */
[--C-:B------:R-:W-:Y:S01]  /*5ea0*/  FFMA.FTZ R120, R6, UR20, -R4.reuse ;  /* 0x0000001406787c23 */ /* 0x100fe20008010804 */
[--C-:B------:R-:W-:Y:S01]  /*5eb0*/  FFMA.FTZ R121, R7, UR20, -R4.reuse ;  /* 0x0000001407797c23 */ /* 0x100fe20008010804 */
[----:B------:R-:W-:Y:S01]  /*5ec0*/  MUFU.EX2 R118, R118 ;  /* 0x0000007600767308 */ /* 0x000fe20000000800 */
[--C-:B------:R-:W-:Y:S01]  /*5ed0*/  FFMA.FTZ R124, R10, UR20, -R4.reuse ;  /* 0x000000140a7c7c23 */ /* 0x100fe20008010804 */
[----:B------:R-:W-:Y:S01]  /*5ee0*/  FFMA.FTZ R125, R11, UR20, -R4 ;  /* 0x000000140b7d7c23 */ /* 0x000fe20008010804 */
[----:B------:R-:W-:Y:S01]  /*5ef0*/  FFMA.FTZ R127, R13, UR20, -R84 ;  /* 0x000000140d7f7c23 */ /* 0x000fe20008010854 */
[--C-:B------:R-:W-:Y:S01]  /*5f00*/  FFMA.FTZ R128, R14, UR20, -R4.reuse ;  /* 0x000000140e807c23 */ /* 0x100fe20008010804 */
[----:B------:R-:W-:Y:S01]  /*5f10*/  FFMA.FTZ R129, R15, UR20, -R4 ;  /* 0x000000140f817c23 */ /* 0x000fe20008010804 */
[--C-:B------:R-:W-:Y:S01]  /*5f20*/  FFMA.FTZ R130, R16, UR20, -R84.reuse ;  /* 0x0000001410827c23 */ /* 0x100fe20008010854 */
[----:B------:R-:W-:Y:S03]  /*5f30*/  FFMA.FTZ R84, R17, UR20, -R84 ;  /* 0x0000001411547c23 */ /* 0x000fe60008010854 */
[----:B------:R-:W2:Y:S01]  /*5f40*/  MUFU.EX2 R119, R119 ;  /* 0x0000007700777308 */ /* 0x000ea20000000800 */
[--C-:B------:R-:W-:Y:S01]  /*5f50*/  FFMA.FTZ R196, R18, UR20, -R4.reuse ;  /* 0x0000001412c47c23 */ /* 0x100fe20008010804 */
[----:B------:R-:W-:Y:S01]  /*5f60*/  FFMA.FTZ R4, R19, UR20, -R4 ;  /* 0x0000001413047c23 */ /* 0x000fe20008010804 */
[----:B------:R-:W-:Y:S07]  /*5f70*/  PLOP3.LUT P0, PT, PT, PT, UP3, 0x80, 0x0 ;  /* 0x000000000000781c */ /* 0x000fee0003f0f038 */
[----:B------:R-:W-:Y:S10]  /*5f80*/  MUFU.EX2 R120, R120 ;  /* 0x0000007800787308 */ /* 0x000ff40000000800 */
[----:B------:R-:W3:Y:S01]  /*5f90*/  MUFU.EX2 R121, R121 ;  /* 0x0000007900797308 */ /* 0x000ee20000000800 */
[----:B--2---:R-:W-:Y:S05]  /*5fa0*/  F2FP.F16.F32.PACK_AB R8, R119, R118 ;  /* 0x000000767708723e */ /* 0x004fea00000000ff */
[----:B----4-:R-:W-:Y:S04]  /*5fb0*/  STS [R206+0x2a000], R8 ;  /* 0x02a00008ce007388 */ /* 0x010fe80000000800 */
[----:B------:R-:W-:Y:S10]  /*5fc0*/  MUFU.EX2 R122, R122 ;  /* 0x0000007a007a7308 */ /* 0x000ff40000000800 */
[----:B------:R-:W2:Y:S01]  /*5fd0*/  MUFU.EX2 R123, R123 ;  /* 0x0000007b007b7308 */ /* 0x000ea20000000800 */
[----:B---3--:R-:W-:Y:S05]  /*5fe0*/  F2FP.F16.F32.PACK_AB R7, R121, R120 ;  /* 0x000000787907723e */ /* 0x008fea00000000ff */
[----:B------:R-:W-:Y:S04]  /*5ff0*/  STS [R206+0x2a400], R7 ;  /* 0x02a40007ce007388 */ /* 0x000fe80000000800 */
[----:B------:R-:W-:Y:S10]  /*6000*/  MUFU.EX2 R124, R124 ;  /* 0x0000007c007c7308 */ /* 0x000ff40000000800 */
[----:B------:R-:W3:Y:S01]  /*6010*/  MUFU.EX2 R125, R125 ;  /* 0x0000007d007d7308 */ /* 0x000ee20000000800 */
[----:B--2---:R-:W-:Y:S05]  /*6020*/  F2FP.F16.F32.PACK_AB R6, R123, R122 ;  /* 0x0000007a7b06723e */ /* 0x004fea00000000ff */
[----:B------:R-:W-:Y:S04]  /*6030*/  STS [R205+0x2a000], R6 ;  /* 0x02a00006cd007388 */ /* 0x000fe80000000800 */
        /* <DEDUP_REMOVED lines=15> */
[----:B------:R-:W-:Y:S01]  /*6130*/  STS [R201+0x2a000], R13 ;  /* 0x02a0000dc9007388 */ /* 0x000fe20000000800 */
[----:B---3--:R-:W-:Y:S05]  /*6140*/  F2FP.F16.F32.PACK_AB R12, R197, R196 ;  /* 0x000000c4c50c723e */ /* 0x008fea00000000ff */
[----:B------:R-:W-:Y:S04]  /*6150*/  STS [R201+0x2a400], R12 ;  /* 0x02a4000cc9007388 */ /* 0x000fe80000000800 */
[----:B------:R-:W-:Y:S04]  /*6160*/  LDSM.16.M88.4 R16, [R115+0x10000] ;  /* 0x010000007310783b */ /* 0x000fe80000000200 */
[----:B------:R-:W2:Y:S04]  /*6170*/  LDSM.16.M88.4 R8, [R250+UR4+0x20000] ;  /* 0x02000004fa08783b */ /* 0x000ea80008000200 */
[----:B------:R-:W3:Y:S04]  /*6180*/  LDSM.16.M88.4 R84, [R250+UR4+0x20800] ;  /* 0x02080004fa54783b */ /* 0x000ee80008000200 */
[----:B------:R-:W-:Y:S04]  /*6190*/  LDSM.16.M88.4 R88, [R114+0x10000] ;  /* 0x010000007258783b */ /* 0x000fe80000000200 */
[----:B------:R-:W4:Y:S04]  /*61a0*/  LDSM.16.M88.4 R92, [R249+0x8000] ;  /* 0x00800000f95c783b */ /* 0x000f280000000200 */
[----:B------:R-:W1:Y:S04]  /*61b0*/  LDSM.16.M88.4 R96, [R249+0x8800] ;  /* 0x00880000f960783b */ /* 0x000e680000000200 */
[----:B------:R-:W-:Y:S04]  /*61c0*/  LDSM.16.M88.4 R100, [R113+0x10000] ;  /* 0x010000007164783b */ /* 0x000fe80000000200 */
[----:B------:R-:W1:Y:S04]  /*61d0*/  LDSM.16.M88.4 R104, [R248+0x8000] ;  /* 0x00800000f868783b */ /* 0x000e680000000200 */
[----:B------:R-:W-:Y:S01]  /*61e0*/  LDSM.16.M88.4 R108, [R247+0x8000] ;  /* 0x00800000f76c783b */ /* 0x000fe20000000200 */
[C---:B--2---:R-:W-:Y:S06]  /*61f0*/  HMMA.16816.F32 R4, R16.reuse, R8, RZ ;  /* 0x000000081004723c */ /* 0x044fec00000018ff */
[C---:B------:R-:W-:Y:S06]  /*6200*/  HMMA.16816.F32 R8, R16.reuse, R10, RZ ;  /* 0x0000000a1008723c */ /* 0x040fec00000018ff */
[C---:B---3--:R-:W-:Y:S06]  /*6210*/  HMMA.16816.F32 R12, R16.reuse, R84, RZ ;  /* 0x00000054100c723c */ /* 0x048fec00000018ff */
[----:B------:R-:W-:Y:S01]  /*6220*/  HMMA.16816.F32 R16, R16, R86, RZ ;  /* 0x000000561010723c */ /* 0x000fe200000018ff */
[----:B------:R-:W2:Y:S05]  /*6230*/  LDSM.16.M88.4 R84, [R248+0x8800] ;  /* 0x00880000f854783b */ /* 0x000eaa0000000200 */
[C---:B----4-:R-:W-:Y:S06]  /*6240*/  HMMA.16816.F32 R4, R88.reuse, R92, R4 ;  /* 0x0000005c5804723c */ /* 0x050fec0000001804 */
[C---:B------:R-:W-:Y:S01]  /*6250*/  HMMA.16816.F32 R8, R88.reuse, R94, R8 ;  /* 0x0000005e5808723c */ /* 0x040fe20000001808 */
[----:B------:R-:W3:Y:S05]  /*6260*/  LDSM.16.M88.4 R92, [R112+0x10000] ;  /* 0x01000000705c783b */ /* 0x000eea0000000200 */
[C---:B-1----:R-:W-:Y:S06]  /*6270*/  HMMA.16816.F32 R12, R88.reuse, R96, R12 ;  /* 0x00000060580c723c */ /* 0x042fec000000180c */
[----:B------:R-:W-:Y:S01]  /*6280*/  HMMA.16816.F32 R16, R88, R98, R16 ;  /* 0x000000625810723c */ /* 0x000fe20000001810 */
[----:B------:R-:W1:Y:S04]  /*6290*/  LDSM.16.M88.4 R88, [R247+0x8800] ;  /* 0x00880000f758783b */ /* 0x000e680000000200 */
[----:B------:R-:W-:Y:S01]  /*62a0*/  LDSM.16.M88.4 R96, [R115+0x12000] ;  /* 0x012000007360783b */ /* 0x000fe20000000200 */
[C---:B------:R-:W-:Y:S06]  /*62b0*/  HMMA.16816.F32 R4, R100.reuse, R104, R4 ;  /* 0x000000686404723c */ /* 0x040fec0000001804 */
[C---:B------:R-:W-:Y:S01]  /*62c0*/  HMMA.16816.F32 R8, R100.reuse, R106, R8 ;  /* 0x0000006a6408723c */ /* 0x040fe20000001808 */
[----:B------:R-:W4:Y:S05]  /*62d0*/  LDSM.16.M88.4 R104, [R250+UR4+0x22000] ;  /* 0x02200004fa68783b */ /* 0x000f2a0008000200 */
[C---:B--2---:R-:W-:Y:S06]  /*62e0*/  HMMA.16816.F32 R12, R100.reuse, R84, R12 ;  /* 0x00000054640c723c */ /* 0x044fec000000180c */
[----:B------:R-:W-:Y:S01]  /*62f0*/  HMMA.16816.F32 R16, R100, R86, R16 ;  /* 0x000000566410723c */ /* 0x000fe20000001810 */
[----:B------:R-:W2:Y:S04]  /*6300*/  LDSM.16.M88.4 R84, [R250+UR4+0x22800] ;  /* 0x02280004fa54783b */ /* 0x000ea80008000200 */
[----:B------:R-:W-:Y:S01]  /*6310*/  LDSM.16.M88.4 R100, [R114+0x12000] ;  /* 0x012000007264783b */ /* 0x000fe20000000200 */
[C---:B---3--:R-:W-:Y:S06]  /*6320*/  HMMA.16816.F32 R4, R92.reuse, R108, R4 ;  /* 0x0000006c5c04723c */ /* 0x048fec0000001804 */
[C---:B------:R-:W-:Y:S01]  /*6330*/  HMMA.16816.F32 R8, R92.reuse, R110, R8 ;  /* 0x0000006e5c08723c */ /* 0x040fe20000001808 */
[----:B------:R-:W3:Y:S05]  /*6340*/  LDSM.16.M88.4 R108, [R249+0xa000] ;  /* 0x00a00000f96c783b */ /* 0x000eea0000000200 */
[C---:B-1----:R-:W-:Y:S06]  /*6350*/  HMMA.16816.F32 R12, R92.reuse, R88, R12 ;  /* 0x000000585c0c723c */ /* 0x042fec000000180c */
[----:B------:R-:W-:Y:S01]  /*6360*/  HMMA.16816.F32 R16, R92, R90, R16 ;  /* 0x0000005a5c10723c */ /* 0x000fe20000001810 */
[----:B------:R-:W1:Y:S04]  /*6370*/  LDSM.16.M88.4 R88, [R249+0xa800] ;  /* 0x00a80000f958783b */ /* 0x000e680000000200 */
[----:B------:R-:W-:Y:S01]  /*6380*/  LDSM.16.M88.4 R92, [R113+0x12000] ;  /* 0x01200000715c783b */ /* 0x000fe20000000200 */
[C---:B----4-:R-:W-:Y:S06]  /*6390*/  HMMA.16816.F32 R4, R96.reuse, R104, R4 ;  /* 0x000000686004723c */ /* 0x050fec0000001804 */
[C---:B------:R-:W-:Y:S01]  /*63a0*/  HMMA.16816.F32 R8, R96.reuse, R106, R8 ;  /* 0x0000006a6008723c */ /* 0x040fe20000001808 */
[----:B------:R-:W4:Y:S05]  /*63b0*/  LDSM.16.M88.4 R104, [R248+0xa000] ;  /* 0x00a00000f868783b */ /* 0x000f2a0000000200 */
[C---:B--2---:R-:W-:Y:S06]  /*63c0*/  HMMA.16816.F32 R12, R96.reuse, R84, R12 ;  /* 0x00000054600c723c */ /* 0x044fec000000180c */
[----:B------:R-:W-:Y:S01]  /*63d0*/  HMMA.16816.F32 R16, R96, R86, R16 ;  /* 0x000000566010723c */ /* 0x000fe20000001810 */
[----:B------:R-:W2:Y:S04]  /*63e0*/  LDSM.16.M88.4 R84, [R248+0xa800] ;  /* 0x00a80000f854783b */ /* 0x000ea80000000200 */
        /* <DEDUP_REMOVED lines=62> */
[----:B------:R-:W1:Y:S05]  /*67d0*/  LDSM.16.M88.4 R88, [R247+0xe800] ;  /* 0x00e80000f758783b */ /* 0x000e6a0000000200 */
[C---:B----4-:R-:W-:Y:S06]  /*67e0*/  HMMA.16816.F32 R4, R100.reuse, R104, R4 ;  /* 0x000000686404723c */ /* 0x050fec0000001804 */
[C---:B------:R-:W-:Y:S06]  /*67f0*/  HMMA.16816.F32 R8, R100.reuse, R106, R8 ;  /* 0x0000006a6408723c */ /* 0x040fec0000001808 */
[C---:B--2---:R-:W-:Y:S06]  /*6800*/  HMMA.16816.F32 R12, R100.reuse, R84, R12 ;  /* 0x00000054640c723c */ /* 0x044fec000000180c */
[----:B------:R-:W-:Y:S06]  /*6810*/  HMMA.16816.F32 R16, R100, R86, R16 ;  /* 0x000000566410723c */ /* 0x000fec0000001810 */
[C---:B---3--:R-:W-:Y:S06]  /*6820*/  HMMA.16816.F32 R4, R92.reuse, R108, R4 ;  /* 0x0000006c5c04723c */ /* 0x048fec0000001804 */
[C---:B------:R-:W-:Y:S06]  /*6830*/  HMMA.16816.F32 R8, R92.reuse, R110, R8 ;  /* 0x0000006e5c08723c */ /* 0x040fec0000001808 */
[C---:B-1----:R-:W-:Y:S06]  /*6840*/  HMMA.16816.F32 R12, R92.reuse, R88, R12 ;  /* 0x000000585c0c723c */ /* 0x042fec000000180c */
        /* <DEDUP_REMOVED lines=10> */
[C---:B------:R-:W-:Y:S01]  /*68f0*/  FADD.FTZ R8, -R117.reuse, R9 ;  /* 0x0000000975087221 */ /* 0x040fe20000010100 */
[----:B------:R-:W-:Y:S01]  /*6900*/  FADD.FTZ R9, -R116, R10 ;  /* 0x0000000a74097221 */ /* 0x000fe20000010100 */
[----:B------:R-:W-:Y:S01]  /*6910*/  F2FP.F16.F32.PACK_AB R85, R4, R85 ;  /* 0x000000550455723e */ /* 0x000fe200000000ff */
[----:B------:R-:W-:Y:S01]  /*6920*/  FADD.FTZ R10, -R116, R11 ;  /* 0x0000000b740a7221 */ /* 0x000fe20000010100 */
[----:B------:R-:W-:Y:S01]  /*6930*/  F2FP.F16.F32.PACK_AB R84, R6, R5 ;  /* 0x000000050654723e */ /* 0x000fe200000000ff */
[C---:B------:R-:W-:Y:S01]  /*6940*/  FADD.FTZ R6, -R116.reuse, R15 ;  /* 0x0000000f74067221 */ /* 0x040fe20000010100 */
[C---:B------:R-:W-:Y:S01]  /*6950*/  FADD.FTZ R5, -R117.reuse, R12 ;  /* 0x0000000c75057221 */ /* 0x040fe20000010100 */
[C---:B------:R-:W-:Y:S01]  /*6960*/  FADD.FTZ R4, -R117.reuse, R13 ;  /* 0x0000000d75047221 */ /* 0x040fe20000010100 */
[C---:B------:R-:W-:Y:S01]  /*6970*/  FADD.FTZ R11, -R116.reuse, R14 ;  /* 0x0000000e740b7221 */ /* 0x040fe20000010100 */
[C---:B------:R-:W-:Y:S01]  /*6980*/  FADD.FTZ R15, -R116.reuse, R18 ;  /* 0x00000012740f7221 */ /* 0x040fe20000010100 */
[C---:B------:R-:W-:Y:S01]  /*6990*/  FADD.FTZ R13, -R117.reuse, R16 ;  /* 0x00000010750d7221 */ /* 0x040fe20000010100 */
[----:B------:R-:W-:Y:S01]  /*69a0*/  FADD.FTZ R12, -R117, R17 ;  /* 0x00000011750c7221 */ /* 0x000fe20000010100 */
[----:B------:R-:W-:Y:S01]  /*69b0*/  FADD.FTZ R116, -R116, R19 ;  /* 0x0000001374747221 */ /* 0x000fe20000010100 */
[----:B------:R-:W-:Y:S01]  /*69c0*/  FMUL.FTZ R7, R122, R7 ;  /* 0x000000077a077220 */ /* 0x000fe20000410000 */
[----:B------:R-:W-:Y:S01]  /*69d0*/  FMUL.FTZ R8, R123, R8 ;  /* 0x000000087b087220 */ /* 0x000fe20000410000 */
[----:B------:R-:W-:Y:S01]  /*69e0*/  FMUL.FTZ R9, R124, R9 ;  /* 0x000000097c097220 */ /* 0x000fe20000410000 */
[----:B------:R-:W-:Y:S01]  /*69f0*/  FMUL.FTZ R10, R125, R10 ;  /* 0x0000000a7d0a7220 */ /* 0x000fe20000410000 */
[----:B------:R-:W-:Y:S01]  /*6a00*/  FMUL.FTZ R5, R126, R5 ;  /* 0x000000057e057220 */ /* 0x000fe20000410000 */
[----:B------:R-:W-:Y:S01]  /*6a10*/  FMUL.FTZ R4, R127, R4 ;  /* 0x000000047f047220 */ /* 0x000fe20000410000 */
[----:B------:R-:W-:Y:S01]  /*6a20*/  F2FP.F16.F32.PACK_AB R16, R8, R7 ;  /* 0x000000070810723e */ /* 0x000fe200000000ff */
[----:B------:R-:W-:Y:S01]  /*6a30*/  FMUL.FTZ R11, R128, R11 ;  /* 0x0000000b800b7220 */ /* 0x000fe20000410000 */
[----:B------:R-:W-:Y:S01]  /*6a40*/  F2FP.F16.F32.PACK_AB R86, R10, R9 ;  /* 0x000000090a56723e */ /* 0x000fe200000000ff */
[----:B------:R-:W-:Y:S01]  /*6a50*/  FMUL.FTZ R6, R129, R6 ;  /* 0x0000000681067220 */ /* 0x000fe20000410000 */
[----:B------:R-:W-:Y:S01]  /*6a60*/  F2FP.F16.F32.PACK_AB R88, R4, R5 ;  /* 0x000000050458723e */ /* 0x000fe200000000ff */
[----:B------:R-:W-:Y:S01]  /*6a70*/  FMUL.FTZ R13, R130, R13 ;  /* 0x0000000d820d7220 */ /* 0x000fe20000410000 */
[----:B------:R-:W-:Y:S01]  /*6a80*/  FMUL.FTZ R12, R131, R12 ;  /* 0x0000000c830c7220 */ /* 0x000fe20000410000 */
[----:B------:R-:W-:Y:S01]  /*6a90*/  FMUL.FTZ R15, R196, R15 ;  /* 0x0000000fc40f7220 */ /* 0x000fe20000410000 */
[----:B------:R-:W-:Y:S01]  /*6aa0*/  F2FP.F16.F32.PACK_AB R92, R6, R11 ;  /* 0x0000000b065c723e */ /* 0x000fe200000000ff */
[----:B------:R-:W-:Y:S02]  /*6ab0*/  FMUL.FTZ R116, R197, R116 ;  /* 0x00000074c5747220 */ /* 0x000fe40000410000 */
[----:B------:R-:W-:Y:S03]  /*6ac0*/  F2FP.F16.F32.PACK_AB R100, R12, R13 ;  /* 0x0000000d0c64723e */ /* 0x000fe600000000ff */
[----:B------:R-:W-:Y:S01]  /*6ad0*/  F2FP.F16.F32.PACK_AB R104, R116, R15 ;  /* 0x0000000f7468723e */ /* 0x000fe200000000ff */
[----:B------:R-:W-:Y:S06]  /*6ae0*/  @!P0 BRA `(.L_x_735) ;  /* 0x0000000400948947 */ /* 0x000fec0003800000 */
[----:B------:R-:W2:Y:S01]  /*6af0*/  LDL.LU R210, [R1+0x4c] ;  /* 0x00004c0001d27983 */ /* 0x000ea20000300800 */
[----:B------:R-:W1:Y:S01]  /*6b00*/  LDC R5, c[0x0][0x240] ;  /* 0x00009000ff057b82 */ /* 0x000e620000000800 */
[----:B------:R-:W-:Y:S01]  /*6b10*/  ISETP.GE.AND P6, PT, R202, UR24, PT ;  /* 0x00000018ca007c0c */ /* 0x000fe2000bfc6270 */
[----:B------:R-:W-:Y:S01]  /*6b20*/  ULOP3.LUT UR9, UR5, 0x1, URZ, 0xc0, !UPT ;  /* 0x0000000105097892 */ /* 0x000fe2000f8ec03f */
[----:B------:R-:W3:Y:S01]  /*6b30*/  LDL.LU R209, [R1+0x48] ;  /* 0x0000480001d17983 */ /* 0x000ee20000300800 */
[----:B------:R-:W-:Y:S02]  /*6b40*/  ISETP.GE.AND P5, PT, R200, UR24, PT ;  /* 0x00000018c8007c0c */ /* 0x000fe4000bfa6270 */
[----:B------:R-:W-:Y:S01]  /*6b50*/  ISETP.GE.AND P4, PT, R199, UR24, PT ;  /* 0x00000018c7007c0c */ /* 0x000fe2000bf86270 */
[----:B------:R-:W4:Y:S01]  /*6b60*/  LDL.LU R208, [R1+0x64] ;  /* 0x0000640001d07983 */ /* 0x000f220000300800 */
[----:B------:R-:W5:Y:S01]  /*6b70*/  LDC R4, c[0x0][0x244] ;  /* 0x00009100ff047b82 */ /* 0x000f620000000800 */
[----:B------:R-:W-:Y:S01]  /*6b80*/  ISETP.GE.AND P3, PT, R198, UR24, PT ;  /* 0x00000018c6007c0c */ /* 0x000fe2000bf66270 */
[----:B------:R-:W-:Y:S01]  /*6b90*/  UISETP.NE.U32.AND UP0, UPT, UR9, 0x1, UPT ;  /* 0x000000010900788c */ /* 0x000fe2000bf05070 */
[----:B------:R-:W5:Y:S03]  /*6ba0*/  LDL.LU R207, [R1+0x58] ;  /* 0x0000580001cf7983 */ /* 0x000f660000300800 */
[----:B------:R-:W-:Y:S06]  /*6bb0*/  USEL UR9, UR59, 0x8000, !UP0 ;  /* 0x000080003b097887 */ /* 0x000fec000c000000 */
[----:B------:R-:W-:Y:S02]  /*6bc0*/  VIADD R244, R244, UR9 ;  /* 0x00000009f4f47c36 */ /* 0x000fe40008000000 */
[----:B-----5:R-:W-:Y:S02]  /*6bd0*/  VIADD R207, R207, UR9 ;  /* 0x00000009cfcf7c36 */ /* 0x020fe40008000000 */
[----:B----4-:R-:W-:Y:S02]  /*6be0*/  VIADD R208, R208, UR9 ;  /* 0x00000009d0d07c36 */ /* 0x010fe40008000000 */
[C---:B-1----:R-:W-:Y:S02]  /*6bf0*/  IMAD.U32 R6, R5.reuse, -0x40, RZ ;  /* 0xffffffc005067824 */ /* 0x042fe400078e00ff */
[----:B--2---:R-:W-:Y:S01]  /*6c00*/  IMAD.MOV.U32 R8, RZ, RZ, R210 ;  /* 0x000000ffff087224 */ /* 0x004fe200078e00d2 */
[----:B------:R1:W-:Y:S01]  /*6c10*/  @P6 STS [R208], RZ ;  /* 0x000000ffd0006388 */ /* 0x0003e20000000800 */
[----:B---3--:R-:W-:Y:S01]  /*6c20*/  IMAD.MOV.U32 R9, RZ, RZ, R209 ;  /* 0x000000ffff097224 */ /* 0x008fe200078e00d1 */
[----:B------:R-:W-:Y:S02]  /*6c30*/  SHF.R.S32.HI R7, RZ, 0x1f, R6 ;  /* 0x0000001fff077819 */ /* 0x000fe40000011406 */
[----:B------:R1:W-:Y:S01]  /*6c40*/  @P6 STS [R208+0x4], RZ ;  /* 0x000004ffd0006388 */ /* 0x0003e20000000800 */
[C---:B------:R-:W-:Y:S03]  /*6c50*/  LEA R8, P1, R6.reuse, R8, 0x1 ;  /* 0x0000000806087211 */ /* 0x040fe600078208ff */
[----:B------:R1:W-:Y:S01]  /*6c60*/  @P6 STS [R208+0x8], RZ ;  /* 0x000008ffd0006388 */ /* 0x0003e20000000800 */
[----:B------:R-:W-:Y:S02]  /*6c70*/  LEA.HI.X.SX32 R9, R6, R9, 0x1, P1 ;  /* 0x0000000906097211 */ /* 0x000fe400008f0eff */
[C---:B------:R-:W-:Y:S01]  /*6c80*/  @!P6 LEA R10, P1, R5.reuse, R8, 0x6 ;  /* 0x00000008050ae211 */ /* 0x040fe200078230ff */
[----:B------:R1:W-:Y:S01]  /*6c90*/  @P6 STS [R208+0xc], RZ ;  /* 0x00000cffd0006388 */ /* 0x0003e20000000800 */
[C---:B------:R-:W-:Y:S02]  /*6ca0*/  LEA R6, P2, R5.reuse, R6, 0x5 ;  /* 0x0000000605067211 */ /* 0x040fe400078428ff */
[C-C-:B------:R-:W-:Y:S01]  /*6cb0*/  @!P6 LEA.HI.X R11, R5.reuse, R9, R4.reuse, 0x6, P1 ;  /* 0x00000009050be211 */ /* 0x140fe200008f3404 */
[----:B------:R-:W-:Y:S01]  /*6cc0*/  @!PT LDS RZ, [RZ] ;  /* 0x00000000fffff984 */ /* 0x000fe20000000800 */
[----:B------:R-:W-:Y:S01]  /*6cd0*/  @!PT LDS RZ, [RZ] ;  /* 0x00000000fffff984 */ /* 0x000fe20000000800 */
[----:B------:R-:W-:Y:S01]  /*6ce0*/  @!PT LDS RZ, [RZ] ;  /* 0x00000000fffff984 */ /* 0x000fe20000000800 */
[----:B------:R1:W-:Y:S01]  /*6cf0*/  @!P6 LDGSTS.E.BYPASS.LTC128B.128 [R207], desc[UR6][R8.64] ;  /* 0x0000000008cfefae */ /* 0x0003e2000b901d46 */
[CC--:B------:R-:W-:Y:S02]  /*6d00*/  @!P5 LEA R12, P1, R6.reuse, R210.reuse, 0x1 ;  /* 0x000000d2060cd211 */ /* 0x0c0fe400078208ff */
[----:B------:R-:W-:Y:S01]  /*6d10*/  LEA.HI.X R7, R5, R7, R4, 0x5, P2 ;  /* 0x0000000705077211 */ /* 0x000fe200010f2c04 */
[----:B------:R1:W-:Y:S01]  /*6d20*/  @P5 STS [R208+0x2000], RZ ;  /* 0x002000ffd0005388 */ /* 0x0003e20000000800 */
[CC--:B------:R-:W-:Y:S02]  /*6d30*/  @!P4 LEA R4, P2, R6.reuse, R210.reuse, 0x1 ;  /* 0x000000d20604c211 */ /* 0x0c0fe400078408ff */
[CCC-:B------:R-:W-:Y:S01]  /*6d40*/  @!P5 LEA.HI.X R13, R6.reuse, R209.reuse, R7.reuse, 0x1, P1 ;  /* 0x000000d1060dd211 */ /* 0x1c0fe200008f0c07 */
[----:B------:R1:W-:Y:S01]  /*6d50*/  @P5 STS [R208+0x2004], RZ ;  /* 0x002004ffd0005388 */ /* 0x0003e20000000800 */
[CCC-:B------:R-:W-:Y:S02]  /*6d60*/  @!P4 LEA.HI.X R5, R6.reuse, R209.reuse, R7.reuse, 0x1, P2 ;  /* 0x000000d10605c211 */ /* 0x1c0fe400010f0c07 */
[C---:B------:R-:W-:Y:S01]  /*6d70*/  @!P3 LEA R14, P1, R6.reuse, R210, 0x1 ;  /* 0x000000d2060eb211 */ /* 0x040fe200078208ff */
[----:B------:R1:W-:Y:S03]  /*6d80*/  @P5 STS [R208+0x2008], RZ ;  /* 0x002008ffd0005388 */ /* 0x0003e60000000800 */
[----:B------:R-:W-:Y:S01]  /*6d90*/  @!P3 LEA.HI.X R15, R6, R209, R7, 0x1, P1 ;  /* 0x000000d1060fb211 */ /* 0x000fe200008f0c07 */
        /* <DEDUP_REMOVED lines=47> */
[----:B------:R1:W-:Y:S04]  /*7090*/  STL [R1+0x64], R208 ;  /* 0x000064d001007387 */ /* 0x0003e80000100800 */
[----:B------:R1:W-:Y:S04]  /*70a0*/  @P3 STS [R208+0x7008], RZ ;  /* 0x007008ffd0003388 */ /* 0x0003e80000000800 */
[----:B------:R1:W-:Y:S04]  /*70b0*/  STL [R1+0x58], R207 ;  /* 0x000058cf01007387 */ /* 0x0003e80000100800 */
[----:B------:R1:W-:Y:S04]  /*70c0*/  @P3 STS [R208+0x700c], RZ ;  /* 0x00700cffd0003388 */ /* 0x0003e80000000800 */
[----:B------:R-:W-:Y:S01]  /*70d0*/  @!PT LDS RZ, [RZ] ;  /* 0x00000000fffff984 */ /* 0x000fe20000000800 */
[----:B------:R-:W-:Y:S01]  /*70e0*/  @!PT LDS RZ, [RZ] ;  /* 0x00000000fffff984 */ /* 0x000fe20000000800 */
[----:B------:R-:W-:Y:S01]  /*70f0*/  @!PT LDS RZ, [RZ] ;  /* 0x00000000fffff984 */ /* 0x000fe20000000800 */
[----:B------:R1:W-:Y:S04]  /*7100*/  @!P3 LDGSTS.E.BYPASS.LTC128B.128 [R207+0x7000], desc[UR6][R14.64+0x180] ;  /* 0x070001800ecfbfae */ /* 0x0003e8000b901d46 */
[----:B------:R1:W-:Y:S04]  /*7110*/  STL [R1+0x4c], R8 ;  /* 0x00004c0801007387 */ /* 0x0003e80000100800 */
[----:B------:R-:W0:Y:S04]  /*7120*/  LDGDEPBAR ;  /* 0x00000000000079af */ /* 0x000e280000000000 */
[----:B------:R1:W-:Y:S02]  /*7130*/  STL [R1+0x48], R9 ;  /* 0x0000480901007387 */ /* 0x0003e40000100800 */
.L_x_735:
[----:B------:R-:W-:Y:S01]  /*7140*/  STS [R206+0x28000], R85 ;  /* 0x02800055ce007388 */ /* 0x000fe20000000800 */
[----:B------:R-:W-:Y:S03]  /*7150*/  LEA R116, R251, UR4, 0x1 ;  /* 0x00000004fb747c11 */ /* 0x000fe6000f8e08ff */
[----:B------:R-:W-:Y:S04]  /*7160*/  STS [R206+0x28400], R84 ;  /* 0x02840054ce007388 */ /* 0x000fe80000000800 */
[----:B------:R-:W-:Y:S04]  /*7170*/  STS [R205+0x28000], R16 ;  /* 0x02800010cd007388 */ /* 0x000fe80000000800 */
[----:B------:R-:W-:Y:S04]  /*7180*/  STS [R205+0x28400], R86 ;  /* 0x02840056cd007388 */ /* 0x000fe80000000800 */
[----:B------:R-:W-:Y:S04]  /*7190*/  STS [R204+0x28000], R88 ;  /* 0x02800058cc007388 */ /* 0x000fe80000000800 */
[----:B------:R-:W-:Y:S04]  /*71a0*/  STS [R204+0x28400], R92 ;  /* 0x0284005ccc007388 */ /* 0x000fe80000000800 */
[----:B------:R-:W-:Y:S04]  /*71b0*/  STS [R201+0x28000], R100 ;  /* 0x02800064c9007388 */ /* 0x000fe80000000800 */
[----:B------:R-:W-:Y:S01]  /*71c0*/  STS [R201+0x28400], R104 ;  /* 0x02840068c9007388 */ /* 0x000fe20000000800 */
[----:B------:R-:W-:Y:S06]  /*71d0*/  BAR.SYNC.DEFER_BLOCKING 0x0 ;  /* 0x0000000000007b1d */ /* 0x000fec0000010000 */
[----:B-1----:R-:W-:Y:S04]  /*71e0*/  LDSM.16.MT88.4 R4, [R246+0x2a000] ;  /* 0x02a00000f604783b */ /* 0x002fe80000004200 */
[----:B------:R-:W1:Y:S04]  /*71f0*/  LDSM.16.MT88.4 R8, [R116+0x10000] ;  /* 0x010000007408783b */ /* 0x000e680000004200 */
[----:B------:R-:W2:Y:S04]  /*7200*/  LDSM.16.MT88.4 R12, [R0+0x2a000] ;  /* 0x02a00000000c783b */ /* 0x000ea80000004200 */
[----:B------:R-:W3:Y:S04]  /*7210*/  LDSM.16.MT88.4 R16, [R116+0x12000] ;  /* 0x012000007410783b */ /* 0x000ee80000004200 */
[----:B------:R-:W4:Y:S04]  /*7220*/  LDL.LU.64 R118, [R1+0x68] ;  /* 0x0000680001767983 */ /* 0x000f280000300a00 */
[----:B------:R-:W5:Y:S04]  /*7230*/  LDSM.16.MT88.4 R84, [R116+0x14000] ;  /* 0x014000007454783b */ /* 0x000f680000004200 */
[----:B------:R-:W5:Y:S04]  /*7240*/  LDSM.16.MT88.4 R88, [R116+0x16000] ;  /* 0x016000007458783b */ /* 0x000f680000004200 */
[----:B------:R-:W-:Y:S04]  /*7250*/  LDSM.16.MT88.4 R92, [R246+0x2a800] ;  /* 0x02a80000f65c783b */ /* 0x000fe80000004200 */
[----:B------:R-:W5:Y:S04]  /*7260*/  LDSM.16.MT88.4 R96, [R116+0x10800] ;  /* 0x010800007460783b */ /* 0x000f680000004200 */
[----:B------:R-:W5:Y:S04]  /*7270*/  LDSM.16.MT88.4 R100, [R0+0x2a800] ;  /* 0x02a800000064783b */ /* 0x000f680000004200 */
[----:B------:R-:W-:Y:S01]  /*7280*/  LDSM.16.MT88.4 R104, [R116+0x17000] ;  /* 0x017000007468783b */ /* 0x000fe20000004200 */
[-C--:B-1----:R-:W-:Y:S03]  /*7290*/  HMMA.16816.F32 R20, R4, R8.reuse, R20 ;  /* 0x000000080414723c */ /* 0x082fe60000001814 */
[----:B------:R-:W-:Y:S04]  /*72a0*/  LDSM.16.MT88.4 R108, [R116+0x15800] ;  /* 0x01580000746c783b */ /* 0x000fe80000004200 */
[----:B------:R-:W-:Y:S01]  /*72b0*/  LDSM.16.MT88.4 R112, [R116+0x17800] ;  /* 0x017800007470783b */ /* 0x000fe20000004200 */
        /* <DEDUP_REMOVED lines=9> */
[-C--:B-----5:R-:W-:Y:S06]  /*7350*/  HMMA.16816.F32 R52, R4, R84.reuse, R52 ;  /* 0x000000540434723c */ /* 0x0a0fec0000001834 */
        /* <DEDUP_REMOVED lines=9> */
[----:B------:R-:W5:Y:S04]  /*73f0*/  LDSM.16.MT88.4 R4, [R246+0x2b000] ;  /* 0x02b00000f604783b */ /* 0x000f680000004200 */
[----:B------:R-:W5:Y:S01]  /*7400*/  LDSM.16.MT88.4 R88, [R0+0x2b000] ;  /* 0x02b000000058783b */ /* 0x000f620000004200 */
        /* <DEDUP_REMOVED lines=22> */
[-C--:B-----5:R-:W-:Y:S01]  /*7570*/  HMMA.16816.F32 R20, R4, R12.reuse, R20 ;  /* 0x0000000c0414723c */ /* 0x0a0fe20000001814 */
[----:B------:R-:W-:Y:S05]  /*7580*/  BAR.SYNC.DEFER_BLOCKING 0x0 ;  /* 0x0000000000007b1d */ /* 0x000fea0000010000 */
        /* <DEDUP_REMOVED lines=17> */
[-C--:B------:R-:W-:Y:S01]  /*76a0*/  HMMA.16816.F32 R28, R92, R86.reuse, R28 ;  /* 0x000000565c1c723c */ /* 0x080fe2000000181c */
[----:B------:R-:W1:Y:S05]  /*76b0*/  LDC R4, c[0x0][0x270] ;  /* 0x00009c00ff047b82 */ /* 0x000e6a0000000800 */
[C---:B------:R-:W-:Y:S06]  /*76c0*/  HMMA.16816.F32 R32, R16.reuse, R86, R32 ;  /* 0x000000561020723c */ /* 0x040fec0000001820 */
[-C--:B------:R-:W-:Y:S06]  /*76d0*/  HMMA.16816.F32 R36, R16, R100.reuse, R36 ;  /* 0x000000641024723c */ /* 0x080fec0000001824 */
[C---:B------:R-:W-:Y:S06]  /*76e0*/  HMMA.16816.F32 R40, R92.reuse, R100, R40 ;  /* 0x000000645c28723c */ /* 0x040fec0000001828 */
[-C--:B------:R-:W-:Y:S05]  /*76f0*/  HMMA.16816.F32 R44, R92, R102.reuse, R44 ;  /* 0x000000665c2c723c */ /* 0x080fea000000182c */
[----:B-1----:R-:W-:Y:S01]  /*7700*/  IMAD R117, R4, UR27, RZ ;  /* 0x0000001b04757c24 */ /* 0x002fe2000f8e02ff */
[C---:B------:R-:W-:Y:S05]  /*7710*/  HMMA.16816.F32 R48, R16.reuse, R102, R48 ;  /* 0x000000661030723c */ /* 0x040fea0000001830 */
[----:B------:R-:W-:Y:S01]  /*7720*/  IMAD.U32 R5, R117, -0x40, RZ ;  /* 0xffffffc075057824 */ /* 0x000fe200078e00ff */
[-C--:B------:R-:W-:Y:S05]  /*7730*/  HMMA.16816.F32 R52, R16, R108.reuse, R52 ;  /* 0x0000006c1034723c */ /* 0x080fea0000001834 */
[C---:B----4-:R-:W-:Y:S01]  /*7740*/  LEA R4, P1, R5.reuse, R118, 0x2 ;  /* 0x0000007605047211 */ /* 0x050fe200078210ff */
[C---:B------:R-:W-:Y:S05]  /*7750*/  HMMA.16816.F32 R56, R92.reuse, R108, R56 ;  /* 0x0000006c5c38723c */ /* 0x040fea0000001838 */
[----:B------:R-:W-:Y:S01]  /*7760*/  LEA.HI.X.SX32 R5, R5, R119, 0x2, P1 ;  /* 0x0000007705057211 */ /* 0x000fe200008f16ff */
[-C--:B------:R-:W-:Y:S04]  /*7770*/  HMMA.16816.F32 R60, R92, R110.reuse, R60 ;  /* 0x0000006e5c3c723c */ /* 0x080fe8000000183c */
[----:B------:R1:W-:Y:S02]  /*7780*/  STL.64 [R1+0x68], R4 ;  /* 0x0000680401007387 */ /* 0x0003e40000100a00 */
[C---:B------:R-:W-:Y:S06]  /*7790*/  HMMA.16816.F32 R64, R16.reuse, R110, R64 ;  /* 0x0000006e1040723c */ /* 0x040fec0000001840 */
[-C--:B------:R-:W-:Y:S06]  /*77a0*/  HMMA.16816.F32 R68, R16, R112.reuse, R68 ;  /* 0x000000701044723c */ /* 0x080fec0000001844 */
[C---:B------:R-:W-:Y:S06]  /*77b0*/  HMMA.16816.F32 R72, R92.reuse, R112, R72 ;  /* 0x000000705c48723c */ /* 0x040fec0000001848 */
[-C--:B------:R-:W-:Y:S06]  /*77c0*/  HMMA.16816.F32 R76, R92, R114.reuse, R76 ;  /* 0x000000725c4c723c */ /* 0x080fec000000184c */
[----:B------:R-:W-:Y:S01]  /*77d0*/  HMMA.16816.F32 R80, R16, R114, R80 ;  /* 0x000000721050723c */ /* 0x000fe20000001850 */
[----:B------:R-:W-:Y:S11]  /*77e0*/  @!UPT UIADD3 URZ, URZ, URZ, URZ ;  /* 0x0000003f3f3ff290 */ /* 0x000ff6000fffe03f */
[----:B------:R-:W-:Y:S01]  /*77f0*/  @!UPT UIADD3 URZ, URZ, URZ, URZ ;  /* 0x0000003f3f3ff290 */ /* 0x000fe2000fffe03f */
[----:B-1----:R-:W-:Y:S11]  /*7800*/  @!P0 BRA `(.L_x_736) ;  /* 0x0000000400108947 */ /* 0x002ff60003800000 */
[----:B------:R-:W2:Y:S01]  /*7810*/  LDL.LU R119, [R1+0x54] ;  /* 0x0000540001777983 */ /* 0x000ea20000300800 */
[----:B------:R-:W1:Y:S01]  /*7820*/  LDC R5, c[0x0][0x420] ;  /* 0x00010800ff057b82 */ /* 0x000e620000000800 */
[----:B------:R-:W-:Y:S02]  /*7830*/  ISETP.GE.AND P6, PT, R202, UR24, PT ;  /* 0x00000018ca007c0c */ /* 0x000fe4000bfc6270 */
[----:B------:R-:W3:Y:S01]  /*7840*/  LDL.LU R118, [R1+0x50] ;  /* 0x0000500001767983 */ /* 0x000ee20000300800 */
[----:B------:R-:W-:Y:S02]  /*7850*/  ISETP.GE.AND P5, PT, R200, UR24, PT ;  /* 0x00000018c8007c0c */ /* 0x000fe4000bfa6270 */
[----:B------:R-:W-:Y:S01]  /*7860*/  ISETP.GE.AND P4, PT, R199, UR24, PT ;  /* 0x00000018c7007c0c */ /* 0x000fe2000bf86270 */
[----:B------:R-:W4:Y:S01]  /*7870*/  LDL R117, [R1+0x34] ;  /* 0x0000340001757983 */ /* 0x000f220000100800 */
[----:B------:R-:W5:Y:S01]  /*7880*/  LDC R4, c[0x0][0x424] ;  /* 0x00010900ff047b82 */ /* 0x000f620000000800 */
[----:B------:R-:W-:Y:S05]  /*7890*/  ISETP.GE.AND P3, PT, R198, UR24, PT ;  /* 0x00000018c6007c0c */ /* 0x000fea000bf66270 */
[----:B----4-:R4:W-:Y:S01]  /*78a0*/  @P6 STS.128 [R117+0x10000], RZ ;  /* 0x010000ff75006388 */ /* 0x0109e20000000c00 */
[C---:B-1----:R-:W-:Y:S02]  /*78b0*/  IMAD.U32 R6, R5.reuse, -0x40, RZ ;  /* 0xffffffc005067824 */ /* 0x042fe400078e00ff */
[----:B--2---:R-:W-:Y:S02]  /*78c0*/  IMAD.MOV.U32 R8, RZ, RZ, R119 ;  /* 0x000000ffff087224 */ /* 0x004fe400078e0077 */
[----:B---3--:R-:W-:Y:S01]  /*78d0*/  IMAD.MOV.U32 R9, RZ, RZ, R118 ;  /* 0x000000ffff097224 */ /* 0x008fe200078e0076 */
[----:B------:R-:W-:Y:S02]  /*78e0*/  SHF.R.S32.HI R7, RZ, 0x1f, R6 ;  /* 0x0000001fff077819 */ /* 0x000fe40000011406 */
[C---:B------:R-:W-:Y:S04]  /*78f0*/  LEA R8, P1, R6.reuse, R8, 0x1 ;  /* 0x0000000806087211 */ /* 0x040fe800078208ff */
[----:B------:R-:W-:Y:S02]  /*7900*/  LEA.HI.X.SX32 R9, R6, R9, 0x1, P1 ;  /* 0x0000000906097211 */ /* 0x000fe400008f0eff */
[C---:B------:R-:W-:Y:S02]  /*7910*/  @!P6 LEA R10, P2, R5.reuse, R8, 0x6 ;  /* 0x00000008050ae211 */ /* 0x040fe400078430ff */
[C---:B------:R-:W-:Y:S01]  /*7920*/  LEA R6, P1, R5.reuse, R6, 0x5 ;  /* 0x0000000605067211 */ /* 0x040fe200078228ff */
[----:B------:R-:W-:Y:S01]  /*7930*/  @!PT LDS RZ, [RZ] ;  /* 0x00000000fffff984 */ /* 0x000fe20000000800 */
[----:B------:R-:W-:Y:S01]  /*7940*/  @!PT LDS RZ, [RZ] ;  /* 0x00000000fffff984 */ /* 0x000fe20000000800 */
[----:B------:R-:W-:Y:S01]  /*7950*/  @!PT LDS RZ, [RZ] ;  /* 0x00000000fffff984 */ /* 0x000fe20000000800 */
[----:B------:R4:W-:Y:S01]  /*7960*/  @!P6 LDGSTS.E.BYPASS.LTC128B.128 [R117+0x10000], desc[UR6][R8.64] ;  /* 0x100000000875efae */ /* 0x0009e2000b901d46 */
[C-C-:B-----5:R-:W-:Y:S02]  /*7970*/  @!P6 LEA.HI.X R11, R5.reuse, R9, R4.reuse, 0x6, P2 ;  /* 0x00000009050be211 */ /* 0x160fe400010f3404 */
[----:B------:R-:W-:Y:S01]  /*7980*/  LEA.HI.X R7, R5, R7, R4, 0x5, P1 ;  /* 0x0000000705077211 */ /* 0x000fe200008f2c04 */
[----:B------:R4:W-:Y:S01]  /*7990*/  @P5 STS.128 [R117+0x12000], RZ ;  /* 0x012000ff75005388 */ /* 0x0009e20000000c00 */
[CC--:B------:R-:W-:Y:S02]  /*79a0*/  @!P5 LEA R12, P1, R6.reuse, R119.reuse, 0x1 ;  /* 0x00000077060cd211 */ /* 0x0c0fe400078208ff */
        /* <DEDUP_REMOVED lines=8> */
[C---:B------:R-:W-:Y:S03]  /*7a30*/  @!P3 LEA R14, P1, R6.reuse, R119, 0x1 ;  /* 0x00000077060eb211 */ /* 0x040fe600078208ff */
[----:B------:R-:W-:Y:S01]  /*7a40*/  @!PT LDS RZ, [RZ] ;  /* 0x00000000fffff984 */ /* 0x000fe20000000800 */
[----:B------:R-:W-:Y:S01]  /*7a50*/  @!PT LDS RZ, [RZ] ;  /* 0x00000000fffff984 */ /* 0x000fe20000000800 */
[----:B------:R-:W-:Y:S01]  /*7a60*/  @!PT LDS RZ, [RZ] ;  /* 0x00000000fffff984 */ /* 0x000fe20000000800 */
[----:B------:R4:W-:Y:S01]  /*7a70*/  @!P4 LDGSTS.E.BYPASS.LTC128B.128 [R117+0x14000], desc[UR6][R8.64+0x100] ;  /* 0x140001000875cfae */ /* 0x0009e2000b901d46 */
[----:B------:R-:W-:Y:S03]  /*7a80*/  @!P3 LEA.HI.X R15, R6, R118, R7, 0x1, P1 ;  /* 0x00000076060fb211 */ /* 0x000fe600008f0c07 */
        /* <DEDUP_REMOVED lines=25> */
[----:B------:R4:W-:Y:S04]  /*7c20*/  STL [R1+0x54], R8 ;  /* 0x0000540801007387 */ /* 0x0009e80000100800 */
[----:B------:R-:W0:Y:S04]  /*7c30*/  LDGDEPBAR ;  /* 0x00000000000079af */ /* 0x000e280000000000 */
[----:B------:R4:W-:Y:S02]  /*7c40*/  STL [R1+0x50], R9 ;  /* 0x0000500901007387 */ /* 0x0009e40000100800 */
.L_x_736:
[----:B------:R-:W-:Y:S01]  /*7c50*/  LEA R236, R251, UR4, 0x1 ;  /* 0x00000004fbec7c11 */ /* 0x000fe2000f8e08ff */
[----:B------:R-:W-:Y:S01]  /*7c60*/  LDSM.16.M88.4 R128, [R245] ;  /* 0x00000000f580783b */ /* 0x000fe20000000200 */
[----:B------:R-:W-:Y:S02]  /*7c70*/  ULOP3.LUT UR9, UR5, 0x1, URZ, 0xc0, !UPT ;  /* 0x0000000105097892 */ /* 0x000fe4000f8ec03f */
[----:B------:R-:W-:Y:S01]  /*7c80*/  UISETP.GT.AND UP2, UPT, UR5, UR21, UPT ;  /* 0x000000150500728c */ /* 0x000fe2000bf44270 */
[----:B------:R-:W4:Y:S01]  /*7c90*/  LDSM.16.MT88.4 R16, [R236+0x18000] ;  /* 0x01800000ec10783b */ /* 0x000f220000004200 */
[----:B------:R-:W-:Y:S02]  /*7ca0*/  UISETP.NE.U32.AND UP0, UPT, UR9, 0x1, UPT ;  /* 0x000000010900788c */ /* 0x000fe4000bf05070 */
[----:B------:R-:W-:Y:S01]  /*7cb0*/  @UP3 UIADD3 UR10, UP1, UR17, -0x100, URZ ;  /* 0xffffff00110a3890 */ /* 0x000fe2000ff3e03f */
[----:B------:R-:W1:Y:S01]  /*7cc0*/  LDSM.16.M88.4 R124, [R245+0x1000] ;  /* 0x00100000f57c783b */ /* 0x000e620000000200 */
[----:B------:R-:W-:Y:S02]  /*7cd0*/  UIADD3 UR5, UR5, -0x1, URZ ;  /* 0xffffffff05057890 */ /* 0x000fe4000fffe03f */
[----:B------:R-:W-:Y:S01]  /*7ce0*/  @UP3 UIADD3.X UR9, UR16, -0x1, URZ, UP1, !UPT ;  /* 0xffffffff10093890 */ /* 0x000fe20008ffe43f */
[----:B------:R-:W2:Y:S04]  /*7cf0*/  LDSM.16.MT88.4 R96, [R236+0x1a000] ;  /* 0x01a00000ec60783b */ /* 0x000ea80000004200 */
[----:B------:R-:W3:Y:S04]  /*7d00*/  LDSM.16.MT88.4 R112, [R236+0x1c000] ;  /* 0x01c00000ec70783b */ /* 0x000ee80000004200 */
[----:B------:R-:W5:Y:S04]  /*7d10*/  LDSM.16.MT88.4 R196, [R236+0x1e000] ;  /* 0x01e00000ecc4783b */ /* 0x000f680000004200 */
[----:B------:R-:W-:Y:S04]  /*7d20*/  LDSM.16.M88.4 R200, [R240] ;  /* 0x00000000f0c8783b */ /* 0x000fe80000000200 */
[----:B------:R-:W5:Y:S04]  /*7d30*/  LDSM.16.MT88.4 R204, [R236+0x18800] ;  /* 0x01880000eccc783b */ /* 0x000f680000004200 */
[----:B------:R-:W5:Y:S04]  /*7d40*/  LDSM.16.M88.4 R208, [R240+0x1000] ;  /* 0x00100000f0d0783b */ /* 0x000f680000000200 */
[----:B------:R-:W5:Y:S04]  /*7d50*/  LDSM.16.MT88.4 R212, [R236+0x1a800] ;  /* 0x01a80000ecd4783b */ /* 0x000f680000004200 */
[----:B------:R-:W5:Y:S01]  /*7d60*/  LDSM.16.MT88.4 R216, [R236+0x1c800] ;  /* 0x01c80000ecd8783b */ /* 0x000f620000004200 */
[-C--:B----4-:R-:W-:Y:S03]  /*7d70*/  HMMA.16816.F32 R4, R128, R16.reuse, RZ ;  /* 0x000000108004723c */ /* 0x090fe600000018ff */
[----:B------:R-:W4:Y:S04]  /*7d80*/  LDSM.16.MT88.4 R220, [R236+0x1e800] ;  /* 0x01e80000ecdc783b */ /* 0x000f280000004200 */
[----:B------:R-:W-:Y:S01]  /*7d90*/  LDSM.16.M88.4 R224, [R2] ;  /* 0x0000000002e0783b */ /* 0x000fe20000000200 */
[C---:B-1----:R-:W-:Y:S03]  /*7da0*/  HMMA.16816.F32 R8, R124.reuse, R16, RZ ;  /* 0x000000107c08723c */ /* 0x042fe600000018ff */
[----:B------:R-:W1:Y:S03]  /*7db0*/  LDSM.16.MT88.4 R228, [R236+0x19000] ;  /* 0x01900000ece4783b */ /* 0x000e660000004200 */
[-C--:B------:R-:W-:Y:S01]  /*7dc0*/  HMMA.16816.F32 R12, R124, R18.reuse, RZ ;  /* 0x000000127c0c723c */ /* 0x080fe200000018ff */
[----:B------:R-:W1:Y:S05]  /*7dd0*/  LDSM.16.M88.4 R232, [R2+0x1000] ;  /* 0x0010000002e8783b */ /* 0x000e6a0000000200 */
[C---:B------:R-:W-:Y:S06]  /*7de0*/  HMMA.16816.F32 R16, R128.reuse, R18, RZ ;  /* 0x000000128010723c */ /* 0x040fec00000018ff */
[-C--:B--2---:R-:W-:Y:S06]  /*7df0*/  HMMA.16816.F32 R84, R128, R96.reuse, RZ ;  /* 0x000000608054723c */ /* 0x084fec00000018ff */
[C---:B------:R-:W-:Y:S06]  /*7e00*/  HMMA.16816.F32 R88, R124.reuse, R96, RZ ;  /* 0x000000607c58723c */ /* 0x040fec00000018ff */
[-C--:B------:R-:W-:Y:S06]  /*7e10*/  HMMA.16816.F32 R92, R124, R98.reuse, RZ ;  /* 0x000000627c5c723c */ /* 0x080fec00000018ff */
[C---:B------:R-:W-:Y:S06]  /*7e20*/  HMMA.16816.F32 R96, R128.reuse, R98, RZ ;  /* 0x000000628060723c */ /* 0x040fec00000018ff */
[-C--:B---3--:R-:W-:Y:S06]  /*7e30*/  HMMA.16816.F32 R100, R128, R112.reuse, RZ ;  /* 0x000000708064723c */ /* 0x088fec00000018ff */
[C---:B------:R-:W-:Y:S06]  /*7e40*/  HMMA.16816.F32 R104, R124.reuse, R112, RZ ;  /* 0x000000707c68723c */ /* 0x040fec00000018ff */
[-C--:B------:R-:W-:Y:S06]  /*7e50*/  HMMA.16816.F32 R108, R124, R114.reuse, RZ ;  /* 0x000000727c6c723c */ /* 0x080fec00000018ff */
[C---:B------:R-:W-:Y:S06]  /*7e60*/  HMMA.16816.F32 R112, R128.reuse, R114, RZ ;  /* 0x000000728070723c */ /* 0x040fec00000018ff */
[-C--:B-----5:R-:W-:Y:S06]  /*7e70*/  HMMA.16816.F32 R116, R128, R196.reuse, RZ ;  /* 0x000000c48074723c */ /* 0x0a0fec00000018ff */
[C---:B------:R-:W-:Y:S06]  /*7e80*/  HMMA.16816.F32 R120, R124.reuse, R196, RZ ;  /* 0x000000c47c78723c */ /* 0x040fec00000018ff */
[-C--:B------:R-:W-:Y:S06]  /*7e90*/  HMMA.16816.F32 R124, R124, R198.reuse, RZ ;  /* 0x000000c67c7c723c */ /* 0x080fec00000018ff */
[----:B------:R-:W-:Y:S01]  /*7ea0*/  HMMA.16816.F32 R128, R128, R198, RZ ;  /* 0x000000c68080723c */ /* 0x000fe200000018ff */
        /* <DEDUP_REMOVED lines=15> */
[----:B------:R-:W-:Y:S05]  /*7fa0*/  LDSM.16.M88.4 R216, [R3+0x1000] ;  /* 0x0010000003d8783b */ /* 0x000fea0000000200 */
[-C--:B----4-:R-:W-:Y:S06]  /*7fb0*/  HMMA.16816.F32 R116, R200, R220.reuse, R116 ;  /* 0x000000dcc874723c */ /* 0x090fec0000001874 */
[C---:B------:R-:W-:Y:S06]  /*7fc0*/  HMMA.16816.F32 R120, R208.reuse, R220, R120 ;  /* 0x000000dcd078723c */ /* 0x040fec0000001878 */
[-C--:B------:R-:W-:Y:S01]  /*7fd0*/  HMMA.16816.F32 R124, R208, R222.reuse, R124 ;  /* 0x000000ded07c723c */ /* 0x080fe2000000187c */
[----:B------:R-:W4:Y:S05]  /*7fe0*/  LDSM.16.MT88.4 R208, [R236+0x1f000] ;  /* 0x01f00000ecd0783b */ /* 0x000f2a0000004200 */
[----:B------:R-:W-:Y:S01]  /*7ff0*/  HMMA.16816.F32 R128, R200, R222, R128 ;  /* 0x000000dec880723c */ /* 0x000fe20000001880 */
[----:B------:R-:W5:Y:S04]  /*8000*/  LDSM.16.M88.4 R200, [R3] ;  /* 0x0000000003c8783b */ /* 0x000f680000000200 */
[----:B------:R-:W5:Y:S01]  /*8010*/  LDSM.16.MT88.4 R220, [R236+0x1b800] ;  /* 0x01b80000ecdc783b */ /* 0x000f620000004200 */
[-C--:B-1----:R-:W-:Y:S06]  /*8020*/  HMMA.16816.F32 R4, R224, R228.reuse, R4 ;  /* 0x000000e4e004723c */ /* 0x082fec0000001804 */
[C---:B------:R-:W-:Y:S06]  /*8030*/  HMMA.16816.F32 R8, R232.reuse, R228, R8 ;  /* 0x000000e4e808723c */ /* 0x040fec0000001808 */
[-C--:B------:R-:W-:Y:S06]  /*8040*/  HMMA.16816.F32 R12, R232, R230.reuse, R12 ;  /* 0x000000e6e80c723c */ /* 0x080fec000000180c */
[C---:B------:R-:W-:Y:S01]  /*8050*/  HMMA.16816.F32 R16, R224.reuse, R230, R16 ;  /* 0x000000e6e010723c */ /* 0x040fe20000001810 */
[----:B------:R-:W1:Y:S05]  /*8060*/  LDSM.16.MT88.4 R228, [R236+0x1d800] ;  /* 0x01d80000ece4783b */ /* 0x000e6a0000004200 */
[-C--:B--2---:R-:W-:Y:S06]  /*8070*/  HMMA.16816.F32 R84, R224, R196.reuse, R84 ;  /* 0x000000c4e054723c */ /* 0x084fec0000001854 */
[C---:B------:R-:W-:Y:S01]  /*8080*/  HMMA.16816.F32 R88, R232.reuse, R196, R88 ;  /* 0x000000c4e858723c */ /* 0x040fe20000001858 */
[----:B------:R-:W2:Y:S05]  /*8090*/  LDL R197, [R1+0x60] ;  /* 0x0000600001c57983 */ /* 0x000eaa0000100800 */
[-C--:B------:R-:W-:Y:S05]  /*80a0*/  HMMA.16816.F32 R92, R232, R198.reuse, R92 ;  /* 0x000000c6e85c723c */ /* 0x080fea000000185c */
[----:B------:R-:W-:Y:S01]  /*80b0*/  IMAD.MOV.U32 R196, RZ, RZ, R237 ;  /* 0x000000ffffc47224 */ /* 0x000fe200078e00ed */
[C---:B------:R-:W-:Y:S01]  /*80c0*/  HMMA.16816.F32 R96, R224.reuse, R198, R96 ;  /* 0x000000c6e060723c */ /* 0x040fe20000001860 */
[----:B------:R-:W2:Y:S04]  /*80d0*/  LDL R199, [R1+0x30] ;  /* 0x0000300001c77983 */ /* 0x000ea80000100800 */
[----:B------:R-:W1:Y:S01]  /*80e0*/  LDSM.16.MT88.4 R236, [R236+0x1f800] ;  /* 0x01f80000ecec783b */ /* 0x000e620000004200 */
[-C--:B---3--:R-:W-:Y:S06]  /*80f0*/  HMMA.16816.F32 R100, R224, R204.reuse, R100 ;  /* 0x000000cce064723c */ /* 0x088fec0000001864 */
[C---:B------:R-:W-:Y:S01]  /*8100*/  HMMA.16816.F32 R104, R232.reuse, R204, R104 ;  /* 0x000000cce868723c */ /* 0x040fe20000001868 */
[----:B------:R-:W3:Y:S05]  /*8110*/  LDL R205, [R1+0x5c] ;  /* 0x00005c0001cd7983 */ /* 0x000eea0000100800 */
[-C--:B------:R-:W-:Y:S06]  /*8120*/  HMMA.16816.F32 R108, R232, R206.reuse, R108 ;  /* 0x000000cee86c723c */ /* 0x080fec000000186c */
[C---:B------:R-:W-:Y:S06]  /*8130*/  HMMA.16816.F32 R112, R224.reuse, R206, R112 ;  /* 0x000000cee070723c */ /* 0x040fec0000001870 */
[-C--:B----4-:R-:W-:Y:S06]  /*8140*/  HMMA.16816.F32 R116, R224, R208.reuse, R116 ;  /* 0x000000d0e074723c */ /* 0x090fec0000001874 */
[C---:B------:R-:W-:Y:S06]  /*8150*/  HMMA.16816.F32 R120, R232.reuse, R208, R120 ;  /* 0x000000d0e878723c */ /* 0x040fec0000001878 */
[-C--:B------:R-:W-:Y:S01]  /*8160*/  HMMA.16816.F32 R124, R232, R210.reuse, R124 ;  /* 0x000000d2e87c723c */ /* 0x080fe2000000187c */
[----:B------:R-:W4:Y:S01]  /*8170*/  LDL.64 R234, [R1+0x68] ;  /* 0x0000680001ea7983 */ /* 0x000f220000100a00 */
[----:B------:R-:W1:Y:S04]  /*8180*/  LDC R233, c[0x0][0x270] ;  /* 0x00009c00ffe97b82 */ /* 0x000e680000000800 */
[----:B------:R-:W-:Y:S06]  /*8190*/  HMMA.16816.F32 R128, R224, R210, R128 ;  /* 0x000000d2e080723c */ /* 0x000fec0000001880 */
[-C--:B-----5:R-:W-:Y:S06]  /*81a0*/  HMMA.16816.F32 R4, R200, R212.reuse, R4 ;  /* 0x000000d4c804723c */ /* 0x0a0fec0000001804 */
[C---:B------:R-:W-:Y:S06]  /*81b0*/  HMMA.16816.F32 R8, R216.reuse, R212, R8 ;  /* 0x000000d4d808723c */ /* 0x040fec0000001808 */
[-C--:B------:R-:W-:Y:S05]  /*81c0*/  HMMA.16816.F32 R12, R216, R214.reuse, R12 ;  /* 0x000000d6d80c723c */ /* 0x080fea000000180c */
[----:B-1----:R-:W-:Y:S01]  /*81d0*/  IMAD R233, R233, UR27, RZ ;  /* 0x0000001be9e97c24 */ /* 0x002fe2000f8e02ff */
        /* <DEDUP_REMOVED lines=13> */
[C---:B------:R-:W-:Y:S04]  /*82b0*/  IMAD R200, R233.reuse, 0x18, RZ ;  /* 0x00000018e9c87824 */ /* 0x040fe800078e02ff */
[----:B------:R-:W-:Y:S01]  /*82c0*/  IMAD.SHL.U32 R201, R233, 0x20, RZ ;  /* 0x00000020e9c97824 */ /* 0x000fe200078e00ff */
[----:B--2---:R-:W-:Y:S01]  /*82d0*/  @P0 IADD3 R198, P1, R199, UR17, RZ ;  /* 0x00000011c7c60c10 */ /* 0x004fe2000ff3e0ff */
[----:B------:R-:W-:Y:S03]  /*82e0*/  @UP3 UMOV UR17, UR10 ;  /* 0x0000000a00113c82 */ /* 0x000fe60008000000 */
[----:B------:R-:W-:Y:S01]  /*82f0*/  @P0 IADD3.X R199, R196, UR16, RZ, P1, !PT ;  /* 0x00000010c4c70c10 */ /* 0x000fe20008ffe4ff */
[C---:B------:R-:W-:Y:S01]  /*8300*/  IMAD.SHL.U32 R196, R233.reuse, 0x8, RZ ;  /* 0x00000008e9c47824 */ /* 0x040fe200078e00ff */
[----:B------:R-:W-:Y:S03]  /*8310*/  @UP3 UMOV UR16, UR9 ;  /* 0x0000000900103c82 */ /* 0x000fe60008000000 */
[----:B------:R-:W2:Y:S04]  /*8320*/  @P0 LDG.E R197, desc[UR6][R198.64+-0xe0] ;  /* 0xffff2006c6c50981 */ /* 0x000ea8000c1e1900 */
[----:B---3--:R1:W3:Y:S02]  /*8330*/  @P0 LDG.E R205, desc[UR6][R198.64+-0x100] ;  /* 0xffff0006c6cd0981 */ /* 0x0082e4000c1e1900 */
[C---:B-1----:R-:W-:Y:S02]  /*8340*/  IMAD R198, R233.reuse, 0x28, RZ ;  /* 0x00000028e9c67824 */ /* 0x042fe400078e02ff */
[C---:B------:R-:W-:Y:S01]  /*8350*/  IMAD R199, R233.reuse, 0x30, RZ ;  /* 0x00000030e9c77824 */ /* 0x040fe200078e02ff */
[----:B----4-:R1:W-:Y:S02]  /*8360*/  REDG.E.ADD.F32.FTZ.RN.STRONG.GPU desc[UR6][R234.64], R4 ;  /* 0x00000004ea0079a6 */ /* 0x0103e4000c10f386 */
[C---:B-1----:R-:W-:Y:S02]  /*8370*/  IMAD R4, R233.reuse, 0x38, RZ ;  /* 0x00000038e9047824 */ /* 0x042fe400078e02ff */
[----:B--2---:R1:W-:Y:S04]  /*8380*/  @P0 STL [R1+0x60], R197 ;  /* 0x000060c501000387 */ /* 0x0043e80000100800 */
[----:B---3--:R2:W-:Y:S01]  /*8390*/  @P0 STL [R1+0x5c], R205 ;  /* 0x00005ccd01000387 */ /* 0x0085e20000100800 */
[CC--:B------:R-:W-:Y:S01]  /*83a0*/  LEA R204, P0, R196.reuse, R234.reuse, 0x2 ;  /* 0x000000eac4cc7211 */ /* 0x0c0fe200078010ff */
[----:B-1----:R-:W-:Y:S03]  /*83b0*/  IMAD.SHL.U32 R197, R233, 0x10, RZ ;  /* 0x00000010e9c57824 */ /* 0x002fe600078e00ff */
[-C--:B--2---:R-:W-:Y:S02]  /*83c0*/  LEA.HI.X.SX32 R205, R196, R235.reuse, 0x2, P0 ;  /* 0x000000ebc4cd7211 */ /* 0x084fe400000f16ff */
[CC--:B------:R-:W-:Y:S02]  /*83d0*/  LEA R206, P1, R197.reuse, R234.reuse, 0x2 ;  /* 0x000000eac5ce7211 */ /* 0x0c0fe400078210ff */
[CC--:B------:R-:W-:Y:S01]  /*83e0*/  LEA R202, P0, R200.reuse, R234.reuse, 0x2 ;  /* 0x000000eac8ca7211 */ /* 0x0c0fe200078010ff */
[----:B------:R1:W-:Y:S01]  /*83f0*/  REDG.E.ADD.F32.FTZ.RN.STRONG.GPU desc[UR6][R204.64], R5 ;  /* 0x00000005cc0079a6 */ /* 0x0003e2000c10f386 */
[-C--:B------:R-:W-:Y:S02]  /*8400*/  LEA.HI.X.SX32 R207, R197, R235.reuse, 0x2, P1 ;  /* 0x000000ebc5cf7211 */ /* 0x080fe400008f16ff */
[-C--:B------:R-:W-:Y:S02]  /*8410*/  LEA.HI.X.SX32 R203, R200, R235.reuse, 0x2, P0 ;  /* 0x000000ebc8cb7211 */ /* 0x080fe400000f16ff */
[CC--:B------:R-:W-:Y:S01]  /*8420*/  LEA R208, P1, R201.reuse, R234.reuse, 0x2 ;  /* 0x000000eac9d07211 */ /* 0x0c0fe200078210ff */
[----:B------:R-:W-:Y:S01]  /*8430*/  REDG.E.ADD.F32.FTZ.RN.STRONG.GPU desc[UR6][R206.64], R6 ;  /* 0x00000006ce0079a6 */ /* 0x000fe2000c10f386 */
[CC--:B------:R-:W-:Y:S02]  /*8440*/  LEA R200, P0, R198.reuse, R234.reuse, 0x2 ;  /* 0x000000eac6c87211 */ /* 0x0c0fe400078010ff */
[-C--:B------:R-:W-:Y:S01]  /*8450*/  LEA.HI.X.SX32 R209, R201, R235.reuse, 0x2, P1 ;  /* 0x000000ebc9d17211 */ /* 0x080fe200008f16ff */
[----:B------:R2:W-:Y:S01]  /*8460*/  REDG.E.ADD.F32.FTZ.RN.STRONG.GPU desc[UR6][R202.64], R7 ;  /* 0x00000007ca0079a6 */ /* 0x0005e2000c10f386 */
[-C--:B------:R-:W-:Y:S02]  /*8470*/  LEA.HI.X.SX32 R201, R198, R235.reuse, 0x2, P0 ;  /* 0x000000ebc6c97211 */ /* 0x080fe400000f16ff */
[CC--:B------:R-:W-:Y:S01]  /*8480*/  LEA R210, P1, R199.reuse, R234.reuse, 0x2 ;  /* 0x000000eac7d27211 */ /* 0x0c0fe200078210ff */
[----:B------:R-:W-:Y:S01]  /*8490*/  REDG.E.ADD.F32.FTZ.RN.STRONG.GPU desc[UR6][R208.64], R8 ;  /* 0x00000008d00079a6 */ /* 0x000fe2000c10f386 */
[CC--:B------:R-:W-:Y:S02]  /*84a0*/  LEA R198, P0, R4.reuse, R234.reuse, 0x2 ;  /* 0x000000ea04c67211 */ /* 0x0c0fe400078010ff */
[-C--:B------:R-:W-:Y:S01]  /*84b0*/  LEA.HI.X.SX32 R211, R199, R235.reuse, 0x2, P1 ;  /* 0x000000ebc7d37211 */ /* 0x080fe200008f16ff */
[----:B------:R3:W-:Y:S01]  /*84c0*/  REDG.E.ADD.F32.FTZ.RN.STRONG.GPU desc[UR6][R200.64], R9 ;  /* 0x00000009c80079a6 */ /* 0x0007e2000c10f386 */
[-C--:B------:R-:W-:Y:S03]  /*84d0*/  LEA.HI.X.SX32 R199, R4, R235.reuse, 0x2, P0 ;  /* 0x000000eb04c77211 */ /* 0x080fe600000f16ff */
[----:B------:R-:W-:Y:S04]  /*84e0*/  REDG.E.ADD.F32.FTZ.RN.STRONG.GPU desc[UR6][R210.64], R10 ;  /* 0x0000000ad20079a6 */ /* 0x000fe8000c10f386 */
[----:B------:R-:W-:Y:S01]  /*84f0*/  REDG.E.ADD.F32.FTZ.RN.STRONG.GPU desc[UR6][R198.64], R11 ;  /* 0x0000000bc60079a6 */ /* 0x000fe2000c10f386 */
[----:B-1----:R-:W-:Y:S03]  /*8500*/  VIADD R5, R197, 0x20 ;  /* 0x00000020c5057836 */ /* 0x002fe60000000000 */
[----:B------:R-:W-:Y:S04]  /*8510*/  REDG.E.ADD.F32.FTZ.RN.STRONG.GPU desc[UR6][R234.64+0x80], R16 ;  /* 0x00008010ea0079a6 */ /* 0x000fe8000c10f386 */
[----:B------:R1:W-:Y:S01]  /*8520*/  REDG.E.ADD.F32.FTZ.RN.STRONG.GPU desc[UR6][R204.64+0x80], R17 ;  /* 0x00008011cc0079a6 */ /* 0x0003e2000c10f386 */
[CC--:B--2---:R-:W-:Y:S01]  /*8530*/  LEA R202, P0, R5.reuse, R234.reuse, 0x2 ;  /* 0x000000ea05ca7211 */ /* 0x0c4fe200078010ff */
[C---:B------:R-:W-:Y:S03]  /*8540*/  IMAD.IADD R7, R196.reuse, 0x1, R5 ;  /* 0x00000001c4077824 */ /* 0x040fe600078e0205 */
[-C--:B------:R-:W-:Y:S01]  /*8550*/  LEA.HI.X.SX32 R203, R5, R235.reuse, 0x2, P0 ;  /* 0x000000eb05cb7211 */ /* 0x080fe200000f16ff */
[C---:B------:R-:W-:Y:S01]  /*8560*/  IMAD.IADD R5, R196.reuse, 0x1, R7 ;  /* 0x00000001c4057824 */ /* 0x040fe200078e0207 */
[CC--:B------:R-:W-:Y:S03]  /*8570*/  LEA R206, P0, R7.reuse, R234.reuse, 0x2 ;  /* 0x000000ea07ce7211 */ /* 0x0c0fe600078010ff */
[----:B------:R2:W-:Y:S01]  /*8580*/  REDG.E.ADD.F32.FTZ.RN.STRONG.GPU desc[UR6][R202.64], R18 ;  /* 0x00000012ca0079a6 */ /* 0x0005e2000c10f386 */
[-C--:B------:R-:W-:Y:S01]  /*8590*/  LEA.HI.X.SX32 R207, R7, R235.reuse, 0x2, P0 ;  /* 0x000000eb07cf7211 */ /* 0x080fe200000f16ff */
[C---:B------:R-:W-:Y:S01]  /*85a0*/  IMAD.IADD R7, R196.reuse, 0x1, R5 ;  /* 0x00000001c4077824 */ /* 0x040fe200078e0205 */
[-C--:B---3--:R-:W-:Y:S03]  /*85b0*/  LEA R200, P1, R5, R234.reuse, 0x2 ;  /* 0x000000ea05c87211 */ /* 0x088fe600078210ff */
[----:B------:R3:W-:Y:S01]  /*85c0*/  REDG.E.ADD.F32.FTZ.RN.STRONG.GPU desc[UR6][R206.64], R19 ;  /* 0x00000013ce0079a6 */ /* 0x0007e2000c10f386 */
[-C--:B------:R-:W-:Y:S01]  /*85d0*/  LEA R6, P0, R7, R234.reuse, 0x2 ;  /* 0x000000ea07067211 */ /* 0x080fe200078010ff */
[C---:B------:R-:W-:Y:S01]  /*85e0*/  IMAD.IADD R9, R196.reuse, 0x1, R7 ;  /* 0x00000001c4097824 */ /* 0x040fe200078e0207 */
[-C--:B------:R-:W-:Y:S01]  /*85f0*/  LEA.HI.X.SX32 R201, R5, R235.reuse, 0x2, P1 ;  /* 0x000000eb05c97211 */ /* 0x080fe200008f16ff */
[----:B------:R-:W-:Y:S01]  /*8600*/  VIADD R5, R197, 0x40 ;  /* 0x00000040c5057836 */ /* 0x000fe20000000000 */
[-C--:B------:R-:W-:Y:S01]  /*8610*/  LEA.HI.X.SX32 R7, R7, R235.reuse, 0x2, P0 ;  /* 0x000000eb07077211 */ /* 0x080fe200000f16ff */
[C---:B------:R-:W-:Y:S01]  /*8620*/  IMAD.IADD R4, R196.reuse, 0x1, R9 ;  /* 0x00000001c4047824 */ /* 0x040fe200078e0209 */
[CC--:B------:R-:W-:Y:S01]  /*8630*/  LEA R8, P0, R9.reuse, R234.reuse, 0x2 ;  /* 0x000000ea09087211 */ /* 0x0c0fe200078010ff */
[----:B------:R4:W-:Y:S01]  /*8640*/  REDG.E.ADD.F32.FTZ.RN.STRONG.GPU desc[UR6][R200.64], R12 ;  /* 0x0000000cc80079a6 */ /* 0x0009e2000c10f386 */
[----:B-1----:R-:W-:Y:S02]  /*8650*/  IMAD.IADD R17, R196, 0x1, R5 ;  /* 0x00000001c4117824 */ /* 0x002fe400078e0205 */
[-C--:B------:R-:W-:Y:S01]  /*8660*/  LEA.HI.X.SX32 R9, R9, R235.reuse, 0x2, P0 ;  /* 0x000000eb09097211 */ /* 0x080fe200000f16ff */
[----:B------:R1:W-:Y:S01]  /*8670*/  REDG.E.ADD.F32.FTZ.RN.STRONG.GPU desc[UR6][R6.64], R13 ;  /* 0x0000000d060079a6 */ /* 0x0003e2000c10f386 */
[CC--:B------:R-:W-:Y:S03]  /*8680*/  LEA R10, P0, R4.reuse, R234.reuse, 0x2 ;  /* 0x000000ea040a7211 */ /* 0x0c0fe600078010ff */
[----:B------:R5:W-:Y:S01]  /*8690*/  REDG.E.ADD.F32.FTZ.RN.STRONG.GPU desc[UR6][R8.64], R14 ;  /* 0x0000000e080079a6 */ /* 0x000be2000c10f386 */
[-C--:B------:R-:W-:Y:S02]  /*86a0*/  LEA.HI.X.SX32 R11, R4, R235.reuse, 0x2, P0 ;  /* 0x000000eb040b7211 */ /* 0x080fe400000f16ff */
[CC--:B--2---:R-:W-:Y:S03]  /*86b0*/  LEA R18, P0, R5.reuse, R234.reuse, 0x2 ;  /* 0x000000ea05127211 */ /* 0x0c4fe600078010ff */
[----:B------:R2:W-:Y:S04]  /*86c0*/  REDG.E.ADD.F32.FTZ.RN.STRONG.GPU desc[UR6][R10.64], R15 ;  /* 0x0000000f0a0079a6 */ /* 0x0005e8000c10f386 */
[----:B------:R-:W-:Y:S01]  /*86d0*/  REDG.E.ADD.F32.FTZ.RN.STRONG.GPU desc[UR6][R234.64+0x100], R84 ;  /* 0x00010054ea0079a6 */ /* 0x000fe2000c10f386 */
[-C--:B---3--:R-:W-:Y:S01]  /*86e0*/  LEA.HI.X.SX32 R19, R5, R235.reuse, 0x2, P0 ;  /* 0x000000eb05137211 */ /* 0x088fe200000f16ff */
[C---:B------:R-:W-:Y:S01]  /*86f0*/  IMAD.IADD R5, R196.reuse, 0x1, R17 ;  /* 0x00000001c4057824 */ /* 0x040fe200078e0211 */
[CC--:B------:R-:W-:Y:S01]  /*8700*/  LEA R16, P0, R17.reuse, R234.reuse, 0x2 ;  /* 0x000000ea11107211 */ /* 0x0c0fe200078010ff */
[----:B------:R-:W-:Y:S03]  /*8710*/  REDG.E.ADD.F32.FTZ.RN.STRONG.GPU desc[UR6][R204.64+0x100], R85 ;  /* 0x00010055cc0079a6 */ /* 0x000fe6000c10f386 */
[-C--:B------:R-:W-:Y:S01]  /*8720*/  LEA.HI.X.SX32 R17, R17, R235.reuse, 0x2, P0 ;  /* 0x000000eb11117211 */ /* 0x080fe200000f16ff */
[----:B------:R-:W-:Y:S01]  /*8730*/  REDG.E.ADD.F32.FTZ.RN.STRONG.GPU desc[UR6][R18.64], R86 ;  /* 0x00000056120079a6 */ /* 0x000fe2000c10f386 */
[CC--:B----4-:R-:W-:Y:S03]  /*8740*/  LEA R12, P1, R5.reuse, R234.reuse, 0x2 ;  /* 0x000000ea050c7211 */ /* 0x0d0fe600078210ff */
[----:B------:R3:W-:Y:S01]  /*8750*/  REDG.E.ADD.F32.FTZ.RN.STRONG.GPU desc[UR6][R16.64], R87 ;  /* 0x00000057100079a6 */ /* 0x0007e2000c10f386 */
[C---:B-1----:R-:W-:Y:S01]  /*8760*/  IMAD.IADD R7, R196.reuse, 0x1, R5 ;  /* 0x00000001c4077824 */ /* 0x042fe200078e0205 */
[-C--:B------:R-:W-:Y:S01]  /*8770*/  LEA.HI.X.SX32 R13, R5, R235.reuse, 0x2, P1 ;  /* 0x000000eb050d7211 */ /* 0x080fe200008f16ff */
[----:B------:R-:W-:Y:S01]  /*8780*/  VIADD R5, R197, 0x60 ;  /* 0x00000060c5057836 */ /* 0x000fe20000000000 */
[----:B------:R-:W-:Y:S01]  /*8790*/  LDSM.16.MT88.4 R84, [R243+0x4000] ;  /* 0x00400000f354783b */ /* 0x000fe20000004200 */
[C---:B-----5:R-:W-:Y:S01]  /*87a0*/  IMAD.IADD R9, R196.reuse, 0x1, R7 ;  /* 0x00000001c4097824 */ /* 0x060fe200078e0207 */
[CC--:B------:R-:W-:Y:S02]  /*87b0*/  LEA R6, P0, R7.reuse, R234.reuse, 0x2 ;  /* 0x000000ea07067211 */ /* 0x0c0fe400078010ff */
[----:B------:R1:W-:Y:S01]  /*87c0*/  REDG.E.ADD.F32.FTZ.RN.STRONG.GPU desc[UR6][R12.64], R88 ;  /* 0x000000580c0079a6 */ /* 0x0003e2000c10f386 */
[C---:B------:R-:W-:Y:S01]  /*87d0*/  IMAD.IADD R4, R196.reuse, 0x1, R9 ;  /* 0x00000001c4047824 */ /* 0x040fe200078e0209 */
[-C--:B------:R-:W-:Y:S01]  /*87e0*/  LEA.HI.X.SX32 R7, R7, R235.reuse, 0x2, P0 ;  /* 0x000000eb07077211 */ /* 0x080fe200000f16ff */
[----:B--2---:R-:W-:Y:S01]  /*87f0*/  IMAD.IADD R15, R196, 0x1, R5 ;  /* 0x00000001c40f7824 */ /* 0x004fe200078e0205 */
[CC--:B------:R-:W-:Y:S03]  /*8800*/  LEA R8, P0, R9.reuse, R234.reuse, 0x2 ;  /* 0x000000ea09087211 */ /* 0x0c0fe600078010ff */
[----:B------:R2:W-:Y:S01]  /*8810*/  REDG.E.ADD.F32.FTZ.RN.STRONG.GPU desc[UR6][R6.64], R89 ;  /* 0x00000059060079a6 */ /* 0x0005e2000c10f386 */
[-C--:B------:R-:W-:Y:S02]  /*8820*/  LEA.HI.X.SX32 R9, R9, R235.reuse, 0x2, P0 ;  /* 0x000000eb09097211 */ /* 0x080fe400000f16ff */
[CC--:B------:R-:W-:Y:S03]  /*8830*/  LEA R10, P0, R4.reuse, R234.reuse, 0x2 ;  /* 0x000000ea040a7211 */ /* 0x0c0fe600078010ff */
[----:B------:R4:W-:Y:S01]  /*8840*/  REDG.E.ADD.F32.FTZ.RN.STRONG.GPU desc[UR6][R8.64], R90 ;  /* 0x0000005a080079a6 */ /* 0x0009e2000c10f386 */
[-C--:B------:R-:W-:Y:S05]  /*8850*/  LEA.HI.X.SX32 R11, R4, R235.reuse, 0x2, P0 ;  /* 0x000000eb040b7211 */ /* 0x080fea00000f16ff */
[----:B------:R5:W-:Y:S01]  /*8860*/  REDG.E.ADD.F32.FTZ.RN.STRONG.GPU desc[UR6][R10.64], R91 ;  /* 0x0000005b0a0079a6 */ /* 0x000be2000c10f386 */
[CC--:B---3--:R-:W-:Y:S03]  /*8870*/  LEA R16, P0, R5.reuse, R234.reuse, 0x2 ;  /* 0x000000ea05107211 */ /* 0x0c8fe600078010ff */
[----:B------:R-:W-:Y:S01]  /*8880*/  REDG.E.ADD.F32.FTZ.RN.STRONG.GPU desc[UR6][R234.64+0x180], R96 ;  /* 0x00018060ea0079a6 */ /* 0x000fe2000c10f386 */
[-C--:B------:R-:W-:Y:S01]  /*8890*/  LEA.HI.X.SX32 R17, R5, R235.reuse, 0x2, P0 ;  /* 0x000000eb05117211 */ /* 0x080fe200000f16ff */
[C---:B------:R-:W-:Y:S01]  /*88a0*/  IMAD.IADD R5, R196.reuse, 0x1, R15 ;  /* 0x00000001c4057824 */ /* 0x040fe200078e020f */
[-C--:B-1----:R-:W-:Y:S01]  /*88b0*/  LEA R12, P0, R15, R234.reuse, 0x2 ;  /* 0x000000ea0f0c7211 */ /* 0x082fe200078010ff */
[----:B------:R-:W-:Y:S03]  /*88c0*/  REDG.E.ADD.F32.FTZ.RN.STRONG.GPU desc[UR6][R204.64+0x180], R97 ;  /* 0x00018061cc0079a6 */ /* 0x000fe6000c10f386 */
[-C--:B------:R-:W-:Y:S02]  /*88d0*/  LEA R14, P1, R5, R234.reuse, 0x2 ;  /* 0x000000ea050e7211 */ /* 0x080fe400078210ff */
[-C--:B------:R-:W-:Y:S01]  /*88e0*/  LEA.HI.X.SX32 R13, R15, R235.reuse, 0x2, P0 ;  /* 0x000000eb0f0d7211 */ /* 0x080fe200000f16ff */
[----:B------:R1:W-:Y:S01]  /*88f0*/  REDG.E.ADD.F32.FTZ.RN.STRONG.GPU desc[UR6][R16.64], R98 ;  /* 0x00000062100079a6 */ /* 0x0003e2000c10f386 */
[C---:B--2---:R-:W-:Y:S01]  /*8900*/  IMAD.IADD R7, R196.reuse, 0x1, R5 ;  /* 0x00000001c4077824 */ /* 0x044fe200078e0205 */
[-C--:B------:R-:W-:Y:S01]  /*8910*/  LEA.HI.X.SX32 R15, R5, R235.reuse, 0x2, P1 ;  /* 0x000000eb050f7211 */ /* 0x080fe200008f16ff */
[----:B------:R-:W-:Y:S01]  /*8920*/  VIADD R5, R197, 0x80 ;  /* 0x00000080c5057836 */ /* 0x000fe20000000000 */
[----:B------:R2:W-:Y:S02]  /*8930*/  REDG.E.ADD.F32.FTZ.RN.STRONG.GPU desc[UR6][R12.64], R99 ;  /* 0x000000630c0079a6 */ /* 0x0005e4000c10f386 */
[CC--:B------:R-:W-:Y:S01]  /*8940*/  LEA R6, P0, R7.reuse, R234.reuse, 0x2 ;  /* 0x000000ea07067211 */ /* 0x0c0fe200078010ff */
[C---:B----4-:R-:W-:Y:S01]  /*8950*/  IMAD.IADD R9, R196.reuse, 0x1, R7 ;  /* 0x00000001c4097824 */ /* 0x050fe200078e0207 */
[----:B------:R3:W-:Y:S02]  /*8960*/  REDG.E.ADD.F32.FTZ.RN.STRONG.GPU desc[UR6][R14.64], R92 ;  /* 0x0000005c0e0079a6 */ /* 0x0007e4000c10f386 */
[-C--:B------:R-:W-:Y:S01]  /*8970*/  LEA.HI.X.SX32 R7, R7, R235.reuse, 0x2, P0 ;  /* 0x000000eb07077211 */ /* 0x080fe200000f16ff */
[----:B------:R-:W-:Y:S01]  /*8980*/  IMAD.IADD R4, R196, 0x1, R9 ;  /* 0x00000001c4047824 */ /* 0x000fe200078e0209 */
[CC--:B------:R-:W-:Y:S01]  /*8990*/  LEA R8, P0, R9.reuse, R234.reuse, 0x2 ;  /* 0x000000ea09087211 */ /* 0x0c0fe200078010ff */
[----:B------:R-:W-:Y:S03]  /*89a0*/  LDSM.16.MT88.4 R88, [R243+0x6000] ;  /* 0x00600000f358783b */ /* 0x000fe60000004200 */
[-C--:B------:R-:W-:Y:S01]  /*89b0*/  LEA.HI.X.SX32 R9, R9, R235.reuse, 0x2, P0 ;  /* 0x000000eb09097211 */ /* 0x080fe200000f16ff */
[----:B------:R4:W-:Y:S01]  /*89c0*/  REDG.E.ADD.F32.FTZ.RN.STRONG.GPU desc[UR6][R6.64], R93 ;  /* 0x0000005d060079a6 */ /* 0x0009e2000c10f386 */
[CC--:B-----5:R-:W-:Y:S03]  /*89d0*/  LEA R10, P0, R4.reuse, R234.reuse, 0x2 ;  /* 0x000000ea040a7211 */ /* 0x0e0fe600078010ff */
[----:B------:R5:W-:Y:S01]  /*89e0*/  REDG.E.ADD.F32.FTZ.RN.STRONG.GPU desc[UR6][R8.64], R94 ;  /* 0x0000005e080079a6 */ /* 0x000be2000c10f386 */
[-C--:B------:R-:W-:Y:S05]  /*89f0*/  LEA.HI.X.SX32 R11, R4, R235.reuse, 0x2, P0 ;  /* 0x000000eb040b7211 */ /* 0x080fea00000f16ff */
[----:B------:R5:W-:Y:S01]  /*8a00*/  REDG.E.ADD.F32.FTZ.RN.STRONG.GPU desc[UR6][R10.64], R95 ;  /* 0x0000005f0a0079a6 */ /* 0x000be2000c10f386 */
[CC--:B-1----:R-:W-:Y:S01]  /*8a10*/  LEA R16, P0, R5.reuse, R234.reuse, 0x2 ;  /* 0x000000ea05107211 */ /* 0x0c2fe200078010ff */
[C---:B--2---:R-:W-:Y:S02]  /*8a20*/  IMAD.IADD R13, R196.reuse, 0x1, R5 ;  /* 0x00000001c40d7824 */ /* 0x044fe400078e0205 */
[----:B------:R-:W-:Y:S01]  /*8a30*/  REDG.E.ADD.F32.FTZ.RN.STRONG.GPU desc[UR6][R234.64+0x200], R100 ;  /* 0x00020064ea0079a6 */ /* 0x000fe2000c10f386 */
[-C--:B------:R-:W-:Y:S01]  /*8a40*/  LEA.HI.X.SX32 R17, R5, R235.reuse, 0x2, P0 ;  /* 0x000000eb05117211 */ /* 0x080fe200000f16ff */
[C---:B------:R-:W-:Y:S01]  /*8a50*/  IMAD.IADD R5, R196.reuse, 0x1, R13 ;  /* 0x00000001c4057824 */ /* 0x040fe200078e020d */
[CC--:B------:R-:W-:Y:S01]  /*8a60*/  LEA R12, P0, R13.reuse, R234.reuse, 0x2 ;  /* 0x000000ea0d0c7211 */ /* 0x0c0fe200078010ff */
[----:B------:R-:W-:Y:S03]  /*8a70*/  REDG.E.ADD.F32.FTZ.RN.STRONG.GPU desc[UR6][R204.64+0x200], R101 ;  /* 0x00020065cc0079a6 */ /* 0x000fe6000c10f386 */
[-C--:B------:R-:W-:Y:S01]  /*8a80*/  LEA.HI.X.SX32 R13, R13, R235.reuse, 0x2, P0 ;  /* 0x000000eb0d0d7211 */ /* 0x080fe200000f16ff */
[----:B------:R1:W-:Y:S01]  /*8a90*/  REDG.E.ADD.F32.FTZ.RN.STRONG.GPU desc[UR6][R16.64], R102 ;  /* 0x00000066100079a6 */ /* 0x0003e2000c10f386 */
[CC--:B---3--:R-:W-:Y:S01]  /*8aa0*/  LEA R14, P1, R5.reuse, R234.reuse, 0x2 ;  /* 0x000000ea050e7211 */ /* 0x0c8fe200078210ff */
[C---:B----4-:R-:W-:Y:S02]  /*8ab0*/  IMAD.IADD R7, R196.reuse, 0x1, R5 ;  /* 0x00000001c4077824 */ /* 0x050fe400078e0205 */
[----:B------:R2:W-:Y:S01]  /*8ac0*/  REDG.E.ADD.F32.FTZ.RN.STRONG.GPU desc[UR6][R12.64], R103 ;  /* 0x000000670c0079a6 */ /* 0x0005e2000c10f386 */
[-C--:B------:R-:W-:Y:S01]  /*8ad0*/  LEA.HI.X.SX32 R15, R5, R235.reuse, 0x2, P1 ;  /* 0x000000eb050f7211 */ /* 0x080fe200008f16ff */
[----:B------:R-:W-:Y:S01]  /*8ae0*/  VIADD R5, R197, 0xa0 ;  /* 0x000000a0c5057836 */ /* 0x000fe20000000000 */
[CC--:B------:R-:W-:Y:S01]  /*8af0*/  LEA R6, P0, R7.reuse, R234.reuse, 0x2 ;  /* 0x000000ea07067211 */ /* 0x0c0fe200078010ff */
[C---:B-----5:R-:W-:Y:S02]  /*8b00*/  IMAD.IADD R9, R196.reuse, 0x1, R7 ;  /* 0x00000001c4097824 */ /* 0x060fe400078e0207 */
[----:B------:R3:W-:Y:S01]  /*8b10*/  REDG.E.ADD.F32.FTZ.RN.STRONG.GPU desc[UR6][R14.64], R104 ;  /* 0x000000680e0079a6 */ /* 0x0007e2000c10f386 */
[-C--:B------:R-:W-:Y:S01]  /*8b20*/  LEA.HI.X.SX32 R7, R7, R235.reuse, 0x2, P0 ;  /* 0x000000eb07077211 */ /* 0x080fe200000f16ff */
[----:B------:R-:W-:Y:S01]  /*8b30*/  IMAD.IADD R4, R196, 0x1, R9 ;  /* 0x00000001c4047824 */ /* 0x000fe200078e0209 */
[CC--:B------:R-:W-:Y:S01]  /*8b40*/  LEA R8, P0, R9.reuse, R234.reuse, 0x2 ;  /* 0x000000ea09087211 */ /* 0x0c0fe200078010ff */
[----:B------:R-:W-:Y:S03]  /*8b50*/  LDSM.16.MT88.4 R92, [R246+0x28800] ;  /* 0x02880000f65c783b */ /* 0x000fe60000004200 */
[-C--:B------:R-:W-:Y:S01]  /*8b60*/  LEA.HI.X.SX32 R9, R9, R235.reuse, 0x2, P0 ;  /* 0x000000eb09097211 */ /* 0x080fe200000f16ff */
[----:B------:R4:W-:Y:S01]  /*8b70*/  REDG.E.ADD.F32.FTZ.RN.STRONG.GPU desc[UR6][R6.64], R105 ;  /* 0x00000069060079a6 */ /* 0x0009e2000c10f386 */
[CC--:B------:R-:W-:Y:S03]  /*8b80*/  LEA R10, P0, R4.reuse, R234.reuse, 0x2 ;  /* 0x000000ea040a7211 */ /* 0x0c0fe600078010ff */
[----:B------:R5:W-:Y:S01]  /*8b90*/  REDG.E.ADD.F32.FTZ.RN.STRONG.GPU desc[UR6][R8.64], R106 ;  /* 0x0000006a080079a6 */ /* 0x000be2000c10f386 */
[-C--:B------:R-:W-:Y:S02]  /*8ba0*/  LEA.HI.X.SX32 R11, R4, R235.reuse, 0x2, P0 ;  /* 0x000000eb040b7211 */ /* 0x080fe400000f16ff */
[CC--:B-1----:R-:W-:Y:S03]  /*8bb0*/  LEA R16, P0, R5.reuse, R234.reuse, 0x2 ;  /* 0x000000ea05107211 */ /* 0x0c2fe600078010ff */
[----:B------:R1:W-:Y:S01]  /*8bc0*/  REDG.E.ADD.F32.FTZ.RN.STRONG.GPU desc[UR6][R10.64], R107 ;  /* 0x0000006b0a0079a6 */ /* 0x0003e2000c10f386 */
[C---:B--2---:R-:W-:Y:S01]  /*8bd0*/  IMAD.IADD R13, R196.reuse, 0x1, R5 ;  /* 0x00000001c40d7824 */ /* 0x044fe200078e0205 */
[-C--:B------:R-:W-:Y:S02]  /*8be0*/  LEA.HI.X.SX32 R17, R5, R235.reuse, 0x2, P0 ;  /* 0x000000eb05117211 */ /* 0x080fe400000f16ff */
[----:B------:R-:W-:Y:S01]  /*8bf0*/  REDG.E.ADD.F32.FTZ.RN.STRONG.GPU desc[UR6][R234.64+0x280], R112 ;  /* 0x00028070ea0079a6 */ /* 0x000fe2000c10f386 */
[C---:B------:R-:W-:Y:S01]  /*8c00*/  IMAD.IADD R5, R196.reuse, 0x1, R13 ;  /* 0x00000001c4057824 */ /* 0x040fe200078e020d */
[CC--:B------:R-:W-:Y:S02]  /*8c10*/  LEA R12, P0, R13.reuse, R234.reuse, 0x2 ;  /* 0x000000ea0d0c7211 */ /* 0x0c0fe400078010ff */
[----:B------:R-:W-:Y:S02]  /*8c20*/  REDG.E.ADD.F32.FTZ.RN.STRONG.GPU desc[UR6][R204.64+0x280], R113 ;  /* 0x00028071cc0079a6 */ /* 0x000fe4000c10f386 */
[-C--:B------:R-:W-:Y:S02]  /*8c30*/  LEA.HI.X.SX32 R13, R13, R235.reuse, 0x2, P0 ;  /* 0x000000eb0d0d7211 */ /* 0x080fe400000f16ff */
[----:B------:R2:W-:Y:S01]  /*8c40*/  REDG.E.ADD.F32.FTZ.RN.STRONG.GPU desc[UR6][R16.64], R114 ;  /* 0x00000072100079a6 */ /* 0x0005e2000c10f386 */
[CC--:B---3--:R-:W-:Y:S03]  /*8c50*/  LEA R14, P1, R5.reuse, R234.reuse, 0x2 ;  /* 0x000000ea050e7211 */ /* 0x0c8fe600078210ff */
[----:B------:R3:W-:Y:S01]  /*8c60*/  REDG.E.ADD.F32.FTZ.RN.STRONG.GPU desc[UR6][R12.64], R115 ;  /* 0x000000730c0079a6 */ /* 0x0007e2000c10f386 */
[C---:B----4-:R-:W-:Y:S01]  /*8c70*/  IMAD.IADD R7, R196.reuse, 0x1, R5 ;  /* 0x00000001c4077824 */ /* 0x050fe200078e0205 */
[-C--:B------:R-:W-:Y:S01]  /*8c80*/  LEA.HI.X.SX32 R15, R5, R235.reuse, 0x2, P1 ;  /* 0x000000eb050f7211 */ /* 0x080fe200008f16ff */
[----:B------:R-:W-:Y:S01]  /*8c90*/  VIADD R5, R197, 0xc0 ;  /* 0x000000c0c5057836 */ /* 0x000fe20000000000 */
[----:B------:R-:W-:Y:S01]  /*8ca0*/  LDSM.16.MT88.4 R112, [R243+0x7800] ;  /* 0x00780000f370783b */ /* 0x000fe20000004200 */
[C---:B-----5:R-:W-:Y:S01]  /*8cb0*/  IMAD.IADD R9, R196.reuse, 0x1, R7 ;  /* 0x00000001c4097824 */ /* 0x060fe200078e0207 */
[-C--:B------:R-:W-:Y:S01]  /*8cc0*/  LEA R6, P0, R7, R234.reuse, 0x2 ;  /* 0x000000ea07067211 */ /* 0x080fe200078010ff */
[----:B------:R-:W-:Y:S01]  /*8cd0*/  VIADD R197, R197, 0xe0 ;  /* 0x000000e0c5c57836 */ /* 0x000fe20000000000 */
[----:B------:R4:W-:Y:S01]  /*8ce0*/  REDG.E.ADD.F32.FTZ.RN.STRONG.GPU desc[UR6][R14.64], R108 ;  /* 0x0000006c0e0079a6 */ /* 0x0009e2000c10f386 */
[----:B------:R-:W-:Y:S01]  /*8cf0*/  IMAD.IADD R4, R196, 0x1, R9 ;  /* 0x00000001c4047824 */ /* 0x000fe200078e0209 */
[-C--:B------:R-:W-:Y:S02]  /*8d00*/  LEA.HI.X.SX32 R7, R7, R235.reuse, 0x2, P0 ;  /* 0x000000eb07077211 */ /* 0x080fe400000f16ff */
[CC--:B------:R-:W-:Y:S03]  /*8d10*/  LEA R8, P0, R9.reuse, R234.reuse, 0x2 ;  /* 0x000000ea09087211 */ /* 0x0c0fe600078010ff */
[----:B------:R5:W-:Y:S01]  /*8d20*/  REDG.E.ADD.F32.FTZ.RN.STRONG.GPU desc[UR6][R6.64], R109 ;  /* 0x0000006d060079a6 */ /* 0x000be2000c10f386 */
[-C--:B------:R-:W-:Y:S02]  /*8d30*/  LEA.HI.X.SX32 R9, R9, R235.reuse, 0x2, P0 ;  /* 0x000000eb09097211 */ /* 0x080fe400000f16ff */
[CC--:B-1----:R-:W-:Y:S03]  /*8d40*/  LEA R10, P0, R4.reuse, R234.reuse, 0x2 ;  /* 0x000000ea040a7211 */ /* 0x0c2fe600078010ff */
[----:B------:R1:W-:Y:S01]  /*8d50*/  REDG.E.ADD.F32.FTZ.RN.STRONG.GPU desc[UR6][R8.64], R110 ;  /* 0x0000006e080079a6 */ /* 0x0003e2000c10f386 */
[-C--:B------:R-:W-:Y:S02]  /*8d60*/  LEA.HI.X.SX32 R11, R4, R235.reuse, 0x2, P0 ;  /* 0x000000eb040b7211 */ /* 0x080fe400000f16ff */
[CC--:B--2---:R-:W-:Y:S03]  /*8d70*/  LEA R16, P0, R5.reuse, R234.reuse, 0x2 ;  /* 0x000000ea05107211 */ /* 0x0c4fe600078010ff */
[----:B------:R2:W-:Y:S01]  /*8d80*/  REDG.E.ADD.F32.FTZ.RN.STRONG.GPU desc[UR6][R10.64], R111 ;  /* 0x0000006f0a0079a6 */ /* 0x0005e2000c10f386 */
[C---:B---3--:R-:W-:Y:S01]  /*8d90*/  IMAD.IADD R13, R196.reuse, 0x1, R5 ;  /* 0x00000001c40d7824 */ /* 0x048fe200078e0205 */
[-C--:B------:R-:W-:Y:S02]  /*8da0*/  LEA.HI.X.SX32 R17, R5, R235.reuse, 0x2, P0 ;  /* 0x000000eb05117211 */ /* 0x080fe400000f16ff */
[----:B------:R-:W-:Y:S01]  /*8db0*/  REDG.E.ADD.F32.FTZ.RN.STRONG.GPU desc[UR6][R234.64+0x300], R116 ;  /* 0x00030074ea0079a6 */ /* 0x000fe2000c10f386 */
[C---:B------:R-:W-:Y:S01]  /*8dc0*/  IMAD.IADD R5, R196.reuse, 0x1, R13 ;  /* 0x00000001c4057824 */ /* 0x040fe200078e020d */
[CC--:B------:R-:W-:Y:S02]  /*8dd0*/  LEA R12, P0, R13.reuse, R234.reuse, 0x2 ;  /* 0x000000ea0d0c7211 */ /* 0x0c0fe400078010ff */
[----:B------:R-:W-:Y:S02]  /*8de0*/  REDG.E.ADD.F32.FTZ.RN.STRONG.GPU desc[UR6][R204.64+0x300], R117 ;  /* 0x00030075cc0079a6 */ /* 0x000fe4000c10f386 */
[-C--:B------:R-:W-:Y:S02]  /*8df0*/  LEA.HI.X.SX32 R13, R13, R235.reuse, 0x2, P0 ;  /* 0x000000eb0d0d7211 */ /* 0x080fe400000f16ff */
[CC--:B----4-:R-:W-:Y:S01]  /*8e00*/  LEA R14, P1, R5.reuse, R234.reuse, 0x2 ;  /* 0x000000ea050e7211 */ /* 0x0d0fe200078210ff */
[----:B------:R3:W-:Y:S01]  /*8e10*/  REDG.E.ADD.F32.FTZ.RN.STRONG.GPU desc[UR6][R16.64], R118 ;  /* 0x00000076100079a6 */ /* 0x0007e2000c10f386 */
[C---:B-----5:R-:W-:Y:S02]  /*8e20*/  IMAD.IADD R7, R196.reuse, 0x1, R5 ;  /* 0x00000001c4077824 */ /* 0x060fe400078e0205 */
[-C--:B------:R-:W-:Y:S01]  /*8e30*/  LEA.HI.X.SX32 R15, R5, R235.reuse, 0x2, P1 ;  /* 0x000000eb050f7211 */ /* 0x080fe200008f16ff */
[----:B------:R4:W-:Y:S01]  /*8e40*/  REDG.E.ADD.F32.FTZ.RN.STRONG.GPU desc[UR6][R12.64], R119 ;  /* 0x000000770c0079a6 */ /* 0x0009e2000c10f386 */
[C---:B------:R-:W-:Y:S01]  /*8e50*/  IMAD.IADD R5, R196.reuse, 0x1, R197 ;  /* 0x00000001c4057824 */ /* 0x040fe200078e02c5 */
[CC--:B------:R-:W-:Y:S01]  /*8e60*/  LEA R6, P0, R7.reuse, R234.reuse, 0x2 ;  /* 0x000000ea07067211 */ /* 0x0c0fe200078010ff */
[C---:B-1----:R-:W-:Y:S01]  /*8e70*/  IMAD.IADD R9, R196.reuse, 0x1, R7 ;  /* 0x00000001c4097824 */ /* 0x042fe200078e0207 */
[----:B------:R-:W-:Y:S02]  /*8e80*/  REDG.E.ADD.F32.FTZ.RN.STRONG.GPU desc[UR6][R14.64], R120 ;  /* 0x000000780e0079a6 */ /* 0x000fe4000c10f386 */
[-C--:B------:R-:W-:Y:S01]  /*8e90*/  LEA.HI.X.SX32 R7, R7, R235.reuse, 0x2, P0 ;  /* 0x000000eb07077211 */ /* 0x080fe200000f16ff */
[----:B------:R-:W-:Y:S01]  /*8ea0*/  IMAD.IADD R4, R196, 0x1, R9 ;  /* 0x00000001c4047824 */ /* 0x000fe200078e0209 */
[CC--:B------:R-:W-:Y:S01]  /*8eb0*/  LEA R8, P0, R9.reuse, R234.reuse, 0x2 ;  /* 0x000000ea09087211 */ /* 0x0c0fe200078010ff */
[----:B------:R-:W-:Y:S03]  /*8ec0*/  LDSM.16.MT88.4 R108, [R243+0x5800] ;  /* 0x00580000f36c783b */ /* 0x000fe60000004200 */
[-C--:B------:R-:W-:Y:S01]  /*8ed0*/  LEA.HI.X.SX32 R9, R9, R235.reuse, 0x2, P0 ;  /* 0x000000eb09097211 */ /* 0x080fe200000f16ff */
[----:B------:R1:W-:Y:S01]  /*8ee0*/  REDG.E.ADD.F32.FTZ.RN.STRONG.GPU desc[UR6][R6.64], R121 ;  /* 0x00000079060079a6 */ /* 0x0003e2000c10f386 */
[CC--:B--2---:R-:W-:Y:S03]  /*8ef0*/  LEA R10, P0, R4.reuse, R234.reuse, 0x2 ;  /* 0x000000ea040a7211 */ /* 0x0c4fe600078010ff */
[----:B------:R-:W-:Y:S01]  /*8f00*/  REDG.E.ADD.F32.FTZ.RN.STRONG.GPU desc[UR6][R8.64], R122 ;  /* 0x0000007a080079a6 */ /* 0x000fe2000c10f386 */
[-C--:B------:R-:W-:Y:S02]  /*8f10*/  LEA.HI.X.SX32 R11, R4, R235.reuse, 0x2, P0 ;  /* 0x000000eb040b7211 */ /* 0x080fe400000f16ff */
[CC--:B---3--:R-:W-:Y:S03]  /*8f20*/  LEA R16, P0, R197.reuse, R234.reuse, 0x2 ;  /* 0x000000eac5107211 */ /* 0x0c8fe600078010ff */
[----:B------:R-:W-:Y:S01]  /*8f30*/  REDG.E.ADD.F32.FTZ.RN.STRONG.GPU desc[UR6][R10.64], R123 ;  /* 0x0000007b0a0079a6 */ /* 0x000fe2000c10f386 */
[C---:B----4-:R-:W-:Y:S01]  /*8f40*/  IMAD.IADD R13, R196.reuse, 0x1, R5 ;  /* 0x00000001c40d7824 */ /* 0x050fe200078e0205 */
[-C--:B------:R-:W-:Y:S02]  /*8f50*/  LEA.HI.X.SX32 R17, R197, R235.reuse, 0x2, P0 ;  /* 0x000000ebc5117211 */ /* 0x080fe400000f16ff */
[----:B------:R-:W-:Y:S01]  /*8f60*/  LDSM.16.MT88.4 R8, [R243] ;  /* 0x00000000f308783b */ /* 0x000fe20000004200 */
[CC--:B------:R-:W-:Y:S03]  /*8f70*/  LEA R18, P0, R5.reuse, R234.reuse, 0x2 ;  /* 0x000000ea05127211 */ /* 0x0c0fe600078010ff */
[----:B------:R-:W-:Y:S01]  /*8f80*/  REDG.E.ADD.F32.FTZ.RN.STRONG.GPU desc[UR6][R234.64+0x380], R128 ;  /* 0x00038080ea0079a6 */ /* 0x000fe2000c10f386 */
[-C--:B------:R-:W-:Y:S02]  /*8f90*/  LEA.HI.X.SX32 R19, R5, R235.reuse, 0x2, P0 ;  /* 0x000000eb05137211 */ /* 0x080fe400000f16ff */
[CC--:B------:R-:W-:Y:S01]  /*8fa0*/  LEA R96, P0, R13.reuse, R234.reuse, 0x2 ;  /* 0x000000ea0d607211 */ /* 0x0c0fe200078010ff */
[----:B------:R-:W-:Y:S03]  /*8fb0*/  REDG.E.ADD.F32.FTZ.RN.STRONG.GPU desc[UR6][R204.64+0x380], R129 ;  /* 0x00038081cc0079a6 */ /* 0x000fe6000c10f386 */
[-C--:B------:R-:W-:Y:S01]  /*8fc0*/  LEA.HI.X.SX32 R97, R13, R235.reuse, 0x2, P0 ;  /* 0x000000eb0d617211 */ /* 0x080fe200000f16ff */
[C---:B-1----:R-:W-:Y:S01]  /*8fd0*/  IMAD.IADD R7, R196.reuse, 0x1, R13 ;  /* 0x00000001c4077824 */ /* 0x042fe200078e020d */
[----:B------:R-:W-:Y:S03]  /*8fe0*/  REDG.E.ADD.F32.FTZ.RN.STRONG.GPU desc[UR6][R16.64], R130 ;  /* 0x00000082100079a6 */ /* 0x000fe6000c10f386 */
[C---:B------:R-:W-:Y:S01]  /*8ff0*/  IMAD.IADD R5, R196.reuse, 0x1, R7 ;  /* 0x00000001c4057824 */ /* 0x040fe200078e0207 */
[-C--:B------:R-:W-:Y:S01]  /*9000*/  LEA R100, P2, R7, R234.reuse, 0x2 ;  /* 0x000000ea07647211 */ /* 0x080fe200078410ff */
[----:B------:R-:W-:Y:S02]  /*9010*/  LDSM.16.MT88.4 R12, [R0+0x28000] ;  /* 0x02800000000c783b */ /* 0x000fe40000004200 */
[----:B------:R-:W-:Y:S01]  /*9020*/  IMAD.IADD R196, R196, 0x1, R5 ;  /* 0x00000001c4c47824 */ /* 0x000fe200078e0205 */
[-C--:B------:R-:W-:Y:S01]  /*9030*/  LEA R106, P1, R5, R234.reuse, 0x2 ;  /* 0x000000ea056a7211 */ /* 0x080fe200078210ff */
[----:B------:R-:W-:Y:S01]  /*9040*/  REDG.E.ADD.F32.FTZ.RN.STRONG.GPU desc[UR6][R18.64], R131 ;  /* 0x00000083120079a6 */ /* 0x000fe2000c10f386 */
[-C--:B------:R-:W-:Y:S02]  /*9050*/  LEA.HI.X.SX32 R101, R7, R235.reuse, 0x2, P2 ;  /* 0x000000eb07657211 */ /* 0x080fe400010f16ff */
[-C--:B------:R-:W-:Y:S01]  /*9060*/  LEA.HI.X.SX32 R107, R5, R235.reuse, 0x2, P1 ;  /* 0x000000eb056b7211 */ /* 0x080fe200008f16ff */
[----:B------:R-:W-:Y:S01]  /*9070*/  LDSM.16.MT88.4 R16, [R243+0x2000] ;  /* 0x00200000f310783b */ /* 0x000fe20000004200 */
[C---:B------:R-:W-:Y:S02]  /*9080*/  LEA R104, P0, R196.reuse, R234, 0x2 ;  /* 0x000000eac4687211 */ /* 0x040fe400078010ff */
[----:B------:R-:W-:Y:S01]  /*9090*/  PLOP3.LUT P1, PT, PT, PT, UP0, 0x80, 0x0 ;  /* 0x000000000000781c */ /* 0x000fe20003f2f008 */
[----:B------:R-:W1:Y:S01]  /*90a0*/  LDSM.16.MT88.4 R4, [R246+0x28000] ;  /* 0x02800000f604783b */ /* 0x000e620000004200 */
[----:B------:R-:W-:Y:S01]  /*90b0*/  LEA.HI.X.SX32 R105, R196, R235, 0x2, P0 ;  /* 0x000000ebc4697211 */ /* 0x000fe200000f16ff */
[----:B------:R-:W-:Y:S01]  /*90c0*/  @UP3 UIADD3 UR19, UP0, UR19, -0x100, URZ ;  /* 0xffffff0013133890 */ /* 0x000fe2000ff1e03f */
[----:B------:R-:W-:Y:S01]  /*90d0*/  PLOP3.LUT P0, PT, PT, PT, UP2, 0x80, 0x0 ;  /* 0x000000000000781c */ /* 0x000fe20003f0f028 */
[----:B------:R-:W-:Y:S02]  /*90e0*/  REDG.E.ADD.F32.FTZ.RN.STRONG.GPU desc[UR6][R96.64], R124 ;  /* 0x0000007c600079a6 */ /* 0x000fe4000c10f386 */
[----:B------:R-:W-:Y:S02]  /*90f0*/  @UP3 UIADD3.X UR18, UR18, -0x1, URZ, UP0, !UPT ;  /* 0xffffffff12123890 */ /* 0x000fe400087fe43f */
[----:B------:R-:W2:Y:S04]  /*9100*/  LDSM.16.MT88.4 R96, [R243+0x800] ;  /* 0x00080000f360783b */ /* 0x000ea80000004200 */
[----:B------:R-:W-:Y:S04]  /*9110*/  REDG.E.ADD.F32.FTZ.RN.STRONG.GPU desc[UR6][R100.64], R125 ;  /* 0x0000007d640079a6 */ /* 0x000fe8000c10f386 */
[----:B------:R-:W3:Y:S04]  /*9120*/  LDSM.16.MT88.4 R100, [R0+0x28800] ;  /* 0x028800000064783b */ /* 0x000ee80000004200 */
[----:B------:R-:W-:Y:S04]  /*9130*/  REDG.E.ADD.F32.FTZ.RN.STRONG.GPU desc[UR6][R106.64], R126 ;  /* 0x0000007e6a0079a6 */ /* 0x000fe8000c10f386 */
[----:B------:R-:W-:Y:S04]  /*9140*/  REDG.E.ADD.F32.FTZ.RN.STRONG.GPU desc[UR6][R104.64], R127 ;  /* 0x0000007f680079a6 */ /* 0x000fe8000c10f386 */
[----:B------:R-:W-:Y:S01]  /*9150*/  LDSM.16.MT88.4 R104, [R243+0x7000] ;  /* 0x00700000f368783b */ /* 0x000fe20000004200 */
        /* <DEDUP_REMOVED lines=9> */
[----:B------:R-:W4:Y:S05]  /*91f0*/  LDSM.16.MT88.4 R16, [R243+0x4800] ;  /* 0x00480000f310783b */ /* 0x000f2a0000004200 */
[-C--:B------:R-:W-:Y:S06]  /*9200*/  HMMA.16816.F32 R164, R4, R84.reuse, R164 ;  /* 0x0000005404a4723c */ /* 0x080fec00000018a4 */
[C---:B------:R-:W-:Y:S06]  /*9210*/  HMMA.16816.F32 R168, R12.reuse, R84, R168 ;  /* 0x000000540ca8723c */ /* 0x040fec00000018a8 */
[-C--:B------:R-:W-:Y:S06]  /*9220*/  HMMA.16816.F32 R172, R12, R86.reuse, R172 ;  /* 0x000000560cac723c */ /* 0x080fec00000018ac */
[C---:B------:R-:W-:Y:S01]  /*9230*/  HMMA.16816.F32 R176, R4.reuse, R86, R176 ;  /* 0x0000005604b0723c */ /* 0x040fe200000018b0 */
[----:B------:R-:W5:Y:S05]  /*9240*/  LDSM.16.MT88.4 R84, [R243+0x6800] ;  /* 0x00680000f354783b */ /* 0x000f6a0000004200 */
[-C--:B------:R-:W-:Y:S06]  /*9250*/  HMMA.16816.F32 R180, R4, R88.reuse, R180 ;  /* 0x0000005804b4723c */ /* 0x080fec00000018b4 */
[C---:B------:R-:W-:Y:S06]  /*9260*/  HMMA.16816.F32 R184, R12.reuse, R88, R184 ;  /* 0x000000580cb8723c */ /* 0x040fec00000018b8 */
[-C--:B------:R-:W-:Y:S01]  /*9270*/  HMMA.16816.F32 R188, R12, R90.reuse, R188 ;  /* 0x0000005a0cbc723c */ /* 0x080fe200000018bc */
[----:B------:R-:W-:Y:S05]  /*9280*/  LDSM.16.MT88.4 R12, [R243+0x1000] ;  /* 0x00100000f30c783b */ /* 0x000fea0000004200 */
[----:B------:R-:W-:Y:S01]  /*9290*/  HMMA.16816.F32 R192, R4, R90, R192 ;  /* 0x0000005a04c0723c */ /* 0x000fe200000018c0 */
[----:B------:R-:W5:Y:S04]  /*92a0*/  LDSM.16.MT88.4 R4, [R246+0x29000] ;  /* 0x02900000f604783b */ /* 0x000f680000004200 */
[----:B------:R-:W5:Y:S01]  /*92b0*/  LDSM.16.MT88.4 R88, [R0+0x29000] ;  /* 0x029000000058783b */ /* 0x000f620000004200 */
[-C--:B--2---:R-:W-:Y:S06]  /*92c0*/  HMMA.16816.F32 R132, R92, R96.reuse, R132 ;  /* 0x000000605c84723c */ /* 0x084fec0000001884 */
[C---:B---3--:R-:W-:Y:S06]  /*92d0*/  HMMA.16816.F32 R136, R100.reuse, R96, R136 ;  /* 0x000000606488723c */ /* 0x048fec0000001888 */
        /* <DEDUP_REMOVED lines=8> */
[-C--:B----4-:R-:W-:Y:S06]  /*9360*/  HMMA.16816.F32 R164, R92, R16.reuse, R164 ;  /* 0x000000105ca4723c */ /* 0x090fec00000018a4 */
[C---:B------:R-:W-:Y:S06]  /*9370*/  HMMA.16816.F32 R168, R100.reuse, R16, R168 ;  /* 0x0000001064a8723c */ /* 0x040fec00000018a8 */
[-C--:B------:R-:W-:Y:S06]  /*9380*/  HMMA.16816.F32 R172, R100, R18.reuse, R172 ;  /* 0x0000001264ac723c */ /* 0x080fec00000018ac */
[C---:B------:R-:W-:Y:S01]  /*9390*/  HMMA.16816.F32 R176, R92.reuse, R18, R176 ;  /* 0x000000125cb0723c */ /* 0x040fe200000018b0 */
[----:B------:R-:W-:Y:S05]  /*93a0*/  LDSM.16.MT88.4 R16, [R246+0x29800] ;  /* 0x02980000f610783b */ /* 0x000fea0000004200 */
[-C--:B-----5:R-:W-:Y:S06]  /*93b0*/  HMMA.16816.F32 R180, R92, R84.reuse, R180 ;  /* 0x000000545cb4723c */ /* 0x0a0fec00000018b4 */
[C---:B------:R-:W-:Y:S06]  /*93c0*/  HMMA.16816.F32 R184, R100.reuse, R84, R184 ;  /* 0x0000005464b8723c */ /* 0x040fec00000018b8 */
[-C--:B------:R-:W-:Y:S01]  /*93d0*/  HMMA.16816.F32 R188, R100, R86.reuse, R188 ;  /* 0x0000005664bc723c */ /* 0x080fe200000018bc */
[----:B------:R-:W-:Y:S05]  /*93e0*/  LDSM.16.MT88.4 R100, [R243+0x3800] ;  /* 0x00380000f364783b */ /* 0x000fea0000004200 */
[----:B------:R-:W-:Y:S01]  /*93f0*/  HMMA.16816.F32 R192, R92, R86, R192 ;  /* 0x000000565cc0723c */ /* 0x000fe200000018c0 */
[----:B------:R-:W2:Y:S04]  /*9400*/  LDSM.16.MT88.4 R84, [R243+0x1800] ;  /* 0x00180000f354783b */ /* 0x000ea80000004200 */
[----:B------:R-:W3:Y:S01]  /*9410*/  LDSM.16.MT88.4 R92, [R0+0x29800] ;  /* 0x02980000005c783b */ /* 0x000ee20000004200 */
[-C--:B------:R-:W-:Y:S06]  /*9420*/  HMMA.16816.F32 R132, R4, R12.reuse, R132 ;  /* 0x0000000c0484723c */ /* 0x080fec0000001884 */
        /* <DEDUP_REMOVED lines=15> */
[-C--:B--2---:R-:W-:Y:S05]  /*9520*/  HMMA.16816.F32 R132, R16, R84.reuse, R132 ;  /* 0x000000541084723c */ /* 0x084fea0000001884 */
[C---:B------:R-:W-:Y:S01]  /*9530*/  VIADD R4, R243.reuse, 0xffff8000 ;  /* 0xffff8000f3047836 */ /* 0x040fe20000000000 */
[C---:B---3--:R-:W-:Y:S05]  /*9540*/  HMMA.16816.F32 R136, R92.reuse, R84, R136 ;  /* 0x000000545c88723c */ /* 0x048fea0000001888 */
[----:B------:R-:W-:Y:S01]  /*9550*/  @P1 VIADD R4, R243, 0x8000 ;  /* 0x00008000f3041836 */ /* 0x000fe20000000000 */
[-C--:B------:R-:W-:Y:S05]  /*9560*/  HMMA.16816.F32 R140, R92, R86.reuse, R140 ;  /* 0x000000565c8c723c */ /* 0x080fea000000188c */
[----:B------:R-:W-:Y:S01]  /*9570*/  IMAD.MOV.U32 R243, RZ, RZ, R4 ;  /* 0x000000fffff37224 */ /* 0x000fe200078e0004 */
        /* <DEDUP_REMOVED lines=16> */
[----:B------:R-:W2:Y:S01]  /*9680*/  LDL R117, [R1+0x18] ;  /* 0x0000180001757983 */ /* 0x000ea20000100800 */
[----:B------:R-:W-:-:S03]  /*9690*/  ULDC UR5, c[0x0][0x390] ;  /* 0x0000e40000057ab9 */ /* 0x000fc60000000800 */
[----:B------:R-:W3:Y:S01]  /*96a0*/  LDL R116, [R1+0x24] ;  /* 0x0000240001747983 */ /* 0x000ee20000100800 */
        /* <DEDUP_REMOVED lines=13> */
[----:B------:R-:W-:Y:S01]  /*9780*/  BAR.SYNC.DEFER_BLOCKING 0x0 ;  /* 0x0000000000007b1d */ /* 0x000fe20000010000 */
[----:B------:R-:W-:Y:S01]  /*9790*/  FMUL.FTZ R140, R140, UR5 ;  /* 0x000000058c8c7c20 */ /* 0x000fe20008410000 */
[----:B------:R-:W-:Y:S01]  /*97a0*/  FMUL.FTZ R141, R141, UR5 ;  /* 0x000000058d8d7c20 */ /* 0x000fe20008410000 */
[----:B------:R-:W-:Y:S01]  /*97b0*/  F2FP.F16.F32.PACK_AB R134, R135, R134 ;  /* 0x000000868786723e */ /* 0x000fe200000000ff */
        /* <DEDUP_REMOVED lines=75> */
[----:B------:R-:W-:Y:S01]  /*9c70*/  UISETP.NE.AND UP0, UPT, UR37, -0x1, UPT ;  /* 0xffffffff2500788c */ /* 0x000fe2000bf05270 */
[----:B------:R-:W-:Y:S01]  /*9c80*/  F2FP.F16.F32.PACK_AB R194, R195, R194 ;  /* 0x000000c2c3c2723e */ /* 0x000fe200000000ff */
[----:B------:R-:W1:Y:S01]  /*9c90*/  S2R R2, SR_TID.X ;  /* 0x0000000000027919 */ /* 0x000e620000002100 */
[----:B------:R-:W-:-:S02]  /*9ca0*/  F2FP.F16.F32.PACK_AB R184, R185, R184 ;  /* 0x000000b8b9b8723e */ /* 0x000fc400000000ff */
[----:B------:R-:W-:Y:S02]  /*9cb0*/  F2FP.F16.F32.PACK_AB R186, R187, R186 ;  /* 0x000000babbba723e */ /* 0x000fe400000000ff */
[----:B------:R-:W-:Y:S02]  /*9cc0*/  F2FP.F16.F32.PACK_AB R188, R189, R188 ;  /* 0x000000bcbdbc723e */ /* 0x000fe400000000ff */
[----:B------:R-:W-:Y:S02]  /*9cd0*/  F2FP.F16.F32.PACK_AB R190, R191, R190 ;  /* 0x000000bebfbe723e */ /* 0x000fe400000000ff */
[----:B------:R-:W-:Y:S01]  /*9ce0*/  F2FP.F16.F32.PACK_AB R20, R21, R20 ;  /* 0x000000141514723e */ /* 0x000fe200000000ff */
[----:B------:R-:W-:Y:S01]  /*9cf0*/  @UP0 UIADD3 UR5, UR23, UR37, URZ ;  /* 0x0000002517050290 */ /* 0x000fe2000fffe03f */
[----:B------:R-:W-:Y:S01]  /*9d00*/  F2FP.F16.F32.PACK_AB R22, R23, R22 ;  /* 0x000000161716723e */ /* 0x000fe200000000ff */
[----:B------:R-:W-:Y:S01]  /*9d10*/  @UP0 ULDC.64 UR10, c[0x0][0x450] ;  /* 0x00011400000a0ab9 */ /* 0x000fe20000000a00 */
[----:B------:R-:W-:Y:S01]  /*9d20*/  F2FP.F16.F32.PACK_AB R32, R33, R32 ;  /* 0x000000202120723e */ /* 0x000fe200000000ff */
[----:B------:R-:W-:Y:S01]  /*9d30*/  @UP0 UIMAD.WIDE.U32 UR12, UR5, UR10, URZ ;  /* 0x0000000a050c02a5 */ /* 0x000fe2000f8e003f */
[----:B------:R-:W-:Y:S01]  /*9d40*/  F2FP.F16.F32.PACK_AB R34, R35, R34 ;  /* 0x000000222322723e */ /* 0x000fe200000000ff */
[----:B------:R-:W-:Y:S01]  /*9d50*/  @UP0 UIMAD UR5, UR5, UR11, URZ ;  /* 0x0000000b050502a4 */ /* 0x000fe2000f8e023f */
[----:B------:R-:W-:-:S02]  /*9d60*/  F2FP.F16.F32.PACK_AB R24, R25, R24 ;  /* 0x000000181918723e */ /* 0x000fc400000000ff */
[----:B------:R-:W-:Y:S01]  /*9d70*/  F2FP.F16.F32.PACK_AB R26, R27, R26 ;  /* 0x0000001a1b1a723e */ /* 0x000fe200000000ff */
[----:B------:R-:W-:Y:S01]  /*9d80*/  @UP0 UIADD3 UR20, UR13, UR5, URZ ;  /* 0x000000050d140290 */ /* 0x000fe2000fffe03f */
[----:B------:R-:W-:Y:S01]  /*9d90*/  F2FP.F16.F32.PACK_AB R28, R29, R28 ;  /* 0x0000001c1d1c723e */ /* 0x000fe200000000ff */
[----:B------:R-:W-:Y:S01]  /*9da0*/  @UP0 UMOV UR19, UR12 ;  /* 0x0000000c00130c82 */ /* 0x000fe20008000000 */
        /* <DEDUP_REMOVED lines=25> */
[----:B------:R-:W-:Y:S01]  /*9f40*/  PLOP3.LUT P0, PT, PT, PT, UP0, 0x80, 0x0 ;  /* 0x000000000000781c */ /* 0x000fe20003f0f008 */
[----:B--2---:R2:W-:Y:S04]  /*9f50*/  STS [R117], R132 ;  /* 0x0000008475007388 */ /* 0x0045e80000000800 */
[----:B------:R2:W-:Y:S04]  /*9f60*/  STS [R117+0x400], R134 ;  /* 0x0004008675007388 */ /* 0x0005e80000000800 */
[----:B---3--:R2:W-:Y:S04]  /*9f70*/  STS [R116], R144 ;  /* 0x0000009074007388 */ /* 0x0085e80000000800 */
        /* <DEDUP_REMOVED lines=61> */
[----:B-1----:R-:W-:Y:S05]  /*a350*/  @P0 BRA `(.L_x_738) ;  /* 0x0000000000340947 */ /* 0x002fea0003800000 */
        /* <DEDUP_REMOVED lines=13> */
.L_x_738:
[----:B------:R-:W3:Y:S01]  /*a430*/  LDL R3, [R1+0x8] ;  /* 0x0000080001037983 */ /* 0x000ee20000100800 */
[----:B------:R-:W-:Y:S01]  /*a440*/  @UP0 UIADD3 UR9, UR23, UR37, URZ ;  /* 0x0000002517090290 */ /* 0x000fe2000fffe03f */
[----:B------:R-:W-:Y:S01]  /*a450*/  @UP0 ULDC.64 UR12, c[0x0][0x458] ;  /* 0x00011600000c0ab9 */ /* 0x000fe20000000a00 */
[----:B------:R-:W-:Y:S02]  /*a460*/  USHF.L.U32 UR5, UR22, 0x6, URZ ;  /* 0x0000000616057899 */ /* 0x000fe4000800063f */
[----:B------:R-:W-:Y:S02]  /*a470*/  @UP0 UIMAD.WIDE.U32 UR14, UR9, UR12, URZ ;  /* 0x0000000c090e02a5 */ /* 0x000fe4000f8e003f */
[----:B------:R-:W-:-:S04]  /*a480*/  @UP0 UIMAD UR9, UR9, UR13, URZ ;  /* 0x0000000d090902a4 */ /* 0x000fc8000f8e023f */
[----:B------:R-:W-:Y:S01]  /*a490*/  @UP0 UIADD3 UR18, UR15, UR9, URZ ;  /* 0x000000090f120290 */ /* 0x000fe2000fffe03f */
[----:B---3--:R-:W-:Y:S01]  /*a4a0*/  LEA R53, R3, UR4, 0x1 ;  /* 0x0000000403357c11 */ /* 0x008fe2000f8e08ff */
        /* <DEDUP_REMOVED lines=13> */
.L_x_739:
[----:B--2---:R-:W2:Y:S01]  /*a580*/  LDL.64 R66, [R1+0x10] ;  /* 0x0000100001427983 */ /* 0x004ea20000100a00 */
[----:B------:R-:W-:Y:S01]  /*a590*/  USHF.R.S32.HI UR9, URZ, 0x1f, UR5 ;  /* 0x0000001f3f097899 */ /* 0x000fe20008011405 */
[----:B------:R-:W-:Y:S01]  /*a5a0*/  SHF.R.S32.HI R5, RZ, 0x1f, R2 ;  /* 0x0000001fff057819 */ /* 0x000fe20000011402 */
[----:B------:R-:W-:Y:S01]  /*a5b0*/  IMAD.U32 R3, RZ, RZ, UR10 ;  /* 0x0000000aff037e24 */ /* 0x000fe2000f8e00ff */
[----:B------:R-:W-:Y:S01]  /*a5c0*/  BAR.SYNC.DEFER_BLOCKING 0x0 ;  /* 0x0000000000007b1d */ /* 0x000fe20000010000 */
[----:B------:R-:W-:Y:S01]  /*a5d0*/  UIMAD UR15, UR9, UR10, URZ ;  /* 0x0000000a090f72a4 */ /* 0x000fe2000f8e023f */
[----:B------:R-:W-:Y:S01]  /*a5e0*/  LEA.HI R5, R5, R2, RZ, 0x3 ;  /* 0x0000000205057211 */ /* 0x000fe200078f18ff */
[----:B------:R-:W-:Y:S02]  /*a5f0*/  UIMAD UR8, UR22, -0x40, UR8 ;  /* 0xffffffc0160878a4 */ /* 0x000fe4000f8e0208 */
[----:B------:R-:W-:Y:S01]  /*a600*/  UIMAD UR15, UR5, UR11, UR15 ;  /* 0x0000000b050f72a4 */ /* 0x000fe2000f8e020f */
[----:B------:R-:W-:Y:S01]  /*a610*/  SHF.R.S32.HI R52, RZ, 0x3, R5 ;  /* 0x00000003ff347819 */ /* 0x000fe20000011405 */
[----:B------:R-:W-:Y:S01]  /*a620*/  USHF.R.S32.HI UR21, URZ, 0x1f, UR54 ;  /* 0x0000001f3f157899 */ /* 0x000fe20008011436 */
[----:B------:R-:W-:Y:S01]  /*a630*/  BSSY B0, `(.L_x_740) ;  /* 0x0000032000007945 */ /* 0x000fe20003800000 */
[----:B------:R-:W-:Y:S01]  /*a640*/  ULDC.64 UR16, c[0x0][0x468] ;  /* 0x00011a0000107ab9 */ /* 0x000fe20000000a00 */
[----:B------:R-:W-:Y:S01]  /*a650*/  ISETP.GE.AND P5, PT, R52, UR8, PT ;  /* 0x0000000834007c0c */ /* 0x000fe2000bfa6270 */
[----:B------:R-:W-:Y:S01]  /*a660*/  IMAD.U32 R2, RZ, RZ, UR15 ;  /* 0x0000000fff027e24 */ /* 0x000fe2000f8e00ff */
[----:B------:R-:W-:-:S04]  /*a670*/  UIMAD UR15, UR21, UR16, URZ ;  /* 0x00000010150f72a4 */ /* 0x000fc8000f8e023f */
[----:B------:R-:W-:Y:S01]  /*a680*/  UIMAD UR17, UR54, UR17, UR15 ;  /* 0x00000011361172a4 */ /* 0x000fe2000f8e020f */
[----:B------:R1:W3:Y:S04]  /*a690*/  LDS.128 R48, [R53+0x19000] ;  /* 0x0190000035307984 */ /* 0x0002e80000000c00 */
[----:B------:R1:W4:Y:S04]  /*a6a0*/  LDS.128 R44, [R53+0x1b000] ;  /* 0x01b00000352c7984 */ /* 0x0003280000000c00 */
[----:B------:R1:W1:Y:S04]  /*a6b0*/  LDS.128 R40, [R53+0x1d000] ;  /* 0x01d0000035287984 */ /* 0x0002680000000c00 */
[----:B------:R1:W1:Y:S04]  /*a6c0*/  LDS.128 R36, [R53+0x1f000] ;  /* 0x01f0000035247984 */ /* 0x0002680000000c00 */
[----:B------:R1:W1:Y:S04]  /*a6d0*/  LDS.128 R32, [R53+0x21000] ;  /* 0x0210000035207984 */ /* 0x0002680000000c00 */
[----:B------:R1:W1:Y:S04]  /*a6e0*/  LDS.128 R28, [R53+0x23000] ;  /* 0x02300000351c7984 */ /* 0x0002680000000c00 */
[----:B------:R1:W1:Y:S04]  /*a6f0*/  LDS.128 R24, [R53+0x25000] ;  /* 0x0250000035187984 */ /* 0x0002680000000c00 */
[----:B------:R1:W1:Y:S01]  /*a700*/  LDS.128 R20, [R53+0x27000] ;  /* 0x0270000035147984 */ /* 0x0002620000000c00 */
[--C-:B--2---:R-:W-:Y:S01]  /*a710*/  SHF.R.S32.HI R61, RZ, 0x1f, R66.reuse ;  /* 0x0000001fff3d7819 */ /* 0x104fe20000011442 */
[----:B------:R-:W-:-:S02]  /*a720*/  IMAD.MOV.U32 R60, RZ, RZ, R66 ;  /* 0x000000ffff3c7224 */ /* 0x000fc400078e0042 */
[----:B------:R-:W-:Y:S02]  /*a730*/  VIADD R55, R66, 0x40 ;  /* 0x0000004042377836 */ /* 0x000fe40000000000 */
[----:B------:R-:W-:-:S04]  /*a740*/  IMAD.WIDE.U32 R6, R3, UR5, R60 ;  /* 0x0000000503067c25 */ /* 0x000fc8000f8e003c */
[----:B------:R-:W-:Y:S01]  /*a750*/  VIADD R3, R52, 0x20 ;  /* 0x0000002034037836 */ /* 0x000fe20000000000 */
[----:B------:R-:W-:Y:S01]  /*a760*/  IADD3 R62, P0, R6, UR19, RZ ;  /* 0x00000013063e7c10 */ /* 0x000fe2000ff1e0ff */
[----:B------:R-:W-:-:S03]  /*a770*/  VIADD R54, R66, 0x80 ;  /* 0x0000008042367836 */ /* 0x000fc60000000000 */
[----:B------:R-:W-:Y:S02]  /*a780*/  IADD3.X R63, R7, UR20, R2, P0, !PT ;  /* 0x00000014073f7c10 */ /* 0x000fe400087fe402 */
[----:B------:R-:W-:Y:S02]  /*a790*/  MOV R2, UR16 ;  /* 0x0000001000027c02 */ /* 0x000fe40008000f00 */
[----:B------:R-:W-:Y:S02]  /*a7a0*/  ISETP.GE.AND P4, PT, R3, UR8, PT ;  /* 0x0000000803007c0c */ /* 0x000fe4000bf86270 */
[----:B------:R-:W-:Y:S01]  /*a7b0*/  SHF.R.S32.HI R3, RZ, 0x1f, R52 ;  /* 0x0000001fff037819 */ /* 0x000fe20000011434 */
[----:B------:R-:W-:Y:S01]  /*a7c0*/  IMAD.WIDE.U32 R62, R2, UR54, R62 ;  /* 0x00000036023e7c25 */ /* 0x000fe2000f8e003e */
[----:B------:R-:W-:-:S03]  /*a7d0*/  IADD3 R2, R66, 0xc0, RZ ;  /* 0x000000c042027810 */ /* 0x000fc60007ffe0ff */
[----:B------:R-:W-:Y:S01]  /*a7e0*/  VIADD R57, R63, UR17 ;  /* 0x000000113f397c36 */ /* 0x000fe20008000000 */
[----:B-1-34-:R-:W-:Y:S06]  /*a7f0*/  @P5 BRA `(.L_x_741) ;  /* 0x0000000000545947 */ /* 0x01afec0003800000 */
[----:B------:R-:W-:Y:S01]  /*a800*/  ULDC UR15, c[0x0][0x2d0] ;  /* 0x0000b400000f7ab9 */ /* 0x000fe20000000800 */
[----:B------:R-:W1:Y:S01]  /*a810*/  LDS.128 R16, [R53+0x1a000] ;  /* 0x01a0000035107984 */ /* 0x000e620000000c00 */
[----:B------:R-:W-:Y:S01]  /*a820*/  ISETP.GE.AND P3, PT, R66, UR15, PT ;  /* 0x0000000f42007c0c */ /* 0x000fe2000bf66270 */
[----:B------:R-:W-:Y:S01]  /*a830*/  IMAD.MOV.U32 R56, RZ, RZ, R62 ;  /* 0x000000ffff387224 */ /* 0x000fe200078e003e */
[----:B------:R-:W-:Y:S01]  /*a840*/  ISETP.GE.AND P2, PT, R55, UR15, PT ;  /* 0x0000000f37007c0c */ /* 0x000fe2000bf46270 */
[----:B------:R-:W2:Y:S01]  /*a850*/  LDS.128 R12, [R53+0x1c000] ;  /* 0x01c00000350c7984 */ /* 0x000ea20000000c00 */
[----:B------:R-:W-:Y:S01]  /*a860*/  IMAD R59, R3, UR10, RZ ;  /* 0x0000000a033b7c24 */ /* 0x000fe2000f8e02ff */
[----:B------:R-:W-:Y:S01]  /*a870*/  ISETP.GE.AND P1, PT, R54, UR15, PT ;  /* 0x0000000f36007c0c */ /* 0x000fe2000bf26270 */
[----:B------:R-:W-:Y:S01]  /*a880*/  IMAD.WIDE.U32 R64, R52, UR10, R56 ;  /* 0x0000000a34407c25 */ /* 0x000fe2000f8e0038 */
[----:B------:R-:W3:Y:S01]  /*a890*/  LDS.128 R8, [R53+0x1e000] ;  /* 0x01e0000035087984 */ /* 0x000ee20000000c00 */
[----:B------:R-:W-:Y:S01]  /*a8a0*/  ISETP.GE.AND P0, PT, R2, UR15, PT ;  /* 0x0000000f02007c0c */ /* 0x000fe2000bf06270 */
[----:B------:R-:W-:Y:S01]  /*a8b0*/  ULDC.64 UR16, c[0x0][0x3f0] ;  /* 0x0000fc0000107ab9 */ /* 0x000fe20000000a00 */
[----:B------:R-:W-:Y:S01]  /*a8c0*/  IMAD R56, R52, UR11, R59 ;  /* 0x0000000b34387c24 */ /* 0x000fe2000f8e023b */
[----:B------:R-:W-:-:S02]  /*a8d0*/  LEA R58, P6, R64, UR16, 0x1 ;  /* 0x00000010403a7c11 */ /* 0x000fc4000f8c08ff */
[----:B------:R-:W4:Y:S01]  /*a8e0*/  @!P3 LDS.128 R4, [R53+0x18000] ;  /* 0x018000003504b984 */ /* 0x000f220000000c00 */
[----:B------:R-:W-:-:S05]  /*a8f0*/  IMAD.IADD R56, R56, 0x1, R65 ;  /* 0x0000000138387824 */ /* 0x000fca00078e0241 */
[----:B------:R-:W-:-:S05]  /*a900*/  LEA.HI.X R59, R64, UR17, R56, 0x1, P6 ;  /* 0x00000011403b7c11 */ /* 0x000fca000b0f0c38 */
[----:B-1----:R1:W-:Y:S04]  /*a910*/  @!P2 STG.E.128 desc[UR6][R58.64+0x80], R16 ;  /* 0x000080103a00a986 */ /* 0x0023e8000c101d06 */
[----:B--2---:R1:W-:Y:S04]  /*a920*/  @!P1 STG.E.128 desc[UR6][R58.64+0x100], R12 ;  /* 0x0001000c3a009986 */ /* 0x0043e8000c101d06 */
[----:B---3--:R1:W-:Y:S04]  /*a930*/  @!P0 STG.E.128 desc[UR6][R58.64+0x180], R8 ;  /* 0x000180083a008986 */ /* 0x0083e8000c101d06 */
[----:B----4-:R1:W-:Y:S02]  /*a940*/  @!P3 STG.E.128 desc[UR6][R58.64], R4 ;  /* 0x000000043a00b986 */ /* 0x0103e4000c101d06 */
.L_x_741:
[----:B------:R-:W-:Y:S05]  /*a950*/  BSYNC B0 ;  /* 0x0000000000007941 */ /* 0x000fea0003800000 */
.L_x_740:
        /* <DEDUP_REMOVED lines=17> */
[----:B------:R2:W-:Y:S04]  /*aa70*/  @!P3 STG.E.128 desc[UR6][R8.64], R48 ;  /* 0x000000300800b986 */ /* 0x0005e8000c101d06 */
[----:B------:R2:W-:Y:S04]  /*aa80*/  @!P2 STG.E.128 desc[UR6][R8.64+0x80], R44 ;  /* 0x0000802c0800a986 */ /* 0x0005e8000c101d06 */
[----:B------:R2:W-:Y:S04]  /*aa90*/  @!P1 STG.E.128 desc[UR6][R8.64+0x100], R40 ;  /* 0x0001002808009986 */ /* 0x0005e8000c101d06 */
[----:B------:R2:W-:Y:S02]  /*aaa0*/  @!P0 STG.E.128 desc[UR6][R8.64+0x180], R36 ;  /* 0x0001802408008986 */ /* 0x0005e4000c101d06 */
.L_x_743:
[----:B------:R-:W-:Y:S05]  /*aab0*/  BSYNC B0 ;  /* 0x0000000000007941 */ /* 0x000fea0003800000 */
.L_x_742:
[----:B-1----:R1:W3:Y:S01]  /*aac0*/  LDS.128 R12, [R53+0x20000] ;  /* 0x02000000350c7984 */ /* 0x0022e20000000c00 */
[----:B--2---:R-:W-:Y:S01]  /*aad0*/  IMAD.U32 R37, RZ, RZ, UR12 ;  /* 0x0000000cff257e24 */ /* 0x004fe2000f8e00ff */
[----:B------:R-:W-:Y:S01]  /*aae0*/  UIMAD UR9, UR9, UR12, URZ ;  /* 0x0000000c090972a4 */ /* 0x000fe2000f8e023f */
[----:B------:R-:W-:Y:S01]  /*aaf0*/  BSSY B0, `(.L_x_744) ;  /* 0x0000022000007945 */ /* 0x000fe20003800000 */
[----:B------:R1:W2:Y:S01]  /*ab00*/  LDS.128 R8, [R53+0x22000] ;  /* 0x0220000035087984 */ /* 0x0002a20000000c00 */
[----:B------:R-:W-:Y:S01]  /*ab10*/  IMAD.WIDE.U32 R36, R37, UR5, R60 ;  /* 0x0000000525247c25 */ /* 0x000fe2000f8e003c */
[----:B------:R-:W-:Y:S02]  /*ab20*/  UIMAD UR5, UR5, UR13, UR9 ;  /* 0x0000000d050572a4 */ /* 0x000fe4000f8e0209 */
[----:B------:R1:W4:Y:S01]  /*ab30*/  LDS.128 R4, [R53+0x24000] ;  /* 0x0240000035047984 */ /* 0x0003220000000c00 */
        /* <DEDUP_REMOVED lines=25> */
[----:B---3--:R3:W-:Y:S04]  /*acd0*/  @!P3 STG.E.128 desc[UR6][R38.64], R12 ;  /* 0x0000000c2600b986 */ /* 0x0087e8000c101d06 */
[----:B--2---:R3:W-:Y:S04]  /*ace0*/  @!P2 STG.E.128 desc[UR6][R38.64+0x80], R8 ;  /* 0x000080082600a986 */ /* 0x0047e8000c101d06 */
[----:B----4-:R3:W-:Y:S04]  /*acf0*/  @!P1 STG.E.128 desc[UR6][R38.64+0x100], R4 ;  /* 0x0001000426009986 */ /* 0x0107e8000c101d06 */
[----:B-1----:R3:W-:Y:S02]  /*ad00*/  @!P0 STG.E.128 desc[UR6][R38.64+0x180], R16 ;  /* 0x0001801026008986 */ /* 0x0027e4000c101d06 */
.L_x_745:
[----:B------:R-:W-:Y:S05]  /*ad10*/  BSYNC B0 ;  /* 0x0000000000007941 */ /* 0x000fea0003800000 */
.L_x_744:
        /* <DEDUP_REMOVED lines=20> */
.L_x_714:
[----:B------:R-:W-:Y:S05]  /*ae60*/  BSYNC B1 ;  /* 0x0000000000017941 */ /* 0x000fea0003800000 */
.L_x_700:
        /* <DEDUP_REMOVED lines=12> */
.L_x_746:
[----:B------:R-:W-:Y:S05]  /*af30*/  EXIT ;  /* 0x000000000000794d */ /* 0x000fea0003800000 */
.L_x_748:
        /* <DEDUP_REMOVED lines=12> */
.L_x_2041:


//--------------------- .text._ZN5flash44flash_bwd_dq_dk_dv_loop_seqk_parallel_kernelI23Flash_bwd_kernel_traitsILi256ELi64ELi64ELi8ELi4ELi2ELi2ELb0ELb0EN7cutlass6half_tE19Flash_kernel_traitsILi256ELi64ELi64ELi8ES3_EELb0ELb0ELb0ELb0ELb0ELb1ELb0EEEvNS_16Flash_bwd_paramsE --------------------------
	.section	.text._ZN5flash44flash_bwd_dq_dk_dv_loop_seqk_parallel_kernelI23Flash_bwd_kernel_traitsILi256ELi64ELi64ELi8ELi4ELi2ELi2ELb0ELb0EN7cutlass6half_tE19Flash_kernel_traitsILi256ELi64ELi64ELi8ES3_EELb0ELb0ELb0ELb0ELb0ELb1ELb0EEEvNS_16Flash_bwd_paramsE,"ax",@progbits
	.align	128
        .global         _ZN5flash44flash_bwd_dq_dk_dv_loop_seqk_parallel_kernelI23Flash_bwd_kernel_traitsILi256ELi64ELi64ELi8ELi4ELi2ELi2ELb0ELb0EN7cutlass6half_tE19Flash_kernel_traitsILi256ELi64ELi64ELi8ES3_EELb0ELb0ELb0ELb0ELb0ELb1ELb0EEEvNS_16Flash_bwd_paramsE
        .type           _ZN5flash44flash_bwd_dq_dk_dv_loop_seqk_parallel_kernelI23Flash_bwd_kernel_traitsILi256ELi64ELi64ELi8ELi4ELi2ELi2ELb0ELb0EN7cutlass6half_tE19Flash_kernel_traitsILi256ELi64ELi64ELi8ES3_EELb0ELb0ELb0ELb0ELb0ELb1ELb0EEEvNS_16Flash_bwd_paramsE,@function
        .size           _ZN5flash44flash_bwd_dq_dk_dv_loop_seqk_parallel_kernelI23Flash_bwd_kernel_traitsILi256ELi64ELi64ELi8ELi4ELi2ELi2ELb0ELb0EN7cutlass6half_tE19Flash_kernel_traitsILi256ELi64ELi64ELi8ES3_EELb0ELb0ELb0ELb0ELb0ELb1ELb0EEEvNS_16Flash_bwd_paramsE,(.L_x_2042 - _ZN5flash44flash_bwd_dq_dk_dv_loop_seqk_parallel_kernelI23Flash_bwd_kernel_traitsILi256ELi64ELi64ELi8ELi4ELi2ELi2ELb0ELb0EN7cutlass6half_tE19Flash_kernel_traitsILi256ELi64ELi64ELi8ES3_EELb0ELb0ELb0ELb0ELb0ELb1ELb0EEEvNS_16Flash_bwd_paramsE)
        .other          _ZN5flash44flash_bwd_dq_dk_dv_loop_seqk_parallel_kernelI23Flash_bwd_kernel_traitsILi256ELi64ELi64ELi8ELi4ELi2ELi2ELb0ELb0EN7cutlass6half_tE19Flash_kernel_traitsILi256ELi64ELi64ELi8ES3_EELb0ELb0ELb0ELb0ELb0ELb1ELb0EEEvNS_16Flash_bwd_paramsE,@"STO_CUDA_ENTRY STV_DEFAULT"
_ZN5flash44flash_bwd_dq_dk_dv_loop_seqk_parallel_kernelI23Flash_bwd_kernel_traitsILi256ELi64ELi64ELi8ELi4ELi2ELi2ELb0ELb0EN7cutlass6half_tE19Flash_kernel_traitsILi256ELi64ELi64ELi8ES3_EELb0ELb0ELb0ELb0ELb0ELb1ELb0EEEvNS_16Flash_bwd_paramsE:
.text._ZN5flash44flash_bwd_dq_dk_dv_loop_seqk_parallel_kernelI23Flash_bwd_kernel_traitsILi256ELi64ELi64ELi8ELi4ELi2ELi2ELb0ELb0EN7cutlass6half_tE19Flash_kernel_traitsILi256ELi64ELi64ELi8ES3_EELb0ELb0ELb0ELb0ELb0ELb1ELb0EEEvNS_16Flash_bwd_paramsE:
        /* <DEDUP_REMOVED lines=15> */
[----:B------:R-:W-:Y:S01]  /*00f0*/  UMOV UR58, 0xffff8000 ;  /* 0xffff8000003a7882 */ /* 0x000fe20000000000 */
[----:B------:R-:W-:Y:S02]  /*0100*/  IMAD.MOV.U32 R219, RZ, RZ, 0x40 ;  /* 0x00000040ffdb7424 */ /* 0x000fe400078e00ff */
[----:B------:R-:W-:Y:S02]  /*0110*/  IMAD.MOV.U32 R243, RZ, RZ, -0x10 ;  /* 0xfffffff0fff37424 */ /* 0x000fe400078e00ff */
[----:B------:R-:W3:Y:S08]  /*0120*/  S2UR UR54, SR_CTAID.Z ;  /* 0x00000000003679c3 */ /* 0x000ef00000002700 */
[----:B------:R-:W4:Y:S01]  /*0130*/  S2UR UR45, SR_CTAID.Y ;  /* 0x00000000002d79c3 */ /* 0x000f220000002600 */
[----:B--2---:R-:W-:Y:S01]  /*0140*/  ULEA UR4, UR4, UR5, 0x18 ;  /* 0x0000000504047291 */ /* 0x004fe2000f8ec03f */
[----:B-1----:R-:W-:Y:S01]  /*0150*/  SHF.R.S32.HI R16, RZ, 0x1f, R15 ;  /* 0x0000001fff107819 */ /* 0x002fe2000001140f */
[----:B---3--:R-:W-:-:S03]  /*0160*/  USHF.R.S32.HI UR6, URZ, 0x1f, UR54 ;  /* 0x0000001f3f067899 */ /* 0x008fc60008011436 */
[CC--:B------:R-:W-:Y:S02]  /*0170*/  LEA.HI R2, R16.reuse, R15.reuse, RZ, 0x5 ;  /* 0x0000000f10027211 */ /* 0x0c0fe400078f28ff */
[----:B------:R-:W-:Y:S02]  /*0180*/  LEA.HI R5, R16, R15, RZ, 0x4 ;  /* 0x0000000f10057211 */ /* 0x000fe400078f20ff */
[--C-:B------:R-:W-:Y:S01]  /*0190*/  SHF.R.S32.HI R0, RZ, 0x5, R2.reuse ;  /* 0x00000005ff007819 */ /* 0x100fe20000011402 */
[----:B----4-:R-:W-:Y:S01]  /*01a0*/  USHF.L.U32 UR5, UR45, 0x7, URZ ;  /* 0x000000072d057899 */ /* 0x010fe2000800063f */
[----:B------:R-:W-:Y:S02]  /*01b0*/  SHF.R.S32.HI R3, RZ, 0x1f, R2 ;  /* 0x0000001fff037819 */ /* 0x000fe40000011402 */
[-C--:B------:R-:W-:Y:S02]  /*01c0*/  LEA.HI R2, R2, R0.reuse, RZ, 0x1 ;  /* 0x0000000002027211 */ /* 0x080fe400078f08ff */
[----:B------:R-:W-:-:S02]  /*01d0*/  LEA.HI R3, R3, R0, RZ, 0x2 ;  /* 0x0000000003037211 */ /* 0x000fc400078f10ff */
[----:B------:R-:W-:Y:S02]  /*01e0*/  LOP3.LUT R2, R2, 0xfffffffe, RZ, 0xc0, !PT ;  /* 0xfffffffe02027812 */ /* 0x000fe400078ec0ff */
[----:B------:R-:W-:Y:S02]  /*01f0*/  LOP3.LUT R3, R3, 0xfffffffc, RZ, 0xc0, !PT ;  /* 0xfffffffc03037812 */ /* 0x000fe400078ec0ff */
[-C--:B------:R-:W-:Y:S01]  /*0200*/  LEA.HI R13, R16, R15.reuse, RZ, 0x3 ;  /* 0x0000000f100d7211 */ /* 0x080fe200078f18ff */
[----:B------:R-:W-:Y:S01]  /*0210*/  IMAD.IADD R226, R0, 0x1, -R2 ;  /* 0x0000000100e27824 */ /* 0x000fe200078e0a02 */
[----:B------:R-:W-:Y:S01]  /*0220*/  LEA.HI R18, R16, R15, RZ, 0x2 ;  /* 0x0000000f10127211 */ /* 0x000fe200078f10ff */
[----:B------:R-:W-:Y:S01]  /*0230*/  IMAD.IADD R17, R0, 0x1, -R3 ;  /* 0x0000000100117824 */ /* 0x000fe200078e0a03 */
[----:B------:R-:W-:Y:S02]  /*0240*/  SHF.R.S32.HI R4, RZ, 0x4, R5 ;  /* 0x00000004ff047819 */ /* 0x000fe40000011405 */
[----:B------:R-:W-:-:S02]  /*0250*/  LOP3.LUT R0, R13, 0xfffffff8, RZ, 0xc0, !PT ;  /* 0xfffffff80d007812 */ /* 0x000fc400078ec0ff */
[--C-:B------:R-:W-:Y:S02]  /*0260*/  SHF.R.S32.HI R9, RZ, 0x2, R18.reuse ;  /* 0x00000002ff097819 */ /* 0x100fe40000011412 */
[----:B------:R-:W-:Y:S01]  /*0270*/  SHF.R.S32.HI R2, RZ, 0x1f, R18 ;  /* 0x0000001fff027819 */ /* 0x000fe20000011412 */
[----:B------:R-:W-:Y:S01]  /*0280*/  IMAD.IADD R0, R15, 0x1, -R0 ;  /* 0x000000010f007824 */ /* 0x000fe200078e0a00 */
[----:B------:R-:W-:Y:S02]  /*0290*/  SHF.R.S32.HI R249, RZ, 0x3, R13 ;  /* 0x00000003fff97819 */ /* 0x000fe4000001140d */
[----:B------:R-:W-:Y:S01]  /*02a0*/  LEA.HI R3, R5, R4, RZ, 0x1 ;  /* 0x0000000405037211 */ /* 0x000fe200078f08ff */
[----:B------:R-:W-:Y:S01]  /*02b0*/  IMAD.SHL.U32 R8, R0, 0x8, RZ ;  /* 0x0000000800087824 */ /* 0x000fe200078e00ff */
[----:B------:R-:W-:Y:S01]  /*02c0*/  LEA.HI R2, R2, R9, RZ, 0x3 ;  /* 0x0000000902027211 */ /* 0x000fe200078f18ff */
[----:B------:R-:W-:Y:S01]  /*02d0*/  IMAD.SHL.U32 R6, R249, 0x40, RZ ;  /* 0x00000040f9067824 */ /* 0x000fe200078e00ff */
[----:B------:R-:W-:-:S02]  /*02e0*/  LOP3.LUT R7, R5, 0xfffffff0, RZ, 0xc0, !PT ;  /* 0xfffffff005077812 */ /* 0x000fc400078ec0ff */
[----:B------:R-:W-:Y:S02]  /*02f0*/  LOP3.LUT R5, R3, 0xfffffffe, RZ, 0xc0, !PT ;  /* 0xfffffffe03057812 */ /* 0x000fe400078ec0ff */
[----:B------:R-:W-:Y:S02]  /*0300*/  LOP3.LUT R3, R2, 0xfffffff8, RZ, 0xc0, !PT ;  /* 0xfffffff802037812 */ /* 0x000fe400078ec0ff */
[----:B------:R-:W-:Y:S01]  /*0310*/  LOP3.LUT R2, R6, 0x1c0, RZ, 0xc0, !PT ;  /* 0x000001c006027812 */ /* 0x000fe200078ec0ff */
[----:B------:R-:W-:Y:S01]  /*0320*/  IMAD.IADD R10, R4, 0x1, -R5 ;  /* 0x00000001040a7824 */ /* 0x000fe200078e0a05 */
[----:B------:R-:W-:Y:S01]  /*0330*/  LOP3.LUT P4, RZ, R0, 0x2, RZ, 0xc0, !PT ;  /* 0x0000000200ff7812 */ /* 0x000fe2000788c0ff */
[----:B------:R-:W-:Y:S01]  /*0340*/  IMAD.IADD R6, R9, 0x1, -R3 ;  /* 0x0000000109067824 */ /* 0x000fe200078e0a03 */
[----:B------:R-:W-:Y:S01]  /*0350*/  LOP3.LUT R3, R2, 0x38, R8, 0xf8, !PT ;  /* 0x0000003802037812 */ /* 0x000fe200078ef808 */
[----:B------:R-:W-:Y:S01]  /*0360*/  IMAD.IADD R4, R15, 0x1, -R7 ;  /* 0x000000010f047824 */ /* 0x000fe200078e0a07 */
[----:B------:R-:W-:Y:S01]  /*0370*/  SHF.R.U32.HI R2, RZ, 0x3, R2 ;  /* 0x00000003ff027819 */ /* 0x000fe20000011602 */
[----:B------:R-:W-:Y:S01]  /*0380*/  IMAD.SHL.U32 R9, R10, 0x200, RZ ;  /* 0x000002000a097824 */ /* 0x000fe200078e00ff */
[C---:B------:R-:W-:Y:S01]  /*0390*/  LOP3.LUT P3, RZ, R0.reuse, 0x4, RZ, 0xc0, !PT ;  /* 0x0000000400ff7812 */ /* 0x040fe2000786c0ff */
[----:B------:R-:W-:Y:S01]  /*03a0*/  IMAD.SHL.U32 R0, R0, 0x40, RZ ;  /* 0x0000004000007824 */ /* 0x000fe200078e00ff */
[----:B------:R-:W-:Y:S01]  /*03b0*/  LOP3.LUT R11, R3, R2, RZ, 0x3c, !PT ;  /* 0x00000002030b7212 */ /* 0x000fe200078e3cff */
[----:B------:R-:W-:Y:S01]  /*03c0*/  IMAD.SHL.U32 R2, R226, 0x10, RZ ;  /* 0x00000010e2027824 */ /* 0x000fe200078e00ff */
[----:B------:R-:W-:-:S02]  /*03d0*/  LEA.HI R7, R16, R15, RZ, 0x7 ;  /* 0x0000000f10077211 */ /* 0x000fc400078f38ff */
[----:B------:R-:W-:Y:S02]  /*03e0*/  LOP3.LUT R0, R0, 0x1c0, RZ, 0xc0, !PT ;  /* 0x000001c000007812 */ /* 0x000fe400078ec0ff */
[----:B------:R-:W-:Y:S02]  /*03f0*/  SHF.R.S32.HI R7, RZ, 0x7, R7 ;  /* 0x00000007ff077819 */ /* 0x000fe40000011407 */
[C---:B------:R-:W-:Y:S02]  /*0400*/  LOP3.LUT R218, R0.reuse, 0x8, R13, 0xf8, !PT ;  /* 0x0000000800da7812 */ /* 0x040fe400078ef80d */
[----:B------:R-:W-:Y:S01]  /*0410*/  LOP3.LUT R5, R0, 0x10, R2, 0xf8, !PT ;  /* 0x0000001000057812 */ /* 0x000fe200078ef802 */
[----:B------:R-:W-:Y:S01]  /*0420*/  IMAD R2, R7, 0x800, R9 ;  /* 0x0000080007027824 */ /* 0x000fe200078e0209 */
[----:B------:R-:W-:Y:S02]  /*0430*/  SHF.R.U32.HI R222, RZ, 0x3, R0 ;  /* 0x00000003ffde7819 */ /* 0x000fe40000011600 */
[----:B------:R-:W-:-:S02]  /*0440*/  LOP3.LUT R0, R6, 0x1, RZ, 0xc0, !PT ;  /* 0x0000000106007812 */ /* 0x000fc400078ec0ff */
[----:B------:R-:W-:Y:S02]  /*0450*/  SHF.R.S32.HI R3, RZ, 0x1f, R4 ;  /* 0x0000001fff037819 */ /* 0x000fe40000011404 */
[----:B------:R-:W-:Y:S02]  /*0460*/  LOP3.LUT R218, R218, R222, RZ, 0x3c, !PT ;  /* 0x000000dedada7212 */ /* 0x000fe400078e3cff */
[----:B------:R-:W-:Y:S02]  /*0470*/  ISETP.NE.U32.AND P0, PT, R0, 0x1, PT ;  /* 0x000000010000780c */ /* 0x000fe40003f05070 */
[----:B------:R-:W-:Y:S01]  /*0480*/  LEA.HI R12, R3, R4, RZ, 0x3 ;  /* 0x00000004030c7211 */ /* 0x000fe200078f18ff */
[----:B------:R-:W-:Y:S01]  /*0490*/  IMAD.IADD R218, R2, 0x1, R218 ;  /* 0x0000000102da7824 */ /* 0x000fe200078e02da */
[----:B------:R-:W-:Y:S02]  /*04a0*/  LEA.HI R0, R16, R15, RZ, 0x6 ;  /* 0x0000000f10007211 */ /* 0x000fe400078f30ff */
[----:B------:R-:W-:Y:S01]  /*04b0*/  LOP3.LUT R3, R12, 0xfffffff8, RZ, 0xc0, !PT ;  /* 0xfffffff80c037812 */ /* 0x000fe200078ec0ff */
[----:B------:R-:W-:Y:S01]  /*04c0*/  IMAD.SHL.U32 R218, R218, 0x2, RZ ;  /* 0x00000002dada7824 */ /* 0x000fe200078e00ff */
[----:B------:R-:W-:-:S02]  /*04d0*/  LOP3.LUT R2, R18, 0x7ffffffc, RZ, 0xc0, !PT ;  /* 0x7ffffffc12027812 */ /* 0x000fc400078ec0ff */
[----:B------:R-:W-:Y:S01]  /*04e0*/  SHF.R.S32.HI R0, RZ, 0x6, R0 ;  /* 0x00000006ff007819 */ /* 0x000fe20000011400 */
[----:B------:R-:W-:Y:S01]  /*04f0*/  IMAD.IADD R14, R4, 0x1, -R3 ;  /* 0x00000001040e7824 */ /* 0x000fe200078e0a03 */
[----:B------:R-:W-:Y:S01]  /*0500*/  LOP3.LUT R13, R5, 0x8, R13, 0xf8, !PT ;  /* 0x00000008050d7812 */ /* 0x000fe200078ef80d */
[----:B------:R-:W-:Y:S01]  /*0510*/  IMAD.IADD R8, R15, 0x1, -R2 ;  /* 0x000000010f087824 */ /* 0x000fe200078e0a02 */
[----:B------:R-:W-:Y:S01]  /*0520*/  R2P PR, R6, 0x6 ;  /* 0x0000000606007804 */ /* 0x000fe20000000000 */
[----:B------:R-:W-:Y:S01]  /*0530*/  IMAD R5, R0, 0x200, R11 ;  /* 0x0000020000057824 */ /* 0x000fe200078e020b */
[----:B------:R-:W-:Y:S01]  /*0540*/  LOP3.LUT R222, R9, R13, R222, 0xf6, !PT ;  /* 0x0000000d09de7212 */ /* 0x000fe200078ef6de */
[----:B------:R-:W-:Y:S01]  /*0550*/  IMAD.SHL.U32 R15, R15, 0x2, RZ ;  /* 0x000000020f0f7824 */ /* 0x000fe200078e00ff */
[----:B------:R-:W-:Y:S01]  /*0560*/  SEL R217, R217, 0xffffffe0, !P4 ;  /* 0xffffffe0d9d97807 */ /* 0x000fe20006000000 */
[----:B------:R-:W-:Y:S01]  /*0570*/  IMAD.SHL.U32 R4, R7, 0x20, RZ ;  /* 0x0000002007047824 */ /* 0x000fe200078e00ff */
[----:B------:R1:W-:Y:S01]  /*0580*/  STL [R1+0x4], R5 ;  /* 0x0000040501007387 */ /* 0x0003e20000100800 */
[----:B------:R-:W-:Y:S01]  /*0590*/  IMAD.SHL.U32 R3, R6, 0x40, RZ ;  /* 0x0000004006037824 */ /* 0x000fe200078e00ff */
[----:B------:R-:W-:Y:S01]  /*05a0*/  SEL R219, R219, 0xffffffc0, !P3 ;  /* 0xffffffc0dbdb7807 */ /* 0x000fe20005800000 */
[----:B------:R-:W-:Y:S01]  /*05b0*/  IMAD.SHL.U32 R2, R0, 0x8, RZ ;  /* 0x0000000800027824 */ /* 0x000fe200078e00ff */
[----:B------:R-:W-:Y:S01]  /*05c0*/  SEL R243, R243, 0x10, !P0 ;  /* 0x00000010f3f37807 */ /* 0x000fe20004000000 */
[----:B------:R-:W-:Y:S01]  /*05d0*/  IMAD.SHL.U32 R6, R10, 0x20, RZ ;  /* 0x000000200a067824 */ /* 0x000fe200078e00ff */
[----:B------:R-:W-:-:S02]  /*05e0*/  LOP3.LUT R0, R3, 0x1c0, RZ, 0xc0, !PT ;  /* 0x000001c003007812 */ /* 0x000fc400078ec0ff */
[----:B------:R-:W-:Y:S02]  /*05f0*/  LOP3.LUT R2, R2, 0x18, RZ, 0xc0, !PT ;  /* 0x0000001802027812 */ /* 0x000fe400078ec0ff */
[----:B------:R-:W-:Y:S02]  /*0600*/  SHF.R.U32.HI R3, RZ, 0x3, R0 ;  /* 0x00000003ff037819 */ /* 0x000fe40000011600 */
[----:B------:R-:W-:Y:S02]  /*0610*/  LOP3.LUT R7, R2, 0x20, R6, 0xf8, !PT ;  /* 0x0000002002077812 */ /* 0x000fe400078ef806 */
[----:B------:R-:W-:Y:S01]  /*0620*/  LOP3.LUT R6, R3, R0, R2, 0x1e, !PT ;  /* 0x0000000003067212 */ /* 0x000fe200078e1e02 */
[----:B------:R-:W-:Y:S01]  /*0630*/  IMAD.SHL.U32 R2, R14, 0x40, RZ ;  /* 0x000000400e027824 */ /* 0x000fe200078e00ff */
[----:B------:R-:W-:-:S05]  /*0640*/  LEA R222, R222, UR4, 0x1 ;  /* 0x00000004dede7c11 */ /* 0x000fca000f8e08ff */
[----:B------:R-:W-:Y:S01]  /*0650*/  IMAD.IADD R223, R219, 0x1, R222 ;  /* 0x00000001dbdf7824 */ /* 0x000fe200078e02de */
[----:B-1----:R-:W-:-:S05]  /*0660*/  LOP3.LUT R5, R4, 0x6, R15, 0xf8, !PT ;  /* 0x0000000604057812 */ /* 0x002fca00078ef80f */
[----:B------:R1:W-:Y:S02]  /*0670*/  STL [R1], R5 ;  /* 0x0000000501007387 */ /* 0x0003e40000100800 */
[----:B-1----:R-:W-:Y:S01]  /*0680*/  LOP3.LUT R5, R0, 0x20, R4, 0xf8, !PT ;  /* 0x0000002000057812 */ /* 0x002fe200078ef804 */
[----:B------:R-:W-:-:S03]  /*0690*/  IMAD.SHL.U32 R4, R8, 0x2, RZ ;  /* 0x0000000208047824 */ /* 0x000fc600078e00ff */
[----:B------:R-:W-:Y:S01]  /*06a0*/  LOP3.LUT R3, R5, R3, RZ, 0x3c, !PT ;  /* 0x0000000305037212 */ /* 0x000fe200078e3cff */
[--C-:B------:R-:W-:Y:S02]  /*06b0*/  IMAD R0, R17, 0x400, R4.reuse ;  /* 0x0000040011007824 */ /* 0x100fe400078e0204 */
[----:B------:R-:W-:Y:S02]  /*06c0*/  IMAD R4, R226, 0x400, R4 ;  /* 0x00000400e2047824 */ /* 0x000fe400078e0204 */
[----:B------:R-:W-:Y:S01]  /*06d0*/  IMAD.IADD R237, R0, 0x1, R3 ;  /* 0x0000000100ed7824 */ /* 0x000fe200078e0203 */
[----:B------:R-:W-:Y:S01]  /*06e0*/  LOP3.LUT R3, R2, 0x1c0, RZ, 0xc0, !PT ;  /* 0x000001c002037812 */ /* 0x000fe200078ec0ff */
[----:B------:R-:W-:Y:S02]  /*06f0*/  IMAD.SHL.U32 R0, R10, 0x8, RZ ;  /* 0x000000080a007824 */ /* 0x000fe400078e00ff */
[----:B------:R-:W-:Y:S01]  /*0700*/  IMAD.IADD R6, R4, 0x1, R6 ;  /* 0x0000000104067824 */ /* 0x000fe200078e0206 */
[----:B------:R-:W-:Y:S01]  /*0710*/  SHF.R.U32.HI R2, RZ, 0x3, R3 ;  /* 0x00000003ff027819 */ /* 0x000fe20000011603 */
[----:B------:R-:W-:Y:S01]  /*0720*/  IMAD.SHL.U32 R4, R12, 0x40, RZ ;  /* 0x000000400c047824 */ /* 0x000fe200078e00ff */
[----:B------:R-:W-:-:S02]  /*0730*/  LOP3.LUT R5, R3, 0x8, R0, 0xf8, !PT ;  /* 0x0000000803057812 */ /* 0x000fc400078ef800 */
[----:B------:R-:W-:Y:S02]  /*0740*/  LOP3.LUT R3, R2, R7, R3, 0x1e, !PT ;  /* 0x0000000702037212 */ /* 0x000fe400078e1e03 */
[----:B------:R-:W-:Y:S01]  /*0750*/  LOP3.LUT R2, R5, R2, RZ, 0x3c, !PT ;  /* 0x0000000205027212 */ /* 0x000fe200078e3cff */
[----:B------:R-:W-:Y:S01]  /*0760*/  IMAD.U32 R5, RZ, RZ, UR6 ;  /* 0x00000006ff057e24 */ /* 0x000fe2000f8e00ff */
[----:B------:R-:W-:Y:S01]  /*0770*/  LOP3.LUT R0, R4, 0xfffffe00, RZ, 0xc0, !PT ;  /* 0xfffffe0004007812 */ /* 0x000fe200078ec0ff */
[----:B------:R-:W-:Y:S01]  /*0780*/  IMAD.U32 R5, RZ, RZ, UR5 ;  /* 0x00000005ff057e24 */ /* 0x000fe2000f8e00ff */
[----:B------:R-:W-:Y:S01]  /*0790*/  USHF.R.S32.HI UR5, URZ, 0x1f, UR45 ;  /* 0x0000001f3f057899 */ /* 0x000fe2000801142d */
[----:B------:R-:W-:Y:S01]  /*07a0*/  LEA R237, R237, UR4, 0x1 ;  /* 0x00000004eded7c11 */ /* 0x000fe2000f8e08ff */
[----:B------:R-:W-:Y:S01]  /*07b0*/  USHF.R.S32.HI UR6, URZ, 0x1f, UR45 ;  /* 0x0000001f3f067899 */ /* 0x000fe2000801142d */
[--C-:B------:R-:W-:Y:S01]  /*07c0*/  IMAD R4, R17, 0x400, R0.reuse ;  /* 0x0000040011047824 */ /* 0x100fe200078e0200 */
[----:B------:R-:W-:Y:S01]  /*07d0*/  LOP3.LUT R231, R3, R0, RZ, 0xfc, !PT ;  /* 0x0000000003e77212 */ /* 0x000fe200078efcff */
[----:B------:R-:W-:-:S02]  /*07e0*/  IMAD R226, R226, 0x400, R0 ;  /* 0x00000400e2e27824 */ /* 0x000fc400078e0200 */
[----:B------:R-:W-:Y:S01]  /*07f0*/  IMAD.U32 R0, RZ, RZ, UR5 ;  /* 0x00000005ff007e24 */ /* 0x000fe2000f8e00ff */
[----:B------:R-:W-:Y:S01]  /*0800*/  USHF.R.S32.HI UR5, URZ, 0x1f, UR54 ;  /* 0x0000001f3f057899 */ /* 0x000fe20008011436 */
[----:B------:R-:W-:Y:S01]  /*0810*/  IMAD.U32 R0, RZ, RZ, UR6 ;  /* 0x00000006ff007e24 */ /* 0x000fe2000f8e00ff */
[----:B------:R-:W-:Y:S01]  /*0820*/  UIADD3 UR6, UR4, 0x18000, URZ ;  /* 0x0001800004067890 */ /* 0x000fe2000fffe03f */
[----:B------:R-:W-:Y:S02]  /*0830*/  IMAD.IADD R230, R4, 0x1, R2 ;  /* 0x0000000104e67824 */ /* 0x000fe400078e0202 */
[----:B------:R-:W-:Y:S02]  /*0840*/  IMAD.IADD R226, R2, 0x1, R226 ;  /* 0x0000000102e27824 */ /* 0x000fe400078e02e2 */
[----:B------:R-:W-:Y:S01]  /*0850*/  IMAD.U32 R2, RZ, RZ, UR5 ;  /* 0x00000005ff027e24 */ /* 0x000fe2000f8e00ff */
[----:B------:R-:W-:Y:S01]  /*0860*/  LEA R250, R6, UR6, 0x1 ;  /* 0x0000000606fa7c11 */ /* 0x000fe2000f8e08ff */
[----:B------:R-:W-:Y:S01]  /*0870*/  VIADD R220, R218, UR6 ;  /* 0x00000006dadc7c36 */ /* 0x000fe20008000000 */
[----:B------:R-:W-:Y:S01]  /*0880*/  ULDC.64 UR6, c[0x0][0x208] ;  /* 0x0000820000067ab9 */ /* 0x000fe20000000a00 */
[----:B------:R-:W-:Y:S01]  /*0890*/  IMAD.U32 R0, RZ, RZ, UR5 ;  /* 0x00000005ff007e24 */ /* 0x000fe2000f8e00ff */
[----:B------:R-:W-:Y:S01]  /*08a0*/  UIADD3 UR5, UR4, 0x28000, URZ ;  /* 0x0002800004057890 */ /* 0x000fe2000fffe03f */
[----:B------:R-:W-:-:S02]  /*08b0*/  VIADD R242, R237, 0x20 ;  /* 0x00000020edf27836 */ /* 0x000fc40000000000 */
[----:B------:R-:W-:Y:S02]  /*08c0*/  IMAD.IADD R217, R220, 0x1, R217 ;  /* 0x00000001dcd97824 */ /* 0x000fe400078e02d9 */
[C---:B------:R-:W-:Y:S01]  /*08d0*/  @P1 VIADD R242, R237.reuse, 0xffffffe0 ;  /* 0xffffffe0edf21836 */ /* 0x040fe20000000000 */
[----:B------:R-:W-:Y:S01]  /*08e0*/  LEA R226, R226, UR5, 0x1 ;  /* 0x00000005e2e27c11 */ /* 0x000fe2000f8e08ff */
[----:B------:R-:W-:Y:S02]  /*08f0*/  IMAD.IADD R220, R220, 0x1, R219 ;  /* 0x00000001dcdc7824 */ /* 0x000fe400078e02db */
[----:B------:R-:W-:Y:S02]  /*0900*/  VIADD R251, R250, 0x40 ;  /* 0x00000040fafb7836 */ /* 0x000fe40000000000 */
[----:B------:R-:W-:Y:S02]  /*0910*/  IMAD.IADD R244, R237, 0x1, R243 ;  /* 0x00000001edf47824 */ /* 0x000fe400078e02f3 */
[----:B------:R-:W-:-:S02]  /*0920*/  IMAD.IADD R219, R217, 0x1, R219 ;  /* 0x00000001d9db7824 */ /* 0x000fc400078e02db */
[----:B------:R-:W-:Y:S02]  /*0930*/  @P2 VIADD R251, R250, 0xffffffc0 ;  /* 0xffffffc0fafb2836 */ /* 0x000fe40000000000 */
[----:B------:R-:W-:-:S07]  /*0940*/  IMAD.IADD R243, R243, 0x1, R242 ;  /* 0x00000001f3f37824 */ /* 0x000fce00078e02f2 */
.L_x_783:
        /* <DEDUP_REMOVED lines=67> */
.L_x_749:
        /* <DEDUP_REMOVED lines=8> */
[----:B------:R-:W-:Y:S02]  /*0e00*/  UISETP.NE.AND UP0, UPT, UR23, -0x1, UPT ;  /* 0xffffffff1700788c */ /* 0x000fe4000bf05270 */
[----:B------:R-:W-:Y:S01]  /*0e10*/  UISETP.NE.AND UP1, UPT, UR16, -0x1, UPT ;  /* 0xffffffff1000788c */ /* 0x000fe2000bf25270 */
[----:B------:R-:W-:Y:S01]  /*0e20*/  ULDC.64 UR8, c[0x0][0x228] ;  /* 0x00008a0000087ab9 */ /* 0x000fe20000000a00 */
[----:B------:R-:W-:Y:S02]  /*0e30*/  ULDC.64 UR10, c[0x0][0x488] ;  /* 0x00012200000a7ab9 */ /* 0x000fe40000000a00 */
[----:B------:R-:W2:Y:S01]  /*0e40*/  S2UR UR12, SR_CTAID.X ;  /* 0x00000000000c79c3 */ /* 0x000ea20000002500 */
[----:B------:R-:W-:Y:S02]  /*0e50*/  UIMAD.WIDE.U32 UR20, UR45, UR8, URZ ;  /* 0x000000082d1472a5 */ /* 0x000fe4000f8e003f */
[----:B------:R-:W-:-:S02]  /*0e60*/  UIMAD UR8, UR56, UR8, URZ ;  /* 0x00000008380872a4 */ /* 0x000fc4000f8e023f */
[----:B------:R-:W-:Y:S01]  /*0e70*/  UIADD3 UR14, UR37, 0x3f, URZ ;  /* 0x0000003f250e7890 */ /* 0x000fe2000fffe03f */
[----:B------:R-:W-:Y:S01]  /*0e80*/  ULDC UR57, c[0x0][0x2d4] ;  /* 0x0000b50000397ab9 */ /* 0x000fe20000000800 */
[----:B------:R-:W-:Y:S01]  /*0e90*/  USHF.L.U64.HI UR15, UR45, 0x7, UR56 ;  /* 0x000000072d0f7899 */ /* 0x000fe20008010238 */
[----:B------:R-:W-:Y:S01]  /*0ea0*/  ULDC.U8 UR25, c[0x0][0x480] ;  /* 0x0001200000197ab9 */ /* 0x000fe20000000000 */
[----:B------:R-:W-:Y:S01]  /*0eb0*/  ULDC.U8 UR24, c[0x0][0x3d8] ;  /* 0x0000f60000187ab9 */ /* 0x000fe20000000000 */
[----:B------:R-:W-:Y:S02]  /*0ec0*/  USHF.R.S32.HI UR19, URZ, 0x1f, UR14 ;  /* 0x0000001f3f137899 */ /* 0x000fe4000801140e */
[----:B------:R-:W-:Y:S01]  /*0ed0*/  @UP0 UIADD3 UR18, UR17, UR23, URZ ;  /* 0x0000001711120290 */ /* 0x000fe2000fffe03f */
[----:B-1----:R-:W-:Y:S01]  /*0ee0*/  IABS R5, R6 ;  /* 0x0000000600057213 */ /* 0x002fe20000000000 */
[----:B------:R-:W-:Y:S01]  /*0ef0*/  UIMAD UR28, UR45, UR9, UR8 ;  /* 0x000000092d1c72a4 */ /* 0x000fe2000f8e0208 */
[----:B------:R-:W-:Y:S01]  /*0f00*/  ISETP.NE.AND P3, PT, R6, RZ, PT ;  /* 0x000000ff0600720c */ /* 0x000fe20003f65270 */
[----:B------:R-:W-:Y:S01]  /*0f10*/  USHF.R.S32.HI UR36, URZ, 0x1f, UR57 ;  /* 0x0000001f3f247899 */ /* 0x000fe20008011439 */
[----:B------:R-:W1:Y:S01]  /*0f20*/  I2F.RP R2, R5 ;  /* 0x0000000500027306 */ /* 0x000e620000209400 */
[----:B------:R-:W-:-:S02]  /*0f30*/  UISETP.NE.AND UP4, UPT, UR25, URZ, UPT ;  /* 0x0000003f1900728c */ /* 0x000fc4000bf85270 */
[----:B------:R-:W-:Y:S02]  /*0f40*/  UISETP.NE.AND UP3, UPT, UR24, URZ, UPT ;  /* 0x0000003f1800728c */ /* 0x000fe4000bf65270 */
[----:B--2---:R-:W-:Y:S01]  /*0f50*/  UIMAD.WIDE.U32 UR32, UR12, UR10, URZ ;  /* 0x0000000a0c2072a5 */ /* 0x004fe2000f8e003f */
[----:B------:R-:W-:Y:S01]  /*0f60*/  @!UP1 ULDC.64 UR8, c[0x0][0x418] ;  /* 0x0001060000089ab9 */ /* 0x000fe20000000a00 */
[----:B------:R-:W-:Y:S02]  /*0f70*/  @UP0 ULDC.64 UR24, c[0x0][0x248] ;  /* 0x0000920000180ab9 */ /* 0x000fe40000000a00 */
[----:B------:R-:W-:Y:S02]  /*0f80*/  UIMAD UR49, UR12, UR11, UR33 ;  /* 0x0000000b0c3172a4 */ /* 0x000fe4000f8e0221 */
[----:B------:R-:W-:Y:S01]  /*0f90*/  USHF.L.U32 UR12, UR45, 0x7, URZ ;  /* 0x000000072d0c7899 */ /* 0x000fe2000800063f */
[----:B------:R-:W-:Y:S01]  /*0fa0*/  @UP1 ULDC.64 UR10, c[0x0][0x420] ;  /* 0x00010800000a1ab9 */ /* 0x000fe20000000a00 */
[----:B------:R-:W-:Y:S01]  /*0fb0*/  USEL UR35, UR15, URZ, UP2 ;  /* 0x0000003f0f237287 */ /* 0x000fe20009000000 */
[----:B-1----:R-:W1:Y:S01]  /*0fc0*/  MUFU.RCP R2, R2 ;  /* 0x0000000200027308 */ /* 0x002e620000001000 */
[----:B------:R-:W-:-:S02]  /*0fd0*/  @UP1 UIMAD.WIDE.U32 UR42, UR16, UR10, URZ ;  /* 0x0000000a102a12a5 */ /* 0x000fc4000f8e003f */
[----:B------:R-:W-:Y:S02]  /*0fe0*/  ULEA.HI UR44, UR19, UR14, URZ, 0x6 ;  /* 0x0000000e132c7291 */ /* 0x000fe4000f8f303f */
[----:B------:R-:W-:Y:S02]  /*0ff0*/  @!UP1 UIMAD UR10, UR56, UR8, URZ ;  /* 0x00000008380a92a4 */ /* 0x000fe4000f8e023f */
[----:B------:R-:W-:Y:S02]  /*1000*/  @UP0 UIMAD.WIDE.U32 UR14, UR18, UR24, URZ ;  /* 0x00000018120e02a5 */ /* 0x000fe4000f8e003f */
[----:B------:R-:W-:Y:S02]  /*1010*/  @UP0 UIMAD UR19, UR18, UR25, URZ ;  /* 0x00000019121302a4 */ /* 0x000fe4000f8e023f */
[----:B------:R-:W-:Y:S01]  /*1020*/  UIMAD UR18, UR36, UR45, URZ ;  /* 0x0000002d241272a4 */ /* 0x000fe2000f8e023f */
[----:B------:R-:W-:Y:S01]  /*1030*/  ULDC.64 UR30, c[0x0][0x240] ;  /* 0x00009000001e7ab9 */ /* 0x000fe20000000a00 */
[----:B------:R-:W-:Y:S01]  /*1040*/  ULDC UR60, c[0x0][0x2dc] ;  /* 0x0000b700003c7ab9 */ /* 0x000fe20000000800 */
[----:B------:R-:W-:Y:S01]  /*1050*/  ULDC UR59, c[0x0][0x270] ;  /* 0x00009c00003b7ab9 */ /* 0x000fe20000000800 */
[----:B------:R-:W-:Y:S01]  /*1060*/  USEL UR34, UR12, URZ, UP2 ;  /* 0x0000003f0c227287 */ /* 0x000fe20009000000 */
[----:B-1----:R-:W-:Y:S01]  /*1070*/  VIADD R2, R2, 0xffffffe ;  /* 0x0ffffffe02027836 */ /* 0x002fe20000000000 */
[----:B------:R-:W-:-:S02]  /*1080*/  @UP1 UIMAD UR47, UR16, UR11, UR43 ;  /* 0x0000000b102f12a4 */ /* 0x000fc4000f8e022b */
[----:B------:R-:W-:Y:S01]  /*1090*/  @!UP1 UIMAD.WIDE.U32 UR40, UR45, UR8, URZ ;  /* 0x000000082d2892a5 */ /* 0x000fe2000f8e003f */
[----:B------:R-:W1:Y:S01]  /*10a0*/  F2I.FTZ.U32.TRUNC.NTZ R3, R2 ;  /* 0x0000000200037305 */ /* 0x000e62000021f000 */
[----:B------:R-:W-:Y:S02]  /*10b0*/  @!UP1 UIMAD UR33, UR45, UR9, UR10 ;  /* 0x000000092d2192a4 */ /* 0x000fe4000f8e020a */
[----:B------:R-:W-:Y:S02]  /*10c0*/  UIMAD.WIDE.U32 UR12, UR16, UR30, URZ ;  /* 0x0000001e100c72a5 */ /* 0x000fe4000f8e003f */
[----:B------:R-:W-:Y:S02]  /*10d0*/  UIMAD UR26, UR16, UR31, URZ ;  /* 0x0000001f101a72a4 */ /* 0x000fe4000f8e023f */
[----:B------:R-:W-:Y:S02]  /*10e0*/  UIMAD.WIDE UR8, UR60, UR59, URZ ;  /* 0x0000003b3c0872a5 */ /* 0x000fe4000f8e023f */
[----:B------:R-:W-:-:S02]  /*10f0*/  UIMAD.WIDE.U32 UR10, UR45, UR57, URZ ;  /* 0x000000392d0a72a5 */ /* 0x000fc4000f8e003f */
[----:B------:R-:W-:Y:S02]  /*1100*/  UIMAD UR18, UR56, UR57, UR18 ;  /* 0x00000039381272a4 */ /* 0x000fe4000f8e0212 */
[----:B------:R-:W-:Y:S01]  /*1110*/  UIADD3 UR46, UR21, UR28, URZ ;  /* 0x0000001c152e7290 */ /* 0x000fe2000fffe03f */
[--C-:B-1----:R-:W-:Y:S01]  /*1120*/  IMAD.MOV R0, RZ, RZ, -R3.reuse ;  /* 0x000000ffff007224 */ /* 0x102fe200078e0a03 */
[----:B------:R-:W-:Y:S01]  /*1130*/  USEL UR55, UR20, UR12, !UP1 ;  /* 0x0000000c14377287 */ /* 0x000fe2000c800000 */
[----:B------:R-:W-:Y:S01]  /*1140*/  IMAD.MOV.U32 R2, RZ, RZ, RZ ;  /* 0x000000ffff027224 */ /* 0x000fe200078e00ff */
[----:B------:R-:W-:Y:S01]  /*1150*/  @UP1 UIADD3 UR46, UR13, UR26, URZ ;  /* 0x0000001a0d2e1290 */ /* 0x000fe2000fffe03f */
[----:B------:R-:W-:Y:S01]  /*1160*/  IMAD R0, R0, R5, RZ ;  /* 0x0000000500007224 */ /* 0x000fe200078e02ff */
[----:B------:R-:W-:Y:S01]  /*1170*/  @UP0 UIADD3 UR38, UR15, UR19, URZ ;  /* 0x000000130f260290 */ /* 0x000fe2000fffe03f */
[----:B------:R-:W-:Y:S02]  /*1180*/  @UP0 UMOV UR36, UR14 ;  /* 0x0000000e00240c82 */ /* 0x000fe40008000000 */
[----:B------:R-:W-:Y:S01]  /*1190*/  IMAD.HI.U32 R0, R3, R0, R2 ;  /* 0x0000000003007227 */ /* 0x000fe200078e0002 */
[----:B------:R-:W-:Y:S01]  /*11a0*/  MOV R2, R4 ;  /* 0x0000000400027202 */ /* 0x000fe20000000f00 */
[----:B------:R-:W-:-:S02]  /*11b0*/  UIMAD.WIDE.U32 UR12, UR8, UR10, URZ ;  /* 0x0000000a080c72a5 */ /* 0x000fc4000f8e003f */
[----:B------:R-:W-:Y:S02]  /*11c0*/  UIMAD UR15, UR9, UR10, URZ ;  /* 0x0000000a090f72a4 */ /* 0x000fe4000f8e023f */
[----:B------:R-:W-:Y:S01]  /*11d0*/  IMAD.HI.U32 R0, R0, R2, RZ ;  /* 0x0000000200007227 */ /* 0x000fe200078e00ff */
[----:B------:R-:W-:Y:S02]  /*11e0*/  UIADD3 UR14, UR11, UR18, URZ ;  /* 0x000000120b0e7290 */ /* 0x000fe4000fffe03f */
[----:B------:R-:W-:Y:S01]  /*11f0*/  UIMAD.WIDE.U32 UR10, UR8, UR16, URZ ;  /* 0x00000010080a72a5 */ /* 0x000fe2000f8e003f */
[----:B------:R-:W-:Y:S01]  /*1200*/  IMAD.MOV R3, RZ, RZ, -R0 ;  /* 0x000000ffff037224 */ /* 0x000fe200078e0a00 */
[----:B------:R-:W-:Y:S01]  /*1210*/  ULDC UR50, c[0x0][0x2c4] ;  /* 0x0000b10000327ab9 */ /* 0x000fe20000000800 */
[----:B------:R-:W-:Y:S02]  /*1220*/  UIMAD UR14, UR8, UR14, UR15 ;  /* 0x0000000e080e72a4 */ /* 0x000fe4000f8e020f */
[----:B------:R-:W-:Y:S01]  /*1230*/  IMAD R2, R5, R3, R2 ;  /* 0x0000000305027224 */ /* 0x000fe200078e0202 */
[----:B------:R-:W-:-:S02]  /*1240*/  @UP3 UIMAD UR15, UR45, UR50, URZ ;  /* 0x000000322d0f32a4 */ /* 0x000fc4000f8e023f */
[----:B------:R-:W-:Y:S02]  /*1250*/  USEL UR53, UR12, UR10, !UP1 ;  /* 0x0000000a0c357287 */ /* 0x000fe4000c800000 */
[----:B------:R-:W-:Y:S01]  /*1260*/  ISETP.GT.U32.AND P1, PT, R5, R2, PT ;  /* 0x000000020500720c */ /* 0x000fe20003f24070 */
[----:B------:R-:W-:Y:S02]  /*1270*/  ULOP3.LUT UR12, UR44, 0xffffffc0, URZ, 0xc0, !UPT ;  /* 0xffffffc02c0c7892 */ /* 0x000fe4000f8ec03f */
[----:B------:R-:W-:Y:S02]  /*1280*/  @UP3 USEL UR10, UR15, UR16, !UP1 ;  /* 0x000000100f0a3287 */ /* 0x000fe4000c800000 */
[----:B------:R-:W-:Y:S02]  /*1290*/  UIADD3 UR18, UR12, -0x40, URZ ;  /* 0xffffffc00c127890 */ /* 0x000fe4000fffe03f */
[----:B------:R-:W-:Y:S01]  /*12a0*/  @!UP1 UIADD3 UR47, UR41, UR33, URZ ;  /* 0x00000021292f9290 */ /* 0x000fe2000fffe03f */
[----:B------:R-:W-:Y:S01]  /*12b0*/  @UP3 ULDC UR19, c[0x0][0x2e4] ;  /* 0x0000b90000133ab9 */ /* 0x000fe20000000800 */
[----:B------:R-:W-:-:S02]  /*12c0*/  UIADD3 UR33, UR13, UR14, URZ ;  /* 0x0000000e0d217290 */ /* 0x000fc4000fffe03f */
[----:B------:R-:W-:Y:S02]  /*12d0*/  @!UP3 UIMAD UR13, UR45, UR59, UR54 ;  /* 0x0000003b2d0db2a4 */ /* 0x000fe4000f8e0236 */
[----:B------:R-:W-:Y:S01]  /*12e0*/  @!P1 IMAD.IADD R2, R2, 0x1, -R5 ;  /* 0x0000000102029824 */ /* 0x000fe200078e0a05 */
[----:B------:R-:W-:Y:S01]  /*12f0*/  @UP3 UIMAD UR14, UR54, UR19, UR10 ;  /* 0x00000013360e32a4 */ /* 0x000fe2000f8e020a */
[----:B------:R-:W-:Y:S01]  /*1300*/  @!P1 IADD3 R0, R0, 0x1, RZ ;  /* 0x0000000100009810 */ /* 0x000fe20007ffe0ff */
[----:B------:R-:W-:Y:S01]  /*1310*/  USHF.R.S32.HI UR19, URZ, 0x1f, UR18 ;  /* 0x0000001f3f137899 */ /* 0x000fe20008011412 */
[----:B------:R-:W-:Y:S01]  /*1320*/  PLOP3.LUT P1, PT, PT, PT, UP0, 0x80, 0x0 ;  /* 0x000000000000781c */ /* 0x000fe20003f2f008 */
[----:B------:R-:W-:Y:S01]  /*1330*/  UIADD3 UR10, UP2, UR18, UR34, URZ ;  /* 0x00000022120a7290 */ /* 0x000fe2000ff5e03f */
[----:B------:R-:W-:Y:S01]  /*1340*/  ISETP.GE.U32.AND P0, PT, R2, R5, PT ;  /* 0x000000050200720c */ /* 0x000fe20003f06070 */
[----:B------:R-:W-:Y:S01]  /*1350*/  @!UP3 UIMAD UR14, UR13, UR50, URZ ;  /* 0x000000320d0eb2a4 */ /* 0x000fe2000f8e023f */
[----:B------:R-:W-:Y:S01]  /*1360*/  LOP3.LUT R2, R6, UR54, RZ, 0x3c, !PT ;  /* 0x0000003606027c12 */ /* 0x000fe2000f8e3cff */
[----:B------:R-:W-:-:S02]  /*1370*/  UIMAD UR12, UR9, UR16, URZ ;  /* 0x00000010090c72a4 */ /* 0x000fc4000f8e023f */
[----:B------:R-:W-:Y:S01]  /*1380*/  UIADD3.X UR13, UR19, UR35, URZ, UP2, !UPT ;  /* 0x00000023130d7290 */ /* 0x000fe200097fe43f */
[----:B------:R-:W-:Y:S01]  /*1390*/  ISETP.GE.AND P2, PT, R2, RZ, PT ;  /* 0x000000ff0200720c */ /* 0x000fe20003f46270 */
[----:B------:R-:W-:Y:S02]  /*13a0*/  UIMAD UR9, UR9, UR10, URZ ;  /* 0x0000000a090972a4 */ /* 0x000fe4000f8e023f */
[----:B------:R-:W-:Y:S01]  /*13b0*/  @UP0 UIADD3 UR29, UR17, UR23, URZ ;  /* 0x00000017111d0290 */ /* 0x000fe2000fffe03f */
[----:B------:R-:W-:Y:S01]  /*13c0*/  @UP0 ULDC.64 UR20, c[0x0][0x250] ;  /* 0x0000940000140ab9 */ /* 0x000fe20000000a00 */
[----:B------:R-:W-:Y:S02]  /*13d0*/  UIMAD.WIDE.U32 UR34, UR8, UR10, URZ ;  /* 0x0000000a082272a5 */ /* 0x000fe4000f8e003f */
[----:B------:R-:W-:Y:S01]  /*13e0*/  @P0 VIADD R0, R0, 0x1 ;  /* 0x0000000100000836 */ /* 0x000fe20000000000 */
[----:B------:R-:W-:Y:S01]  /*13f0*/  UIMAD UR10, UR8, UR13, UR9 ;  /* 0x0000000d080a72a4 */ /* 0x000fe2000f8e0209 */
[----:B------:R-:W-:Y:S01]  /*1400*/  PLOP3.LUT P0, PT, PT, PT, UP3, 0x80, 0x0 ;  /* 0x000000000000781c */ /* 0x000fe20003f0f038 */
[----:B------:R-:W-:Y:S01]  /*1410*/  @UP0 UIMAD.WIDE.U32 UR8, UR29, UR20, URZ ;  /* 0x000000141d0802a5 */ /* 0x000fe2000f8e003f */
[----:B------:R-:W-:Y:S01]  /*1420*/  IMAD.MOV.U32 R12, RZ, RZ, R0 ;  /* 0x000000ffff0c7224 */ /* 0x000fe200078e0000 */
[----:B------:R-:W-:-:S02]  /*1430*/  @UP1 UIADD3 UR33, UR11, UR12, URZ ;  /* 0x0000000c0b211290 */ /* 0x000fc4000fffe03f */
[----:B------:R-:W-:Y:S02]  /*1440*/  UIMAD UR48, UR54, UR60, URZ ;  /* 0x0000003c363072a4 */ /* 0x000fe4000f8e023f */
[----:B------:R-:W-:Y:S01]  /*1450*/  @UP0 UIMAD UR11, UR29, UR21, URZ ;  /* 0x000000151d0b02a4 */ /* 0x000fe2000f8e023f */
[----:B------:R-:W-:Y:S01]  /*1460*/  @!P2 IADD3 R12, -R12, RZ, RZ ;  /* 0x000000ff0c0ca210 */ /* 0x000fe20007ffe1ff */
[----:B------:R-:W-:Y:S01]  /*1470*/  USEL UR50, UR49, URZ, UP4 ;  /* 0x0000003f31327287 */ /* 0x000fe2000a000000 */
[----:B------:R-:W-:Y:S01]  /*1480*/  @!P3 LOP3.LUT R12, RZ, R6, RZ, 0x33, !PT ;  /* 0x00000006ff0cb212 */ /* 0x000fe200078e33ff */
[----:B------:R-:W-:Y:S02]  /*1490*/  USHF.R.S32.HI UR39, URZ, 0x1f, UR27 ;  /* 0x0000001f3f277899 */ /* 0x000fe4000801141b */
[----:B------:R-:W-:Y:S02]  /*14a0*/  USHF.R.S32.HI UR52, URZ, 0x1f, UR48 ;  /* 0x0000001f3f347899 */ /* 0x000fe40008011430 */
[----:B------:R-:W-:-:S02]  /*14b0*/  USEL UR51, UR32, URZ, UP4 ;  /* 0x0000003f20337287 */ /* 0x000fc4000a000000 */
        /* <DEDUP_REMOVED lines=16> */
.L_x_751:
        /* <DEDUP_REMOVED lines=13> */
.L_x_752:
        /* <DEDUP_REMOVED lines=11> */
.L_x_753:
[----:B------:R-:W-:-:S04]  /*1740*/  UIMAD UR8, UR45, UR59, UR54 ;  /* 0x0000003b2d0872a4 */ /* 0x000fc8000f8e0236 */
[----:B------:R-:W-:-:S12]  /*1750*/  UIMAD UR8, UR8, UR57, URZ ;  /* 0x00000039080872a4 */ /* 0x000fd8000f8e023f */
.L_x_754:
[----:B------:R-:W1:Y:S01]  /*1760*/  S2R R25, SR_TID.X ;  /* 0x0000000000197919 */ /* 0x000e620000002100 */
[----:B------:R-:W2:Y:S01]  /*1770*/  LDC.64 R14, c[0x0][0x420] ;  /* 0x00010800ff0e7b82 */ /* 0x000ea20000000a00 */
[----:B------:R-:W-:Y:S01]  /*1780*/  SHF.R.S32.HI R24, RZ, 0x1f, R249 ;  /* 0x0000001fff187819 */ /* 0x000fe200000114f9 */
[----:B------:R-:W-:Y:S01]  /*1790*/  USHF.R.S32.HI UR56, URZ, 0x1f, UR54 ;  /* 0x0000001f3f387899 */ /* 0x000fe20008011436 */
[----:B------:R-:W-:Y:S01]  /*17a0*/  IADD3 R0, P0, R249, UR18, RZ ;  /* 0x00000012f9007c10 */ /* 0x000fe2000ff1e0ff */
[----:B------:R-:W-:Y:S01]  /*17b0*/  UIMAD UR13, UR60, UR59, URZ ;  /* 0x0000003b3c0d72a4 */ /* 0x000fe2000f8e023f */
[----:B------:R-:W-:Y:S01]  /*17c0*/  BSSY B1, `(.L_x_750) ;  /* 0x0000744000017945 */ /* 0x000fe20003800000 */
[----:B------:R-:W-:Y:S01]  /*17d0*/  ULDC.64 UR10, c[0x0][0x428] ;  /* 0x00010a00000a7ab9 */ /* 0x000fe20000000a00 */
[----:B------:R-:W-:Y:S01]  /*17e0*/  IADD3.X R5, R24, UR19, RZ, P0, !PT ;  /* 0x0000001318057c10 */ /* 0x000fe200087fe4ff */
[----:B------:R-:W-:Y:S02]  /*17f0*/  UIADD3 UR29, UR18, UR8, URZ ;  /* 0x00000008121d7290 */ /* 0x000fe4000fffe03f */
[----:B------:R-:W-:-:S02]  /*1800*/  UIMAD UR9, UR56, UR10, URZ ;  /* 0x0000000a380972a4 */ /* 0x000fc4000f8e023f */
[----:B------:R-:W-:Y:S01]  /*1810*/  IMAD R9, R5, UR30, RZ ;  /* 0x0000001e05097c24 */ /* 0x000fe2000f8e02ff */
[----:B------:R-:W-:Y:S02]  /*1820*/  USHF.L.U32 UR8, UR13, 0x6, URZ ;  /* 0x000000060d087899 */ /* 0x000fe4000800063f */
[----:B------:R-:W-:Y:S01]  /*1830*/  UIADD3 UR16, UR18, UR14, URZ ;  /* 0x0000000e12107290 */ /* 0x000fe2000fffe03f */
[----:B------:R-:W-:Y:S01]  /*1840*/  IMAD R9, R0, UR31, R9 ;  /* 0x0000001f00097c24 */ /* 0x000fe2000f8e0209 */
[----:B------:R-:W-:Y:S01]  /*1850*/  ULDC.64 UR40, c[0x0][0x2b0] ;  /* 0x0000ac0000287ab9 */ /* 0x000fe20000000a00 */
[----:B------:R-:W-:Y:S01]  /*1860*/  ULDC.64 UR14, c[0x0][0x258] ;  /* 0x00009600000e7ab9 */ /* 0x000fe20000000a00 */
[----:B------:R-:W-:Y:S01]  /*1870*/  ULDC.64 UR42, c[0x0][0x478] ;  /* 0x00011e00002a7ab9 */ /* 0x000fe20000000a00 */
[----:B------:R-:W-:Y:S01]  /*1880*/  ULEA.HI.SX32 UR32, UR44, 0xffffffff, 0x1a ;  /* 0xffffffff2c207891 */ /* 0x000fe2000f8fd23f */
[----:B--2---:R-:W-:-:S04]  /*1890*/  IMAD R8, R14, UR19, RZ ;  /* 0x000000130e087c24 */ /* 0x004fc8000f8e02ff */
[----:B------:R-:W-:Y:S01]  /*18a0*/  IMAD R8, R15, UR18, R8 ;  /* 0x000000120f087c24 */ /* 0x000fe2000f8e0208 */
[----:B-1----:R-:W-:-:S04]  /*18b0*/  SHF.R.S32.HI R26, RZ, 0x1f, R25 ;  /* 0x0000001fff1a7819 */ /* 0x002fc80000011419 */
[CC--:B------:R-:W-:Y:S02]  /*18c0*/  LEA.HI R2, R26.reuse, R25.reuse, RZ, 0x3 ;  /* 0x000000191a027211 */ /* 0x0c0fe400078f18ff */
[----:B------:R-:W-:Y:S02]  /*18d0*/  LEA.HI R18, R26, R25, RZ, 0x5 ;  /* 0x000000191a127211 */ /* 0x000fe400078f28ff */
[----:B------:R-:W-:Y:S02]  /*18e0*/  LOP3.LUT R2, R2, 0xfffffff8, RZ, 0xc0, !PT ;  /* 0xfffffff802027812 */ /* 0x000fe400078ec0ff */
[----:B------:R-:W-:-:S03]  /*18f0*/  SHF.R.S32.HI R17, RZ, 0x5, R18 ;  /* 0x00000005ff117819 */ /* 0x000fc60000011412 */
[----:B------:R-:W-:-:S04]  /*1900*/  IMAD.IADD R2, R25, 0x1, -R2 ;  /* 0x0000000119027824 */ /* 0x000fc800078e0a02 */
[----:B------:R-:W-:-:S05]  /*1910*/  IMAD.SHL.U32 R2, R2, 0x8, RZ ;  /* 0x0000000802027824 */ /* 0x000fca00078e00ff */
[--C-:B------:R-:W-:Y:S02]  /*1920*/  SHF.R.S32.HI R3, RZ, 0x1f, R2.reuse ;  /* 0x0000001fff037819 */ /* 0x100fe40000011402 */
[----:B------:R-:W-:Y:S01]  /*1930*/  IADD3 R4, P0, R2, UR12, RZ ;  /* 0x0000000c02047c10 */ /* 0x000fe2000ff1e0ff */
[----:B------:R-:W-:Y:S01]  /*1940*/  UIMAD UR12, UR54, UR11, UR9 ;  /* 0x0000000b360c72a4 */ /* 0x000fe2000f8e0209 */
[----:B------:R-:W-:Y:S02]  /*1950*/  IMAD.WIDE.U32 R6, R0, UR30, R2 ;  /* 0x0000001e00067c25 */ /* 0x000fe4000f8e0002 */
[----:B------:R-:W-:Y:S01]  /*1960*/  IADD3.X R5, R3, UR47, RZ, P0, !PT ;  /* 0x0000002f03057c10 */ /* 0x000fe200087fe4ff */
[----:B------:R-:W-:Y:S01]  /*1970*/  UIMAD UR9, UR56, UR14, URZ ;  /* 0x0000000e380972a4 */ /* 0x000fe2000f8e023f */
[----:B------:R-:W-:Y:S01]  /*1980*/  IMAD.U32 R0, RZ, RZ, UR10 ;  /* 0x0000000aff007e24 */ /* 0x000fe2000f8e00ff */
[----:B------:R-:W-:Y:S01]  /*1990*/  USHF.R.S32.HI UR11, URZ, 0x1f, UR8 ;  /* 0x0000001f3f0b7899 */ /* 0x000fe20008011408 */
[----:B------:R-:W-:Y:S01]  /*19a0*/  IMAD.WIDE.U32 R4, R14, UR18, R4 ;  /* 0x000000120e047c25 */ /* 0x000fe2000f8e0004 */
[----:B------:R-:W-:Y:S01]  /*19b0*/  UIADD3 UR10, UP1, UP0, UR34, UR8, UR48 ;  /* 0x00000008220a7290 */ /* 0x000fe2000f83e030 */
[----:B------:R-:W-:Y:S01]  /*19c0*/  IADD3 R6, P0, R6, UR55, RZ ;  /* 0x0000003706067c10 */ /* 0x000fe2000ff1e0ff */
[----:B------:R-:W-:Y:S01]  /*19d0*/  UIMAD UR15, UR54, UR15, UR9 ;  /* 0x0000000f360f72a4 */ /* 0x000fe2000f8e0209 */
[----:B------:R-:W-:Y:S01]  /*19e0*/  IMAD.IADD R5, R5, 0x1, R8 ;  /* 0x0000000105057824 */ /* 0x000fe200078e0208 */
[----:B------:R-:W-:Y:S01]  /*19f0*/  LOP3.LUT R8, R18, 0xffffffe0, RZ, 0xc0, !PT ;  /* 0xffffffe012087812 */ /* 0x000fe200078ec0ff */
[----:B------:R-:W-:Y:S01]  /*1a00*/  UIADD3.X UR8, UR49, UR11, UR52, UP1, UP0 ;  /* 0x0000000b31087290 */ /* 0x000fe20008fe0434 */
[----:B------:R-:W-:Y:S01]  /*1a10*/  IADD3.X R7, R7, UR46, R9, P0, !PT ;  /* 0x0000002e07077c10 */ /* 0x000fe200087fe409 */
[----:B------:R-:W-:Y:S01]  /*1a20*/  IMAD.WIDE.U32 R4, R0, UR54, R4 ;  /* 0x0000003600047c25 */ /* 0x000fe2000f8e0004 */
[----:B------:R-:W-:Y:S01]  /*1a30*/  UIADD3 UR9, UP1, UP0, UR51, UR10, UR53 ;  /* 0x0000000a33097290 */ /* 0x000fe2000f83e035 */
[----:B------:R-:W-:-:S02]  /*1a40*/  ULDC.64 UR18, c[0x0][0x210] ;  /* 0x0000840000127ab9 */ /* 0x000fc40000000a00 */
[----:B------:R-:W-:Y:S01]  /*1a50*/  IMAD.IADD R13, R25, 0x1, -R8 ;  /* 0x00000001190d7824 */ /* 0x000fe200078e0a08 */
[----:B------:R-:W-:Y:S01]  /*1a60*/  UIADD3.X UR10, UR50, UR8, UR33, UP1, UP0 ;  /* 0x00000008320a7290 */ /* 0x000fe20008fe0421 */
[----:B------:R-:W-:Y:S01]  /*1a70*/  IMAD.U32 R0, RZ, RZ, UR14 ;  /* 0x0000000eff007e24 */ /* 0x000fe2000f8e00ff */
[----:B------:R-:W-:Y:S01]  /*1a80*/  UISETP.GE.AND UP0, UPT, UR37, 0x1, UPT ;  /* 0x000000012500788c */ /* 0x000fe2000bf06270 */
[----:B------:R-:W-:Y:S02]  /*1a90*/  IMAD R8, R17, UR13, R13 ;  /* 0x0000000d11087c24 */ /* 0x000fe4000f8e020d */
[----:B------:R-:W-:-:S03]  /*1aa0*/  IMAD.WIDE.U32 R6, R0, UR54, R6 ;  /* 0x0000003600067c25 */ /* 0x000fc6000f8e0006 */
[C---:B------:R-:W-:Y:S01]  /*1ab0*/  IADD3 R0, P0, R8.reuse, UR9, RZ ;  /* 0x0000000908007c10 */ /* 0x040fe2000ff1e0ff */
[----:B------:R-:W-:Y:S01]  /*1ac0*/  ULDC.64 UR8, c[0x0][0x400] ;  /* 0x0001000000087ab9 */ /* 0x000fe20000000a00 */
[----:B------:R-:W-:Y:S01]  /*1ad0*/  VIADD R5, R5, UR12 ;  /* 0x0000000c05057c36 */ /* 0x000fe20008000000 */
[----:B------:R-:W-:Y:S01]  /*1ae0*/  ULDC.64 UR12, c[0x0][0x3e0] ;  /* 0x0000f800000c7ab9 */ /* 0x000fe20000000a00 */
[----:B------:R-:W-:Y:S01]  /*1af0*/  LEA.HI.X.SX32 R8, R8, UR10, 0x1, P0 ;  /* 0x0000000a08087c11 */ /* 0x000fe200080f0eff */
[-C--:B------:R-:W-:Y:S01]  /*1b00*/  IMAD R9, R24, R14.reuse, RZ ;  /* 0x0000000e18097224 */ /* 0x080fe200078e02ff */
[----:B------:R-:W-:Y:S01]  /*1b10*/  LEA R232, P0, R0, UR8, 0x2 ;  /* 0x0000000800e87c11 */ /* 0x000fe2000f8010ff */
[C---:B------:R-:W-:Y:S01]  /*1b20*/  IMAD.WIDE.U32 R4, R249.reuse, R14, R4 ;  /* 0x0000000ef9047225 */ /* 0x040fe200078e0004 */
[----:B------:R-:W-:Y:S01]  /*1b30*/  LEA R10, P2, R6, UR18, 0x1 ;  /* 0x00000012060a7c11 */ /* 0x000fe2000f8408ff */
[----:B------:R-:W-:Y:S01]  /*1b40*/  UIMAD.WIDE UR10, UR16, 0x4, UR40 ;  /* 0x00000004100a78a5 */ /* 0x000fe2000f8e0228 */
[----:B------:R-:W-:Y:S01]  /*1b50*/  LEA.HI.X R233, R0, UR9, R8, 0x2, P0 ;  /* 0x0000000900e97c11 */ /* 0x000fe200080f1408 */
[----:B------:R-:W-:Y:S01]  /*1b60*/  IMAD R9, R249, R15, R9 ;  /* 0x0000000ff9097224 */ /* 0x000fe200078e0209 */
[----:B------:R-:W-:Y:S01]  /*1b70*/  PLOP3.LUT P0, PT, PT, PT, UP0, 0x80, 0x0 ;  /* 0x000000000000781c */ /* 0x000fe20003f0f008 */
[----:B------:R-:W-:Y:S01]  /*1b80*/  VIADD R7, R7, UR15 ;  /* 0x0000000f07077c36 */ /* 0x000fe20008000000 */
[----:B------:R-:W-:Y:S01]  /*1b90*/  LEA R8, P1, R4, UR12, 0x1 ;  /* 0x0000000c04087c11 */ /* 0x000fe2000f8208ff */
[----:B------:R-:W-:Y:S01]  /*1ba0*/  IMAD.IADD R0, R5, 0x1, R9 ;  /* 0x0000000105007824 */ /* 0x000fe200078e0209 */
[----:B------:R-:W-:-:S02]  /*1bb0*/  UIMAD.WIDE UR14, UR29, 0x4, UR42 ;  /* 0x000000041d0e78a5 */ /* 0x000fc4000f8e022a */
[----:B------:R-:W-:Y:S02]  /*1bc0*/  LEA.HI.X R11, R6, UR19, R7, 0x1, P2 ;  /* 0x00000013060b7c11 */ /* 0x000fe400090f0c07 */
[----:B------:R-:W-:-:S05]  /*1bd0*/  LEA.HI.X R9, R4, UR13, R0, 0x1, P1 ;  /* 0x0000000d04097c11 */ /* 0x000fca00088f0c00 */
[----:B------:R-:W-:Y:S05]  /*1be0*/  @!P0 BRA `(.L_x_755) ;  /* 0x0000006400d08947 */ /* 0x000fea0003800000 */
[----:B------:R-:W2:Y:S01]  /*1bf0*/  LDL R20, [R1+0x4] ;  /* 0x0000040001147983 */ /* 0x000ea20000100800 */
[----:B------:R-:W-:Y:S01]  /*1c00*/  PLOP3.LUT P0, PT, PT, PT, UP4, 0x80, 0x0 ;  /* 0x000000000000781c */ /* 0x000fe20003f0f048 */
[----:B------:R-:W-:Y:S01]  /*1c10*/  UMOV UR8, UR32 ;  /* 0x0000002000087c82 */ /* 0x000fe20008000000 */
[----:B------:R-:W-:Y:S01]  /*1c20*/  VIADD R19, R249, 0x20 ;  /* 0x00000020f9137836 */ /* 0x000fe20000000000 */
[----:B------:R-:W-:Y:S01]  /*1c30*/  UIMAD UR13, UR8, -0x40, UR37 ;  /* 0xffffffc0080d78a4 */ /* 0x000fe2000f8e0225 */
[----:B------:R-:W-:Y:S01]  /*1c40*/  IMAD.WIDE.U32 R4, R14, 0x40, RZ ;  /* 0x000000400e047825 */ /* 0x000fe200078e00ff */
[----:B------:R-:W-:Y:S01]  /*1c50*/  ULEA.HI UR9, UR8, UR8, URZ, 0x1 ;  /* 0x0000000808097291 */ /* 0x000fe2000f8f083f */
[----:B------:R-:W-:Y:S01]  /*1c60*/  BSSY B0, `(.L_x_756) ;  /* 0x0000045000007945 */ /* 0x000fe20003800000 */
[----:B------:R-:W-:Y:S01]  /*1c70*/  UMOV UR12, UR14 ;  /* 0x0000000e000c7c82 */ /* 0x000fe20008000000 */
[----:B------:R-:W-:Y:S01]  /*1c80*/  IMAD.MOV.U32 R240, RZ, RZ, R8 ;  /* 0x000000fffff07224 */ /* 0x000fe200078e0008 */
[----:B------:R-:W-:Y:S01]  /*1c90*/  ISETP.GE.AND P1, PT, R19, UR13, PT ;  /* 0x0000000d13007c0c */ /* 0x000fe2000bf26270 */
[----:B------:R-:W-:Y:S01]  /*1ca0*/  IMAD.MOV.U32 R241, RZ, RZ, R9 ;  /* 0x000000fffff17224 */ /* 0x000fe200078e0009 */
[----:B------:R-:W-:Y:S01]  /*1cb0*/  ISETP.GE.AND P2, PT, R249, UR13, PT ;  /* 0x0000000df9007c0c */ /* 0x000fe2000bf46270 */
[----:B------:R-:W-:Y:S01]  /*1cc0*/  IMAD.SHL.U32 R15, R15, 0x40, RZ ;  /* 0x000000400f0f7824 */ /* 0x000fe200078e00ff */
[----:B------:R-:W-:Y:S01]  /*1cd0*/  ULOP3.LUT UR9, UR9, 0xfffffffe, URZ, 0xc0, !UPT ;  /* 0xfffffffe09097892 */ /* 0x000fe2000f8ec03f */
[----:B------:R-:W-:-:S02]  /*1ce0*/  IMAD.MOV.U32 R238, RZ, RZ, R10 ;  /* 0x000000ffffee7224 */ /* 0x000fc400078e000a */
[----:B------:R-:W-:Y:S01]  /*1cf0*/  IMAD.MOV.U32 R239, RZ, RZ, R11 ;  /* 0x000000ffffef7224 */ /* 0x000fe200078e000b */
[----:B------:R-:W-:-:S04]  /*1d00*/  UIADD3 UR9, UR8, -UR9, URZ ;  /* 0x8000000908097290 */ /* 0x000fc8000fffe03f */
[----:B------:R-:W-:Y:S01]  /*1d10*/  UISETP.NE.AND UP0, UPT, UR9, 0x1, UPT ;  /* 0x000000010900788c */ /* 0x000fe2000bf05270 */
[----:B------:R-:W-:Y:S01]  /*1d20*/  @P0 BAR.SYNC.DEFER_BLOCKING 0x0 ;  /* 0x0000000000000b1d */ /* 0x000fe20000010000 */
[----:B------:R-:W-:-:S04]  /*1d30*/  @!P1 IADD3 R4, P3, R240, R4, RZ ;  /* 0x00000004f0049210 */ /* 0x000fc80007f7e0ff */
[----:B------:R-:W-:Y:S01]  /*1d40*/  @!P1 IADD3.X R5, R241, R5, R15, P3, !PT ;  /* 0x00000005f1059210 */ /* 0x000fe20001ffe40f */
[----:B------:R-:W-:Y:S01]  /*1d50*/  UMOV UR9, UR11 ;  /* 0x0000000b00097c82 */ /* 0x000fe20008000000 */
[----:B------:R-:W-:Y:S01]  /*1d60*/  PLOP3.LUT P0, PT, PT, PT, UP0, 0x80, 0x0 ;  /* 0x000000000000781c */ /* 0x000fe20003f0f008 */
[----:B------:R-:W-:Y:S01]  /*1d70*/  UMOV UR11, UR15 ;  /* 0x0000000f000b7c82 */ /* 0x000fe20008000000 */
[C---:B--2---:R-:W-:Y:S01]  /*1d80*/  LEA R236, R20.reuse, UR4, 0x1 ;  /* 0x0000000414ec7c11 */ /* 0x044fe2000f8e08ff */
[----:B------:R-:W-:-:S04]  /*1d90*/  VIADD R0, R20, 0x4000 ;  /* 0x0000400014007836 */ /* 0x000fc80000000000 */
[----:B------:R1:W-:Y:S01]  /*1da0*/  @P2 STS.128 [R236+0x10000], RZ ;  /* 0x010000ffec002388 */ /* 0x0003e20000000c00 */
[----:B------:R-:W-:-:S03]  /*1db0*/  SEL R0, R0, R20, !P0 ;  /* 0x0000001400007207 */ /* 0x000fc60004000000 */
[----:B------:R1:W-:Y:S01]  /*1dc0*/  @P2 STS.128 [R236+0x12000], RZ ;  /* 0x012000ffec002388 */ /* 0x0003e20000000c00 */
[----:B------:R-:W-:-:S03]  /*1dd0*/  LEA R235, R0, UR4, 0x1 ;  /* 0x0000000400eb7c11 */ /* 0x000fc6000f8e08ff */
[----:B------:R1:W-:Y:S04]  /*1de0*/  @P2 STS.128 [R236+0x14000], RZ ;  /* 0x014000ffec002388 */ /* 0x0003e80000000c00 */
[----:B------:R1:W-:Y:S04]  /*1df0*/  @P2 STS.128 [R236+0x16000], RZ ;  /* 0x016000ffec002388 */ /* 0x0003e80000000c00 */
[----:B------:R-:W-:Y:S01]  /*1e00*/  @!PT LDS RZ, [RZ] ;  /* 0x00000000fffff984 */ /* 0x000fe20000000800 */
[----:B------:R-:W-:Y:S01]  /*1e10*/  @!PT LDS RZ, [RZ] ;  /* 0x00000000fffff984 */ /* 0x000fe20000000800 */
[----:B------:R-:W-:Y:S01]  /*1e20*/  @!PT LDS RZ, [RZ] ;  /* 0x00000000fffff984 */ /* 0x000fe20000000800 */
[----:B------:R1:W-:Y:S04]  /*1e30*/  @!P2 LDGSTS.E.BYPASS.LTC128B.128 [R236+0x10000], desc[UR6][R240.64] ;  /* 0x10000000f0ecafae */ /* 0x0003e8000b901d46 */
[----:B------:R1:W-:Y:S04]  /*1e40*/  @!P2 LDGSTS.E.BYPASS.LTC128B.128 [R236+0x12000], desc[UR6][R240.64+0x80] ;  /* 0x12000080f0ecafae */ /* 0x0003e8000b901d46 */
[----:B------:R1:W-:Y:S04]  /*1e50*/  @!P2 LDGSTS.E.BYPASS.LTC128B.128 [R236+0x14000], desc[UR6][R240.64+0x100] ;  /* 0x14000100f0ecafae */ /* 0x0003e8000b901d46 */
        /* <DEDUP_REMOVED lines=11> */
[----:B------:R1:W-:Y:S01]  /*1f10*/  @!P1 LDGSTS.E.BYPASS.LTC128B.128 [R236+0x17000], desc[UR6][R4.64+0x180] ;  /* 0x1700018004ec9fae */ /* 0x0003e2000b901d46 */
        /* <DEDUP_REMOVED lines=18> */
.L_x_757:
[----:B------:R-:W-:Y:S01]  /*2040*/  @!PT LDS RZ, [RZ] ;  /* 0x00000000fffff984 */ /* 0x000fe20000000800 */
[----:B------:R-:W-:Y:S01]  /*2050*/  @!PT LDS RZ, [RZ] ;  /* 0x00000000fffff984 */ /* 0x000fe20000000800 */
[----:B------:R-:W-:Y:S01]  /*2060*/  @!PT LDS RZ, [RZ] ;  /* 0x00000000fffff984 */ /* 0x000fe20000000800 */
[----:B------:R3:W-:Y:S04]  /*2070*/  LDGSTS.E.BYPASS.LTC128B.128 [R235], desc[UR6][R238.64] ;  /* 0x00000000eeeb7fae */ /* 0x0007e8000b901d46 */
[----:B------:R3:W-:Y:S04]  /*2080*/  LDGSTS.E.BYPASS.LTC128B.128 [R235+0x2000], desc[UR6][R238.64+0x80] ;  /* 0x02000080eeeb7fae */ /* 0x0007e8000b901d46 */
[----:B------:R3:W-:Y:S04]  /*2090*/  LDGSTS.E.BYPASS.LTC128B.128 [R235+0x4000], desc[UR6][R238.64+0x100] ;  /* 0x04000100eeeb7fae */ /* 0x0007e8000b901d46 */
[----:B------:R3:W-:Y:S02]  /*20a0*/  LDGSTS.E.BYPASS.LTC128B.128 [R235+0x6000], desc[UR6][R238.64+0x180] ;  /* 0x06000180eeeb7fae */ /* 0x0007e4000b901d46 */
.L_x_758:
[----:B------:R-:W-:Y:S05]  /*20b0*/  BSYNC B0 ;  /* 0x0000000000007941 */ /* 0x000fea0003800000 */
.L_x_756:
        /* <DEDUP_REMOVED lines=21> */
.L_x_760:
[----:B------:R-:W-:Y:S01]  /*2210*/  IMAD.U32 R0, RZ, RZ, UR16 ;  /* 0x00000010ff007e24 */ /* 0x000fe2000f8e00ff */
[----:B-1----:R-:W-:-:S04]  /*2220*/  IADD3 R4, P1, R238, UR14, RZ ;  /* 0x0000000eee047c10 */ /* 0x002fc8000ff3e0ff */
[----:B------:R-:W-:-:S05]  /*2230*/  IADD3.X R5, R239, UR15, R0, P1, !PT ;  /* 0x0000000fef057c10 */ /* 0x000fca0008ffe400 */
[----:B------:R-:W-:Y:S01]  /*2240*/  @!PT LDS RZ, [RZ] ;  /* 0x00000000fffff984 */ /* 0x000fe20000000800 */
[----:B------:R-:W-:Y:S01]  /*2250*/  @!PT LDS RZ, [RZ] ;  /* 0x00000000fffff984 */ /* 0x000fe20000000800 */
[----:B------:R-:W-:Y:S01]  /*2260*/  @!PT LDS RZ, [RZ] ;  /* 0x00000000fffff984 */ /* 0x000fe20000000800 */
[----:B------:R1:W-:Y:S04]  /*2270*/  LDGSTS.E.BYPASS.LTC128B.128 [R235+0x1000], desc[UR6][R4.64] ;  /* 0x0100000004eb7fae */ /* 0x0003e8000b901d46 */
[----:B------:R1:W-:Y:S04]  /*2280*/  LDGSTS.E.BYPASS.LTC128B.128 [R235+0x3000], desc[UR6][R4.64+0x80] ;  /* 0x0300008004eb7fae */ /* 0x0003e8000b901d46 */
[----:B------:R1:W-:Y:S04]  /*2290*/  LDGSTS.E.BYPASS.LTC128B.128 [R235+0x5000], desc[UR6][R4.64+0x100] ;  /* 0x0500010004eb7fae */ /* 0x0003e8000b901d46 */
[----:B------:R1:W-:Y:S02]  /*22a0*/  LDGSTS.E.BYPASS.LTC128B.128 [R235+0x7000], desc[UR6][R4.64+0x180] ;  /* 0x0700018004eb7fae */ /* 0x0003e4000b901d46 */
.L_x_761:
[----:B------:R-:W-:Y:S05]  /*22b0*/  BSYNC B0 ;  /* 0x0000000000007941 */ /* 0x000fea0003800000 */
.L_x_759:
[----:B------:R-:W-:Y:S01]  /*22c0*/  UIMAD UR14, UR39, UR24, URZ ;  /* 0x00000018270e72a4 */ /* 0x000fe2000f8e023f */
[----:B-1----:R-:W-:Y:S01]  /*22d0*/  IMAD.U32 R4, RZ, RZ, UR24 ;  /* 0x00000018ff047e24 */ /* 0x002fe2000f8e00ff */
[----:B------:R-:W-:Y:S01]  /*22e0*/  SHF.R.S32.HI R6, RZ, 0x1f, R18 ;  /* 0x0000001fff067819 */ /* 0x000fe20000011412 */
[----:B------:R-:W-:Y:S01]  /*22f0*/  IMAD.U32 R0, RZ, RZ, UR20 ;  /* 0x00000014ff007e24 */ /* 0x000fe2000f8e00ff */
[----:B------:R-:W-:Y:S01]  /*2300*/  UIMAD UR16, UR27, UR25, UR14 ;  /* 0x000000191b1072a4 */ /* 0x000fe2000f8e020e */
[----:B------:R-:W-:Y:S01]  /*2310*/  IMAD.WIDE.U32 R4, R4, UR27, R2 ;  /* 0x0000001b04047c25 */ /* 0x000fe2000f8e0002 */
[----:B------:R-:W-:Y:S01]  /*2320*/  UIMAD UR15, UR39, UR20, URZ ;  /* 0x00000014270f72a4 */ /* 0x000fe2000f8e023f */
[----:B------:R-:W-:Y:S01]  /*2330*/  SHF.R.S32.HI R9, RZ, 0x1f, R13 ;  /* 0x0000001fff097819 */ /* 0x000fe2000001140d */
[----:B------:R-:W-:Y:S01]  /*2340*/  UIMAD UR14, UR22, -0x40, UR5 ;  /* 0xffffffc0160e78a4 */ /* 0x000fe2000f8e0205 */
[----:B------:R-:W-:Y:S01]  /*2350*/  IMAD.WIDE.U32 R2, R0, UR27, R2 ;  /* 0x0000001b00027c25 */ /* 0x000fe2000f8e0002 */
[----:B------:R-:W-:Y:S01]  /*2360*/  LEA.HI R0, R6, R17, RZ, 0x2 ;  /* 0x0000001106007211 */ /* 0x000fe200078f10ff */
[----:B------:R-:W-:Y:S01]  /*2370*/  UIMAD UR15, UR27, UR21, UR15 ;  /* 0x000000151b0f72a4 */ /* 0x000fe2000f8e020f */
[----:B------:R-:W-:Y:S01]  /*2380*/  IADD3 R6, P2, R4, UR36, RZ ;  /* 0x0000002404067c10 */ /* 0x000fe2000ff5e0ff */
[----:B------:R-:W-:Y:S01]  /*2390*/  IMAD.U32 R7, RZ, RZ, UR16 ;  /* 0x00000010ff077e24 */ /* 0x000fe2000f8e00ff */
[----:B------:R-:W-:Y:S01]  /*23a0*/  ISETP.GE.AND P1, PT, R19, UR14, PT ;  /* 0x0000000e13007c0c */ /* 0x000fe2000bf26270 */
[----:B------:R-:W-:Y:S01]  /*23b0*/  ULDC.64 UR18, c[0x0][0x260] ;  /* 0x0000980000127ab9 */ /* 0x000fe20000000a00 */
[----:B------:R-:W-:Y:S01]  /*23c0*/  LOP3.LUT R0, R0, 0xfffffffc, RZ, 0xc0, !PT ;  /* 0xfffffffc00007812 */ /* 0x000fe200078ec0ff */
[----:B------:R-:W-:Y:S01]  /*23d0*/  IMAD.MOV.U32 R245, RZ, RZ, 0x7f800000 ;  /* 0x7f800000fff57424 */ /* 0x000fe200078e00ff */
[----:B------:R-:W-:Y:S01]  /*23e0*/  IADD3.X R7, R5, UR38, R7, P2, !PT ;  /* 0x0000002605077c10 */ /* 0x000fe200097fe407 */
[----:B------:R-:W-:Y:S01]  /*23f0*/  IMAD.MOV.U32 R246, RZ, RZ, 0x7f800000 ;  /* 0x7f800000fff67424 */ /* 0x000fe200078e00ff */
[----:B------:R-:W-:Y:S01]  /*2400*/  ISETP.GE.AND P2, PT, R249, UR14, PT ;  /* 0x0000000ef9007c0c */ /* 0x000fe2000bf46270 */
[----:B------:R-:W-:Y:S01]  /*2410*/  IMAD.IADD R8, R17, 0x1, -R0 ;  /* 0x0000000111087824 */ /* 0x000fe200078e0a00 */
[----:B------:R-:W-:Y:S01]  /*2420*/  LEA.HI R9, R9, R13, RZ, 0x2 ;  /* 0x0000000d09097211 */ /* 0x000fe200078f10ff */
[----:B------:R-:W1:Y:S01]  /*2430*/  LDC R252, c[0x0][0x270] ;  /* 0x00009c00fffc7b82 */ /* 0x000e620000000800 */
[----:B------:R-:W-:Y:S01]  /*2440*/  IADD3 R4, P3, R2, UR26, RZ ;  /* 0x0000001a02047c10 */ /* 0x000fe2000ff7e0ff */
[----:B------:R-:W-:Y:S01]  /*2450*/  IMAD.U32 R2, RZ, RZ, UR15 ;  /* 0x0000000fff027e24 */ /* 0x000fe2000f8e00ff */
[----:B------:R-:W-:Y:S01]  /*2460*/  SHF.R.S32.HI R0, RZ, 0x2, R9 ;  /* 0x00000002ff007819 */ /* 0x000fe20000011409 */
[----:B------:R-:W-:-:S03]  /*2470*/  ULDC.64 UR14, c[0x0][0x268] ;  /* 0x00009a00000e7ab9 */ /* 0x000fc60000000a00 */
[----:B------:R-:W-:Y:S01]  /*2480*/  IADD3.X R5, R3, UR28, R2, P3, !PT ;  /* 0x0000001c03057c10 */ /* 0x000fe20009ffe402 */
[----:B------:R-:W-:Y:S01]  /*2490*/  IMAD R2, R16, UR18, RZ ;  /* 0x0000001210027c24 */ /* 0x000fe2000f8e02ff */
[----:B------:R-:W-:Y:S01]  /*24a0*/  @!P1 IADD3 R10, P3, R249, 0x20, RZ ;  /* 0x00000020f90a9810 */ /* 0x000fe20007f7e0ff */
[----:B------:R-:W-:Y:S01]  /*24b0*/  IMAD R0, R8, 0x10, R0 ;  /* 0x0000001008007824 */ /* 0x000fe200078e0200 */
[----:B------:R-:W2:Y:S01]  /*24c0*/  @!P2 LDC.64 R18, c[0x0][0x218] ;  /* 0x00008600ff12ab82 */ /* 0x000ea20000000a00 */
[----:B------:R-:W-:Y:S01]  /*24d0*/  IMAD R8, R16, UR14, RZ ;  /* 0x0000000e10087c24 */ /* 0x000fe2000f8e02ff */
[----:B------:R1:W-:Y:S01]  /*24e0*/  @P2 STS.128 [R236+0x18000], RZ ;  /* 0x018000ffec002388 */ /* 0x0003e20000000c00 */
[C---:B------:R-:W-:Y:S02]  /*24f0*/  IMAD R9, R12.reuse, UR19, R2 ;  /* 0x000000130c097c24 */ /* 0x040fe4000f8e0202 */
[----:B------:R-:W-:Y:S01]  /*2500*/  IMAD.WIDE.U32 R2, R12, UR18, R6 ;  /* 0x000000120c027c25 */ /* 0x000fe2000f8e0006 */
[----:B------:R1:W-:Y:S03]  /*2510*/  @P2 STS.128 [R236+0x1a000], RZ ;  /* 0x01a000ffec002388 */ /* 0x0003e60000000c00 */
[----:B------:R-:W-:Y:S01]  /*2520*/  IMAD.MOV.U32 R225, RZ, RZ, 0x20 ;  /* 0x00000020ffe17424 */ /* 0x000fe200078e00ff */
[----:B------:R-:W3:Y:S01]  /*2530*/  @!P1 LDC.64 R20, c[0x0][0x218] ;  /* 0x00008600ff149b82 */ /* 0x000ee20000000a00 */
[----:B------:R-:W-:Y:S01]  /*2540*/  VIADD R6, R0, 0x8 ;  /* 0x0000000800067836 */ /* 0x000fe20000000000 */
[----:B------:R1:W-:Y:S01]  /*2550*/  @P2 STS.128 [R236+0x1c000], RZ ;  /* 0x01c000ffec002388 */ /* 0x0003e20000000c00 */
[----:B------:R-:W-:-:S02]  /*2560*/  IMAD R8, R12, UR15, R8 ;  /* 0x0000000f0c087c24 */ /* 0x000fc4000f8e0208 */
[----:B------:R-:W-:Y:S01]  /*2570*/  IMAD.MOV.U32 R224, RZ, RZ, 0x40 ;  /* 0x00000040ffe07424 */ /* 0x000fe200078e00ff */
[----:B------:R-:W-:Y:S01]  /*2580*/  ISETP.GE.AND P5, PT, R6, UR13, PT ;  /* 0x0000000d06007c0c */ /* 0x000fe2000bfa6270 */
[----:B------:R-:W-:Y:S01]  /*2590*/  IMAD.WIDE.U32 R4, R12, UR14, R4 ;  /* 0x0000000e0c047c25 */ /* 0x000fe2000f8e0004 */
[----:B------:R-:W4:Y:S01]  /*25a0*/  @!P2 LDC.64 R22, c[0x0][0x220] ;  /* 0x00008800ff16ab82 */ /* 0x000f220000000a00 */
[----:B------:R1:W-:Y:S01]  /*25b0*/  @P2 STS.128 [R236+0x1e000], RZ ;  /* 0x01e000ffec002388 */ /* 0x0003e20000000c00 */
[----:B------:R-:W-:Y:S01]  /*25c0*/  CS2R R190, SRZ ;  /* 0x0000000000be7805 */ /* 0x000fe2000001ff00 */
[----:B------:R-:W-:Y:S01]  /*25d0*/  @!P1 IMAD.X R7, RZ, RZ, R24, P3 ;  /* 0x000000ffff079224 */ /* 0x000fe200018e0618 */
[----:B------:R-:W-:Y:S01]  /*25e0*/  @!P1 IADD3 R12, P3, R249, 0x20, RZ ;  /* 0x00000020f90c9810 */ /* 0x000fe20007f7e0ff */
[----:B------:R-:W-:Y:S01]  /*25f0*/  @!P2 IMAD R6, R24, UR24, RZ ;  /* 0x000000181806ac24 */ /* 0x000fe2000f8e02ff */
[----:B------:R-:W-:Y:S01]  /*2600*/  CS2R R188, SRZ ;  /* 0x0000000000bc7805 */ /* 0x000fe2000001ff00 */
[----:B------:R-:W-:Y:S01]  /*2610*/  IMAD.IADD R3, R3, 0x1, R9 ;  /* 0x0000000103037824 */ /* 0x000fe200078e0209 */
[----:B------:R-:W-:Y:S01]  /*2620*/  CS2R R194, SRZ ;  /* 0x0000000000c27805 */ /* 0x000fe2000001ff00 */
[----:B------:R-:W-:Y:S01]  /*2630*/  IMAD.IADD R5, R5, 0x1, R8 ;  /* 0x0000000105057824 */ /* 0x000fe200078e0208 */
[----:B------:R-:W-:Y:S01]  /*2640*/  CS2R R192, SRZ ;  /* 0x0000000000c07805 */ /* 0x000fe2000001ff00 */
[----:B------:R-:W-:Y:S01]  /*2650*/  @!P1 IMAD.X R13, RZ, RZ, R24, P3 ;  /* 0x000000ffff0d9224 */ /* 0x000fe200018e0618 */
[----:B------:R-:W-:Y:S01]  /*2660*/  CS2R R186, SRZ ;  /* 0x0000000000ba7805 */ /* 0x000fe2000001ff00 */
[----:B------:R-:W-:Y:S01]  /*2670*/  @!P1 IMAD R11, R7, UR24, RZ ;  /* 0x00000018070b9c24 */ /* 0x000fe2000f8e02ff */
[----:B------:R-:W-:Y:S01]  /*2680*/  CS2R R184, SRZ ;  /* 0x0000000000b87805 */ /* 0x000fe2000001ff00 */
[C---:B------:R-:W-:Y:S01]  /*2690*/  @!P2 IMAD R16, R249.reuse, UR25, R6 ;  /* 0x00000019f910ac24 */ /* 0x040fe2000f8e0206 */
[----:B------:R-:W-:Y:S01]  /*26a0*/  CS2R R182, SRZ ;  /* 0x0000000000b67805 */ /* 0x000fe2000001ff00 */
[--C-:B------:R-:W-:Y:S01]  /*26b0*/  @!P1 IMAD.MOV.U32 R9, RZ, RZ, R3.reuse ;  /* 0x000000ffff099224 */ /* 0x100fe200078e0003 */
[----:B------:R-:W-:Y:S01]  /*26c0*/  CS2R R180, SRZ ;  /* 0x0000000000b47805 */ /* 0x000fe2000001ff00 */
[----:B------:R-:W-:Y:S01]  /*26d0*/  @!P2 IMAD.WIDE.U32 R6, R249, UR24, R2 ;  /* 0x00000018f906ac25 */ /* 0x000fe2000f8e0002 */
[----:B------:R-:W-:-:S02]  /*26e0*/  CS2R R174, SRZ ;  /* 0x0000000000ae7805 */ /* 0x000fc4000001ff00 */
[----:B------:R-:W-:Y:S02]  /*26f0*/  CS2R R172, SRZ ;  /* 0x0000000000ac7805 */ /* 0x000fe4000001ff00 */
[----:B------:R-:W-:Y:S01]  /*2700*/  CS2R R178, SRZ ;  /* 0x0000000000b27805 */ /* 0x000fe2000001ff00 */
[----:B------:R-:W-:Y:S01]  /*2710*/  @!P1 IMAD.MOV.U32 R14, RZ, RZ, R4 ;  /* 0x000000ffff0e9224 */ /* 0x000fe200078e0004 */
[----:B------:R-:W-:Y:S01]  /*2720*/  CS2R R176, SRZ ;  /* 0x0000000000b07805 */ /* 0x000fe2000001ff00 */
[----:B------:R-:W-:Y:S01]  /*2730*/  @!P1 IMAD.MOV.U32 R15, RZ, RZ, R5 ;  /* 0x000000ffff0f9224 */ /* 0x000fe200078e0005 */
[----:B------:R-:W-:Y:S01]  /*2740*/  CS2R R170, SRZ ;  /* 0x0000000000aa7805 */ /* 0x000fe2000001ff00 */
[----:B------:R-:W-:Y:S01]  /*2750*/  @!P1 IMAD R3, R13, UR20, RZ ;  /* 0x000000140d039c24 */ /* 0x000fe2000f8e02ff */
[----:B------:R-:W-:Y:S01]  /*2760*/  CS2R R168, SRZ ;  /* 0x0000000000a87805 */ /* 0x000fe2000001ff00 */
[----:B------:R-:W-:Y:S01]  /*2770*/  @!P2 IMAD.IADD R7, R7, 0x1, R16 ;  /* 0x000000010707a824 */ /* 0x000fe200078e0210 */
[----:B------:R-:W-:Y:S01]  /*2780*/  CS2R R166, SRZ ;  /* 0x0000000000a67805 */ /* 0x000fe2000001ff00 */
[C---:B------:R-:W-:Y:S01]  /*2790*/  @!P1 IMAD R16, R12.reuse, UR21, R3 ;  /* 0x000000150c109c24 */ /* 0x040fe2000f8e0203 */
[----:B------:R-:W-:Y:S01]  /*27a0*/  CS2R R164, SRZ ;  /* 0x0000000000a47805 */ /* 0x000fe2000001ff00 */
[----:B------:R-:W-:Y:S01]  /*27b0*/  @!P1 IMAD.WIDE.U32 R12, R12, UR20, R14 ;  /* 0x000000140c0c9c25 */ /* 0x000fe2000f8e000e */
[----:B------:R-:W-:Y:S01]  /*27c0*/  CS2R R158, SRZ ;  /* 0x00000000009e7805 */ /* 0x000fe2000001ff00 */
[----:B------:R-:W1:Y:S01]  /*27d0*/  @!P1 LDC.64 R14, c[0x0][0x220] ;  /* 0x00008800ff0e9b82 */ /* 0x000e620000000a00 */
[----:B------:R-:W-:Y:S01]  /*27e0*/  CS2R R156, SRZ ;  /* 0x00000000009c7805 */ /* 0x000fe2000001ff00 */
[----:B------:R-:W-:Y:S01]  /*27f0*/  @!P1 IMAD.MOV.U32 R8, RZ, RZ, R2 ;  /* 0x000000ffff089224 */ /* 0x000fe200078e0002 */
[----:B--2---:R-:W-:Y:S01]  /*2800*/  @!P2 LEA R2, P3, R6, R18, 0x1 ;  /* 0x000000120602a211 */ /* 0x004fe200078608ff */
[C---:B------:R-:W-:Y:S01]  /*2810*/  @!P1 IMAD R17, R10.reuse, UR25, R11 ;  /* 0x000000190a119c24 */ /* 0x040fe2000f8e020b */
[----:B------:R-:W-:Y:S01]  /*2820*/  CS2R R162, SRZ ;  /* 0x0000000000a27805 */ /* 0x000fe2000001ff00 */
[----:B------:R-:W-:Y:S01]  /*2830*/  @!P1 IMAD.WIDE.U32 R10, R10, UR24, R8 ;  /* 0x000000180a0a9c25 */ /* 0x000fe2000f8e0008 */
[----:B------:R-:W-:-:S02]  /*2840*/  @!P2 LEA.HI.X R3, R6, R19, R7, 0x1, P3 ;  /* 0x000000130603a211 */ /* 0x000fc400018f0c07 */
[----:B------:R-:W-:Y:S02]  /*2850*/  CS2R R160, SRZ ;  /* 0x0000000000a07805 */ /* 0x000fe4000001ff00 */
[----:B------:R-:W-:Y:S01]  /*2860*/  CS2R R154, SRZ ;  /* 0x00000000009a7805 */ /* 0x000fe2000001ff00 */
[----:B------:R-:W-:Y:S01]  /*2870*/  @!P2 IMAD R8, R24, UR20, RZ ;  /* 0x000000141808ac24 */ /* 0x000fe2000f8e02ff */
[----:B------:R-:W-:Y:S01]  /*2880*/  CS2R R152, SRZ ;  /* 0x0000000000987805 */ /* 0x000fe2000001ff00 */
[----:B------:R-:W-:Y:S01]  /*2890*/  @!PT LDS RZ, [RZ] ;  /* 0x00000000fffff984 */ /* 0x000fe20000000800 */
[----:B------:R-:W-:Y:S01]  /*28a0*/  @!PT LDS RZ, [RZ] ;  /* 0x00000000fffff984 */ /* 0x000fe20000000800 */
[----:B------:R-:W-:Y:S01]  /*28b0*/  @!PT LDS RZ, [RZ] ;  /* 0x00000000fffff984 */ /* 0x000fe20000000800 */
[----:B------:R-:W-:Y:S01]  /*28c0*/  @!P2 LDGSTS.E.BYPASS.LTC128B.128 [R236+0x18000], desc[UR6][R2.64] ;  /* 0x1800000002ecafae */ /* 0x000fe2000b901d46 */
[----:B------:R-:W-:Y:S01]  /*28d0*/  @!P1 IMAD.IADD R7, R11, 0x1, R17 ;  /* 0x000000010b079824 */ /* 0x000fe200078e0211 */
[----:B------:R-:W-:Y:S01]  /*28e0*/  CS2R R150, SRZ ;  /* 0x0000000000967805 */ /* 0x000fe2000001ff00 */
[C---:B------:R-:W-:Y:S01]  /*28f0*/  @!P2 IMAD R6, R249.reuse, UR21, R8 ;  /* 0x00000015f906ac24 */ /* 0x040fe2000f8e0208 */
[----:B------:R-:W-:Y:S01]  /*2900*/  @!P2 LDGSTS.E.BYPASS.LTC128B.128 [R236+0x1a000], desc[UR6][R2.64+0x80] ;  /* 0x1a00008002ecafae */ /* 0x000fe2000b901d46 */
[----:B------:R-:W-:Y:S01]  /*2910*/  @!P2 IMAD.WIDE.U32 R8, R249, UR20, R4 ;  /* 0x00000014f908ac25 */ /* 0x000fe2000f8e0004 */
[----:B------:R-:W-:-:S02]  /*2920*/  CS2R R148, SRZ ;  /* 0x0000000000947805 */ /* 0x000fc4000001ff00 */
[----:B------:R-:W-:Y:S01]  /*2930*/  CS2R R142, SRZ ;  /* 0x00000000008e7805 */ /* 0x000fe2000001ff00 */
[----:B------:R-:W-:Y:S01]  /*2940*/  @!P2 LDGSTS.E.BYPASS.LTC128B.128 [R236+0x1c000], desc[UR6][R2.64+0x100] ;  /* 0x1c00010002ecafae */ /* 0x000fe2000b901d46 */
[----:B------:R-:W-:Y:S01]  /*2950*/  @!P2 IMAD.IADD R5, R9, 0x1, R6 ;  /* 0x000000010905a824 */ /* 0x000fe200078e0206 */
[----:B---3--:R-:W-:Y:S01]  /*2960*/  @!P1 LEA R6, P4, R10, R20, 0x1 ;  /* 0x000000140a069211 */ /* 0x008fe200078808ff */
[----:B------:R-:W-:Y:S01]  /*2970*/  IMAD.SHL.U32 R247, R0, 0x4, RZ ;  /* 0x0000000400f77824 */ /* 0x000fe200078e00ff */
[----:B------:R2:W-:Y:S01]  /*2980*/  @!P2 LDGSTS.E.BYPASS.LTC128B.128 [R236+0x1e000], desc[UR6][R2.64+0x180] ;  /* 0x1e00018002ecafae */ /* 0x0005e2000b901d46 */
[----:B----4-:R-:W-:Y:S02]  /*2990*/  @!P2 LEA R4, P3, R8, R22, 0x1 ;  /* 0x000000160804a211 */ /* 0x010fe400078608ff */
[----:B------:R-:W-:Y:S02]  /*29a0*/  CS2R R140, SRZ ;  /* 0x00000000008c7805 */ /* 0x000fe4000001ff00 */
[----:B------:R-:W-:Y:S01]  /*29b0*/  @!P1 LEA.HI.X R7, R10, R21, R7, 0x1, P4 ;  /* 0x000000150a079211 */ /* 0x000fe200020f0c07 */
[----:B------:R3:W-:Y:S01]  /*29c0*/  @P1 STS.128 [R236+0x19000], RZ ;  /* 0x019000ffec001388 */ /* 0x0007e20000000c00 */
[----:B------:R-:W-:-:S02]  /*29d0*/  ISETP.GE.AND P4, PT, R0, UR13, PT ;  /* 0x0000000d00007c0c */ /* 0x000fc4000bf86270 */
[----:B------:R-:W-:Y:S02]  /*29e0*/  CS2R R146, SRZ ;  /* 0x0000000000927805 */ /* 0x000fe4000001ff00 */
[----:B------:R-:W-:Y:S01]  /*29f0*/  @!P2 LEA.HI.X R5, R8, R23, R5, 0x1, P3 ;  /* 0x000000170805a211 */ /* 0x000fe200018f0c05 */
        /* <DEDUP_REMOVED lines=22> */
[----:B--2---:R-:W-:Y:S01]  /*2b60*/  SHF.R.S32.HI R2, RZ, 0x1f, R0 ;  /* 0x0000001fff027819 */ /* 0x004fe20000011400 */
[----:B------:R-:W-:Y:S01]  /*2b70*/  @!P1 LDGSTS.E.BYPASS.LTC128B.128 [R236+0x1d000], desc[UR6][R6.64+0x100] ;  /* 0x1d00010006ec9fae */ /* 0x000fe2000b901d46 */
[----:B------:R-:W-:-:S02]  /*2b80*/  CS2R R60, SRZ ;  /* 0x00000000003c7805 */ /* 0x000fc4000001ff00 */
[----:B------:R-:W-:Y:S02]  /*2b90*/  CS2R R66, SRZ ;  /* 0x0000000000427805 */ /* 0x000fe4000001ff00 */
[----:B------:R-:W-:Y:S01]  /*2ba0*/  SHF.L.U64.HI R248, R0, 0x2, R2 ;  /* 0x0000000200f87819 */ /* 0x000fe20000010202 */
[----:B------:R-:W-:Y:S01]  /*2bb0*/  @!P1 IMAD.IADD R0, R13, 0x1, R16 ;  /* 0x000000010d009824 */ /* 0x000fe200078e0210 */
[C---:B-1----:R-:W-:Y:S01]  /*2bc0*/  @!P1 LEA R2, P3, R12.reuse, R14, 0x1 ;  /* 0x0000000e0c029211 */ /* 0x042fe200078608ff */
[----:B------:R1:W-:Y:S01]  /*2bd0*/  @!P1 LDGSTS.E.BYPASS.LTC128B.128 [R236+0x1f000], desc[UR6][R6.64+0x180] ;  /* 0x1f00018006ec9fae */ /* 0x0003e2000b901d46 */
[----:B------:R-:W-:Y:S02]  /*2be0*/  CS2R R64, SRZ ;  /* 0x0000000000407805 */ /* 0x000fe4000001ff00 */
[----:B------:R-:W-:Y:S02]  /*2bf0*/  CS2R R58, SRZ ;  /* 0x00000000003a7805 */ /* 0x000fe4000001ff00 */
[----:B------:R-:W-:Y:S01]  /*2c00*/  @!P1 LEA.HI.X R3, R12, R15, R0, 0x1, P3 ;  /* 0x0000000f0c039211 */ /* 0x000fe200018f0c00 */
        /* <DEDUP_REMOVED lines=13> */
[----:B------:R-:W-:Y:S02]  /*2ce0*/  LEA.HI R0, R26, R25, RZ, 0x4 ;  /* 0x000000191a007211 */ /* 0x000fe400078f20ff */
        /* <DEDUP_REMOVED lines=8> */
[----:B------:R-:W-:Y:S02]  /*2d70*/  CS2R R34, SRZ ;  /* 0x0000000000227805 */ /* 0x000fe4000001ff00 */
[----:B------:R-:W-:Y:S01]  /*2d80*/  CS2R R32, SRZ ;  /* 0x0000000000207805 */ /* 0x000fe2000001ff00 */
[----:B------:R-:W-:Y:S01]  /*2d90*/  ULDC UR18, c[0x0][0x2dc] ;  /* 0x0000b70000127ab9 */ /* 0x000fe20000000800 */
[----:B------:R-:W-:Y:S01]  /*2da0*/  ULDC UR14, c[0x0][0x2ec] ;  /* 0x0000bb00000e7ab9 */ /* 0x000fe20000000800 */
[----:B-1----:R-:W-:Y:S01]  /*2db0*/  IADD3 R6, P3, R247, UR10, RZ ;  /* 0x0000000af7067c10 */ /* 0x002fe2000ff7e0ff */
[----:B------:R-:W-:Y:S03]  /*2dc0*/  @!P2 LDGSTS.E.BYPASS.LTC128B.128 [R236+0x22000], desc[UR6][R4.64+0x80] ;  /* 0x2200008004ecafae */ /* 0x000fe6000b901d46 */
[----:B------:R-:W-:Y:S01]  /*2dd0*/  IADD3.X R7, R248, UR9, RZ, P3, !PT ;  /* 0x00000009f8077c10 */ /* 0x000fe20009ffe4ff */
        /* <DEDUP_REMOVED lines=13> */
[----:B------:R-:W0:Y:S04]  /*2eb0*/  LDGDEPBAR ;  /* 0x00000000000079af */ /* 0x000e280000000000 */
[----:B------:R3:W5:Y:S04]  /*2ec0*/  @!P4 LDG.E R245, desc[UR6][R6.64] ;  /* 0x0000000606f5c981 */ /* 0x000768000c1e1900 */
[----:B------:R3:W5:Y:S01]  /*2ed0*/  @!P5 LDG.E R246, desc[UR6][R6.64+0x20] ;  /* 0x0000200606f6d981 */ /* 0x000762000c1e1900 */
[----:B------:R-:W-:Y:S01]  /*2ee0*/  LOP3.LUT R0, R0, 0xfffffff0, RZ, 0xc0, !PT ;  /* 0xfffffff000007812 */ /* 0x000fe200078ec0ff */
[----:B------:R-:W-:Y:S01]  /*2ef0*/  UIADD3 UR13, UR27, 0x40, URZ ;  /* 0x000000401b0d7890 */ /* 0x000fe2000fffe03f */
[----:B------:R-:W-:-:S02]  /*2f00*/  CS2R R26, SRZ ;  /* 0x00000000001a7805 */ /* 0x000fc4000001ff00 */
[----:B------:R-:W-:Y:S02]  /*2f10*/  CS2R R22, SRZ ;  /* 0x0000000000167805 */ /* 0x000fe4000001ff00 */
[----:B------:R-:W-:Y:S01]  /*2f20*/  CS2R R20, SRZ ;  /* 0x0000000000147805 */ /* 0x000fe2000001ff00 */
[----:B------:R-:W-:Y:S01]  /*2f30*/  IMAD.IADD R0, R25, 0x1, -R0 ;  /* 0x0000000119007824 */ /* 0x000fe200078e0a00 */
[----:B------:R-:W-:Y:S01]  /*2f40*/  CS2R R24, SRZ ;  /* 0x0000000000187805 */ /* 0x000fe2000001ff00 */
[----:B------:R-:W-:-:S03]  /*2f50*/  UISETP.GE.AND UP0, UPT, UR13, UR5, UPT ;  /* 0x000000050d00728c */ /* 0x000fc6000bf06270 */
[----:B-1----:R-:W-:-:S04]  /*2f60*/  SHF.R.S32.HI R2, RZ, 0x1f, R0 ;  /* 0x0000001fff027819 */ /* 0x002fc80000011400 */
        /* <DEDUP_REMOVED lines=12> */
[----:B------:R-:W-:Y:S01]  /*3030*/  IMAD.IADD R228, R226, 0x1, R224 ;  /* 0x00000001e2e47824 */ /* 0x000fe200078e02e0 */
[----:B------:R-:W-:Y:S01]  /*3040*/  LEA R221, R0, UR4, 0x1 ;  /* 0x0000000400dd7c11 */ /* 0x000fe2000f8e08ff */
[----:B---3--:R-:W-:-:S07]  /*3050*/  IMAD.IADD R229, R224, 0x1, R227 ;  /* 0x00000001e0e57824 */ /* 0x008fce00078e02e3 */
.L_x_764:
[----:B------:R-:W0:Y:S01]  /*3060*/  LDGDEPBAR ;  /* 0x00000000000079af */ /* 0x000e220000000000 */
[----:B------:R-:W-:Y:S01]  /*3070*/  IMAD.IADD R3, R221, 0x1, R225 ;  /* 0x00000001dd037824 */ /* 0x000fe200078e02e1 */
[----:B-----5:R-:W-:Y:S01]  /*3080*/  FSETP.NEU.FTZ.AND P3, PT, R245, -INF , PT ;  /* 0xff800000f500780b */ /* 0x020fe20003f7d000 */
[--C-:B------:R-:W-:Y:S01]  /*3090*/  IMAD.IADD R2, R221, 0x1, R224.reuse ;  /* 0x00000001dd027824 */ /* 0x100fe200078e02e0 */
[----:B------:R-:W2:Y:S01]  /*30a0*/  LDL R116, [R1] ;  /* 0x0000000001747983 */ /* 0x000ea20000100800 */
[----:B------:R-:W-:Y:S01]  /*30b0*/  IMAD.IADD R0, R3, 0x1, R224 ;  /* 0x0000000103007824 */ /* 0x000fe200078e02e0 */
[----:B------:R-:W-:Y:S01]  /*30c0*/  PLOP3.LUT P1, PT, PT, PT, UP0, 0x80, 0x0 ;  /* 0x000000000000781c */ /* 0x000fe20003f2f008 */
[----:B------:R-:W-:Y:S01]  /*30d0*/  UISETP.GE.AND UP3, UPT, UR8, 0x1, UPT ;  /* 0x000000010800788c */ /* 0x000fe2000bf66270 */
[----:B------:R-:W-:Y:S02]  /*30e0*/  PLOP3.LUT P5, PT, PT, PT, UP0, 0x80, 0x0 ;  /* 0x000000000000781c */ /* 0x000fe40003faf008 */
[----:B------:R-:W-:Y:S02]  /*30f0*/  PLOP3.LUT P0, PT, PT, PT, UP0, 0x80, 0x0 ;  /* 0x000000000000781c */ /* 0x000fe40003f0f008 */
[----:B------:R-:W-:Y:S02]  /*3100*/  PLOP3.LUT P2, PT, PT, PT, UP0, 0x80, 0x0 ;  /* 0x000000000000781c */ /* 0x000fe40003f4f008 */
[----:B------:R-:W-:Y:S02]  /*3110*/  PLOP3.LUT P6, PT, PT, PT, UP0, 0x80, 0x0 ;  /* 0x000000000000781c */ /* 0x000fe40003fcf008 */
[----:B------:R-:W-:Y:S01]  /*3120*/  PLOP3.LUT P4, PT, PT, PT, UP0, 0x80, 0x0 ;  /* 0x000000000000781c */ /* 0x000fe20003f8f008 */
[----:B------:R-:W-:Y:S04]  /*3130*/  DEPBAR.LE SB0, 0x0 ;  /* 0x000080000000791a */ /* 0x000fe80000000000 */
[----:B------:R-:W-:Y:S06]  /*3140*/  BAR.SYNC.DEFER_BLOCKING 0x0 ;  /* 0x0000000000007b1d */ /* 0x000fec0000010000 */
[----:B------:R-:W-:Y:S04]  /*3150*/  LDSM.16.M88.4 R16, [R221] ;  /* 0x00000000dd10783b */ /* 0x000fe80000000200 */
[----:B------:R-:W1:Y:S04]  /*3160*/  LDSM.16.M88.4 R8, [R218+UR4+0x18000] ;  /* 0x01800004da08783b */ /* 0x000e680008000200 */
[----:B------:R-:W3:Y:S04]  /*3170*/  LDSM.16.M88.4 R84, [R218+UR4+0x18800] ;  /* 0x01880004da54783b */ /* 0x000ee80008000200 */
[----:B------:R-:W-:Y:S04]  /*3180*/  LDSM.16.M88.4 R88, [R3] ;  /* 0x000000000358783b */ /* 0x000fe80000000200 */
[----:B------:R-:W4:Y:S04]  /*3190*/  LDSM.16.M88.4 R92, [R217] ;  /* 0x00000000d95c783b */ /* 0x000f280000000200 */
[----:B------:R-:W4:Y:S04]  /*31a0*/  LDSM.16.M88.4 R96, [R217+0x800] ;  /* 0x00080000d960783b */ /* 0x000f280000000200 */
[----:B------:R-:W-:Y:S04]  /*31b0*/  LDSM.16.M88.4 R100, [R2] ;  /* 0x000000000264783b */ /* 0x000fe80000000200 */
[----:B------:R-:W4:Y:S04]  /*31c0*/  LDSM.16.M88.4 R104, [R220] ;  /* 0x00000000dc68783b */ /* 0x000f280000000200 */
[----:B------:R-:W-:Y:S04]  /*31d0*/  LDSM.16.M88.4 R108, [R0] ;  /* 0x00000000006c783b */ /* 0x000fe80000000200 */
[----:B------:R-:W-:Y:S01]  /*31e0*/  LDSM.16.M88.4 R112, [R219] ;  /* 0x00000000db70783b */ /* 0x000fe20000000200 */
[C---:B-1----:R-:W-:Y:S06]  /*31f0*/  HMMA.16816.F32 R4, R16.reuse, R8, RZ ;  /* 0x000000081004723c */ /* 0x042fec00000018ff */
[C---:B------:R-:W-:Y:S06]  /*3200*/  HMMA.16816.F32 R8, R16.reuse, R10, RZ ;  /* 0x0000000a1008723c */ /* 0x040fec00000018ff */
[C---:B---3--:R-:W-:Y:S06]  /*3210*/  HMMA.16816.F32 R12, R16.reuse, R84, RZ ;  /* 0x00000054100c723c */ /* 0x048fec00000018ff */
[----:B------:R-:W-:Y:S01]  /*3220*/  HMMA.16816.F32 R16, R16, R86, RZ ;  /* 0x000000561010723c */ /* 0x000fe200000018ff */
[----:B------:R-:W1:Y:S05]  /*3230*/  LDSM.16.M88.4 R84, [R220+0x800] ;  /* 0x00080000dc54783b */ /* 0x000e6a0000000200 */
[C---:B----4-:R-:W-:Y:S06]  /*3240*/  HMMA.16816.F32 R4, R88.reuse, R92, R4 ;  /* 0x0000005c5804723c */ /* 0x050fec0000001804 */
[C---:B------:R-:W-:Y:S01]  /*3250*/  HMMA.16816.F32 R8, R88.reuse, R94, R8 ;  /* 0x0000005e5808723c */ /* 0x040fe20000001808 */
[----:B------:R-:W-:Y:S05]  /*3260*/  LDSM.16.M88.4 R92, [R221+0x2000] ;  /* 0x00200000dd5c783b */ /* 0x000fea0000000200 */
[C---:B------:R-:W-:Y:S06]  /*3270*/  HMMA.16816.F32 R12, R88.reuse, R96, R12 ;  /* 0x00000060580c723c */ /* 0x040fec000000180c */
[----:B------:R-:W-:Y:S01]  /*3280*/  HMMA.16816.F32 R16, R88, R98, R16 ;  /* 0x000000625810723c */ /* 0x000fe20000001810 */
[----:B------:R-:W3:Y:S04]  /*3290*/  LDSM.16.M88.4 R88, [R219+0x800] ;  /* 0x00080000db58783b */ /* 0x000ee80000000200 */
[----:B------:R-:W4:Y:S01]  /*32a0*/  LDSM.16.M88.4 R96, [R218+UR4+0x1a000] ;  /* 0x01a00004da60783b */ /* 0x000f220008000200 */
[C---:B------:R-:W-:Y:S06]  /*32b0*/  HMMA.16816.F32 R4, R100.reuse, R104, R4 ;  /* 0x000000686404723c */ /* 0x040fec0000001804 */
[C---:B------:R-:W-:Y:S01]  /*32c0*/  HMMA.16816.F32 R8, R100.reuse, R106, R8 ;  /* 0x0000006a6408723c */ /* 0x040fe20000001808 */
[----:B------:R-:W-:Y:S05]  /*32d0*/  LDSM.16.M88.4 R104, [R217+0x2000] ;  /* 0x00200000d968783b */ /* 0x000fea0000000200 */
[C---:B-1----:R-:W-:Y:S06]  /*32e0*/  HMMA.16816.F32 R12, R100.reuse, R84, R12 ;  /* 0x00000054640c723c */ /* 0x042fec000000180c */
[----:B------:R-:W-:Y:S01]  /*32f0*/  HMMA.16816.F32 R16, R100, R86, R16 ;  /* 0x000000566410723c */ /* 0x000fe20000001810 */
[----:B------:R-:W1:Y:S04]  /*3300*/  LDSM.16.M88.4 R84, [R218+UR4+0x1a800] ;  /* 0x01a80004da54783b */ /* 0x000e680008000200 */
[----:B------:R-:W1:Y:S01]  /*3310*/  LDSM.16.M88.4 R100, [R3+0x2000] ;  /* 0x002000000364783b */ /* 0x000e620000000200 */
[C---:B------:R-:W-:Y:S06]  /*3320*/  HMMA.16816.F32 R4, R108.reuse, R112, R4 ;  /* 0x000000706c04723c */ /* 0x040fec0000001804 */
[C---:B------:R-:W-:Y:S01]  /*3330*/  HMMA.16816.F32 R8, R108.reuse, R114, R8 ;  /* 0x000000726c08723c */ /* 0x040fe20000001808 */
[----:B------:R-:W-:Y:S05]  /*3340*/  LDSM.16.M88.4 R112, [R220+0x2000] ;  /* 0x00200000dc70783b */ /* 0x000fea0000000200 */
[C---:B---3--:R-:W-:Y:S06]  /*3350*/  HMMA.16816.F32 R12, R108.reuse, R88, R12 ;  /* 0x000000586c0c723c */ /* 0x048fec000000180c */
[----:B------:R-:W-:Y:S01]  /*3360*/  HMMA.16816.F32 R16, R108, R90, R16 ;  /* 0x0000005a6c10723c */ /* 0x000fe20000001810 */
[----:B------:R-:W3:Y:S04]  /*3370*/  LDSM.16.M88.4 R88, [R217+0x2800] ;  /* 0x00280000d958783b */ /* 0x000ee80000000200 */
        /* <DEDUP_REMOVED lines=11> */
[C---:B---3--:R-:W-:Y:S06]  /*3430*/  HMMA.16816.F32 R12, R100.reuse, R88, R12 ;  /* 0x00000058640c723c */ /* 0x048fec000000180c */
[----:B------:R-:W-:Y:S01]  /*3440*/  HMMA.16816.F32 R16, R100, R90, R16 ;  /* 0x0000005a6410723c */ /* 0x000fe20000001810 */
[----:B------:R-:W3:Y:S04]  /*3450*/  LDSM.16.M88.4 R88, [R219+0x2800] ;  /* 0x00280000db58783b */ /* 0x000ee80000000200 */
[----:B------:R-:W3:Y:S01]  /*3460*/  LDSM.16.M88.4 R100, [R221+0x4000] ;  /* 0x00400000dd64783b */ /* 0x000ee20000000200 */
[C---:B------:R-:W-:Y:S06]  /*3470*/  HMMA.16816.F32 R4, R108.reuse, R112, R4 ;  /* 0x000000706c04723c */ /* 0x040fec0000001804 */
[C---:B------:R-:W-:Y:S01]  /*3480*/  HMMA.16816.F32 R8, R108.reuse, R114, R8 ;  /* 0x000000726c08723c */ /* 0x040fe20000001808 */
[----:B------:R-:W-:Y:S05]  /*3490*/  LDSM.16.M88.4 R112, [R217+0x4000] ;  /* 0x00400000d970783b */ /* 0x000fea0000000200 */
[C---:B-1----:R-:W-:Y:S06]  /*34a0*/  HMMA.16816.F32 R12, R108.reuse, R84, R12 ;  /* 0x000000546c0c723c */ /* 0x042fec000000180c */
[----:B------:R-:W-:Y:S01]  /*34b0*/  HMMA.16816.F32 R16, R108, R86, R16 ;  /* 0x000000566c10723c */ /* 0x000fe20000001810 */
[----:B------:R-:W1:Y:S04]  /*34c0*/  LDSM.16.M88.4 R84, [R218+UR4+0x1c800] ;  /* 0x01c80004da54783b */ /* 0x000e680008000200 */
[----:B------:R-:W1:Y:S01]  /*34d0*/  LDSM.16.M88.4 R108, [R3+0x4000] ;  /* 0x00400000036c783b */ /* 0x000e620000000200 */
[C---:B----4-:R-:W-:Y:S06]  /*34e0*/  HMMA.16816.F32 R4, R92.reuse, R96, R4 ;  /* 0x000000605c04723c */ /* 0x050fec0000001804 */
[C---:B------:R-:W-:Y:S01]  /*34f0*/  HMMA.16816.F32 R8, R92.reuse, R98, R8 ;  /* 0x000000625c08723c */ /* 0x040fe20000001808 */
[----:B------:R-:W-:Y:S05]  /*3500*/  LDSM.16.M88.4 R96, [R220+0x4000] ;  /* 0x00400000dc60783b */ /* 0x000fea0000000200 */
[C---:B---3--:R-:W-:Y:S06]  /*3510*/  HMMA.16816.F32 R12, R92.reuse, R88, R12 ;  /* 0x000000585c0c723c */ /* 0x048fec000000180c */
[----:B------:R-:W-:Y:S01]  /*3520*/  HMMA.16816.F32 R16, R92, R90, R16 ;  /* 0x0000005a5c10723c */ /* 0x000fe20000001810 */
[----:B------:R-:W3:Y:S04]  /*3530*/  LDSM.16.M88.4 R88, [R217+0x4800] ;  /* 0x00480000d958783b */ /* 0x000ee80000000200 */
[----:B------:R-:W4:Y:S01]  /*3540*/  LDSM.16.M88.4 R92, [R2+0x4000] ;  /* 0x00400000025c783b */ /* 0x000f220000000200 */
[C---:B------:R-:W-:Y:S06]  /*3550*/  HMMA.16816.F32 R4, R100.reuse, R104, R4 ;  /* 0x000000686404723c */ /* 0x040fec0000001804 */
[C---:B------:R-:W-:Y:S01]  /*3560*/  HMMA.16816.F32 R8, R100.reuse, R106, R8 ;  /* 0x0000006a6408723c */ /* 0x040fe20000001808 */
[----:B------:R-:W-:Y:S05]  /*3570*/  LDSM.16.M88.4 R104, [R219+0x4000] ;  /* 0x00400000db68783b */ /* 0x000fea0000000200 */
[C---:B-1----:R-:W-:Y:S06]  /*3580*/  HMMA.16816.F32 R12, R100.reuse, R84, R12 ;  /* 0x00000054640c723c */ /* 0x042fec000000180c */
[----:B------:R-:W-:Y:S01]  /*3590*/  HMMA.16816.F32 R16, R100, R86, R16 ;  /* 0x000000566410723c */ /* 0x000fe20000001810 */
[----:B------:R-:W1:Y:S04]  /*35a0*/  LDSM.16.M88.4 R84, [R220+0x4800] ;  /* 0x00480000dc54783b */ /* 0x000e680000000200 */
[----:B------:R-:W2:Y:S01]  /*35b0*/  LDSM.16.M88.4 R100, [R0+0x4000] ;  /* 0x004000000064783b */ /* 0x000ea20000000200 */
[C---:B------:R-:W-:Y:S06]  /*35c0*/  HMMA.16816.F32 R4, R108.reuse, R112, R4 ;  /* 0x000000706c04723c */ /* 0x040fec0000001804 */
[C---:B------:R-:W-:Y:S01]  /*35d0*/  HMMA.16816.F32 R8, R108.reuse, R114, R8 ;  /* 0x000000726c08723c */ /* 0x040fe20000001808 */
[----:B------:R-:W-:Y:S05]  /*35e0*/  LDSM.16.M88.4 R112, [R218+UR4+0x1e000] ;  /* 0x01e00004da70783b */ /* 0x000fea0008000200 */
        /* <DEDUP_REMOVED lines=9> */
[----:B------:R-:W1:Y:S04]  /*3680*/  LDSM.16.M88.4 R84, [R218+UR4+0x1e800] ;  /* 0x01e80004da54783b */ /* 0x000e680008000200 */
[----:B------:R4:W1:Y:S01]  /*3690*/  LDSM.16.M88.4 R92, [R3+0x6000] ;  /* 0x00600000035c783b */ /* 0x0008620000000200 */
[C---:B--2---:R-:W-:Y:S06]  /*36a0*/  HMMA.16816.F32 R4, R100.reuse, R104, R4 ;  /* 0x000000686404723c */ /* 0x044fec0000001804 */
[C---:B------:R-:W-:Y:S01]  /*36b0*/  HMMA.16816.F32 R8, R100.reuse, R106, R8 ;  /* 0x0000006a6408723c */ /* 0x040fe20000001808 */
[----:B------:R-:W-:Y:S05]  /*36c0*/  LDSM.16.M88.4 R104, [R220+0x6000] ;  /* 0x00600000dc68783b */ /* 0x000fea0000000200 */
[C---:B---3--:R-:W-:Y:S06]  /*36d0*/  HMMA.16816.F32 R12, R100.reuse, R88, R12 ;  /* 0x00000058640c723c */ /* 0x048fec000000180c */
[----:B------:R-:W-:Y:S01]  /*36e0*/  HMMA.16816.F32 R16, R100, R90, R16 ;  /* 0x0000005a6410723c */ /* 0x000fe20000001810 */
[----:B------:R-:W2:Y:S04]  /*36f0*/  LDSM.16.M88.4 R88, [R217+0x6800] ;  /* 0x00680000d958783b */ /* 0x000ea80000000200 */
[----:B------:R3:W2:Y:S01]  /*3700*/  LDSM.16.M88.4 R100, [R2+0x6000] ;  /* 0x006000000264783b */ /* 0x0006a20000000200 */
[C---:B------:R-:W-:Y:S01]  /*3710*/  HMMA.16816.F32 R4, R108.reuse, R112, R4 ;  /* 0x000000706c04723c */ /* 0x040fe20000001804 */
[----:B----4-:R-:W-:Y:S04]  /*3720*/  IMAD.U32 R3, RZ, RZ, UR22 ;  /* 0x00000016ff037e24 */ /* 0x010fe8000f8e00ff */
[----:B------:R-:W-:Y:S01]  /*3730*/  @P1 IMAD R3, R3, 0x40, R116 ;  /* 0x0000004003031824 */ /* 0x000fe200078e0274 */
[C---:B------:R-:W-:Y:S01]  /*3740*/  HMMA.16816.F32 R8, R108.reuse, R114, R8 ;  /* 0x000000726c08723c */ /* 0x040fe20000001808 */
[----:B------:R-:W-:Y:S01]  /*3750*/  LDSM.16.M88.4 R112, [R219+0x6000] ;  /* 0x00600000db70783b */ /* 0x000fe20000000200 */
[----:B------:R-:W-:Y:S02]  /*3760*/  PLOP3.LUT P1, PT, PT, PT, UP0, 0x80, 0x0 ;  /* 0x000000000000781c */ /* 0x000fe40003f2f008 */
[----:B------:R-:W-:Y:S02]  /*3770*/  @P5 ISETP.GE.AND P5, PT, R3, UR5, PT ;  /* 0x0000000503005c0c */ /* 0x000fe4000bfa6270 */
[C---:B-1----:R-:W-:Y:S06]  /*3780*/  HMMA.16816.F32 R12, R108.reuse, R84, R12 ;  /* 0x000000546c0c723c */ /* 0x042fec000000180c */
[----:B------:R-:W-:Y:S01]  /*3790*/  HMMA.16816.F32 R16, R108, R86, R16 ;  /* 0x000000566c10723c */ /* 0x000fe20000001810 */
[----:B------:R-:W1:Y:S04]  /*37a0*/  LDSM.16.M88.4 R84, [R220+0x6800] ;  /* 0x00680000dc54783b */ /* 0x000e680000000200 */
[----:B------:R4:W1:Y:S01]  /*37b0*/  LDSM.16.M88.4 R108, [R0+0x6000] ;  /* 0x00600000006c783b */ /* 0x0008620000000200 */
[C---:B------:R-:W-:Y:S05]  /*37c0*/  HMMA.16816.F32 R4, R92.reuse, R96, R4 ;  /* 0x000000605c04723c */ /* 0x040fea0000001804 */
[----:B---3--:R-:W-:Y:S01]  /*37d0*/  FMUL.FTZ R2, R245, 1.4426950216293334961 ;  /* 0x3fb8aa3bf5027820 */ /* 0x008fe20000410000 */
[C---:B------:R-:W-:Y:S05]  /*37e0*/  HMMA.16816.F32 R8, R92.reuse, R98, R8 ;  /* 0x000000625c08723c */ /* 0x040fea0000001808 */
[----:B------:R-:W-:Y:S01]  /*37f0*/  FSEL R2, R2, RZ, P3 ;  /* 0x000000ff02027208 */ /* 0x000fe20001800000 */
[C---:B--2---:R-:W-:Y:S01]  /*3800*/  HMMA.16816.F32 R12, R92.reuse, R88, R12 ;  /* 0x000000585c0c723c */ /* 0x044fe2000000180c */
[----:B------:R-:W-:Y:S05]  /*3810*/  PLOP3.LUT P3, PT, PT, PT, UP0, 0x80, 0x0 ;  /* 0x000000000000781c */ /* 0x000fea0003f6f008 */
[----:B------:R-:W-:Y:S05]  /*3820*/  HMMA.16816.F32 R16, R92, R90, R16 ;  /* 0x0000005a5c10723c */ /* 0x000fea0000001810 */
[----:B----4-:R-:W-:Y:S01]  /*3830*/  @P2 VIADD R0, R3, 0x1 ;  /* 0x0000000103002836 */ /* 0x010fe20000000000 */
[C---:B------:R-:W-:Y:S05]  /*3840*/  HMMA.16816.F32 R4, R100.reuse, R104, R4 ;  /* 0x000000686404723c */ /* 0x040fea0000001804 */
[----:B------:R-:W-:Y:S01]  /*3850*/  FSETP.NEU.FTZ.AND P2, PT, R246, -INF , PT ;  /* 0xff800000f600780b */ /* 0x000fe20003f5d000 */
        /* <DEDUP_REMOVED lines=234> */
[----:B------:R-:W-:Y:S04]  /*4700*/  FADD.FTZ R2, -R113, R4 ;  /* 0x0000000471027221 */ /* 0x000fe80000010100 */
[----:B------:R-:W-:Y:S01]  /*4710*/  FMUL.FTZ R2, R127, R2 ;  /* 0x000000027f027220 */ /* 0x000fe20000410000 */
[C---:B------:R-:W-:Y:S01]  /*4720*/  FADD.FTZ R5, -R113.reuse, R8 ;  /* 0x0000000871057221 */ /* 0x040fe20000010100 */
[----:B------:R-:W-:Y:S01]  /*4730*/  FADD.FTZ R8, -R113, R9 ;  /* 0x0000000971087221 */ /* 0x000fe20000010100 */
[----:B------:R-:W-:Y:S01]  /*4740*/  FMUL.FTZ R0, R126, R0 ;  /* 0x000000007e007220 */ /* 0x000fe20000410000 */
[----:B------:R-:W-:Y:S01]  /*4750*/  FADD.FTZ R9, -R114, R6 ;  /* 0x0000000672097221 */ /* 0x000fe20000010100 */
[----:B------:R-:W-:Y:S01]  /*4760*/  FMUL.FTZ R5, R124, R5 ;  /* 0x000000057c057220 */ /* 0x000fe20000410000 */
[----:B------:R-:W-:Y:S01]  /*4770*/  FMUL.FTZ R8, R123, R8 ;  /* 0x000000087b087220 */ /* 0x000fe20000410000 */
[C---:B------:R-:W-:Y:S01]  /*4780*/  FADD.FTZ R3, -R113.reuse, R12 ;  /* 0x0000000c71037221 */ /* 0x040fe20000010100 */
[----:B------:R-:W-:Y:S01]  /*4790*/  F2FP.F16.F32.PACK_AB R0, R0, R2 ;  /* 0x000000020000723e */ /* 0x000fe200000000ff */
[----:B------:R-:W-:Y:S01]  /*47a0*/  FADD.FTZ R4, -R113, R13 ;  /* 0x0000000d71047221 */ /* 0x000fe20000010100 */
[----:B------:R-:W-:Y:S01]  /*47b0*/  FADD.FTZ R10, -R114, R10 ;  /* 0x0000000a720a7221 */ /* 0x000fe20000010100 */
[----:B------:R-:W-:Y:S01]  /*47c0*/  F2FP.F16.F32.PACK_AB R8, R8, R5 ;  /* 0x000000050808723e */ /* 0x000fe200000000ff */
[----:B------:R-:W-:Y:S01]  /*47d0*/  FADD.FTZ R5, -R114, R7 ;  /* 0x0000000772057221 */ /* 0x000fe20000010100 */
[----:B------:R-:W-:Y:S01]  /*47e0*/  FMUL.FTZ R7, R131, R9 ;  /* 0x0000000983077220 */ /* 0x000fe20000410000 */
[C---:B------:R-:W-:Y:S01]  /*47f0*/  FADD.FTZ R2, -R113.reuse, R16 ;  /* 0x0000001071027221 */ /* 0x040fe20000010100 */
[----:B------:R-:W-:Y:S01]  /*4800*/  FADD.FTZ R17, -R113, R17 ;  /* 0x0000001171117221 */ /* 0x000fe20000010100 */
[----:B------:R-:W-:Y:S01]  /*4810*/  FMUL.FTZ R5, R130, R5 ;  /* 0x0000000582057220 */ /* 0x000fe20000410000 */
        /* <DEDUP_REMOVED lines=8> */
[C---:B------:R-:W-:Y:S01]  /*48a0*/  FADD.FTZ R9, -R114.reuse, R14 ;  /* 0x0000000e72097221 */ /* 0x040fe20000010100 */
[C---:B------:R-:W-:Y:S01]  /*48b0*/  FADD.FTZ R7, -R114.reuse, R15 ;  /* 0x0000000f72077221 */ /* 0x040fe20000010100 */
[C---:B------:R-:W-:Y:S01]  /*48c0*/  FADD.FTZ R11, -R114.reuse, R18 ;  /* 0x00000012720b7221 */ /* 0x040fe20000010100 */
[----:B------:R-:W-:Y:S01]  /*48d0*/  FADD.FTZ R10, -R114, R19 ;  /* 0x00000013720a7221 */ /* 0x000fe20000010100 */
[----:B------:R-:W-:Y:S01]  /*48e0*/  F2FP.F16.F32.PACK_AB R4, R4, R3 ;  /* 0x000000030404723e */ /* 0x000fe200000000ff */
[----:B------:R-:W-:Y:S01]  /*48f0*/  FMUL.FTZ R9, R125, R9 ;  /* 0x000000097d097220 */ /* 0x000fe20000410000 */
[----:B------:R-:W-:Y:S01]  /*4900*/  F2FP.F16.F32.PACK_AB R6, R6, R2 ;  /* 0x000000020606723e */ /* 0x000fe200000000ff */
[----:B------:R-:W-:Y:S01]  /*4910*/  FMUL.FTZ R7, R122, R7 ;  /* 0x000000077a077220 */ /* 0x000fe20000410000 */
[----:B------:R-:W-:Y:S01]  /*4920*/  FMUL.FTZ R11, R121, R11 ;  /* 0x0000000b790b7220 */ /* 0x000fe20000410000 */
[----:B------:R-:W-:Y:S01]  /*4930*/  FMUL.FTZ R10, R120, R10 ;  /* 0x0000000a780a7220 */ /* 0x000fe20000410000 */
[----:B------:R-:W-:Y:S06]  /*4940*/  @!P1 BRA `(.L_x_762) ;  /* 0x0000000000689947 */ /* 0x000fec0003800000 */
[----:B------:R-:W1:Y:S01]  /*4950*/  LDC R14, c[0x0][0x240] ;  /* 0x00009000ff0e7b82 */ /* 0x000e620000000800 */
[----:B------:R-:W-:Y:S04]  /*4960*/  ULOP3.LUT UR13, UR8, 0x1, URZ, 0xc0, !UPT ;  /* 0x00000001080d7892 */ /* 0x000fe8000f8ec03f */
[----:B------:R-:W-:Y:S03]  /*4970*/  UISETP.NE.U32.AND UP1, UPT, UR13, 0x1, UPT ;  /* 0x000000010d00788c */ /* 0x000fe6000bf25070 */
[----:B------:R-:W2:Y:S01]  /*4980*/  LDC R15, c[0x0][0x244] ;  /* 0x00009100ff0f7b82 */ /* 0x000ea20000000800 */
[----:B------:R-:W-:Y:S06]  /*4990*/  USEL UR13, UR58, 0x8000, !UP1 ;  /* 0x000080003a0d7887 */ /* 0x000fec000c800000 */
[----:B------:R-:W-:Y:S01]  /*49a0*/  VIADD R235, R235, UR13 ;  /* 0x0000000debeb7c36 */ /* 0x000fe20008000000 */
[----:B------:R-:W-:Y:S01]  /*49b0*/  IADD3 R221, R221, UR13, RZ ;  /* 0x0000000ddddd7c10 */ /* 0x000fe2000fffe0ff */
[----:B-1----:R-:W-:Y:S05]  /*49c0*/  IMAD.U32 R2, R14, -0x40, RZ ;  /* 0xffffffc00e027824 */ /* 0x002fea00078e00ff */
[C---:B------:R-:W-:Y:S04]  /*49d0*/  LEA R3, P0, R2.reuse, R238, 0x1 ;  /* 0x000000ee02037211 */ /* 0x040fe800078008ff */
[----:B------:R-:W-:Y:S01]  /*49e0*/  LEA.HI.X.SX32 R2, R2, R239, 0x1, P0 ;  /* 0x000000ef02027211 */ /* 0x000fe200000f0eff */
[----:B------:R-:W-:Y:S03]  /*49f0*/  IMAD.MOV.U32 R238, RZ, RZ, R3 ;  /* 0x000000ffffee7224 */ /* 0x000fe600078e0003 */
[----:B------:R-:W-:Y:S02]  /*4a00*/  MOV R239, R2 ;  /* 0x0000000200ef7202 */ /* 0x000fe40000000f00 */
[C---:B------:R-:W-:Y:S03]  /*4a10*/  LEA R2, P0, R14.reuse, R238, 0x6 ;  /* 0x000000ee0e027211 */ /* 0x040fe600078030ff */
        /* <DEDUP_REMOVED lines=13> */
.L_x_762:
[----:B------:R2:W-:Y:S01]  /*4af0*/  STS [R237+0x28000], R0 ;  /* 0x02800000ed007388 */ /* 0x0005e20000000800 */
[----:B-1----:R-:W-:Y:S01]  /*4b00*/  F2FP.F16.F32.PACK_AB R2, R12, R13 ;  /* 0x0000000d0c02723e */ /* 0x002fe200000000ff */
[----:B------:R-:W-:Y:S01]  /*4b10*/  IMAD R234, R252, UR18, RZ ;  /* 0x00000012fcea7c24 */ /* 0x000fe2000f8e02ff */
[----:B------:R-:W-:Y:S02]  /*4b20*/  F2FP.F16.F32.PACK_AB R3, R10, R11 ;  /* 0x0000000b0a03723e */ /* 0x000fe400000000ff */
[----:B------:R-:W-:Y:S01]  /*4b30*/  STS [R237+0x28400], R5 ;  /* 0x02840005ed007388 */ /* 0x000fe20000000800 */
[----:B------:R-:W-:Y:S04]  /*4b40*/  LEA R212, R231, UR4, 0x1 ;  /* 0x00000004e7d47c11 */ /* 0x000fe8000f8e08ff */
[----:B------:R-:W-:Y:S05]  /*4b50*/  STS [R244+0x28000], R8 ;  /* 0x02800008f4007388 */ /* 0x000fea0000000800 */
[----:B------:R-:W-:Y:S05]  /*4b60*/  STS [R244+0x28400], R2 ;  /* 0x02840002f4007388 */ /* 0x000fea0000000800 */
[----:B------:R-:W-:Y:S01]  /*4b70*/  STS [R242+0x28000], R4 ;  /* 0x02800004f2007388 */ /* 0x000fe20000000800 */
[----:B--2---:R-:W-:Y:S05]  /*4b80*/  F2FP.F16.F32.PACK_AB R0, R7, R9 ;  /* 0x000000090700723e */ /* 0x004fea00000000ff */
[----:B------:R1:W-:Y:S05]  /*4b90*/  STS [R242+0x28400], R0 ;  /* 0x02840000f2007388 */ /* 0x0003ea0000000800 */
[----:B------:R-:W-:Y:S05]  /*4ba0*/  STS [R243+0x28000], R6 ;  /* 0x02800006f3007388 */ /* 0x000fea0000000800 */
[----:B------:R-:W-:Y:S01]  /*4bb0*/  STS [R243+0x28400], R3 ;  /* 0x02840003f3007388 */ /* 0x000fe20000000800 */
[----:B------:R-:W-:Y:S01]  /*4bc0*/  BAR.SYNC.DEFER_BLOCKING 0x0 ;  /* 0x0000000000007b1d */ /* 0x000fe20000010000 */
[----:B-1----:R-:W-:Y:S05]  /*4bd0*/  IMAD.U32 R0, R234, -0x40, RZ ;  /* 0xffffffc0ea007824 */ /* 0x002fea00078e00ff */
[C---:B------:R-:W-:Y:S04]  /*4be0*/  LEA R232, P0, R0.reuse, R232, 0x2 ;  /* 0x000000e800e87211 */ /* 0x040fe800078010ff */
        /* <DEDUP_REMOVED lines=114> */
.L_x_763:
[----:B------:R-:W-:Y:S01]  /*5310*/  LDSM.16.M88.4 R128, [R226] ;  /* 0x00000000e280783b */ /* 0x000fe20000000200 */
[----:B-1----:R-:W-:Y:S01]  /*5320*/  @P1 IADD3 R2, P0, R247, UR10, RZ ;  /* 0x0000000af7021c10 */ /* 0x002fe2000ff1e0ff */
[----:B------:R-:W-:Y:S01]  /*5330*/  IMAD R0, R234, 0x18, RZ ;  /* 0x00000018ea007824 */ /* 0x000fe200078e02ff */
[----:B------:R-:W-:Y:S01]  /*5340*/  ULOP3.LUT UR13, UR8, 0x1, URZ, 0xc0, !UPT ;  /* 0x00000001080d7892 */ /* 0x000fe2000f8ec03f */
[----:B------:R-:W1:Y:S01]  /*5350*/  LDSM.16.MT88.4 R16, [R212+0x18000] ;  /* 0x01800000d410783b */ /* 0x000e620000004200 */
[----:B------:R-:W-:Y:S01]  /*5360*/  @P1 IADD3.X R3, R248, UR9, RZ, P0, !PT ;  /* 0x00000009f8031c10 */ /* 0x000fe200087fe4ff */
[----:B------:R-:W-:Y:S02]  /*5370*/  @UP3 UIADD3 UR15, UP2, UR10, -0x100, URZ ;  /* 0xffffff000a0f3890 */ /* 0x000fe4000ff5e03f */
[----:B------:R-:W2:Y:S01]  /*5380*/  LDSM.16.M88.4 R124, [R226+0x1000] ;  /* 0x00100000e27c783b */ /* 0x000ea20000000200 */
[----:B------:R-:W-:Y:S02]  /*5390*/  UISETP.NE.U32.AND UP1, UPT, UR13, 0x1, UPT ;  /* 0x000000010d00788c */ /* 0x000fe4000bf25070 */
[----:B------:R-:W-:Y:S01]  /*53a0*/  UIADD3 UR16, UR8, -0x1, URZ ;  /* 0xffffffff08107890 */ /* 0x000fe2000fffe03f */
[----:B------:R-:W3:Y:S01]  /*53b0*/  LDSM.16.MT88.4 R96, [R212+0x1a000] ;  /* 0x01a00000d460783b */ /* 0x000ee20000004200 */
[----:B------:R-:W-:Y:S01]  /*53c0*/  @UP3 UIADD3.X UR13, UR9, -0x1, URZ, UP2, !UPT ;  /* 0xffffffff090d3890 */ /* 0x000fe200097fe43f */
[----:B------:R-:W-:Y:S02]  /*53d0*/  @UP3 UMOV UR10, UR15 ;  /* 0x0000000f000a3c82 */ /* 0x000fe40008000000 */
[----:B------:R-:W4:Y:S04]  /*53e0*/  LDSM.16.MT88.4 R112, [R212+0x1c000] ;  /* 0x01c00000d470783b */ /* 0x000f280000004200 */
[----:B------:R-:W4:Y:S01]  /*53f0*/  LDSM.16.MT88.4 R196, [R212+0x1e000] ;  /* 0x01e00000d4c4783b */ /* 0x000f220000004200 */
[----:B------:R-:W-:Y:S03]  /*5400*/  @UP3 UMOV UR9, UR13 ;  /* 0x0000000d00093c82 */ /* 0x000fe60008000000 */
[----:B------:R-:W-:Y:S04]  /*5410*/  LDSM.16.M88.4 R200, [R227] ;  /* 0x00000000e3c8783b */ /* 0x000fe80000000200 */
[----:B------:R-:W4:Y:S04]  /*5420*/  LDSM.16.MT88.4 R204, [R212+0x18800] ;  /* 0x01880000d4cc783b */ /* 0x000f280000004200 */
[----:B------:R-:W4:Y:S04]  /*5430*/  LDSM.16.M88.4 R208, [R227+0x1000] ;  /* 0x00100000e3d0783b */ /* 0x000f280000000200 */
        /* <DEDUP_REMOVED lines=67> */
[----:B------:R-:W1:Y:S04]  /*5870*/  LDSM.16.MT88.4 R208, [R212+0x1d800] ;  /* 0x01d80000d4d0783b */ /* 0x000e680000004200 */
[----:B------:R-:W2:Y:S01]  /*5880*/  LDSM.16.MT88.4 R212, [R212+0x1f800] ;  /* 0x01f80000d4d4783b */ /* 0x000ea20000004200 */
[-C--:B---3--:R-:W-:Y:S03]  /*5890*/  HMMA.16816.F32 R84, R196, R204.reuse, R84 ;  /* 0x000000ccc454723c */ /* 0x088fe60000001854 */
[----:B------:R3:W-:Y:S03]  /*58a0*/  REDG.E.ADD.F32.FTZ.RN.STRONG.GPU desc[UR6][R232.64], R4 ;  /* 0x00000004e80079a6 */ /* 0x0007e6000c10f386 */
[C---:B------:R-:W-:Y:S06]  /*58b0*/  HMMA.16816.F32 R88, R200.reuse, R204, R88 ;  /* 0x000000ccc858723c */ /* 0x040fec0000001858 */
[-C--:B------:R-:W-:Y:S05]  /*58c0*/  HMMA.16816.F32 R92, R200, R206.reuse, R92 ;  /* 0x000000cec85c723c */ /* 0x080fea000000185c */
[----:B------:R-:W-:Y:S01]  /*58d0*/  IMAD.SHL.U32 R204, R234, 0x8, RZ ;  /* 0x00000008eacc7824 */ /* 0x000fe200078e00ff */
[C---:B------:R-:W-:Y:S05]  /*58e0*/  HMMA.16816.F32 R96, R196.reuse, R206, R96 ;  /* 0x000000cec460723c */ /* 0x040fea0000001860 */
[CC--:B------:R-:W-:Y:S06]  /*58f0*/  LEA R2, P0, R204.reuse, R232.reuse, 0x2 ;  /* 0x000000e8cc027211 */ /* 0x0c0fec00078010ff */
[-C--:B------:R-:W-:Y:S02]  /*5900*/  LEA.HI.X.SX32 R3, R204, R233.reuse, 0x2, P0 ;  /* 0x000000e9cc037211 */ /* 0x080fe400000f16ff */
[CC--:B---3--:R-:W-:Y:S03]  /*5910*/  LEA R4, P0, R0.reuse, R232.reuse, 0x2 ;  /* 0x000000e800047211 */ /* 0x0c8fe600078010ff */
[----:B------:R3:W-:Y:S01]  /*5920*/  REDG.E.ADD.F32.FTZ.RN.STRONG.GPU desc[UR6][R2.64], R5 ;  /* 0x00000005020079a6 */ /* 0x0007e2000c10f386 */
[-C--:B-1----:R-:W-:Y:S06]  /*5930*/  HMMA.16816.F32 R100, R196, R208.reuse, R100 ;  /* 0x000000d0c464723c */ /* 0x082fec0000001864 */
[C---:B------:R-:W-:Y:S06]  /*5940*/  HMMA.16816.F32 R104, R200.reuse, R208, R104 ;  /* 0x000000d0c868723c */ /* 0x040fec0000001868 */
[-C--:B------:R-:W-:Y:S06]  /*5950*/  HMMA.16816.F32 R108, R200, R210.reuse, R108 ;  /* 0x000000d2c86c723c */ /* 0x080fec000000186c */
[C---:B------:R-:W-:Y:S06]  /*5960*/  HMMA.16816.F32 R112, R196.reuse, R210, R112 ;  /* 0x000000d2c470723c */ /* 0x040fec0000001870 */
[-C--:B--2---:R-:W-:Y:S05]  /*5970*/  HMMA.16816.F32 R116, R196, R212.reuse, R116 ;  /* 0x000000d4c474723c */ /* 0x084fea0000001874 */
[-C--:B---3--:R-:W-:Y:S01]  /*5980*/  LEA.HI.X.SX32 R5, R0, R233.reuse, 0x2, P0 ;  /* 0x000000e900057211 */ /* 0x088fe200000f16ff */
[C---:B------:R-:W-:Y:S05]  /*5990*/  HMMA.16816.F32 R120, R200.reuse, R212, R120 ;  /* 0x000000d4c878723c */ /* 0x040fea0000001878 */
[C---:B------:R-:W-:Y:S01]  /*59a0*/  IMAD R0, R234.reuse, 0x30, RZ ;  /* 0x00000030ea007824 */ /* 0x040fe200078e02ff */
[-C--:B------:R-:W-:Y:S06]  /*59b0*/  HMMA.16816.F32 R124, R200, R214.reuse, R124 ;  /* 0x000000d6c87c723c */ /* 0x080fec000000187c */
[----:B------:R-:W-:Y:S05]  /*59c0*/  HMMA.16816.F32 R128, R196, R214, R128 ;  /* 0x000000d6c480723c */ /* 0x000fea0000001880 */
[C---:B------:R-:W-:Y:S02]  /*59d0*/  IMAD.SHL.U32 R200, R234.reuse, 0x10, RZ ;  /* 0x00000010eac87824 */ /* 0x040fe400078e00ff */
[----:B------:R-:W-:Y:S04]  /*59e0*/  IMAD.SHL.U32 R197, R234, 0x20, RZ ;  /* 0x00000020eac57824 */ /* 0x000fe800078e00ff */
[-C--:B------:R-:W-:Y:S01]  /*59f0*/  LEA R198, P1, R200, R232.reuse, 0x2 ;  /* 0x000000e8c8c67211 */ /* 0x080fe200078210ff */
[C---:B------:R-:W-:Y:S02]  /*5a00*/  IMAD R201, R234.reuse, 0x28, RZ ;  /* 0x00000028eac97824 */ /* 0x040fe400078e02ff */
[----:B------:R-:W-:Y:S01]  /*5a10*/  IMAD R234, R234, 0x38, RZ ;  /* 0x00000038eaea7824 */ /* 0x000fe200078e02ff */
[-C--:B------:R-:W-:Y:S02]  /*5a20*/  LEA.HI.X.SX32 R199, R200, R233.reuse, 0x2, P1 ;  /* 0x000000e9c8c77211 */ /* 0x080fe400008f16ff */
[CC--:B------:R-:W-:Y:S03]  /*5a30*/  LEA R196, P1, R197.reuse, R232.reuse, 0x2 ;  /* 0x000000e8c5c47211 */ /* 0x0c0fe600078210ff */
[----:B------:R1:W-:Y:S01]  /*5a40*/  REDG.E.ADD.F32.FTZ.RN.STRONG.GPU desc[UR6][R198.64], R6 ;  /* 0x00000006c60079a6 */ /* 0x0003e2000c10f386 */
[-C--:B------:R-:W-:Y:S03]  /*5a50*/  LEA.HI.X.SX32 R197, R197, R233.reuse, 0x2, P1 ;  /* 0x000000e9c5c57211 */ /* 0x080fe600008f16ff */
[----:B------:R2:W-:Y:S04]  /*5a60*/  REDG.E.ADD.F32.FTZ.RN.STRONG.GPU desc[UR6][R4.64], R7 ;  /* 0x00000007040079a6 */ /* 0x0005e8000c10f386 */
[----:B------:R3:W-:Y:S01]  /*5a70*/  REDG.E.ADD.F32.FTZ.RN.STRONG.GPU desc[UR6][R196.64], R8 ;  /* 0x00000008c40079a6 */ /* 0x0007e2000c10f386 */
[CC--:B-1----:R-:W-:Y:S04]  /*5a80*/  LEA R6, P0, R201.reuse, R232.reuse, 0x2 ;  /* 0x000000e8c9067211 */ /* 0x0c2fe800078010ff */
[-C--:B--2---:R-:W-:Y:S02]  /*5a90*/  LEA.HI.X.SX32 R7, R201, R233.reuse, 0x2, P0 ;  /* 0x000000e9c9077211 */ /* 0x084fe400000f16ff */
[-C--:B------:R-:W-:Y:S02]  /*5aa0*/  LEA R4, P1, R0, R232.reuse, 0x2 ;  /* 0x000000e800047211 */ /* 0x080fe400078210ff */
[-C--:B---3--:R-:W-:Y:S01]  /*5ab0*/  LEA R8, P0, R234, R232.reuse, 0x2 ;  /* 0x000000e8ea087211 */ /* 0x088fe200078010ff */
[----:B------:R1:W-:Y:S01]  /*5ac0*/  REDG.E.ADD.F32.FTZ.RN.STRONG.GPU desc[UR6][R6.64], R9 ;  /* 0x00000009060079a6 */ /* 0x0003e2000c10f386 */
[-C--:B------:R-:W-:Y:S05]  /*5ad0*/  LEA.HI.X.SX32 R5, R0, R233.reuse, 0x2, P1 ;  /* 0x000000e900057211 */ /* 0x080fea00008f16ff */
[----:B------:R2:W-:Y:S01]  /*5ae0*/  REDG.E.ADD.F32.FTZ.RN.STRONG.GPU desc[UR6][R4.64], R10 ;  /* 0x0000000a040079a6 */ /* 0x0005e2000c10f386 */
[-C--:B-1----:R-:W-:Y:S01]  /*5af0*/  LEA.HI.X.SX32 R9, R234, R233.reuse, 0x2, P0 ;  /* 0x000000e9ea097211 */ /* 0x082fe200000f16ff */
[----:B------:R-:W-:Y:S04]  /*5b00*/  VIADD R7, R200, 0x20 ;  /* 0x00000020c8077836 */ /* 0x000fe80000000000 */
[----:B------:R1:W-:Y:S01]  /*5b10*/  REDG.E.ADD.F32.FTZ.RN.STRONG.GPU desc[UR6][R8.64], R11 ;  /* 0x0000000b080079a6 */ /* 0x0003e2000c10f386 */
[CC--:B------:R-:W-:Y:S01]  /*5b20*/  LEA R6, P0, R7.reuse, R232.reuse, 0x2 ;  /* 0x000000e807067211 */ /* 0x0c0fe200078010ff */
[C---:B------:R-:W-:Y:S02]  /*5b30*/  IMAD.IADD R0, R204.reuse, 0x1, R7 ;  /* 0x00000001cc007824 */ /* 0x040fe400078e0207 */
[----:B------:R-:W-:Y:S01]  /*5b40*/  REDG.E.ADD.F32.FTZ.RN.STRONG.GPU desc[UR6][R232.64+0x80], R16 ;  /* 0x00008010e80079a6 */ /* 0x000fe2000c10f386 */
[-C--:B------:R-:W-:Y:S01]  /*5b50*/  LEA.HI.X.SX32 R7, R7, R233.reuse, 0x2, P0 ;  /* 0x000000e907077211 */ /* 0x080fe200000f16ff */
[----:B--2---:R-:W-:Y:S01]  /*5b60*/  IMAD.IADD R5, R204, 0x1, R0 ;  /* 0x00000001cc057824 */ /* 0x004fe200078e0200 */
[-C--:B------:R-:W-:Y:S01]  /*5b70*/  LEA R196, P0, R0, R232.reuse, 0x2 ;  /* 0x000000e800c47211 */ /* 0x080fe200078010ff */
[----:B------:R-:W-:Y:S02]  /*5b80*/  REDG.E.ADD.F32.FTZ.RN.STRONG.GPU desc[UR6][R2.64+0x80], R17 ;  /* 0x00008011020079a6 */ /* 0x000fe4000c10f386 */
[----:B------:R-:W-:Y:S01]  /*5b90*/  IMAD.IADD R4, R204, 0x1, R5 ;  /* 0x00000001cc047824 */ /* 0x000fe200078e0205 */
        /* <DEDUP_REMOVED lines=21> */
[----:B------:R-:W-:Y:S01]  /*5cf0*/  IMAD.IADD R0, R204, 0x1, R8 ;  /* 0x00000001cc007824 */ /* 0x000fe200078e0208 */
[CC--:B--2---:R-:W-:Y:S04]  /*5d00*/  LEA R6, P0, R8.reuse, R232.reuse, 0x2 ;  /* 0x000000e808067211 */ /* 0x0c4fe800078010ff */
[-C--:B------:R-:W-:Y:S01]  /*5d10*/  LEA.HI.X.SX32 R7, R8, R233.reuse, 0x2, P0 ;  /* 0x000000e908077211 */ /* 0x080fe200000f16ff */
[----:B---3--:R-:W-:Y:S01]  /*5d20*/  IMAD.IADD R5, R204, 0x1, R0 ;  /* 0x00000001cc057824 */ /* 0x008fe200078e0200 */
[-C--:B------:R-:W-:Y:S03]  /*5d30*/  LEA R12, P0, R0, R232.reuse, 0x2 ;  /* 0x000000e8000c7211 */ /* 0x080fe600078010ff */
[----:B------:R1:W-:Y:S01]  /*5d40*/  REDG.E.ADD.F32.FTZ.RN.STRONG.GPU desc[UR6][R6.64], R86 ;  /* 0x00000056060079a6 */ /* 0x0003e2000c10f386 */
[----:B------:R-:W-:Y:S01]  /*5d50*/  IMAD.IADD R4, R204, 0x1, R5 ;  /* 0x00000001cc047824 */ /* 0x000fe200078e0205 */
[-C--:B------:R-:W-:Y:S02]  /*5d60*/  LEA.HI.X.SX32 R13, R0, R233.reuse, 0x2, P0 ;  /* 0x000000e9000d7211 */ /* 0x080fe400000f16ff */
[CC--:B------:R-:W-:Y:S01]  /*5d70*/  LEA R8, P1, R5.reuse, R232.reuse, 0x2 ;  /* 0x000000e805087211 */ /* 0x0c0fe200078210ff */
[----:B------:R-:W-:Y:S01]  /*5d80*/  IMAD.IADD R0, R204, 0x1, R4 ;  /* 0x00000001cc007824 */ /* 0x000fe200078e0204 */
[-C--:B------:R-:W-:Y:S01]  /*5d90*/  LEA R10, P0, R4, R232.reuse, 0x2 ;  /* 0x000000e8040a7211 */ /* 0x080fe200078010ff */
        /* <DEDUP_REMOVED lines=15> */
[----:B------:R-:W-:Y:S03]  /*5e90*/  IMAD.IADD R0, R204, 0x1, R8 ;  /* 0x00000001cc007824 */ /* 0x000fe600078e0208 */
[----:B------:R-:W-:Y:S04]  /*5ea0*/  REDG.E.ADD.F32.FTZ.RN.STRONG.GPU desc[UR6][R2.64+0x180], R97 ;  /* 0x00018061020079a6 */ /* 0x000fe8000c10f386 */
[----:B------:R-:W-:Y:S01]  /*5eb0*/  LDSM.16.MT88.4 R88, [R216+0x6000] ;  /* 0x00600000d858783b */ /* 0x000fe20000004200 */
[CC--:B-1----:R-:W-:Y:S04]  /*5ec0*/  LEA R6, P0, R8.reuse, R232.reuse, 0x2 ;  /* 0x000000e808067211 */ /* 0x0c2fe800078010ff */
        /* <DEDUP_REMOVED lines=105> */
[----:B--2---:R-:W-:Y:S04]  /*6560*/  IMAD.IADD R8, R204, 0x1, R0 ;  /* 0x00000001cc087824 */ /* 0x004fe800078e0200 */
[----:B------:R2:W-:Y:S04]  /*6570*/  REDG.E.ADD.F32.FTZ.RN.STRONG.GPU desc[UR6][R4.64], R123 ;  /* 0x0000007b040079a6 */ /* 0x0005e8000c10f386 */
[----:B------:R-:W-:Y:S04]  /*6580*/  REDG.E.ADD.F32.FTZ.RN.STRONG.GPU desc[UR6][R232.64+0x380], R128 ;  /* 0x00038080e80079a6 */ /* 0x000fe8000c10f386 */
[----:B------:R3:W-:Y:S01]  /*6590*/  REDG.E.ADD.F32.FTZ.RN.STRONG.GPU desc[UR6][R2.64+0x380], R129 ;  /* 0x00038081020079a6 */ /* 0x0007e2000c10f386 */
[CC--:B-1----:R-:W-:Y:S04]  /*65a0*/  LEA R6, P0, R0.reuse, R232.reuse, 0x2 ;  /* 0x000000e800067211 */ /* 0x0c2fe800078010ff */
[-C--:B------:R-:W-:Y:S01]  /*65b0*/  LEA.HI.X.SX32 R7, R0, R233.reuse, 0x2, P0 ;  /* 0x000000e900077211 */ /* 0x080fe200000f16ff */
[----:B--2---:R-:W-:Y:S01]  /*65c0*/  IMAD.IADD R5, R204, 0x1, R8 ;  /* 0x00000001cc057824 */ /* 0x004fe200078e0208 */
        /* <DEDUP_REMOVED lines=217> */
[----:B------:R-:W-:Y:S01]  /*7360*/  F2FP.F16.F32.PACK_AB R10, R10, R172 ;  /* 0x000000ac0a0a723e */ /* 0x000fe200000000ff */
[----:B------:R-:W-:Y:S01]  /*7370*/  @UP0 UIADD3 UR12, UR17, UR23, URZ ;  /* 0x00000017110c0290 */ /* 0x000fe2000fffe03f */
        /* <DEDUP_REMOVED lines=109> */
.L_x_765:
[----:B------:R-:W2:Y:S01]  /*7a50*/  LDL R3, [R1+0x4] ;  /* 0x0000040001037983 */ /* 0x000ea20000100800 */
[----:B------:R-:W-:Y:S01]  /*7a60*/  @UP0 UIADD3 UR13, UR17, UR23, URZ ;  /* 0x00000017110d0290 */ /* 0x000fe2000fffe03f */
[----:B------:R-:W-:Y:S01]  /*7a70*/  LOP3.LUT R0, R0, 0xfffffff8, RZ, 0xc0, !PT ;  /* 0xfffffff800007812 */ /* 0x000fe200078ec0ff */
[----:B------:R-:W-:Y:S01]  /*7a80*/  @UP0 ULDC.64 UR10, c[0x0][0x458] ;  /* 0x00011600000a0ab9 */ /* 0x000fe20000000a00 */
[----:B------:R-:W-:Y:S02]  /*7a90*/  USHF.L.U32 UR12, UR22, 0x6, URZ ;  /* 0x00000006160c7899 */ /* 0x000fe4000800063f */
[----:B------:R-:W-:Y:S01]  /*7aa0*/  @UP0 UIMAD.WIDE.U32 UR14, UR13, UR10, URZ ;  /* 0x0000000a0d0e02a5 */ /* 0x000fe2000f8e003f */
[----:B------:R-:W-:Y:S01]  /*7ab0*/  IMAD.IADD R2, R2, 0x1, -R0 ;  /* 0x0000000102027824 */ /* 0x000fe200078e0a00 */
[----:B------:R-:W-:-:S04]  /*7ac0*/  @UP0 UIMAD UR13, UR13, UR11, URZ ;  /* 0x0000000b0d0d02a4 */ /* 0x000fc8000f8e023f */
[----:B------:R-:W-:Y:S01]  /*7ad0*/  @UP0 UIADD3 UR18, UR15, UR13, URZ ;  /* 0x0000000d0f120290 */ /* 0x000fe2000fffe03f */
[----:B--2---:R-:W-:Y:S01]  /*7ae0*/  LEA R0, R3, UR4, 0x1 ;  /* 0x0000000403007c11 */ /* 0x004fe2000f8e08ff */
        /* <DEDUP_REMOVED lines=13> */
.L_x_766:
        /* <DEDUP_REMOVED lines=18> */
[----:B---3--:R-:W-:Y:S02]  /*7ce0*/  SHF.R.S32.HI R60, RZ, 0x1f, R249 ;  /* 0x0000001fff3c7819 */ /* 0x008fe400000114f9 */
        /* <DEDUP_REMOVED lines=31> */
.L_x_768:
[----:B------:R-:W-:Y:S05]  /*7ee0*/  BSYNC B0 ;  /* 0x0000000000007941 */ /* 0x000fea0003800000 */
.L_x_767:
        /* <DEDUP_REMOVED lines=16> */
.L_x_770:
[----:B------:R-:W-:Y:S05]  /*7ff0*/  BSYNC B0 ;  /* 0x0000000000007941 */ /* 0x000fea0003800000 */
.L_x_769:
[----:B--2---:R-:W-:Y:S01]  /*8000*/  IMAD.U32 R2, RZ, RZ, UR10 ;  /* 0x0000000aff027e24 */ /* 0x004fe2000f8e00ff */
[----:B------:R-:W-:Y:S01]  /*8010*/  UIMAD UR13, UR13, UR10, URZ ;  /* 0x0000000a0d0d72a4 */ /* 0x000fe2000f8e023f */
[----:B------:R-:W2:Y:S01]  /*8020*/  LDS.128 R24, [R0+0x20000] ;  /* 0x0200000000187984 */ /* 0x000ea20000000c00 */
[----:B------:R-:W-:Y:S01]  /*8030*/  USHF.R.S32.HI UR5, URZ, 0x1f, UR54 ;  /* 0x0000001f3f057899 */ /* 0x000fe20008011436 */
[----:B------:R-:W-:Y:S01]  /*8040*/  IMAD.WIDE.U32 R2, R2, UR12, R4 ;  /* 0x0000000c02027c25 */ /* 0x000fe2000f8e0004 */
[----:B------:R-:W-:Y:S01]  /*8050*/  UIMAD UR12, UR12, UR11, UR13 ;  /* 0x0000000b0c0c72a4 */ /* 0x000fe2000f8e020d */
[----:B------:R-:W2:Y:S01]  /*8060*/  LDS.128 R20, [R0+0x22000] ;  /* 0x0220000000147984 */ /* 0x000ea20000000c00 */
[----:B------:R-:W-:Y:S01]  /*8070*/  ULDC.64 UR8, c[0x0][0x470] ;  /* 0x00011c0000087ab9 */ /* 0x000fe20000000a00 */
[----:B------:R-:W-:Y:S01]  /*8080*/  BSSY B0, `(.L_x_771) ;  /* 0x0000019000007945 */ /* 0x000fe20003800000 */
[----:B------:R-:W-:Y:S01]  /*8090*/  IADD3 R2, P0, R2, UR14, RZ ;  /* 0x0000000e02027c10 */ /* 0x000fe2000ff1e0ff */
[----:B------:R-:W2:Y:S01]  /*80a0*/  LDS.128 R16, [R0+0x24000] ;  /* 0x0240000000107984 */ /* 0x000ea20000000c00 */
[----:B------:R-:W-:-:S03]  /*80b0*/  UIMAD UR5, UR5, UR8, URZ ;  /* 0x00000008050572a4 */ /* 0x000fc6000f8e023f */
[----:B------:R1:W2:Y:S01]  /*80c0*/  LDS.128 R12, [R0+0x26000] ;  /* 0x02600000000c7984 */ /* 0x0002a20000000c00 */
[----:B------:R-:W-:Y:S01]  /*80d0*/  UIMAD UR9, UR54, UR9, UR5 ;  /* 0x00000009360972a4 */ /* 0x000fe2000f8e0205 */
[----:B-1----:R-:W-:-:S05]  /*80e0*/  IMAD.U32 R0, RZ, RZ, UR12 ;  /* 0x0000000cff007e24 */ /* 0x002fca000f8e00ff */
[----:B------:R-:W-:Y:S02]  /*80f0*/  IADD3.X R3, R3, UR18, R0, P0, !PT ;  /* 0x0000001203037c10 */ /* 0x000fe400087fe400 */
[----:B------:R-:W-:-:S05]  /*8100*/  MOV R0, UR8 ;  /* 0x0000000800007c02 */ /* 0x000fca0008000f00 */
[----:B------:R-:W-:-:S05]  /*8110*/  IMAD.WIDE.U32 R4, R0, UR54, R2 ;  /* 0x0000003600047c25 */ /* 0x000fca000f8e0002 */
[----:B------:R-:W-:Y:S01]  /*8120*/  IADD3 R8, R5, UR9, RZ ;  /* 0x0000000905087c10 */ /* 0x000fe2000fffe0ff */
[----:B--2---:R-:W-:Y:S06]  /*8130*/  @P2 BRA `(.L_x_772) ;  /* 0x0000000000342947 */ /* 0x004fec0003800000 */
        /* <DEDUP_REMOVED lines=9> */
[----:B------:R1:W-:Y:S04]  /*81d0*/  STG.E.128 desc[UR6][R2.64], R24 ;  /* 0x0000001802007986 */ /* 0x0003e8000c101d06 */
[----:B------:R1:W-:Y:S04]  /*81e0*/  STG.E.128 desc[UR6][R2.64+0x80], R20 ;  /* 0x0000801402007986 */ /* 0x0003e8000c101d06 */
[----:B------:R1:W-:Y:S04]  /*81f0*/  STG.E.128 desc[UR6][R2.64+0x100], R16 ;  /* 0x0001001002007986 */ /* 0x0003e8000c101d06 */
[----:B------:R1:W-:Y:S02]  /*8200*/  STG.E.128 desc[UR6][R2.64+0x180], R12 ;  /* 0x0001800c02007986 */ /* 0x0003e4000c101d06 */
.L_x_772:
[----:B------:R-:W-:Y:S05]  /*8210*/  BSYNC B0 ;  /* 0x0000000000007941 */ /* 0x000fea0003800000 */
.L_x_771:
[----:B------:R-:W-:Y:S05]  /*8220*/  @P1 BRA `(.L_x_773) ;  /* 0x0000000800741947 */ /* 0x000fea0003800000 */
[----:B------:R-:W-:Y:S01]  /*8230*/  IADD3 R0, P0, R249, 0x20, RZ ;  /* 0x00000020f9007810 */ /* 0x000fe20007f1e0ff */
[----:B------:R-:W-:Y:S01]  /*8240*/  ULDC.64 UR8, c[0x0][0x3f8] ;  /* 0x0000fe0000087ab9 */ /* 0x000fe20000000a00 */
[----:B-1----:R-:W-:-:S03]  /*8250*/  MOV R3, R8 ;  /* 0x0000000800037202 */ /* 0x002fc60000000f00 */
        /* <DEDUP_REMOVED lines=13> */
.L_x_755:
        /* <DEDUP_REMOVED lines=23> */
.L_x_774:
        /* <DEDUP_REMOVED lines=21> */
.L_x_775:
[----:B------:R-:W-:Y:S01]  /*85f0*/  UIMAD UR12, UR19, UR8, URZ ;  /* 0x00000008130c72a4 */ /* 0x000fe2000f8e023f */
[----:B------:R-:W-:Y:S01]  /*8600*/  IMAD.U32 R4, RZ, RZ, UR8 ;  /* 0x00000008ff047e24 */ /* 0x000fe2000f8e00ff */
[----:B------:R-:W-:Y:S01]  /*8610*/  UIMAD UR5, UR22, -0x40, UR5 ;  /* 0xffffffc0160578a4 */ /* 0x000fe2000f8e0205 */
        /* <DEDUP_REMOVED lines=14> */
[----:B------:R-:W-:-:S02]  /*8700*/  UIMAD UR13, UR54, UR13, UR14 ;  /* 0x0000000d360d72a4 */ /* 0x000fc4000f8e020e */
[----:B------:R-:W-:-:S05]  /*8710*/  IMAD.WIDE.U32 R6, R0, UR54, R6 ;  /* 0x0000003600067c25 */ /* 0x000fca000f8e0006 */
[----:B------:R-:W-:Y:S01]  /*8720*/  IADD3 R10, R7, UR13, RZ ;  /* 0x0000000d070a7c10 */ /* 0x000fe2000fffe0ff */
        /* <DEDUP_REMOVED lines=14> */
.L_x_777:
[----:B------:R-:W-:Y:S05]  /*8810*/  BSYNC B0 ;  /* 0x0000000000007941 */ /* 0x000fea0003800000 */
.L_x_776:
        /* <DEDUP_REMOVED lines=16> */
.L_x_779:
[----:B------:R-:W-:Y:S05]  /*8920*/  BSYNC B0 ;  /* 0x0000000000007941 */ /* 0x000fea0003800000 */
.L_x_778:
        /* <DEDUP_REMOVED lines=29> */
.L_x_781:
[----:B------:R-:W-:Y:S05]  /*8b00*/  BSYNC B0 ;  /* 0x0000000000007941 */ /* 0x000fea0003800000 */
.L_x_780:
        /* <DEDUP_REMOVED lines=15> */
.L_x_773:
[----:B------:R-:W-:Y:S05]  /*8c00*/  BSYNC B1 ;  /* 0x0000000000017941 */ /* 0x000fea0003800000 */
.L_x_750:
[----:B------:R-:W-:Y:S02]  /*8c10*/  ULDC UR5, c[0x0][0xc] ;  /* 0x0000030000057ab9 */ /* 0x000fe40000000800 */
[----:B------:R-:W-:-:S04]  /*8c20*/  UIADD3 UR22, UR5, UR22, URZ ;  /* 0x0000001605167290 */ /* 0x000fc8000fffe03f */
[----:B------:R-:W-:-:S06]  /*8c30*/  UISETP.GE.AND UP0, UPT, UR22, UR61, UPT ;  /* 0x0000003d1600728c */ /* 0x000fcc000bf06270 */
[----:B------:R-:W-:-:S13]  /*8c40*/  PLOP3.LUT P0, PT, PT, PT, UP0, 0x80, 0x0 ;  /* 0x000000000000781c */ /* 0x000fda0003f0f008 */
[----:B------:R-:W-:Y:S05]  /*8c50*/  @P0 BRA `(.L_x_782) ;  /* 0x0000000000040947 */ /* 0x000fea0003800000 */
[----:B------:R-:W-:Y:S05]  /*8c60*/  BRA `(.L_x_783) ;  /* 0xffffff7c00387947 */ /* 0x000fea000383ffff */
.L_x_782:
[----:B------:R-:W-:Y:S05]  /*8c70*/  EXIT ;  /* 0x000000000000794d */ /* 0x000fea0003800000 */
.L_x_784:
        /* <DEDUP_REMOVED lines=16> */
.L_x_2042:


//--------------------- .text._ZN5flash44flash_bwd_dq_dk_dv_loop_seqk_parallel_kernelI23Flash_bwd_kernel_traitsILi256ELi64ELi64ELi8ELi4ELi2ELi2ELb0ELb0EN7cutlass6half_tE19Flash_kernel_traitsILi256ELi64ELi64ELi8ES3_EELb0ELb0ELb0ELb1ELb0ELb0ELb0EEEvNS_16Flash_bwd_paramsE --------------------------
	.section	.text._ZN5flash44flash_bwd_dq_dk_dv_loop_seqk_parallel_kernelI23Flash_bwd_kernel_traitsILi256ELi64ELi64ELi8ELi4ELi2ELi2ELb0ELb0EN7cutlass6half_tE19Flash_kernel_traitsILi256ELi64ELi64ELi8ES3_EELb0ELb0ELb0ELb1ELb0ELb0ELb0EEEvNS_16Flash_bwd_paramsE,"ax",@progbits
	.align	128
        .global         _ZN5flash44flash_bwd_dq_dk_dv_loop_seqk_parallel_kernelI23Flash_bwd_kernel_traitsILi256ELi64ELi64ELi8ELi4ELi2ELi2ELb0ELb0EN7cutlass6half_tE19Flash_kernel_traitsILi256ELi64ELi64ELi8ES3_EELb0ELb0ELb0ELb1ELb0ELb0ELb0EEEvNS_16Flash_bwd_paramsE
        .type           _ZN5flash44flash_bwd_dq_dk_dv_loop_seqk_parallel_kernelI23Flash_bwd_kernel_traitsILi256ELi64ELi64ELi8ELi4ELi2ELi2ELb0ELb0EN7cutlass6half_tE19Flash_kernel_traitsILi256ELi64ELi64ELi8ES3_EELb0ELb0ELb0ELb1ELb0ELb0ELb0EEEvNS_16Flash_bwd_paramsE,@function
        .size           _ZN5flash44flash_bwd_dq_dk_dv_loop_seqk_parallel_kernelI23Flash_bwd_kernel_traitsILi256ELi64ELi64ELi8ELi4ELi2ELi2ELb0ELb0EN7cutlass6half_tE19Flash_kernel_traitsILi256ELi64ELi64ELi8ES3_EELb0ELb0ELb0ELb1ELb0ELb0ELb0EEEvNS_16Flash_bwd_paramsE,(.L_x_2043 - _ZN5flash44flash_bwd_dq_dk_dv_loop_seqk_parallel_kernelI23Flash_bwd_kernel_traitsILi256ELi64ELi64ELi8ELi4ELi2ELi2ELb0ELb0EN7cutlass6half_tE19Flash_kernel_traitsILi256ELi64ELi64ELi8ES3_EELb0ELb0ELb0ELb1ELb0ELb0ELb0EEEvNS_16Flash_bwd_paramsE)
        .other          _ZN5flash44flash_bwd_dq_dk_dv_loop_seqk_parallel_kernelI23Flash_bwd_kernel_traitsILi256ELi64ELi64ELi8ELi4ELi2ELi2ELb0ELb0EN7cutlass6half_tE19Flash_kernel_traitsILi256ELi64ELi64ELi8ES3_EELb0ELb0ELb0ELb1ELb0ELb0ELb0EEEvNS_16Flash_bwd_paramsE,@"STO_CUDA_ENTRY STV_DEFAULT"
_ZN5flash44flash_bwd_dq_dk_dv_loop_seqk_parallel_kernelI23Flash_bwd_kernel_traitsILi256ELi64ELi64ELi8ELi4ELi2ELi2ELb0ELb0EN7cutlass6half_tE19Flash_kernel_traitsILi256ELi64ELi64ELi8ES3_EELb0ELb0ELb0ELb1ELb0ELb0ELb0EEEvNS_16Flash_bwd_paramsE:
.text._ZN5flash44flash_bwd_dq_dk_dv_loop_seqk_parallel_kernelI23Flash_bwd_kernel_traitsILi256ELi64ELi64ELi8ELi4ELi2ELi2ELb0ELb0EN7cutlass6half_tE19Flash_kernel_traitsILi256ELi64ELi64ELi8ES3_EELb0ELb0ELb0ELb1ELb0ELb0ELb0EEEvNS_16Flash_bwd_paramsE:
        /* <DEDUP_REMOVED lines=17> */
[----:B------:R-:W-:-:S03]  /*0110*/  UMOV UR60, 0xffff8000 ;  /* 0xffff8000003c7882 */ /* 0x000fc60000000000 */
[----:B------:R-:W3:Y:S08]  /*0120*/  S2UR UR48, SR_CTAID.Y ;  /* 0x00000000003079c3 */ /* 0x000ef00000002600 */
[----:B------:R-:W4:Y:S01]  /*0130*/  S2UR UR56, SR_CTAID.Z ;  /* 0x00000000003879c3 */ /* 0x000f220000002700 */
[----:B--2---:R-:W-:Y:S01]  /*0140*/  ULEA UR4, UR4, UR5, 0x18 ;  /* 0x0000000504047291 */ /* 0x004fe2000f8ec03f */
[----:B-1----:R-:W-:Y:S01]  /*0150*/  SHF.R.S32.HI R15, RZ, 0x1f, R4 ;  /* 0x0000001fff0f7819 */ /* 0x002fe20000011404 */
[----:B---3--:R-:W-:-:S02]  /*0160*/  USHF.L.U32 UR5, UR48, 0x7, URZ ;  /* 0x0000000730057899 */ /* 0x008fc4000800063f */
[----:B------:R-:W-:Y:S01]  /*0170*/  USHF.R.S32.HI UR6, URZ, 0x1f, UR48 ;  /* 0x0000001f3f067899 */ /* 0x000fe20008011430 */
[CC--:B------:R-:W-:Y:S02]  /*0180*/  LEA.HI R13, R15.reuse, R4.reuse, RZ, 0x5 ;  /* 0x000000040f0d7211 */ /* 0x0c0fe400078f28ff */
[CC--:B------:R-:W-:Y:S02]  /*0190*/  LEA.HI R11, R15.reuse, R4.reuse, RZ, 0x4 ;  /* 0x000000040f0b7211 */ /* 0x0c0fe400078f20ff */
[----:B------:R-:W-:Y:S02]  /*01a0*/  SHF.R.S32.HI R6, RZ, 0x5, R13 ;  /* 0x00000005ff067819 */ /* 0x000fe4000001140d */
[----:B------:R-:W-:Y:S02]  /*01b0*/  SHF.R.S32.HI R0, RZ, 0x4, R11 ;  /* 0x00000004ff007819 */ /* 0x000fe4000001140b */
[----:B------:R-:W-:Y:S02]  /*01c0*/  LEA.HI R19, R15, R4, RZ, 0x3 ;  /* 0x000000040f137211 */ /* 0x000fe400078f18ff */
[----:B------:R-:W-:-:S02]  /*01d0*/  SHF.R.S32.HI R7, RZ, 0x1f, R13 ;  /* 0x0000001fff077819 */ /* 0x000fc4000001140d */
[----:B------:R-:W-:Y:S02]  /*01e0*/  LEA.HI R5, R13, R6, RZ, 0x1 ;  /* 0x000000060d057211 */ /* 0x000fe400078f08ff */
[----:B------:R-:W-:Y:S02]  /*01f0*/  LEA.HI R2, R11, R0, RZ, 0x1 ;  /* 0x000000000b027211 */ /* 0x000fe400078f08ff */
[----:B------:R-:W-:Y:S02]  /*0200*/  LOP3.LUT R13, R13, 0xffffffe0, RZ, 0xc0, !PT ;  /* 0xffffffe00d0d7812 */ /* 0x000fe400078ec0ff */
[----:B------:R-:W-:Y:S02]  /*0210*/  LOP3.LUT R17, R19, 0xfffffff8, RZ, 0xc0, !PT ;  /* 0xfffffff813117812 */ /* 0x000fe400078ec0ff */
[----:B------:R-:W-:Y:S01]  /*0220*/  LOP3.LUT R2, R2, 0xfffffffe, RZ, 0xc0, !PT ;  /* 0xfffffffe02027812 */ /* 0x000fe200078ec0ff */
[C---:B------:R-:W-:Y:S01]  /*0230*/  IMAD.IADD R13, R4.reuse, 0x1, -R13 ;  /* 0x00000001040d7824 */ /* 0x040fe200078e0a0d */
[----:B------:R-:W-:Y:S01]  /*0240*/  SHF.R.S32.HI R3, RZ, 0x3, R19 ;  /* 0x00000003ff037819 */ /* 0x000fe20000011413 */
[----:B------:R-:W-:Y:S01]  /*0250*/  IMAD.IADD R12, R4, 0x1, -R17 ;  /* 0x00000001040c7824 */ /* 0x000fe200078e0a11 */
[----:B------:R-:W-:Y:S01]  /*0260*/  LOP3.LUT R11, R11, 0xfffffff0, RZ, 0xc0, !PT ;  /* 0xfffffff00b0b7812 */ /* 0x000fe200078ec0ff */
[----:B------:R-:W-:Y:S01]  /*0270*/  IMAD.IADD R2, R0, 0x1, -R2 ;  /* 0x0000000100027824 */ /* 0x000fe200078e0a02 */
[----:B------:R-:W-:Y:S01]  /*0280*/  LEA.HI R9, R15, R4, RZ, 0x2 ;  /* 0x000000040f097211 */ /* 0x000fe200078f10ff */
[----:B------:R-:W-:Y:S01]  /*0290*/  IMAD.SHL.U32 R3, R3, 0x40, RZ ;  /* 0x0000004003037824 */ /* 0x000fe200078e00ff */
[----:B------:R-:W-:Y:S01]  /*02a0*/  LEA.HI R7, R7, R6, RZ, 0x2 ;  /* 0x0000000607077211 */ /* 0x000fe200078f10ff */
[----:B------:R-:W-:Y:S01]  /*02b0*/  IMAD.SHL.U32 R22, R12, 0x8, RZ ;  /* 0x000000080c167824 */ /* 0x000fe200078e00ff */
[----:B------:R-:W-:Y:S01]  /*02c0*/  SHF.R.S32.HI R0, RZ, 0x1f, R13 ;  /* 0x0000001fff007819 */ /* 0x000fe2000001140d */
[----:B------:R-:W-:Y:S01]  /*02d0*/  IMAD.IADD R16, R4, 0x1, -R11 ;  /* 0x0000000104107824 */ /* 0x000fe200078e0a0b */
[----:B------:R-:W-:Y:S01]  /*02e0*/  LOP3.LUT P4, RZ, R12, 0x4, RZ, 0xc0, !PT ;  /* 0x000000040cff7812 */ /* 0x000fe2000788c0ff */
[----:B------:R-:W-:Y:S01]  /*02f0*/  IMAD.SHL.U32 R14, R2, 0x200, RZ ;  /* 0x00000200020e7824 */ /* 0x000fe200078e00ff */
[C---:B------:R-:W-:Y:S01]  /*0300*/  LOP3.LUT P3, RZ, R12.reuse, 0x2, RZ, 0xc0, !PT ;  /* 0x000000020cff7812 */ /* 0x040fe2000786c0ff */
[----:B------:R-:W-:Y:S01]  /*0310*/  IMAD.SHL.U32 R12, R12, 0x40, RZ ;  /* 0x000000400c0c7824 */ /* 0x000fe200078e00ff */
[--C-:B------:R-:W-:Y:S01]  /*0320*/  SHF.R.S32.HI R21, RZ, 0x2, R9.reuse ;  /* 0x00000002ff157819 */ /* 0x100fe20000011409 */
[----:B------:R-:W-:Y:S01]  /*0330*/  STL [R1+0x10], R22 ;  /* 0x0000101601007387 */ /* 0x000fe20000100800 */
[----:B------:R-:W-:Y:S01]  /*0340*/  SHF.R.S32.HI R8, RZ, 0x1f, R9 ;  /* 0x0000001fff087819 */ /* 0x000fe20000011409 */
[C---:B------:R-:W-:Y:S01]  /*0350*/  IMAD.SHL.U32 R251, R2.reuse, 0x20, RZ ;  /* 0x0000002002fb7824 */ /* 0x040fe200078e00ff */
[----:B------:R-:W-:Y:S01]  /*0360*/  LOP3.LUT R7, R7, 0xfffffffc, RZ, 0xc0, !PT ;  /* 0xfffffffc07077812 */ /* 0x000fe200078ec0ff */
[----:B------:R-:W-:Y:S01]  /*0370*/  IMAD.SHL.U32 R245, R2, 0x8, RZ ;  /* 0x0000000802f57824 */ /* 0x000fe200078e00ff */
[----:B------:R-:W-:-:S02]  /*0380*/  LOP3.LUT R5, R5, 0xfffffffe, RZ, 0xc0, !PT ;  /* 0xfffffffe05057812 */ /* 0x000fc400078ec0ff */
[----:B------:R-:W-:Y:S01]  /*0390*/  LOP3.LUT R3, R3, 0x1c0, RZ, 0xc0, !PT ;  /* 0x000001c003037812 */ /* 0x000fe200078ec0ff */
[----:B------:R-:W-:Y:S01]  /*03a0*/  IMAD.IADD R7, R6, 0x1, -R7 ;  /* 0x0000000106077824 */ /* 0x000fe200078e0a07 */
[----:B------:R-:W-:Y:S01]  /*03b0*/  LEA.HI R0, R0, R13, RZ, 0x2 ;  /* 0x0000000d00007211 */ /* 0x000fe200078f10ff */
[----:B------:R-:W-:Y:S01]  /*03c0*/  IMAD.IADD R5, R6, 0x1, -R5 ;  /* 0x0000000106057824 */ /* 0x000fe200078e0a05 */
[----:B------:R-:W-:Y:S02]  /*03d0*/  SHF.R.S32.HI R13, RZ, 0x1f, R16 ;  /* 0x0000001fff0d7819 */ /* 0x000fe40000011410 */
[----:B------:R-:W-:Y:S02]  /*03e0*/  LEA.HI R8, R8, R21, RZ, 0x3 ;  /* 0x0000001508087211 */ /* 0x000fe400078f18ff */
[----:B------:R-:W-:Y:S02]  /*03f0*/  LEA.HI R11, R15, R4, RZ, 0x7 ;  /* 0x000000040f0b7211 */ /* 0x000fe400078f38ff */
[----:B------:R-:W-:-:S02]  /*0400*/  LOP3.LUT R12, R12, 0x1c0, RZ, 0xc0, !PT ;  /* 0x000001c00c0c7812 */ /* 0x000fc400078ec0ff */
[----:B------:R-:W-:Y:S02]  /*0410*/  SHF.R.U32.HI R10, RZ, 0x3, R3 ;  /* 0x00000003ff0a7819 */ /* 0x000fe40000011603 */
[----:B------:R-:W-:Y:S02]  /*0420*/  LOP3.LUT R3, R3, 0x38, R22, 0xf8, !PT ;  /* 0x0000003803037812 */ /* 0x000fe400078ef816 */
[----:B------:R-:W-:Y:S02]  /*0430*/  LEA.HI R6, R13, R16, RZ, 0x3 ;  /* 0x000000100d067211 */ /* 0x000fe400078f18ff */
[----:B------:R-:W-:Y:S02]  /*0440*/  LOP3.LUT R8, R8, 0xfffffff8, RZ, 0xc0, !PT ;  /* 0xfffffff808087812 */ /* 0x000fe400078ec0ff */
[----:B------:R-:W-:Y:S02]  /*0450*/  SHF.R.S32.HI R11, RZ, 0x7, R11 ;  /* 0x00000007ff0b7819 */ /* 0x000fe4000001140b */
[----:B------:R-:W-:Y:S01]  /*0460*/  LOP3.LUT R250, R12, 0x8, R19, 0xf8, !PT ;  /* 0x000000080cfa7812 */ /* 0x000fe200078ef813 */
[----:B------:R-:W-:Y:S01]  /*0470*/  IMAD.IADD R8, R21, 0x1, -R8 ;  /* 0x0000000115087824 */ /* 0x000fe200078e0a08 */
[----:B------:R-:W-:Y:S01]  /*0480*/  SHF.R.U32.HI R13, RZ, 0x3, R12 ;  /* 0x00000003ff0d7819 */ /* 0x000fe2000001160c */
[----:B------:R-:W-:Y:S01]  /*0490*/  IMAD R17, R11, 0x800, R14 ;  /* 0x000008000b117824 */ /* 0x000fe200078e020e */
[----:B------:R-:W-:Y:S01]  /*04a0*/  LOP3.LUT R10, R3, R10, RZ, 0x3c, !PT ;  /* 0x0000000a030a7212 */ /* 0x000fe200078e3cff */
[----:B------:R-:W-:Y:S01]  /*04b0*/  IMAD.SHL.U32 R3, R5, 0x10, RZ ;  /* 0x0000001005037824 */ /* 0x000fe200078e00ff */
[----:B------:R-:W-:Y:S01]  /*04c0*/  LOP3.LUT R250, R250, R13, RZ, 0x3c, !PT ;  /* 0x0000000dfafa7212 */ /* 0x000fe200078e3cff */
[----:B------:R-:W-:Y:S01]  /*04d0*/  IMAD.SHL.U32 R11, R11, 0x20, RZ ;  /* 0x000000200b0b7824 */ /* 0x000fe200078e00ff */
[----:B------:R-:W-:-:S02]  /*04e0*/  LOP3.LUT R9, R9, 0x7ffffffc, RZ, 0xc0, !PT ;  /* 0x7ffffffc09097812 */ /* 0x000fc400078ec0ff */
[----:B------:R-:W-:Y:S01]  /*04f0*/  LOP3.LUT R246, R12, 0x10, R3, 0xf8, !PT ;  /* 0x000000100cf67812 */ /* 0x000fe200078ef803 */
[----:B------:R-:W-:Y:S01]  /*0500*/  IMAD.IADD R250, R17, 0x1, R250 ;  /* 0x0000000111fa7824 */ /* 0x000fe200078e02fa */
[----:B------:R-:W-:Y:S01]  /*0510*/  LOP3.LUT R12, R8, 0x1, RZ, 0xc0, !PT ;  /* 0x00000001080c7812 */ /* 0x000fe200078ec0ff */
[C---:B------:R-:W-:Y:S01]  /*0520*/  IMAD.IADD R9, R4.reuse, 0x1, -R9 ;  /* 0x0000000104097824 */ /* 0x040fe200078e0a09 */
[----:B------:R-:W-:Y:S01]  /*0530*/  LEA.HI R17, R15, R4, RZ, 0x6 ;  /* 0x000000040f117211 */ /* 0x000fe200078f30ff */
[----:B------:R-:W-:Y:S01]  /*0540*/  IMAD.SHL.U32 R15, R4, 0x2, RZ ;  /* 0x00000002040f7824 */ /* 0x000fe200078e00ff */
[----:B------:R-:W-:Y:S01]  /*0550*/  ISETP.NE.U32.AND P0, PT, R12, 0x1, PT ;  /* 0x000000010c00780c */ /* 0x000fe20003f05070 */
[----:B------:R-:W-:Y:S01]  /*0560*/  IMAD.SHL.U32 R12, R8, 0x40, RZ ;  /* 0x00000040080c7824 */ /* 0x000fe200078e00ff */
[----:B------:R-:W-:Y:S01]  /*0570*/  SHF.R.S32.HI R17, RZ, 0x6, R17 ;  /* 0x00000006ff117819 */ /* 0x000fe20000011411 */
[----:B------:R-:W-:Y:S01]  /*0580*/  IMAD.SHL.U32 R250, R250, 0x2, RZ ;  /* 0x00000002fafa7824 */ /* 0x000fe200078e00ff */
[----:B------:R-:W-:-:S02]  /*0590*/  R2P PR, R8, 0x6 ;  /* 0x0000000608007804 */ /* 0x000fc40000000000 */
[----:B------:R-:W-:Y:S01]  /*05a0*/  LOP3.LUT R3, R6, 0xfffffff8, RZ, 0xc0, !PT ;  /* 0xfffffff806037812 */ /* 0x000fe200078ec0ff */
[C---:B------:R-:W-:Y:S01]  /*05b0*/  IMAD R8, R17.reuse, 0x200, R10 ;  /* 0x0000020011087824 */ /* 0x040fe200078e020a */
[----:B------:R-:W-:Y:S01]  /*05c0*/  LOP3.LUT R12, R12, 0x1c0, RZ, 0xc0, !PT ;  /* 0x000001c00c0c7812 */ /* 0x000fe200078ec0ff */
[----:B------:R-:W-:Y:S01]  /*05d0*/  IMAD.SHL.U32 R4, R17, 0x8, RZ ;  /* 0x0000000811047824 */ /* 0x000fe200078e00ff */
[----:B------:R-:W-:Y:S01]  /*05e0*/  LOP3.LUT R246, R246, 0x8, R19, 0xf8, !PT ;  /* 0x00000008f6f67812 */ /* 0x000fe200078ef813 */
[----:B------:R-:W-:Y:S01]  /*05f0*/  IMAD.IADD R3, R16, 0x1, -R3 ;  /* 0x0000000110037824 */ /* 0x000fe200078e0a03 */
[----:B------:R1:W-:Y:S01]  /*0600*/  STL [R1+0x8], R8 ;  /* 0x0000080801007387 */ /* 0x0003e20000100800 */
[----:B------:R-:W-:Y:S02]  /*0610*/  LOP3.LUT R16, R12, 0x20, R11, 0xf8, !PT ;  /* 0x000000200c107812 */ /* 0x000fe400078ef80b */
[----:B------:R-:W-:Y:S01]  /*0620*/  LOP3.LUT R4, R4, 0x18, RZ, 0xc0, !PT ;  /* 0x0000001804047812 */ /* 0x000fe200078ec0ff */
[----:B------:R-:W-:Y:S01]  /*0630*/  IMAD.SHL.U32 R3, R3, 0x40, RZ ;  /* 0x0000004003037824 */ /* 0x000fe200078e00ff */
[----:B------:R-:W-:-:S02]  /*0640*/  LOP3.LUT R246, R14, R246, R13, 0xf6, !PT ;  /* 0x000000f60ef67212 */ /* 0x000fc400078ef60d */
[----:B------:R-:W-:Y:S02]  /*0650*/  LOP3.LUT R251, R4, 0x20, R251, 0xf8, !PT ;  /* 0x0000002004fb7812 */ /* 0x000fe400078ef8fb */
[----:B------:R-:W-:Y:S02]  /*0660*/  SEL R249, R249, 0xffffffe0, !P3 ;  /* 0xffffffe0f9f97807 */ /* 0x000fe40005800000 */
[----:B------:R-:W-:Y:S02]  /*0670*/  SEL R247, R247, 0xffffffc0, !P4 ;  /* 0xffffffc0f7f77807 */ /* 0x000fe40006000000 */
[----:B------:R-:W-:Y:S01]  /*0680*/  LEA R246, R246, UR4, 0x1 ;  /* 0x00000004f6f67c11 */ /* 0x000fe2000f8e08ff */
[----:B-1----:R-:W-:Y:S01]  /*0690*/  IMAD.SHL.U32 R8, R9, 0x2, RZ ;  /* 0x0000000209087824 */ /* 0x002fe200078e00ff */
[----:B------:R-:W-:Y:S02]  /*06a0*/  LOP3.LUT R9, R11, 0x6, R15, 0xf8, !PT ;  /* 0x000000060b097812 */ /* 0x000fe400078ef80f */
[----:B------:R-:W-:Y:S01]  /*06b0*/  SHF.R.U32.HI R11, RZ, 0x3, R12 ;  /* 0x00000003ff0b7819 */ /* 0x000fe2000001160c */
[----:B------:R-:W-:-:S02]  /*06c0*/  IMAD R10, R7, 0x400, R8 ;  /* 0x00000400070a7824 */ /* 0x000fc400078e0208 */
[----:B------:R1:W-:Y:S02]  /*06d0*/  STL [R1], R9 ;  /* 0x0000000901007387 */ /* 0x0003e40000100800 */
[----:B-1----:R-:W-:Y:S02]  /*06e0*/  LOP3.LUT R9, R16, R11, RZ, 0x3c, !PT ;  /* 0x0000000b10097212 */ /* 0x002fe400078e3cff */
[----:B------:R-:W-:-:S03]  /*06f0*/  LOP3.LUT R11, R11, R12, R4, 0x1e, !PT ;  /* 0x0000000c0b0b7212 */ /* 0x000fc600078e1e04 */
[----:B------:R-:W-:Y:S02]  /*0700*/  IMAD.IADD R4, R10, 0x1, R9 ;  /* 0x000000010a047824 */ /* 0x000fe400078e0209 */
[----:B------:R-:W-:Y:S01]  /*0710*/  IMAD R10, R5, 0x400, R8 ;  /* 0x00000400050a7824 */ /* 0x000fe200078e0208 */
[----:B------:R-:W-:Y:S01]  /*0720*/  LOP3.LUT R8, R3, 0x1c0, RZ, 0xc0, !PT ;  /* 0x000001c003087812 */ /* 0x000fe200078ec0ff */
[----:B------:R-:W-:Y:S02]  /*0730*/  IMAD.SHL.U32 R9, R6, 0x40, RZ ;  /* 0x0000004006097824 */ /* 0x000fe400078e00ff */
[----:B------:R-:W-:Y:S01]  /*0740*/  IMAD.U32 R6, RZ, RZ, UR5 ;  /* 0x00000005ff067e24 */ /* 0x000fe2000f8e00ff */
[----:B----4-:R-:W-:Y:S01]  /*0750*/  USHF.R.S32.HI UR5, URZ, 0x1f, UR56 ;  /* 0x0000001f3f057899 */ /* 0x010fe20008011438 */
[----:B------:R-:W-:Y:S01]  /*0760*/  SHF.R.U32.HI R2, RZ, 0x3, R8 ;  /* 0x00000003ff027819 */ /* 0x000fe20000011608 */
[----:B------:R-:W-:Y:S01]  /*0770*/  IMAD.IADD R3, R10, 0x1, R11 ;  /* 0x000000010a037824 */ /* 0x000fe200078e020b */
[----:B------:R-:W-:-:S02]  /*0780*/  LOP3.LUT R245, R8, 0x8, R245, 0xf8, !PT ;  /* 0x0000000808f57812 */ /* 0x000fc400078ef8f5 */
[----:B------:R-:W-:Y:S01]  /*0790*/  LOP3.LUT R251, R2, R251, R8, 0x1e, !PT ;  /* 0x000000fb02fb7212 */ /* 0x000fe200078e1e08 */
[----:B------:R-:W-:Y:S01]  /*07a0*/  IMAD.U32 R8, RZ, RZ, UR5 ;  /* 0x00000005ff087e24 */ /* 0x000fe2000f8e00ff */
[----:B------:R-:W-:Y:S01]  /*07b0*/  SHF.R.S32.HI R6, RZ, 0x2, R0 ;  /* 0x00000002ff067819 */ /* 0x000fe20000011400 */
[----:B------:R-:W-:Y:S01]  /*07c0*/  USHF.R.S32.HI UR5, URZ, 0x1f, UR48 ;  /* 0x0000001f3f057899 */ /* 0x000fe20008011430 */
[----:B------:R-:W-:Y:S02]  /*07d0*/  LOP3.LUT R245, R245, R2, RZ, 0x3c, !PT ;  /* 0x00000002f5f57212 */ /* 0x000fe400078e3cff */
[----:B------:R-:W-:Y:S01]  /*07e0*/  LOP3.LUT R0, R9, 0xfffffe00, RZ, 0xc0, !PT ;  /* 0xfffffe0009007812 */ /* 0x000fe200078ec0ff */
[C---:B------:R-:W-:Y:S02]  /*07f0*/  IMAD R2, R7.reuse, 0x10, R6 ;  /* 0x0000001007027824 */ /* 0x040fe400078e0206 */
[----:B------:R-:W-:Y:S01]  /*0800*/  IMAD.U32 R6, RZ, RZ, UR5 ;  /* 0x00000005ff067e24 */ /* 0x000fe2000f8e00ff */
[----:B------:R-:W-:Y:S01]  /*0810*/  USHF.R.S32.HI UR5, URZ, 0x1f, UR56 ;  /* 0x0000001f3f057899 */ /* 0x000fe20008011438 */
[----:B------:R-:W-:Y:S01]  /*0820*/  IMAD R252, R7, 0x400, R0 ;  /* 0x0000040007fc7824 */ /* 0x000fe200078e0200 */
[----:B------:R1:W-:Y:S01]  /*0830*/  STL [R1+0x4], R2 ;  /* 0x0000040201007387 */ /* 0x0003e20000100800 */
[----:B------:R-:W-:-:S02]  /*0840*/  LOP3.LUT R251, R251, R0, RZ, 0xfc, !PT ;  /* 0x00000000fbfb7212 */ /* 0x000fc400078efcff */
        /* <DEDUP_REMOVED lines=16> */
[----:B--2---:R-:W-:Y:S01]  /*0950*/  IMAD.IADD R6, R6, 0x1, R2 ;  /* 0x0000000106067824 */ /* 0x004fe200078e0202 */
[----:B------:R-:W-:Y:S01]  /*0960*/  ULDC.64 UR6, c[0x0][0x208] ;  /* 0x0000820000067ab9 */ /* 0x000fe20000000a00 */
        /* <DEDUP_REMOVED lines=13> */
.L_x_831:
        /* <DEDUP_REMOVED lines=19> */
[----:B---3--:R-:W-:Y:S01]  /*0b70*/  IMAD.U32 R12, RZ, RZ, UR8 ;  /* 0x00000008ff0c7e24 */ /* 0x008fe2000f8e00ff */
[----:B------:R-:W-:Y:S01]  /*0b80*/  ULDC.U8 UR17, c[0x0][0x3c2] ;  /* 0x0000f08000117ab9 */ /* 0x000fe20000000000 */
[----:B------:R-:W-:Y:S01]  /*0b90*/  ULDC.64 UR12, c[0x0][0x2f8] ;  /* 0x0000be00000c7ab9 */ /* 0x000fe20000000a00 */
[----:B------:R-:W-:Y:S01]  /*0ba0*/  @UP4 UIADD3.X UR11, UR5, UR11, URZ, UP1, !UPT ;  /* 0x0000000b050b4290 */ /* 0x000fe20008ffe43f */
[----:B-1--4-:R-:W-:Y:S01]  /*0bb0*/  IMAD.U32 R4, RZ, RZ, UR10 ;  /* 0x0000000aff047e24 */ /* 0x012fe2000f8e00ff */
[----:B------:R-:W-:Y:S01]  /*0bc0*/  UISETP.NE.AND UP4, UPT, UR17, URZ, UPT ;  /* 0x0000003f1100728c */ /* 0x000fe2000bf85270 */
[----:B------:R-:W-:Y:S01]  /*0bd0*/  IMAD.U32 R13, RZ, RZ, UR9 ;  /* 0x00000009ff0d7e24 */ /* 0x000fe2000f8e00ff */
[----:B------:R-:W-:Y:S01]  /*0be0*/  UISETP.EQ.U32.AND UP1, UPT, UR12, URZ, UPT ;  /* 0x0000003f0c00728c */ /* 0x000fe2000bf22070 */
[----:B------:R-:W-:Y:S01]  /*0bf0*/  PLOP3.LUT P3, PT, PT, PT, UP2, 0x80, 0x0 ;  /* 0x000000000000781c */ /* 0x000fe20003f6f028 */
[----:B------:R-:W-:Y:S01]  /*0c00*/  IMAD.U32 R5, RZ, RZ, UR11 ;  /* 0x0000000bff057e24 */ /* 0x000fe2000f8e00ff */
[----:B------:R-:W-:Y:S01]  /*0c10*/  UIADD3 UR10, UP0, UR16, UR12, URZ ;  /* 0x0000000c100a7290 */ /* 0x000fe2000ff1e03f */
[----:B--2---:R-:W2:Y:S01]  /*0c20*/  @P0 LDG.E R2, desc[UR6][R12.64] ;  /* 0x000000060c020981 */ /* 0x004ea2000c1e1900 */
[----:B------:R-:W-:Y:S01]  /*0c30*/  UISETP.EQ.OR.EX UP1, UPT, UR13, URZ, !UP4, UP1 ;  /* 0x0000003f0d00728c */ /* 0x000fe2000e722710 */
[----:B------:R-:W-:Y:S01]  /*0c40*/  IMAD.U32 R10, RZ, RZ, UR15 ;  /* 0x0000000fff0a7e24 */ /* 0x000fe2000f8e00ff */
[----:B------:R-:W-:Y:S01]  /*0c50*/  UMOV UR19, URZ ;  /* 0x0000003f00137c82 */ /* 0x000fe20008000000 */
[----:B------:R1:W3:Y:S01]  /*0c60*/  @P1 LDG.E R4, desc[UR6][R4.64] ;  /* 0x0000000604041981 */ /* 0x0002e2000c1e1900 */
[----:B------:R-:W-:Y:S01]  /*0c70*/  UIADD3.X UR5, UR5, UR13, URZ, UP0, !UPT ;  /* 0x0000000d05057290 */ /* 0x000fe200087fe43f */
[----:B------:R-:W-:Y:S01]  /*0c80*/  IMAD.U32 R11, RZ, RZ, UR14 ;  /* 0x0000000eff0b7e24 */ /* 0x000fe2000f8e00ff */
[----:B------:R-:W-:Y:S01]  /*0c90*/  PLOP3.LUT P2, PT, PT, PT, UP1, 0x80, 0x0 ;  /* 0x000000000000781c */ /* 0x000fe20003f4f018 */
[----:B------:R-:W-:Y:S01]  /*0ca0*/  IMAD.U32 R8, RZ, RZ, UR10 ;  /* 0x0000000aff087e24 */ /* 0x000fe2000f8e00ff */
[----:B------:R-:W-:-:S02]  /*0cb0*/  @!UP3 ULDC.64 UR8, c[0x0][0x318] ;  /* 0x0000c6000008bab9 */ /* 0x000fc40000000a00 */
[----:B------:R-:W-:Y:S01]  /*0cc0*/  IMAD.U32 R9, RZ, RZ, UR5 ;  /* 0x00000005ff097e24 */ /* 0x000fe2000f8e00ff */
[----:B------:R-:W4:Y:S04]  /*0cd0*/  @P3 LDG.E R7, desc[UR6][R10.64] ;  /* 0x000000060a073981 */ /* 0x000f28000c1e1900 */
[----:B------:R-:W5:Y:S04]  /*0ce0*/  @P3 LDG.E R3, desc[UR6][R10.64+0x4] ;  /* 0x000004060a033981 */ /* 0x000f68000c1e1900 */
[----:B------:R-:W5:Y:S01]  /*0cf0*/  @!P2 LDG.E R6, desc[UR6][R8.64] ;  /* 0x000000060806a981 */ /* 0x000f62000c1e1900 */
[----:B------:R-:W1:Y:S02]  /*0d00*/  S2UR UR16, SR_CTAID.X ;  /* 0x00000000001079c3 */ /* 0x000e640000002500 */
[----:B-1----:R-:W1:Y:S01]  /*0d10*/  S2R R5, SR_TID.X ;  /* 0x0000000000057919 */ /* 0x002e620000002100 */
        /* <DEDUP_REMOVED lines=12> */
[----:B------:R-:W-:-:S02]  /*0de0*/  ISETP.NE.U32.AND P0, PT, RZ, UR12, PT ;  /* 0x0000000cff007c0c */ /* 0x000fc4000bf05070 */
[----:B---3--:R-:W-:Y:S02]  /*0df0*/  @P1 R2UR UR19, R4 ;  /* 0x00000000041312ca */ /* 0x008fe400000e0000 */
[----:B------:R-:W-:Y:S02]  /*0e00*/  ISETP.NE.AND.EX P0, PT, RZ, UR13, PT, P0 ;  /* 0x0000000dff007c0c */ /* 0x000fe4000bf05300 */
[----:B-1----:R-:W-:Y:S02]  /*0e10*/  SHF.R.S32.HI R4, RZ, 0x1f, R5 ;  /* 0x0000001fff047819 */ /* 0x002fe40000011405 */
[----:B----4-:R-:W-:Y:S02]  /*0e20*/  @P3 R2UR UR5, R7 ;  /* 0x00000000070532ca */ /* 0x010fe400000e0000 */
[----:B-----5:R-:W-:-:S05]  /*0e30*/  @P3 R2UR UR12, R3 ;  /* 0x00000000030c32ca */ /* 0x020fca00000e0000 */
[----:B------:R-:W-:Y:S01]  /*0e40*/  @UP3 UIADD3 UR8, UR11, -UR19, URZ ;  /* 0x800000130b083290 */ /* 0x000fe2000fffe03f */
        /* <DEDUP_REMOVED lines=8> */
.L_x_785:
        /* <DEDUP_REMOVED lines=34> */
[----:B------:R-:W-:-:S02]  /*10f0*/  USHF.L.U32 UR14, UR48, 0x7, URZ ;  /* 0x00000007300e7899 */ /* 0x000fc4000800063f */
[----:B------:R-:W-:Y:S02]  /*1100*/  @UP1 UIMAD.WIDE.U32 UR46, UR5, UR12, URZ ;  /* 0x0000000c052e12a5 */ /* 0x000fe4000f8e003f */
[----:B------:R-:W-:Y:S02]  /*1110*/  ULEA.HI UR41, UR18, UR9, URZ, 0x6 ;  /* 0x0000000912297291 */ /* 0x000fe4000f8f303f */
[----:B------:R-:W-:Y:S01]  /*1120*/  UIMAD UR9, UR35, UR48, URZ ;  /* 0x00000030230972a4 */ /* 0x000fe2000f8e023f */
[----:B------:R-:W-:Y:S01]  /*1130*/  ULDC.64 UR22, c[0x0][0x240] ;  /* 0x0000900000167ab9 */ /* 0x000fe20000000a00 */
[----:B------:R-:W-:Y:S01]  /*1140*/  ULDC UR21, c[0x0][0x2dc] ;  /* 0x0000b70000157ab9 */ /* 0x000fe20000000800 */
[----:B------:R-:W-:Y:S01]  /*1150*/  ULDC UR61, c[0x0][0x270] ;  /* 0x00009c00003d7ab9 */ /* 0x000fe20000000800 */
[----:B------:R-:W-:Y:S02]  /*1160*/  USEL UR29, UR14, URZ, UP2 ;  /* 0x0000003f0e1d7287 */ /* 0x000fe40009000000 */
[----:B------:R-:W-:Y:S01]  /*1170*/  @UP1 UIMAD UR37, UR5, UR13, UR47 ;  /* 0x0000000d052512a4 */ /* 0x000fe2000f8e022f */
[----:B-1----:R-:W1:Y:S01]  /*1180*/  MUFU.RCP R12, R12 ;  /* 0x0000000c000c7308 */ /* 0x002e620000001000 */
[----:B------:R-:W-:-:S02]  /*1190*/  @!UP1 UIMAD.WIDE.U32 UR44, UR48, UR10, URZ ;  /* 0x0000000a302c92a5 */ /* 0x000fc4000f8e003f */
[----:B------:R-:W-:Y:S02]  /*11a0*/  UIMAD.WIDE.U32 UR14, UR5, UR22, URZ ;  /* 0x00000016050e72a5 */ /* 0x000fe4000f8e003f */
[----:B------:R-:W-:Y:S02]  /*11b0*/  UIMAD UR26, UR5, UR23, URZ ;  /* 0x00000017051a72a4 */ /* 0x000fe4000f8e023f */
[----:B------:R-:W-:Y:S02]  /*11c0*/  UIMAD.WIDE UR10, UR21, UR61, URZ ;  /* 0x0000003d150a72a5 */ /* 0x000fe4000f8e023f */
[----:B------:R-:W-:Y:S02]  /*11d0*/  UIMAD.WIDE.U32 UR12, UR48, UR58, URZ ;  /* 0x0000003a300c72a5 */ /* 0x000fe4000f8e003f */
[----:B------:R-:W-:Y:S02]  /*11e0*/  UIMAD UR9, UR57, UR58, UR9 ;  /* 0x0000003a390972a4 */ /* 0x000fe4000f8e0209 */
[----:B------:R-:W-:-:S02]  /*11f0*/  USEL UR40, UR24, UR14, !UP1 ;  /* 0x0000000e18287287 */ /* 0x000fc4000c800000 */
[----:B------:R-:W-:Y:S01]  /*1200*/  UIADD3 UR38, UR25, UR38, URZ ;  /* 0x0000002619267290 */ /* 0x000fe2000fffe03f */
[----:B-1----:R-:W-:Y:S01]  /*1210*/  VIADD R12, R12, 0xffffffe ;  /* 0x0ffffffe0c0c7836 */ /* 0x002fe20000000000 */
[----:B------:R-:W-:Y:S02]  /*1220*/  @UP1 UIADD3 UR38, UR15, UR26, URZ ;  /* 0x0000001a0f261290 */ /* 0x000fe4000fffe03f */
[----:B------:R-:W-:Y:S01]  /*1230*/  UIMAD UR14, UR11, UR12, URZ ;  /* 0x0000000c0b0e72a4 */ /* 0x000fe2000f8e023f */
[----:B------:R-:W1:Y:S01]  /*1240*/  F2I.FTZ.U32.TRUNC.NTZ R13, R12 ;  /* 0x0000000c000d7305 */ /* 0x000e62000021f000 */
[----:B------:R-:W-:Y:S02]  /*1250*/  UIADD3 UR9, UR13, UR9, URZ ;  /* 0x000000090d097290 */ /* 0x000fe4000fffe03f */
[----:B------:R-:W-:Y:S02]  /*1260*/  ULOP3.LUT UR15, UR41, 0xffffffc0, URZ, 0xc0, !UPT ;  /* 0xffffffc0290f7892 */ /* 0x000fe4000f8ec03f */
[----:B------:R-:W-:-:S02]  /*1270*/  USHF.L.U64.HI UR16, UR48, 0x7, UR57 ;  /* 0x0000000730107899 */ /* 0x000fc40008010239 */
[----:B------:R-:W-:Y:S01]  /*1280*/  UIMAD UR14, UR10, UR9, UR14 ;  /* 0x000000090a0e72a4 */ /* 0x000fe2000f8e020e */
[----:B------:R-:W-:Y:S01]  /*1290*/  ULDC.U8 UR17, c[0x0][0x3d8] ;  /* 0x0000f60000117ab9 */ /* 0x000fe20000000000 */
[----:B------:R-:W-:Y:S02]  /*12a0*/  UIADD3 UR9, UR15, -0x40, URZ ;  /* 0xffffffc00f097890 */ /* 0x000fe4000fffe03f */
[----:B------:R-:W-:Y:S02]  /*12b0*/  UISETP.NE.AND UP3, UPT, UR17, URZ, UPT ;  /* 0x0000003f1100728c */ /* 0x000fe4000bf65270 */
[----:B------:R-:W-:Y:S01]  /*12c0*/  UIMAD.WIDE.U32 UR24, UR10, UR12, URZ ;  /* 0x0000000c0a1872a5 */ /* 0x000fe2000f8e003f */
[----:B-1----:R-:W-:Y:S01]  /*12d0*/  IMAD.MOV R8, RZ, RZ, -R13 ;  /* 0x000000ffff087224 */ /* 0x002fe200078e0a0d */
[----:B------:R-:W-:Y:S01]  /*12e0*/  USEL UR30, UR16, URZ, UP2 ;  /* 0x0000003f101e7287 */ /* 0x000fe20009000000 */
[----:B------:R-:W-:Y:S01]  /*12f0*/  IMAD.MOV.U32 R12, RZ, RZ, RZ ;  /* 0x000000ffff0c7224 */ /* 0x000fe200078e00ff */
[----:B------:R-:W-:Y:S01]  /*1300*/  UIMAD.WIDE.U32 UR12, UR10, UR5, URZ ;  /* 0x000000050a0c72a5 */ /* 0x000fe2000f8e003f */
[----:B------:R-:W-:Y:S01]  /*1310*/  IMAD R8, R8, R11, RZ ;  /* 0x0000000b08087224 */ /* 0x000fe200078e02ff */
[----:B------:R-:W-:-:S02]  /*1320*/  USHF.R.S32.HI UR35, URZ, 0x1f, UR9 ;  /* 0x0000001f3f237899 */ /* 0x000fc40008011409 */
[----:B------:R-:W-:Y:S01]  /*1330*/  UIADD3 UR18, UP2, UR9, UR29, URZ ;  /* 0x0000001d09127290 */ /* 0x000fe2000ff5e03f */
[----:B------:R-:W-:Y:S01]  /*1340*/  IMAD.HI.U32 R8, R13, R8, R12 ;  /* 0x000000080d087227 */ /* 0x000fe200078e000c */
[----:B------:R-:W-:Y:S02]  /*1350*/  UISETP.NE.AND UP0, UPT, UR33, -0x1, UPT ;  /* 0xffffffff2100788c */ /* 0x000fe4000bf05270 */
[----:B------:R-:W-:Y:S02]  /*1360*/  UIMAD UR26, UR11, UR5, URZ ;  /* 0x000000050b1a72a4 */ /* 0x000fe4000f8e023f */
[----:B------:R-:W-:Y:S01]  /*1370*/  USEL UR55, UR24, UR12, !UP1 ;  /* 0x0000000c18377287 */ /* 0x000fe2000c800000 */
[----:B------:R-:W-:Y:S01]  /*1380*/  IMAD.HI.U32 R12, R8, R3, RZ ;  /* 0x00000003080c7227 */ /* 0x000fe200078e00ff */
[----:B------:R-:W-:Y:S02]  /*1390*/  UIADD3.X UR12, UR35, UR30, URZ, UP2, !UPT ;  /* 0x0000001e230c7290 */ /* 0x000fe400097fe43f */
[----:B------:R-:W-:-:S02]  /*13a0*/  UIMAD UR11, UR11, UR18, URZ ;  /* 0x000000120b0b72a4 */ /* 0x000fc4000f8e023f */
[----:B------:R-:W-:Y:S01]  /*13b0*/  IADD3 R8, -R12, RZ, RZ ;  /* 0x000000ff0c087210 */ /* 0x000fe20007ffe1ff */
[----:B------:R-:W-:Y:S02]  /*13c0*/  UIADD3 UR49, UR25, UR14, URZ ;  /* 0x0000000e19317290 */ /* 0x000fe4000fffe03f */
[----:B------:R-:W-:Y:S02]  /*13d0*/  UIMAD UR24, UR10, UR12, UR11 ;  /* 0x0000000c0a1872a4 */ /* 0x000fe4000f8e020b */
[C---:B------:R-:W-:Y:S01]  /*13e0*/  IMAD R8, R11.reuse, R8, R3 ;  /* 0x000000080b087224 */ /* 0x040fe200078e0203 */
[----:B------:R-:W-:Y:S01]  /*13f0*/  ULDC UR25, c[0x0][0x2c4] ;  /* 0x0000b10000197ab9 */ /* 0x000fe20000000800 */
[----:B------:R-:W-:Y:S01]  /*1400*/  UIMAD.WIDE.U32 UR42, UR10, UR18, URZ ;  /* 0x000000120a2a72a5 */ /* 0x000fe2000f8e003f */
[----:B------:R-:W-:Y:S01]  /*1410*/  LOP3.LUT R3, R2, UR56, RZ, 0x3c, !PT ;  /* 0x0000003802037c12 */ /* 0x000fe2000f8e3cff */
[----:B------:R-:W-:Y:S01]  /*1420*/  @UP3 UIMAD UR10, UR48, UR25, URZ ;  /* 0x00000019300a32a4 */ /* 0x000fe2000f8e023f */
[----:B------:R-:W-:Y:S01]  /*1430*/  ISETP.GT.U32.AND P1, PT, R11, R8, PT ;  /* 0x000000080b00720c */ /* 0x000fe20003f24070 */
[----:B------:R-:W-:Y:S01]  /*1440*/  ULDC.U8 UR20, c[0x0][0x480] ;  /* 0x0001200000147ab9 */ /* 0x000fe20000000000 */
[----:B------:R-:W-:Y:S01]  /*1450*/  @UP0 UIADD3 UR27, UR19, UR33, URZ ;  /* 0x00000021131b0290 */ /* 0x000fe2000fffe03f */
[----:B------:R-:W-:Y:S01]  /*1460*/  ISETP.GE.AND P2, PT, R3, RZ, PT ;  /* 0x000000ff0300720c */ /* 0x000fe20003f46270 */
[----:B------:R-:W-:-:S02]  /*1470*/  @UP0 UIADD3 UR31, UR19, UR33, URZ ;  /* 0x00000021131f0290 */ /* 0x000fc4000fffe03f */
[----:B------:R-:W-:Y:S02]  /*1480*/  UIMAD UR50, UR56, UR21, URZ ;  /* 0x00000015383272a4 */ /* 0x000fe4000f8e023f */
[----:B------:R-:W-:Y:S01]  /*1490*/  UISETP.NE.AND UP4, UPT, UR20, URZ, UPT ;  /* 0x0000003f1400728c */ /* 0x000fe2000bf85270 */
[----:B------:R-:W-:Y:S02]  /*14a0*/  @UP0 ULDC.64 UR16, c[0x0][0x248] ;  /* 0x0000920000100ab9 */ /* 0x000fe40000000a00 */
[----:B------:R-:W-:Y:S01]  /*14b0*/  @UP0 ULDC.64 UR20, c[0x0][0x250] ;  /* 0x0000940000140ab9 */ /* 0x000fe20000000a00 */
[----:B------:R-:W-:Y:S01]  /*14c0*/  @UP3 USEL UR11, UR10, UR5, !UP1 ;  /* 0x000000050a0b3287 */ /* 0x000fe2000c800000 */
[----:B------:R-:W-:Y:S01]  /*14d0*/  @!P1 IMAD.IADD R8, R8, 0x1, -R11 ;  /* 0x0000000108089824 */ /* 0x000fe200078e0a0b */
[----:B------:R-:W-:Y:S01]  /*14e0*/  @UP1 UIADD3 UR49, UR13, UR26, URZ ;  /* 0x0000001a0d311290 */ /* 0x000fe2000fffe03f */
[----:B------:R-:W-:Y:S01]  /*14f0*/  @!P1 VIADD R12, R12, 0x1 ;  /* 0x000000010c0c9836 */ /* 0x000fe20000000000 */
[----:B------:R-:W-:Y:S01]  /*1500*/  PLOP3.LUT P1, PT, PT, PT, UP0, 0x80, 0x0 ;  /* 0x000000000000781c */ /* 0x000fe20003f2f008 */
[----:B------:R-:W-:Y:S01]  /*1510*/  @UP0 UIMAD.WIDE.U32 UR14, UR27, UR16, URZ ;  /* 0x000000101b0e02a5 */ /* 0x000fe2000f8e003f */
[----:B------:R-:W-:Y:S01]  /*1520*/  ISETP.GE.U32.AND P0, PT, R8, R11, PT ;  /* 0x0000000b0800720c */ /* 0x000fe20003f06070 */
[----:B------:R-:W-:Y:S01]  /*1530*/  @UP0 UIMAD.WIDE.U32 UR12, UR31, UR20, URZ ;  /* 0x000000141f0c02a5 */ /* 0x000fe2000f8e003f */
[----:B------:R-:W-:Y:S01]  /*1540*/  @UP3 ULDC UR10, c[0x0][0x2e4] ;  /* 0x0000b900000a3ab9 */ /* 0x000fe20000000800 */
[----:B------:R-:W-:-:S02]  /*1550*/  @UP0 UIMAD UR27, UR27, UR17, URZ ;  /* 0x000000111b1b02a4 */ /* 0x000fc4000f8e023f */
[----:B------:R-:W-:Y:S02]  /*1560*/  @UP3 UIMAD UR18, UR56, UR10, UR11 ;  /* 0x0000000a381232a4 */ /* 0x000fe4000f8e020b */
[----:B------:R-:W-:Y:S02]  /*1570*/  @UP0 UIMAD UR31, UR31, UR21, URZ ;  /* 0x000000151f1f02a4 */ /* 0x000fe4000f8e023f */
[----:B------:R-:W-:Y:S02]  /*1580*/  @!UP3 UIMAD UR10, UR48, UR61, UR56 ;  /* 0x0000003d300ab2a4 */ /* 0x000fe4000f8e0238 */
[----:B------:R-:W-:Y:S02]  /*1590*/  USEL UR53, UR28, URZ, UP4 ;  /* 0x0000003f1c357287 */ /* 0x000fe4000a000000 */
[----:B------:R-:W-:Y:S01]  /*15a0*/  @P0 IADD3 R12, R12, 0x1, RZ ;  /* 0x000000010c0c0810 */ /* 0x000fe20007ffe0ff */
[----:B------:R-:W-:Y:S01]  /*15b0*/  USEL UR52, UR51, URZ, UP4 ;  /* 0x0000003f33347287 */ /* 0x000fe2000a000000 */
[----:B------:R-:W-:Y:S01]  /*15c0*/  PLOP3.LUT P0, PT, PT, PT, UP3, 0x80, 0x0 ;  /* 0x000000000000781c */ /* 0x000fe20003f0f038 */
[----:B------:R-:W-:-:S02]  /*15d0*/  @!UP1 UIADD3 UR37, UR45, UR36, URZ ;  /* 0x000000242d259290 */ /* 0x000fc4000fffe03f */
[----:B------:R-:W-:Y:S01]  /*15e0*/  IMAD.MOV.U32 R8, RZ, RZ, R12 ;  /* 0x000000ffff087224 */ /* 0x000fe200078e000c */
[----:B------:R-:W-:Y:S02]  /*15f0*/  USHF.R.S32.HI UR54, URZ, 0x1f, UR50 ;  /* 0x0000001f3f367899 */ /* 0x000fe40008011432 */
[----:B------:R-:W-:Y:S02]  /*1600*/  @UP0 UIADD3 UR31, UR13, UR31, URZ ;  /* 0x0000001f0d1f0290 */ /* 0x000fe4000fffe03f */
[----:B------:R-:W-:Y:S01]  /*1610*/  @!UP3 UIMAD UR18, UR10, UR25, URZ ;  /* 0x000000190a12b2a4 */ /* 0x000fe2000f8e023f */
[----:B------:R-:W-:Y:S01]  /*1620*/  @!P2 IADD3 R8, -R8, RZ, RZ ;  /* 0x000000ff0808a210 */ /* 0x000fe20007ffe1ff */
[----:B------:R-:W-:Y:S01]  /*1630*/  UIADD3 UR51, UR43, UR24, URZ ;  /* 0x000000182b337290 */ /* 0x000fe2000fffe03f */
[----:B------:R-:W-:Y:S01]  /*1640*/  @!P3 LOP3.LUT R8, RZ, R2, RZ, 0x33, !PT ;  /* 0x00000002ff08b212 */ /* 0x000fe200078e33ff */
        /* <DEDUP_REMOVED lines=16> */
.L_x_787:
        /* <DEDUP_REMOVED lines=13> */
.L_x_788:
        /* <DEDUP_REMOVED lines=11> */
.L_x_789:
[----:B------:R-:W-:-:S04]  /*18d0*/  UIMAD UR5, UR48, UR61, UR56 ;  /* 0x0000003d300572a4 */ /* 0x000fc8000f8e0238 */
[----:B------:R-:W-:-:S12]  /*18e0*/  UIMAD UR5, UR5, UR58, URZ ;  /* 0x0000003a050572a4 */ /* 0x000fd8000f8e023f */
.L_x_790:
[----:B------:R-:W2:Y:S01]  /*18f0*/  LDL.64 R14, [R1+0x10] ;  /* 0x00001000010e7983 */ /* 0x000ea20000100a00 */
[----:B------:R-:W1:Y:S01]  /*1900*/  LDC.64 R2, c[0x0][0x420] ;  /* 0x00010800ff027b82 */ /* 0x000e620000000a00 */
[----:B------:R-:W-:Y:S02]  /*1910*/  ULDC UR10, c[0x0][0x2dc] ;  /* 0x0000b700000a7ab9 */ /* 0x000fe40000000800 */
[----:B------:R3:W2:Y:S01]  /*1920*/  LDL.64 R34, [R1+0x10] ;  /* 0x0000100001227983 */ /* 0x0006a20000100a00 */
[----:B------:R-:W-:Y:S01]  /*1930*/  UIMAD UR10, UR10, UR61, URZ ;  /* 0x0000003d0a0a72a4 */ /* 0x000fe2000f8e023f */
[----:B------:R-:W-:Y:S01]  /*1940*/  LEA.HI R12, R4, R5, RZ, 0x5 ;  /* 0x00000005040c7211 */ /* 0x000fe200078f28ff */
[----:B------:R-:W-:Y:S01]  /*1950*/  UIADD3 UR12, UR9, UR5, URZ ;  /* 0x00000005090c7290 */ /* 0x000fe2000fffe03f */
[----:B------:R-:W-:Y:S01]  /*1960*/  BSSY B1, `(.L_x_786) ;  /* 0x0000988000017945 */ /* 0x000fe20003800000 */
[----:B------:R-:W-:Y:S02]  /*1970*/  USHF.L.U32 UR5, UR10, 0x6, URZ ;  /* 0x000000060a057899 */ /* 0x000fe4000800063f */
[----:B------:R-:W-:-:S02]  /*1980*/  UISETP.GE.AND UP2, UPT, UR39, 0x1, UPT ;  /* 0x000000012700788c */ /* 0x000fc4000bf46270 */
[----:B------:R-:W-:Y:S02]  /*1990*/  UIADD3 UR11, UP1, UP0, UR42, UR5, UR50 ;  /* 0x000000052a0b7290 */ /* 0x000fe4000f83e032 */
[----:B------:R-:W-:Y:S02]  /*19a0*/  USHF.R.S32.HI UR5, URZ, 0x1f, UR5 ;  /* 0x0000001f3f057899 */ /* 0x000fe40008011405 */
[----:B------:R-:W-:Y:S02]  /*19b0*/  UIADD3 UR14, UR9, UR18, URZ ;  /* 0x00000012090e7290 */ /* 0x000fe4000fffe03f */
[----:B------:R-:W-:Y:S02]  /*19c0*/  UIADD3.X UR5, UR51, UR5, UR54, UP1, UP0 ;  /* 0x0000000533057290 */ /* 0x000fe40008fe0436 */
[----:B------:R-:W-:Y:S01]  /*19d0*/  USHF.R.S32.HI UR58, URZ, 0x1f, UR56 ;  /* 0x0000001f3f3a7899 */ /* 0x000fe20008011438 */
[----:B------:R-:W-:Y:S01]  /*19e0*/  ULDC.64 UR24, c[0x0][0x428] ;  /* 0x00010a0000187ab9 */ /* 0x000fe20000000a00 */
[----:B------:R-:W-:Y:S01]  /*19f0*/  ULDC.64 UR26, c[0x0][0x258] ;  /* 0x00009600001a7ab9 */ /* 0x000fe20000000a00 */
[----:B-1----:R-:W-:Y:S01]  /*1a00*/  IMAD R26, R2, UR35, RZ ;  /* 0x00000023021a7c24 */ /* 0x002fe2000f8e02ff */
[----:B------:R-:W-:Y:S01]  /*1a10*/  UIMAD UR18, UR58, UR24, URZ ;  /* 0x000000183a1272a4 */ /* 0x000fe2000f8e023f */
[----:B------:R-:W-:-:S02]  /*1a20*/  ULDC.64 UR42, c[0x0][0x400] ;  /* 0x00010000002a7ab9 */ /* 0x000fc40000000a00 */
[----:B------:R-:W-:Y:S01]  /*1a30*/  IMAD R26, R3, UR9, R26 ;  /* 0x00000009031a7c24 */ /* 0x000fe2000f8e021a */
[----:B------:R-:W-:Y:S01]  /*1a40*/  UIMAD UR18, UR56, UR25, UR18 ;  /* 0x00000019381272a4 */ /* 0x000fe2000f8e0212 */
[----:B------:R-:W-:Y:S01]  /*1a50*/  ULDC.64 UR44, c[0x0][0x478] ;  /* 0x00011e00002c7ab9 */ /* 0x000fe20000000a00 */
[----:B------:R-:W-:Y:S01]  /*1a60*/  ULDC.64 UR46, c[0x0][0x2b0] ;  /* 0x0000ac00002e7ab9 */ /* 0x000fe20000000a00 */
[----:B------:R-:W-:Y:S02]  /*1a70*/  ULEA.HI.SX32 UR36, UR41, 0xffffffff, 0x1a ;  /* 0xffffffff29247891 */ /* 0x000fe4000f8fd23f */
[----:B------:R-:W-:Y:S01]  /*1a80*/  UIMAD.WIDE UR12, UR12, 0x4, UR44 ;  /* 0x000000040c0c78a5 */ /* 0x000fe2000f8e022c */
[----:B--2---:R-:W-:Y:S01]  /*1a90*/  IMAD.MOV.U32 R34, RZ, RZ, R14 ;  /* 0x000000ffff227224 */ /* 0x004fe200078e000e */
[----:B------:R-:W-:Y:S02]  /*1aa0*/  LOP3.LUT R14, R12, 0xffffffe0, RZ, 0xc0, !PT ;  /* 0xffffffe00c0e7812 */ /* 0x000fe400078ec0ff */
[----:B------:R-:W-:-:S02]  /*1ab0*/  SHF.R.S32.HI R12, RZ, 0x5, R12 ;  /* 0x00000005ff0c7819 */ /* 0x000fc4000001140c */
[----:B------:R-:W-:Y:S01]  /*1ac0*/  SHF.R.S32.HI R35, RZ, 0x1f, R34 ;  /* 0x0000001fff237819 */ /* 0x000fe20000011422 */
[----:B------:R-:W-:Y:S01]  /*1ad0*/  IMAD.IADD R13, R5, 0x1, -R14 ;  /* 0x00000001050d7824 */ /* 0x000fe200078e0a0e */
[----:B------:R-:W-:-:S03]  /*1ae0*/  IADD3 R16, P0, R34, UR15, RZ ;  /* 0x0000000f22107c10 */ /* 0x000fc6000ff1e0ff */
[----:B------:R3:W-:Y:S01]  /*1af0*/  STL [R1+0x14], R35 ;  /* 0x0000142301007387 */ /* 0x0007e20000100800 */
[----:B------:R-:W-:Y:S01]  /*1b00*/  IADD3.X R17, R35, UR37, RZ, P0, !PT ;  /* 0x0000002523117c10 */ /* 0x000fe200087fe4ff */
[----:B------:R-:W-:Y:S01]  /*1b10*/  IMAD R12, R12, UR10, R13 ;  /* 0x0000000a0c0c7c24 */ /* 0x000fe2000f8e020d */
[----:B------:R-:W-:Y:S01]  /*1b20*/  IADD3 R15, P0, R6, UR9, RZ ;  /* 0x00000009060f7c10 */ /* 0x000fe2000ff1e0ff */
[----:B------:R-:W-:Y:S01]  /*1b30*/  IMAD.U32 R13, RZ, RZ, UR24 ;  /* 0x00000018ff0d7e24 */ /* 0x000fe2000f8e00ff */
[----:B------:R-:W-:Y:S01]  /*1b40*/  UIMAD UR10, UR58, UR26, URZ ;  /* 0x0000001a3a0a72a4 */ /* 0x000fe2000f8e023f */
[----:B------:R-:W-:Y:S01]  /*1b50*/  IMAD.WIDE.U32 R16, R2, UR9, R16 ;  /* 0x0000000902107c25 */ /* 0x000fe2000f8e0010 */
[----:B------:R-:W-:Y:S02]  /*1b60*/  UIADD3 UR9, UP1, UP0, UR53, UR11, UR55 ;  /* 0x0000000b35097290 */ /* 0x000fe4000f83e037 */
[----:B------:R-:W-:Y:S01]  /*1b70*/  UIMAD.WIDE UR24, UR14, 0x4, UR46 ;  /* 0x000000040e1878a5 */ /* 0x000fe2000f8e022e */
[----:B------:R-:W-:Y:S01]  /*1b80*/  IMAD.IADD R27, R17, 0x1, R26 ;  /* 0x00000001111b7824 */ /* 0x000fe200078e021a */
[----:B------:R-:W-:Y:S01]  /*1b90*/  IADD3.X R17, R7, UR35, RZ, P0, !PT ;  /* 0x0000002307117c10 */ /* 0x000fe200087fe4ff */
[----:B------:R-:W-:Y:S01]  /*1ba0*/  UIADD3.X UR5, UR52, UR5, UR49, UP1, UP0 ;  /* 0x0000000534057290 */ /* 0x000fe20008fe0431 */
[----:B------:R-:W-:Y:S01]  /*1bb0*/  PLOP3.LUT P0, PT, PT, PT, UP2, 0x80, 0x0 ;  /* 0x000000000000781c */ /* 0x000fe20003f0f028 */
[----:B------:R-:W-:Y:S01]  /*1bc0*/  IMAD.MOV.U32 R26, RZ, RZ, R16 ;  /* 0x000000ffff1a7224 */ /* 0x000fe200078e0010 */
[C---:B------:R-:W-:Y:S01]  /*1bd0*/  IADD3 R19, P1, R12.reuse, UR9, RZ ;  /* 0x000000090c137c10 */ /* 0x040fe2000ff3e0ff */
[----:B------:R-:W-:Y:S01]  /*1be0*/  IMAD R16, R17, UR22, RZ ;  /* 0x0000001611107c24 */ /* 0x000fe2000f8e02ff */
[----:B------:R-:W-:Y:S01]  /*1bf0*/  UIMAD UR10, UR56, UR27, UR10 ;  /* 0x0000001b380a72a4 */ /* 0x000fe2000f8e020a */
[----:B------:R-:W-:Y:S01]  /*1c00*/  IMAD.WIDE.U32 R20, R15, UR22, R34 ;  /* 0x000000160f147c25 */ /* 0x000fe2000f8e0022 */
[----:B------:R-:W-:-:S02]  /*1c10*/  LEA.HI.X.SX32 R12, R12, UR5, 0x1, P1 ;  /* 0x000000050c0c7c11 */ /* 0x000fc400088f0eff */
[----:B------:R-:W-:Y:S01]  /*1c20*/  LEA R24, P1, R19, UR42, 0x2 ;  /* 0x0000002a13187c11 */ /* 0x000fe2000f8210ff */
[----:B------:R-:W-:Y:S01]  /*1c30*/  IMAD R16, R15, UR23, R16 ;  /* 0x000000170f107c24 */ /* 0x000fe2000f8e0210 */
[----:B------:R-:W-:Y:S01]  /*1c40*/  IADD3 R28, P2, R20, UR40, RZ ;  /* 0x00000028141c7c10 */ /* 0x000fe2000ff5e0ff */
[----:B------:R-:W-:Y:S01]  /*1c50*/  IMAD.WIDE.U32 R26, R13, UR56, R26 ;  /* 0x000000380d1a7c25 */ /* 0x000fe2000f8e001a */
[----:B------:R-:W-:Y:S02]  /*1c60*/  LEA.HI.X R25, R19, UR43, R12, 0x2, P1 ;  /* 0x0000002b13197c11 */ /* 0x000fe400088f140c */
[----:B------:R-:W-:Y:S01]  /*1c70*/  IADD3.X R29, R21, UR38, R16, P2, !PT ;  /* 0x00000026151d7c10 */ /* 0x000fe200097fe410 */
[----:B------:R-:W-:Y:S01]  /*1c80*/  VIADD R27, R27, UR18 ;  /* 0x000000121b1b7c36 */ /* 0x000fe20008000000 */
[----:B---3--:R-:W-:Y:S07]  /*1c90*/  @!P0 BRA `(.L_x_791) ;  /* 0x0000008800b48947 */ /* 0x008fee0003800000 */
[----:B------:R-:W2:Y:S01]  /*1ca0*/  LDL R39, [R1+0x8] ;  /* 0x0000080001277983 */ /* 0x000ea20000100800 */
[----:B------:R-:W-:Y:S01]  /*1cb0*/  PLOP3.LUT P0, PT, PT, PT, UP4, 0x80, 0x0 ;  /* 0x000000000000781c */ /* 0x000fe20003f0f048 */
[----:B------:R-:W-:Y:S01]  /*1cc0*/  UMOV UR9, UR36 ;  /* 0x0000002400097c82 */ /* 0x000fe20008000000 */
[-C--:B------:R-:W-:Y:S01]  /*1cd0*/  IMAD R21, R7, R2.reuse, RZ ;  /* 0x0000000207157224 */ /* 0x080fe200078e02ff */
[----:B------:R-:W-:Y:S01]  /*1ce0*/  UIMAD UR5, UR9, -0x40, UR39 ;  /* 0xffffffc0090578a4 */ /* 0x000fe2000f8e0227 */
[----:B------:R-:W-:Y:S01]  /*1cf0*/  IMAD.WIDE.U32 R26, R6, R2, R26 ;  /* 0x00000002061a7225 */ /* 0x000fe200078e001a */
[----:B------:R-:W-:Y:S01]  /*1d00*/  IADD3 R31, R34, 0xc0, RZ ;  /* 0x000000c0221f7810 */ /* 0x000fe20007ffe0ff */
[----:B------:R-:W-:Y:S01]  /*1d10*/  ULEA.HI UR35, UR9, UR9, URZ, 0x1 ;  /* 0x0000000909237291 */ /* 0x000fe2000f8f083f */
[C---:B------:R-:W-:Y:S01]  /*1d20*/  IADD3 R14, R6.reuse, 0x20, RZ ;  /* 0x00000020060e7810 */ /* 0x040fe20007ffe0ff */
[C---:B------:R-:W-:Y:S01]  /*1d30*/  IMAD R21, R6.reuse, R3, R21 ;  /* 0x0000000306157224 */ /* 0x040fe200078e0215 */
[----:B------:R-:W-:Y:S01]  /*1d40*/  ISETP.GE.AND P5, PT, R6, UR5, PT ;  /* 0x0000000506007c0c */ /* 0x000fe2000bfa6270 */
[----:B------:R-:W-:Y:S01]  /*1d50*/  IMAD.U32 R12, RZ, RZ, UR26 ;  /* 0x0000001aff0c7e24 */ /* 0x000fe2000f8e00ff */
[----:B------:R-:W-:Y:S01]  /*1d60*/  ULDC.64 UR26, c[0x0][0x3e0] ;  /* 0x0000f800001a7ab9 */ /* 0x000fe20000000a00 */
[----:B------:R-:W-:Y:S01]  /*1d70*/  IMAD.IADD R21, R27, 0x1, R21 ;  /* 0x000000011b157824 */ /* 0x000fe200078e0215 */
[----:B------:R-:W-:Y:S01]  /*1d80*/  @P0 BAR.SYNC.DEFER_BLOCKING 0x0 ;  /* 0x0000000000000b1d */ /* 0x000fe20000010000 */
[----:B------:R-:W-:Y:S01]  /*1d90*/  VIADD R32, R34, 0x80 ;  /* 0x0000008022207836 */ /* 0x000fe20000000000 */
[----:B------:R-:W-:Y:S01]  /*1da0*/  LEA R38, P0, R26, UR26, 0x1 ;  /* 0x0000001a1a267c11 */ /* 0x000fe2000f8008ff */
[----:B------:R-:W-:Y:S01]  /*1db0*/  VIADD R33, R34, 0x40 ;  /* 0x0000004022217836 */ /* 0x000fe20000000000 */
[----:B------:R-:W-:Y:S01]  /*1dc0*/  ULOP3.LUT UR35, UR35, 0xfffffffe, URZ, 0xc0, !UPT ;  /* 0xfffffffe23237892 */ /* 0x000fe2000f8ec03f */
[----:B------:R-:W-:Y:S01]  /*1dd0*/  ISETP.GE.AND P4, PT, R14, UR5, PT ;  /* 0x000000050e007c0c */ /* 0x000fe2000bf86270 */
[----:B------:R-:W-:Y:S01]  /*1de0*/  UMOV UR14, UR12 ;  /* 0x0000000c000e7c82 */ /* 0x000fe20008000000 */
[----:B------:R-:W-:Y:S01]  /*1df0*/  LEA.HI.X R37, R26, UR27, R21, 0x1, P0 ;  /* 0x0000001b1a257c11 */ /* 0x000fe200080f0c15 */
[----:B------:R-:W-:Y:S01]  /*1e00*/  UIADD3 UR35, UR9, -UR35, URZ ;  /* 0x8000002309237290 */ /* 0x000fe2000fffe03f */
[----:B------:R-:W-:Y:S01]  /*1e10*/  BSSY B0, `(.L_x_792) ;  /* 0x0000038000007945 */ /* 0x000fe20003800000 */
[----:B------:R-:W-:Y:S01]  /*1e20*/  UMOV UR12, UR24 ;  /* 0x00000018000c7c82 */ /* 0x000fe20008000000 */
[----:B------:R-:W-:Y:S01]  /*1e30*/  UMOV UR11, UR25 ;  /* 0x00000019000b7c82 */ /* 0x000fe20008000000 */
[----:B------:R-:W-:Y:S01]  /*1e40*/  ULDC.64 UR24, c[0x0][0x210] ;  /* 0x0000840000187ab9 */ /* 0x000fe20000000a00 */
[----:B------:R-:W-:Y:S01]  /*1e50*/  UISETP.NE.AND UP0, UPT, UR35, 0x1, UPT ;  /* 0x000000012300788c */ /* 0x000fe2000bf05270 */
[----:B--2---:R-:W-:-:S05]  /*1e60*/  LEA R30, R39, UR4, 0x1 ;  /* 0x00000004271e7c11 */ /* 0x004fca000f8e08ff */
[----:B------:R1:W-:Y:S04]  /*1e70*/  STL [R1+0x38], R30 ;  /* 0x0000381e01007387 */ /* 0x0003e80000100800 */
[----:B------:R1:W-:Y:S04]  /*1e80*/  STL [R1+0x40], R32 ;  /* 0x0000402001007387 */ /* 0x0003e80000100800 */
[----:B------:R1:W-:Y:S04]  /*1e90*/  STL [R1+0x3c], R31 ;  /* 0x00003c1f01007387 */ /* 0x0003e80000100800 */
[----:B------:R1:W-:Y:S04]  /*1ea0*/  @P5 STS.128 [R30+0x10000], RZ ;  /* 0x010000ff1e005388 */ /* 0x0003e80000000c00 */
[----:B------:R1:W-:Y:S04]  /*1eb0*/  STL [R1+0x34], R33 ;  /* 0x0000342101007387 */ /* 0x0003e80000100800 */
[----:B------:R1:W-:Y:S04]  /*1ec0*/  @P5 STS.128 [R30+0x12000], RZ ;  /* 0x012000ff1e005388 */ /* 0x0003e80000000c00 */
[----:B------:R1:W-:Y:S04]  /*1ed0*/  STL [R1+0x54], R38 ;  /* 0x0000542601007387 */ /* 0x0003e80000100800 */
[----:B------:R1:W-:Y:S04]  /*1ee0*/  @P5 STS.128 [R30+0x14000], RZ ;  /* 0x014000ff1e005388 */ /* 0x0003e80000000c00 */
[----:B------:R1:W-:Y:S04]  /*1ef0*/  @P5 STS.128 [R30+0x16000], RZ ;  /* 0x016000ff1e005388 */ /* 0x0003e80000000c00 */
[----:B------:R1:W-:Y:S01]  /*1f00*/  STL [R1+0x50], R37 ;  /* 0x0000502501007387 */ /* 0x0003e20000100800 */
        /* <DEDUP_REMOVED lines=40> */
.L_x_793:
[----:B------:R-:W-:Y:S05]  /*2190*/  BSYNC B0 ;  /* 0x0000000000007941 */ /* 0x000fea0003800000 */
.L_x_792:
[----:B---3--:R-:W-:Y:S01]  /*21a0*/  IMAD.WIDE.U32 R18, R12, UR56, R28 ;  /* 0x000000380c127c25 */ /* 0x008fe2000f8e001c */
[----:B------:R3:W-:Y:S01]  /*21b0*/  @P4 STS.128 [R30+0x11000], RZ ;  /* 0x011000ff1e004388 */ /* 0x0007e20000000c00 */
[----:B------:R-:W-:Y:S01]  /*21c0*/  PLOP3.LUT P0, PT, PT, PT, UP0, 0x80, 0x0 ;  /* 0x000000000000781c */ /* 0x000fe20003f0f008 */
[----:B------:R-:W-:Y:S01]  /*21d0*/  BSSY B0, `(.L_x_794) ;  /* 0x0000030000007945 */ /* 0x000fe20003800000 */
[----:B------:R-:W-:Y:S01]  /*21e0*/  VIADD R17, R39, 0x4000 ;  /* 0x0000400027117836 */ /* 0x000fe20000000000 */
[----:B------:R-:W-:Y:S01]  /*21f0*/  LEA R36, P6, R18, UR24, 0x1 ;  /* 0x0000001812247c11 */ /* 0x000fe2000f8c08ff */
[----:B------:R3:W-:Y:S01]  /*2200*/  @P4 STS.128 [R30+0x13000], RZ ;  /* 0x013000ff1e004388 */ /* 0x0007e20000000c00 */
[----:B------:R-:W-:Y:S02]  /*2210*/  VIADD R13, R19, UR10 ;  /* 0x0000000a130d7c36 */ /* 0x000fe40008000000 */
[----:B------:R-:W-:Y:S01]  /*2220*/  SEL R17, R17, R39, !P0 ;  /* 0x0000002711117207 */ /* 0x000fe20004000000 */
[----:B------:R3:W-:Y:S04]  /*2230*/  @P4 STS.128 [R30+0x15000], RZ ;  /* 0x015000ff1e004388 */ /* 0x0007e80000000c00 */
[----:B------:R3:W-:Y:S04]  /*2240*/  @P4 STS.128 [R30+0x17000], RZ ;  /* 0x017000ff1e004388 */ /* 0x0007e80000000c00 */
[----:B------:R3:W-:Y:S01]  /*2250*/  STL [R1+0x4c], R36 ;  /* 0x00004c2401007387 */ /* 0x0007e20000100800 */
[----:B------:R-:W-:Y:S05]  /*2260*/  @P4 BRA `(.L_x_795) ;  /* 0x0000000000984947 */ /* 0x000fea0003800000 */
[----:B------:R-:W-:Y:S01]  /*2270*/  ULDC UR15, c[0x0][0x2d0] ;  /* 0x0000b400000f7ab9 */ /* 0x000fe20000000800 */
[----:B------:R-:W-:Y:S01]  /*2280*/  IMAD.WIDE.U32 R28, R2, 0x20, RZ ;  /* 0x00000020021c7825 */ /* 0x000fe200078e00ff */
[----:B------:R-:W-:Y:S02]  /*2290*/  ISETP.GE.AND P1, PT, R34, UR15, PT ;  /* 0x0000000f22007c0c */ /* 0x000fe4000bf26270 */
[----:B------:R-:W-:Y:S01]  /*22a0*/  ISETP.GE.AND P3, PT, R33, UR15, PT ;  /* 0x0000000f21007c0c */ /* 0x000fe2000bf66270 */
[----:B--2---:R-:W-:Y:S01]  /*22b0*/  IMAD.SHL.U32 R22, R3, 0x20, RZ ;  /* 0x0000002003167824 */ /* 0x004fe200078e00ff */
        /* <DEDUP_REMOVED lines=9> */
[----:B------:R4:W-:Y:S01]  /*2350*/  @!P1 LDGSTS.E.BYPASS.LTC128B.128 [R30+0x11000], desc[UR6][R22.64] ;  /* 0x11000000161e9fae */ /* 0x0009e2000b901d46 */
[----:B------:R-:W-:-:S03]  /*2360*/  @!P3 LEA R26, P1, R20, UR26, 0x1 ;  /* 0x0000001a141abc11 */ /* 0x000fc6000f8208ff */
[----:B------:R4:W-:Y:S01]  /*2370*/  @P3 STS.128 [R30+0x13000], RZ ;  /* 0x013000ff1e003388 */ /* 0x0009e20000000c00 */
[----:B------:R-:W-:-:S05]  /*2380*/  @!P3 LEA.HI.X R27, R20, UR27, R21, 0x1, P1 ;  /* 0x0000001b141bbc11 */ /* 0x000fca00088f0c15 */
[C---:B------:R-:W-:Y:S01]  /*2390*/  @!P2 LEA R2, P1, R20.reuse, UR26, 0x1 ;  /* 0x0000001a1402ac11 */ /* 0x040fe2000f8208ff */
[----:B------:R-:W-:Y:S01]  /*23a0*/  @!PT LDS RZ, [RZ] ;  /* 0x00000000fffff984 */ /* 0x000fe20000000800 */
[----:B------:R-:W-:Y:S01]  /*23b0*/  @!PT LDS RZ, [RZ] ;  /* 0x00000000fffff984 */ /* 0x000fe20000000800 */
[----:B------:R-:W-:Y:S01]  /*23c0*/  @!PT LDS RZ, [RZ] ;  /* 0x00000000fffff984 */ /* 0x000fe20000000800 */
[----:B------:R4:W-:Y:S03]  /*23d0*/  @!P3 LDGSTS.E.BYPASS.LTC128B.128 [R30+0x13000], desc[UR6][R26.64+0x80] ;  /* 0x130000801a1ebfae */ /* 0x0009e6000b901d46 */
[----:B------:R-:W-:Y:S01]  /*23e0*/  @!P2 LEA.HI.X R3, R20, UR27, R21, 0x1, P1 ;  /* 0x0000001b1403ac11 */ /* 0x000fe200088f0c15 */
[----:B------:R4:W-:Y:S01]  /*23f0*/  @P2 STS.128 [R30+0x15000], RZ ;  /* 0x015000ff1e002388 */ /* 0x0009e20000000c00 */
[----:B------:R-:W-:-:S03]  /*2400*/  ISETP.GE.AND P1, PT, R31, UR15, PT ;  /* 0x0000000f1f007c0c */ /* 0x000fc6000bf26270 */
[----:B------:R-:W-:Y:S01]  /*2410*/  @!PT LDS RZ, [RZ] ;  /* 0x00000000fffff984 */ /* 0x000fe20000000800 */
[----:B------:R-:W-:Y:S01]  /*2420*/  @!PT LDS RZ, [RZ] ;  /* 0x00000000fffff984 */ /* 0x000fe20000000800 */
[----:B------:R-:W-:Y:S01]  /*2430*/  @!PT LDS RZ, [RZ] ;  /* 0x00000000fffff984 */ /* 0x000fe20000000800 */
[----:B------:R4:W-:Y:S10]  /*2440*/  @!P2 LDGSTS.E.BYPASS.LTC128B.128 [R30+0x15000], desc[UR6][R2.64+0x100] ;  /* 0x15000100021eafae */ /* 0x0009f4000b901d46 */
[----:B------:R4:W-:Y:S01]  /*2450*/  @P1 STS.128 [R30+0x17000], RZ ;  /* 0x017000ff1e001388 */ /* 0x0009e20000000c00 */
[----:B------:R-:W-:Y:S05]  /*2460*/  @P1 BRA `(.L_x_795) ;  /* 0x0000000000181947 */ /* 0x000fea0003800000 */
[----:B----4-:R-:W-:-:S04]  /*2470*/  LEA R2, P1, R20, UR26, 0x1 ;  /* 0x0000001a14027c11 */ /* 0x010fc8000f8208ff */
[----:B------:R-:W-:-:S05]  /*2480*/  LEA.HI.X R3, R20, UR27, R21, 0x1, P1 ;  /* 0x0000001b14037c11 */ /* 0x000fca00088f0c15 */
[----:B------:R-:W-:Y:S01]  /*2490*/  @!PT LDS RZ, [RZ] ;  /* 0x00000000fffff984 */ /* 0x000fe20000000800 */
[----:B------:R-:W-:Y:S01]  /*24a0*/  @!PT LDS RZ, [RZ] ;  /* 0x00000000fffff984 */ /* 0x000fe20000000800 */
[----:B------:R-:W-:Y:S01]  /*24b0*/  @!PT LDS RZ, [RZ] ;  /* 0x00000000fffff984 */ /* 0x000fe20000000800 */
[----:B------:R2:W-:Y:S04]  /*24c0*/  LDGSTS.E.BYPASS.LTC128B.128 [R30+0x17000], desc[UR6][R2.64+0x180] ;  /* 0x17000180021e7fae */ /* 0x0005e8000b901d46 */
.L_x_795:
[----:B------:R-:W-:Y:S05]  /*24d0*/  BSYNC B0 ;  /* 0x0000000000007941 */ /* 0x000fea0003800000 */
.L_x_794:
[----:B----4-:R-:W-:Y:S01]  /*24e0*/  LEA R26, R17, UR4, 0x1 ;  /* 0x00000004111a7c11 */ /* 0x010fe2000f8e08ff */
[----:B------:R4:W-:Y:S01]  /*24f0*/  STL.64 [R1+0x70], R24 ;  /* 0x0000701801007387 */ /* 0x0009e20000100a00 */
[----:B------:R-:W-:Y:S01]  /*2500*/  LEA.HI.X R27, R18, UR25, R13, 0x1, P6 ;  /* 0x00000019121b7c11 */ /* 0x000fe2000b0f0c0d */
[----:B------:R-:W-:Y:S02]  /*2510*/  BSSY B0, `(.L_x_796) ;  /* 0x0000047000007945 */ /* 0x000fe40003800000 */
[----:B------:R4:W-:Y:S04]  /*2520*/  STL [R1+0x64], R26 ;  /* 0x0000641a01007387 */ /* 0x0009e80000100800 */
        /* <DEDUP_REMOVED lines=19> */
.L_x_797:
[----:B--2---:R-:W2:Y:S01]  /*2660*/  LDC.64 R2, c[0x0][0x210] ;  /* 0x00008400ff027b82 */ /* 0x004ea20000000a00 */
        /* <DEDUP_REMOVED lines=13> */
[----:B--2---:R-:W-:-:S03]  /*2740*/  IMAD.WIDE R20, R34, 0x2, R2 ;  /* 0x0000000222147825 */ /* 0x004fc600078e0202 */
        /* <DEDUP_REMOVED lines=35> */
.L_x_798:
[----:B------:R-:W-:Y:S05]  /*2980*/  BSYNC B0 ;  /* 0x0000000000007941 */ /* 0x000fea0003800000 */
.L_x_796:
        /* <DEDUP_REMOVED lines=21> */
.L_x_800:
[----:B------:R-:W-:Y:S01]  /*2ae0*/  ULDC UR15, c[0x0][0x2d0] ;  /* 0x0000b400000f7ab9 */ /* 0x000fe20000000800 */
[----:B--2---:R-:W-:Y:S01]  /*2af0*/  IMAD.U32 R2, RZ, RZ, UR22 ;  /* 0x00000016ff027e24 */ /* 0x004fe2000f8e00ff */
        /* <DEDUP_REMOVED lines=12> */
[C---:B-1----:R-:W-:Y:S01]  /*2bc0*/  @!P3 LEA R20, P5, R18.reuse, UR24, 0x1 ;  /* 0x000000181214bc11 */ /* 0x042fe2000f8a08ff */
        /* <DEDUP_REMOVED lines=36> */
.L_x_801:
[----:B------:R-:W-:Y:S05]  /*2e10*/  BSYNC B0 ;  /* 0x0000000000007941 */ /* 0x000fea0003800000 */
.L_x_799:
[----:B------:R-:W5:Y:S01]  /*2e20*/  LDL R84, [R1+0x4] ;  /* 0x0000040001547983 */ /* 0x000f620000100800 */
[----:B------:R-:W-:Y:S01]  /*2e30*/  UIADD3 UR15, -UR34, UR8, URZ ;  /* 0x00000008220f7290 */ /* 0x000fe2000fffe13f */
[----:B-12---:R-:W-:Y:S01]  /*2e40*/  IMAD.U32 R2, RZ, RZ, UR16 ;  /* 0x00000010ff027e24 */ /* 0x006fe2000f8e00ff */
[----:B------:R-:W-:Y:S01]  /*2e50*/  USHF.R.S32.HI UR10, URZ, 0x1f, UR34 ;  /* 0x0000001f3f0a7899 */ /* 0x000fe20008011422 */
[----:B------:R-:W-:Y:S01]  /*2e60*/  BSSY B0, `(.L_x_802) ;  /* 0x0000044000007945 */ /* 0x000fe20003800000 */
[----:B------:R-:W-:Y:S01]  /*2e70*/  ULDC.64 UR22, c[0x0][0x260] ;  /* 0x0000980000167ab9 */ /* 0x000fe20000000a00 */
[----:B------:R-:W-:Y:S01]  /*2e80*/  IMAD.WIDE.U32 R12, R2, UR34, R34 ;  /* 0x00000022020c7c25 */ /* 0x000fe2000f8e0022 */
[----:B------:R-:W-:Y:S01]  /*2e90*/  ISETP.GE.AND P3, PT, R6, UR15, PT ;  /* 0x0000000f06007c0c */ /* 0x000fe2000bf66270 */
[----:B------:R-:W-:Y:S01]  /*2ea0*/  UIMAD UR18, UR10, UR16, URZ ;  /* 0x000000100a1272a4 */ /* 0x000fe2000f8e023f */
[----:B------:R-:W-:-:S03]  /*2eb0*/  IADD3 R18, P1, R12, UR28, RZ ;  /* 0x0000001c0c127c10 */ /* 0x000fc6000ff3e0ff */
[----:B------:R-:W-:-:S06]  /*2ec0*/  UIMAD UR18, UR34, UR17, UR18 ;  /* 0x00000011221272a4 */ /* 0x000fcc000f8e0212 */
        /* <DEDUP_REMOVED lines=9> */
[----:B------:R-:W-:Y:S02]  /*2f60*/  IADD3 R13, R19, R12, RZ ;  /* 0x0000000c130d7210 */ /* 0x000fe40007ffe0ff */
[----:B-----5:R-:W-:-:S02]  /*2f70*/  IADD3 R3, R84, 0x8, RZ ;  /* 0x0000000854037810 */ /* 0x020fc40007ffe0ff */
        /* <DEDUP_REMOVED lines=13> */
[----:B----4-:R-:W-:Y:S01]  /*3050*/  @!P2 MOV R25, R13 ;  /* 0x0000000d0019a202 */ /* 0x010fe20000000f00 */
        /* <DEDUP_REMOVED lines=10> */
[----:B--2---:R-:W-:-:S04]  /*3100*/  @!P2 LEA R2, P1, R24, R2, 0x1 ;  /* 0x000000021802a211 */ /* 0x004fc800078208ff */
        /* <DEDUP_REMOVED lines=25> */
.L_x_803:
[----:B------:R-:W-:Y:S05]  /*32a0*/  BSYNC B0 ;  /* 0x0000000000007941 */ /* 0x000fea0003800000 */
.L_x_802:
        /* <DEDUP_REMOVED lines=58> */
.L_x_805:
[----:B------:R-:W-:Y:S05]  /*3650*/  BSYNC B0 ;  /* 0x0000000000007941 */ /* 0x000fea0003800000 */
.L_x_804:
[----:B------:R-:W-:Y:S01]  /*3660*/  UIMAD UR5, UR10, UR20, URZ ;  /* 0x000000140a0572a4 */ /* 0x000fe2000f8e023f */
[----:B------:R2:W-:Y:S01]  /*3670*/  @P3 STS.128 [R30+0x20000], RZ ;  /* 0x020000ff1e003388 */ /* 0x0005e20000000c00 */
[----:B----4-:R-:W-:Y:S01]  /*3680*/  IMAD.WIDE.U32 R2, R14, UR34, R34 ;  /* 0x000000220e027c25 */ /* 0x010fe2000f8e0022 */
[----:B------:R-:W-:Y:S01]  /*3690*/  ULDC.64 UR16, c[0x0][0x268] ;  /* 0x00009a0000107ab9 */ /* 0x000fe20000000a00 */
[----:B------:R-:W-:Y:S01]  /*36a0*/  UIMAD UR5, UR34, UR21, UR5 ;  /* 0x00000015220572a4 */ /* 0x000fe2000f8e0205 */
[----:B------:R2:W-:Y:S01]  /*36b0*/  @P3 STS.128 [R30+0x22000], RZ ;  /* 0x022000ff1e003388 */ /* 0x0005e20000000c00 */
[----:B------:R-:W-:Y:S01]  /*36c0*/  IMAD R11, R11, UR16, RZ ;  /* 0x000000100b0b7c24 */ /* 0x000fe2000f8e02ff */
[----:B-1----:R-:W-:Y:S01]  /*36d0*/  IADD3 R16, P1, R2, UR29, RZ ;  /* 0x0000001d02107c10 */ /* 0x002fe2000ff3e0ff */
[----:B------:R-:W-:Y:S01]  /*36e0*/  BSSY B0, `(.L_x_806) ;  /* 0x0000038000007945 */ /* 0x000fe20003800000 */
[----:B------:R2:W-:Y:S01]  /*36f0*/  @P3 STS.128 [R30+0x24000], RZ ;  /* 0x024000ff1e003388 */ /* 0x0005e20000000c00 */
[----:B------:R-:W-:Y:S01]  /*3700*/  MOV R2, UR5 ;  /* 0x0000000500027c02 */ /* 0x000fe20008000f00 */
[----:B------:R-:W-:-:S02]  /*3710*/  IMAD R12, R8, UR17, R11 ;  /* 0x00000011080c7c24 */ /* 0x000fc4000f8e020b */
        /* <DEDUP_REMOVED lines=26> */
[----:B----4-:R-:W-:-:S04]  /*38c0*/  @!P2 LEA R2, P1, R22, R2, 0x1 ;  /* 0x000000021602a211 */ /* 0x010fc800078208ff */
        /* <DEDUP_REMOVED lines=25> */
.L_x_807:
[----:B------:R-:W-:Y:S05]  /*3a60*/  BSYNC B0 ;  /* 0x0000000000007941 */ /* 0x000fea0003800000 */
.L_x_806:
        /* <DEDUP_REMOVED lines=10> */
[----:B-1--4-:R-:W-:Y:S01]  /*3b10*/  IMAD.U32 R14, RZ, RZ, UR29 ;  /* 0x0000001dff0e7e24 */ /* 0x012fe2000f8e00ff */
        /* <DEDUP_REMOVED lines=8> */
[----:B------:R-:W1:Y:S01]  /*3ba0*/  @!P1 LDC.64 R2, c[0x0][0x220] ;  /* 0x00008800ff029b82 */ /* 0x000e620000000a00 */
[C---:B------:R-:W-:Y:S01]  /*3bb0*/  IMAD.WIDE.U32 R16, R6.reuse, UR20, R16 ;  /* 0x0000001406107c25 */ /* 0x040fe2000f8e0010 */
[----:B------:R4:W-:Y:S03]  /*3bc0*/  @P1 STS.128 [R30+0x21000], RZ ;  /* 0x021000ff1e001388 */ /* 0x0009e60000000c00 */
[----:B------:R-:W-:Y:S02]  /*3bd0*/  IMAD R7, R6, UR21, R7 ;  /* 0x0000001506077c24 */ /* 0x000fe4000f8e0207 */
[----:B------:R-:W-:-:S04]  /*3be0*/  IMAD.WIDE.U32 R14, R10, UR20, R14 ;  /* 0x000000140a0e7c25 */ /* 0x000fc8000f8e000e */
[----:B------:R-:W-:Y:S02]  /*3bf0*/  IMAD R9, R10, UR21, R9 ;  /* 0x000000150a097c24 */ /* 0x000fe4000f8e0209 */
[----:B-----5:R-:W-:-:S04]  /*3c00*/  IMAD.WIDE R18, R34, 0x2, R18 ;  /* 0x0000000222127825 */ /* 0x020fc800078e0212 */
[----:B------:R-:W-:Y:S02]  /*3c10*/  IMAD.IADD R15, R15, 0x1, R9 ;  /* 0x000000010f0f7824 */ /* 0x000fe400078e0209 */
[----:B------:R-:W-:Y:S01]  /*3c20*/  IMAD.WIDE.U32 R8, R8, UR16, R14 ;  /* 0x0000001008087c25 */ /* 0x000fe2000f8e000e */
[----:B-1----:R-:W-:Y:S02]  /*3c30*/  @!P1 LEA R6, P2, R16, R2, 0x1 ;  /* 0x0000000210069211 */ /* 0x002fe400078408ff */
[----:B------:R-:W-:-:S04]  /*3c40*/  IADD3 R2, R17, R7, RZ ;  /* 0x0000000711027210 */ /* 0x000fc80007ffe0ff */
[----:B------:R-:W-:Y:S01]  /*3c50*/  @!P1 LEA.HI.X R7, R16, R3, R2, 0x1, P2 ;  /* 0x0000000310079211 */ /* 0x000fe200010f0c02 */
[----:B------:R-:W-:Y:S01]  /*3c60*/  IMAD.IADD R3, R12, 0x1, R9 ;  /* 0x000000010c037824 */ /* 0x000fe200078e0209 */
[----:B------:R-:W-:Y:S02]  /*3c70*/  ISETP.GE.AND P2, PT, R32, UR5, PT ;  /* 0x0000000520007c0c */ /* 0x000fe4000bf46270 */
[C---:B------:R-:W-:Y:S01]  /*3c80*/  LEA R2, P4, R8.reuse, R18, 0x1 ;  /* 0x0000001208027211 */ /* 0x040fe200078808ff */
        /* <DEDUP_REMOVED lines=22> */
.L_x_809:
[----:B------:R-:W-:Y:S05]  /*3df0*/  BSYNC B0 ;  /* 0x0000000000007941 */ /* 0x000fea0003800000 */
.L_x_808:
[----:B------:R-:W-:Y:S01]  /*3e00*/  IMAD.SHL.U32 R8, R84, 0x4, RZ ;  /* 0x0000000454087824 */ /* 0x000fe200078e00ff */
[----:B-1--4-:R-:W-:Y:S01]  /*3e10*/  SHF.R.S32.HI R3, RZ, 0x1f, R84 ;  /* 0x0000001fff037819 */ /* 0x012fe20000011454 */
[----:B------:R-:W-:Y:S01]  /*3e20*/  IMAD.MOV.U32 R7, RZ, RZ, 0x7f800000 ;  /* 0x7f800000ff077424 */ /* 0x000fe200078e00ff */
[----:B------:R-:W-:Y:S01]  /*3e30*/  ULDC.64 UR20, c[0x0][0x3c8] ;  /* 0x0000f20000147ab9 */ /* 0x000fe20000000a00 */
[----:B------:R-:W-:Y:S01]  /*3e40*/  USHF.R.S32.HI UR10, URZ, 0x1f, UR56 ;  /* 0x0000001f3f0a7899 */ /* 0x000fe20008011438 */
[----:B------:R-:W-:Y:S01]  /*3e50*/  IADD3 R8, P1, R8, UR12, RZ ;  /* 0x0000000c08087c10 */ /* 0x000fe2000ff3e0ff */
[----:B------:R-:W-:Y:S01]  /*3e60*/  UISETP.NE.U32.AND UP1, UPT, UR20, URZ, UPT ;  /* 0x0000003f1400728c */ /* 0x000fe2000bf25070 */
[----:B------:R-:W-:Y:S01]  /*3e70*/  SHF.L.U64.HI R6, R84, 0x2, R3 ;  /* 0x0000000254067819 */ /* 0x000fe20000010203 */
[----:B------:R-:W-:Y:S01]  /*3e80*/  IMAD.MOV.U32 R12, RZ, RZ, 0x7f800000 ;  /* 0x7f800000ff0c7424 */ /* 0x000fe200078e00ff */
[----:B------:R-:W-:Y:S01]  /*3e90*/  LEA.HI R4, R4, R5, RZ, 0x4 ;  /* 0x0000000504047211 */ /* 0x000fe200078f20ff */
[----:B------:R-:W-:Y:S01]  /*3ea0*/  UISETP.NE.AND.EX UP1, UPT, UR21, URZ, UPT, UP1 ;  /* 0x0000003f1500728c */ /* 0x000fe2000bf25310 */
[----:B------:R-:W-:Y:S01]  /*3eb0*/  IADD3.X R9, R6, UR11, RZ, P1, !PT ;  /* 0x0000000b06097c10 */ /* 0x000fe20008ffe4ff */
[----:B------:R-:W0:Y:S01]  /*3ec0*/  LDGDEPBAR ;  /* 0x00000000000079af */ /* 0x000e220000000000 */
[----:B------:R-:W-:-:S03]  /*3ed0*/  ULDC UR18, c[0x0][0x2d0] ;  /* 0x0000b40000127ab9 */ /* 0x000fc60000000800 */
[----:B------:R-:W4:Y:S01]  /*3ee0*/  @!P5 LDG.E R7, desc[UR6][R8.64+0x20] ;  /* 0x000020060807d981 */ /* 0x000f22000c1e1900 */
[----:B------:R-:W-:Y:S02]  /*3ef0*/  LOP3.LUT R4, R4, 0xfffffff0, RZ, 0xc0, !PT ;  /* 0xfffffff004047812 */ /* 0x000fe400078ec0ff */
[----:B------:R-:W-:Y:S01]  /*3f00*/  PLOP3.LUT P3, PT, PT, PT, UP1, 0x80, 0x0 ;  /* 0x000000000000781c */ /* 0x000fe20003f6f018 */
[----:B------:R-:W5:Y:S01]  /*3f10*/  @!P6 LDG.E R12, desc[UR6][R8.64] ;  /* 0x00000006080ce981 */ /* 0x000f62000c1e1900 */
[----:B------:R-:W-:Y:S01]  /*3f20*/  @UP1 ULDC.64 UR22, c[0x0][0x3d0] ;  /* 0x0000f40000161ab9 */ /* 0x000fe20000000a00 */
[----:B------:R-:W-:Y:S01]  /*3f30*/  @UP1 UMOV UR16, UR56 ;  /* 0x0000003800101c82 */ /* 0x000fe20008000000 */
[----:B------:R-:W-:Y:S01]  /*3f40*/  @UP1 UIMAD UR5, UR57, UR22, URZ ;  /* 0x00000016390512a4 */ /* 0x000fe2000f8e023f */
[----:B------:R-:W-:Y:S02]  /*3f50*/  @UP1 UMOV UR17, UR10 ;  /* 0x0000000a00111c82 */ /* 0x000fe40008000000 */
[----:B------:R-:W-:-:S02]  /*3f60*/  @UP1 UIMAD.WIDE.U32 UR16, UR48, UR22, UR16 ;  /* 0x00000016301012a5 */ /* 0x000fc4000f8e0010 */
[----:B------:R-:W-:Y:S01]  /*3f70*/  @UP1 UIMAD UR5, UR48, UR23, UR5 ;  /* 0x00000017300512a4 */ /* 0x000fe2000f8e0205 */
[----:B------:R-:W-:Y:S01]  /*3f80*/  IMAD.IADD R5, R5, 0x1, -R4 ;  /* 0x0000000105057824 */ /* 0x000fe200078e0a04 */
[----:B------:R-:W-:Y:S02]  /*3f90*/  @UP1 ULEA UR20, UP0, UR16, UR20, 0x2 ;  /* 0x0000001410141291 */ /* 0x000fe4000f80103f */
[----:B------:R-:W-:Y:S02]  /*3fa0*/  @UP1 UIADD3 UR5, UR17, UR5, URZ ;  /* 0x0000000511051290 */ /* 0x000fe4000fffe03f */
[----:B------:R-:W-:Y:S02]  /*3fb0*/  SHF.R.S32.HI R4, RZ, 0x1f, R5 ;  /* 0x0000001fff047819 */ /* 0x000fe40000011405 */
[----:B------:R-:W-:Y:S01]  /*3fc0*/  @UP1 ULEA.HI.X UR21, UR16, UR21, UR5, 0x2, UP0 ;  /* 0x0000001510151291 */ /* 0x000fe200080f1405 */
[----:B------:R-:W-:Y:S01]  /*3fd0*/  IMAD.U32 R10, RZ, RZ, UR20 ;  /* 0x00000014ff0a7e24 */ /* 0x000fe2000f8e00ff */
[----:B------:R-:W-:Y:S01]  /*3fe0*/  LEA.HI R4, R4, R5, RZ, 0x3 ;  /* 0x0000000504047211 */ /* 0x000fe200078f18ff */
[----:B------:R-:W-:Y:S01]  /*3ff0*/  @UP1 ULDC UR5, c[0x0][0x2e8] ;  /* 0x0000ba0000051ab9 */ /* 0x000fe20000000800 */
[----:B----4-:R1:W-:Y:S02]  /*4000*/  STL [R1+0x60], R7 ;  /* 0x0000600701007387 */ /* 0x0103e40000100800 */
[----:B------:R-:W-:Y:S01]  /*4010*/  IMAD.U32 R11, RZ, RZ, UR21 ;  /* 0x00000015ff0b7e24 */ /* 0x000fe2000f8e00ff */
[----:B------:R-:W-:Y:S01]  /*4020*/  LOP3.LUT R4, R4, 0xfffffff8, RZ, 0xc0, !PT ;  /* 0xfffffff804047812 */ /* 0x000fe200078ec0ff */
[----:B------:R-:W-:-:S02]  /*4030*/  IMAD.MOV.U32 R242, RZ, RZ, 0x20 ;  /* 0x00000020fff27424 */ /* 0x000fc400078e00ff */
[----:B------:R-:W-:Y:S01]  /*4040*/  IMAD.MOV.U32 R241, RZ, RZ, 0x40 ;  /* 0x00000040fff17424 */ /* 0x000fe200078e00ff */
[----:B------:R-:W4:Y:S01]  /*4050*/  @P3 LDG.E R2, desc[UR6][R10.64] ;  /* 0x000000060a023981 */ /* 0x000f22000c1e1900 */
[----:B------:R-:W-:Y:S02]  /*4060*/  IMAD.IADD R4, R5, 0x1, -R4 ;  /* 0x0000000105047824 */ /* 0x000fe400078e0a04 */
[----:B------:R-:W-:Y:S02]  /*4070*/  IMAD.MOV.U32 R6, RZ, RZ, R26 ;  /* 0x000000ffff067224 */ /* 0x000fe400078e001a */
[----:B------:R-:W-:Y:S01]  /*4080*/  VIADD R244, R251, 0x4000 ;  /* 0x00004000fbf47836 */ /* 0x000fe20000000000 */
[----:B------:R-:W-:Y:S01]  /*4090*/  R2P PR, R4, 0x6 ;  /* 0x0000000604007804 */ /* 0x000fe20000000000 */
[----:B------:R-:W-:Y:S01]  /*40a0*/  VIADD R243, R252, 0x4000 ;  /* 0x00004000fcf37836 */ /* 0x000fe20000000000 */
[----:B------:R-:W4:Y:S01]  /*40b0*/  LDL R4, [R1] ;  /* 0x0000000001047983 */ /* 0x000f220000100800 */
[----:B------:R-:W-:Y:S01]  /*40c0*/  SHF.L.U64.HI R3, R84, 0x2, R3 ;  /* 0x0000000254037819 */ /* 0x000fe20000010203 */
[----:B------:R-:W-:Y:S01]  /*40d0*/  UIADD3 UR10, UR34, 0x40, URZ ;  /* 0x00000040220a7890 */ /* 0x000fe2000fffe03f */
        /* <DEDUP_REMOVED lines=8> */
[----:B-1----:R-:W4:Y:S01]  /*4160*/  @P3 MUFU.RCP R7, UR5 ;  /* 0x0000000500073d08 */ /* 0x002f220008001000 */
[----:B------:R-:W-:Y:S01]  /*4170*/  IMAD.SHL.U32 R5, R84, 0x4, RZ ;  /* 0x0000000454057824 */ /* 0x000fe200078e00ff */
[----:B------:R-:W-:Y:S01]  /*4180*/  SEL R242, R242, 0xffffffe0, !P1 ;  /* 0xffffffe0f2f27807 */ /* 0x000fe20004800000 */
[----:B------:R-:W-:Y:S01]  /*4190*/  STL [R1+0x58], R6 ;  /* 0x0000580601007387 */ /* 0x000fe20000100800 */
[----:B------:R-:W-:Y:S02]  /*41a0*/  SEL R241, R241, 0xffffffc0, !P2 ;  /* 0xffffffc0f1f17807 */ /* 0x000fe40005000000 */
[----:B------:R-:W-:Y:S02]  /*41b0*/  CS2R R174, SRZ ;  /* 0x0000000000ae7805 */ /* 0x000fe4000001ff00 */
[----:B------:R-:W-:Y:S01]  /*41c0*/  SEL R244, R244, R251, !P0 ;  /* 0x000000fbf4f47207 */ /* 0x000fe20004000000 */
[----:B------:R-:W-:Y:S01]  /*41d0*/  STL [R1+0x2c], R5 ;  /* 0x00002c0501007387 */ /* 0x000fe20000100800 */
[----:B------:R-:W-:Y:S01]  /*41e0*/  SEL R243, R243, R252, !P0 ;  /* 0x000000fcf3f37207 */ /* 0x000fe20004000000 */
[----:B------:R-:W-:Y:S01]  /*41f0*/  IMAD.IADD R240, R245, 0x1, R242 ;  /* 0x00000001f5f07824 */ /* 0x000fe200078e02f2 */
[----:B------:R-:W-:Y:S01]  /*4200*/  CS2R R172, SRZ ;  /* 0x0000000000ac7805 */ /* 0x000fe2000001ff00 */
[----:B-----5:R-:W-:Y:S01]  /*4210*/  STL [R1+0x5c], R12 ;  /* 0x00005c0c01007387 */ /* 0x020fe20000100800 */
[----:B------:R-:W-:-:S02]  /*4220*/  CS2R R178, SRZ ;  /* 0x0000000000b27805 */ /* 0x000fc4000001ff00 */
[----:B------:R-:W-:Y:S02]  /*4230*/  CS2R R176, SRZ ;  /* 0x0000000000b07805 */ /* 0x000fe4000001ff00 */
[----:B------:R-:W-:Y:S01]  /*4240*/  CS2R R170, SRZ ;  /* 0x0000000000aa7805 */ /* 0x000fe2000001ff00 */
[----:B------:R1:W-:Y:S01]  /*4250*/  STL [R1+0x30], R3 ;  /* 0x0000300301007387 */ /* 0x0003e20000100800 */
        /* <DEDUP_REMOVED lines=42> */
[----:B---3--:R-:W-:Y:S02]  /*4500*/  CS2R R36, SRZ ;  /* 0x0000000000247805 */ /* 0x008fe4000001ff00 */
[----:B--2---:R-:W-:Y:S02]  /*4510*/  CS2R R30, SRZ ;  /* 0x00000000001e7805 */ /* 0x004fe4000001ff00 */
[----:B------:R-:W-:Y:S02]  /*4520*/  CS2R R28, SRZ ;  /* 0x00000000001c7805 */ /* 0x000fe4000001ff00 */
[----:B------:R-:W-:-:S02]  /*4530*/  CS2R R34, SRZ ;  /* 0x0000000000227805 */ /* 0x000fc4000001ff00 */
[----:B------:R-:W-:Y:S02]  /*4540*/  CS2R R32, SRZ ;  /* 0x0000000000207805 */ /* 0x000fe4000001ff00 */
[----:B------:R-:W-:Y:S02]  /*4550*/  CS2R R26, SRZ ;  /* 0x00000000001a7805 */ /* 0x000fe4000001ff00 */
[----:B------:R-:W-:Y:S02]  /*4560*/  CS2R R24, SRZ ;  /* 0x0000000000187805 */ /* 0x000fe4000001ff00 */
[----:B------:R-:W-:Y:S02]  /*4570*/  CS2R R22, SRZ ;  /* 0x0000000000167805 */ /* 0x000fe4000001ff00 */
[----:B------:R-:W-:Y:S02]  /*4580*/  CS2R R20, SRZ ;  /* 0x0000000000147805 */ /* 0x000fe4000001ff00 */
[----:B------:R-:W-:Y:S01]  /*4590*/  LEA R244, R244, UR4, 0x1 ;  /* 0x00000004f4f47c11 */ /* 0x000fe2000f8e08ff */
[----:B-1----:R-:W-:Y:S01]  /*45a0*/  IMAD.IADD R3, R241, 0x1, R240 ;  /* 0x00000001f1037824 */ /* 0x002fe200078e02f0 */
[----:B------:R-:W-:Y:S01]  /*45b0*/  LEA R243, R243, UR4, 0x1 ;  /* 0x00000004f3f37c11 */ /* 0x000fe2000f8e08ff */
[----:B------:R-:W-:Y:S01]  /*45c0*/  UMOV UR5, URZ ;  /* 0x0000003f00057c82 */ /* 0x000fe20008000000 */
[----:B------:R-:W-:Y:S01]  /*45d0*/  UISETP.GE.AND UP0, UPT, UR10, UR8, UPT ;  /* 0x000000080a00728c */ /* 0x000fe2000bf06270 */
[----:B------:R-:W-:Y:S01]  /*45e0*/  ULDC UR20, c[0x0][0x2dc] ;  /* 0x0000b70000147ab9 */ /* 0x000fe20000000800 */
[----:B----4-:R-:W-:-:S05]  /*45f0*/  @P3 FMUL.FTZ R2, R2, R7 ;  /* 0x0000000702023220 */ /* 0x010fca0000410000 */
[----:B------:R-:W-:Y:S01]  /*4600*/  @P3 R2UR UR15, R2 ;  /* 0x00000000020f32ca */ /* 0x000fe200000e0000 */
[----:B------:R-:W-:-:S04]  /*4610*/  IMAD.U32 R2, RZ, RZ, UR32 ;  /* 0x00000020ff027e24 */ /* 0x000fc8000f8e00ff */
[----:B------:R-:W-:-:S05]  /*4620*/  IMAD R2, R2, 0x40, R4 ;  /* 0x0000004002027824 */ /* 0x000fca00078e0204 */
[----:B------:R-:W-:-:S05]  /*4630*/  IADD3 R2, R84, -UR39, -R2 ;  /* 0x8000002754027c10 */ /* 0x000fca000fffe802 */
[----:B------:R-:W-:Y:S01]  /*4640*/  VIADD R2, R2, UR8 ;  /* 0x0000000802027c36 */ /* 0x000fe20008000000 */
[----:B------:R-:W-:Y:S01]  /*4650*/  @UP1 UMOV UR5, UR15 ;  /* 0x0000000f00051c82 */ /* 0x000fe20008000000 */
[----:B------:R-:W-:-:S03]  /*4660*/  ULDC UR15, c[0x0][0x2ec] ;  /* 0x0000bb00000f7ab9 */ /* 0x000fc60000000800 */
[----:B------:R1:W-:Y:S02]  /*4670*/  STL [R1+0x68], R2 ;  /* 0x0000680201007387 */ /* 0x0003e40000100800 */
[----:B-1----:R-:W-:-:S07]  /*4680*/  IMAD.IADD R2, R245, 0x1, R241 ;  /* 0x00000001f5027824 */ /* 0x002fce00078e02f1 */
.L_x_812:
[----:B------:R-:W0:Y:S01]  /*4690*/  LDGDEPBAR ;  /* 0x00000000000079af */ /* 0x000e220000000000 */
[C---:B------:R-:W-:Y:S01]  /*46a0*/  IMAD.IADD R114, R243.reuse, 0x1, R242 ;  /* 0x00000001f3727824 */ /* 0x040fe200078e02f2 */
[----:B------:R-:W-:Y:S01]  /*46b0*/  PLOP3.LUT P4, PT, PT, PT, UP0, 0x80, 0x0 ;  /* 0x000000000000781c */ /* 0x000fe20003f8f008 */
[--C-:B------:R-:W-:Y:S01]  /*46c0*/  IMAD.IADD R113, R243, 0x1, R241.reuse ;  /* 0x00000001f3717824 */ /* 0x100fe200078e02f1 */
[----:B------:R-:W2:Y:S01]  /*46d0*/  LDL R116, [R1+0x68] ;  /* 0x0000680001747983 */ /* 0x000ea20000100800 */
[----:B------:R-:W-:Y:S01]  /*46e0*/  IMAD.IADD R112, R114, 0x1, R241 ;  /* 0x0000000172707824 */ /* 0x000fe200078e02f1 */
[----:B------:R-:W-:Y:S01]  /*46f0*/  PLOP3.LUT P0, PT, PT, PT, UP0, 0x80, 0x0 ;  /* 0x000000000000781c */ /* 0x000fe20003f0f008 */
[----:B------:R-:W-:Y:S01]  /*4700*/  IMAD.U32 R126, RZ, RZ, UR32 ;  /* 0x00000020ff7e7e24 */ /* 0x000fe2000f8e00ff */
[----:B------:R-:W3:Y:S01]  /*4710*/  LDL R117, [R1] ;  /* 0x0000000001757983 */ /* 0x000ee20000100800 */
[----:B------:R-:W-:Y:S01]  /*4720*/  PLOP3.LUT P5, PT, PT, PT, UP0, 0x80, 0x0 ;  /* 0x000000000000781c */ /* 0x000fe20003faf008 */
[----:B------:R-:W-:Y:S01]  /*4730*/  IMAD.U32 R115, RZ, RZ, UR9 ;  /* 0x00000009ff737e24 */ /* 0x000fe2000f8e00ff */
[----:B------:R-:W-:Y:S01]  /*4740*/  PLOP3.LUT P2, PT, PT, PT, UP0, 0x80, 0x0 ;  /* 0x000000000000781c */ /* 0x000fe20003f4f008 */
[----:B------:R-:W4:Y:S01]  /*4750*/  LDL R119, [R1+0x60] ;  /* 0x0000600001777983 */ /* 0x000f220000100800 */
[----:B------:R-:W-:Y:S01]  /*4760*/  PLOP3.LUT P3, PT, PT, PT, UP0, 0x80, 0x0 ;  /* 0x000000000000781c */ /* 0x000fe20003f6f008 */
[----:B------:R-:W-:Y:S02]  /*4770*/  UISETP.GE.AND UP3, UPT, UR9, 0x1, UPT ;  /* 0x000000010900788c */ /* 0x000fe4000bf66270 */
[----:B------:R-:W2:Y:S04]  /*4780*/  LDL R120, [R1+0x5c] ;  /* 0x00005c0001787983 */ /* 0x000ea80000100800 */
[----:B------:R-:W4:Y:S04]  /*4790*/  LDL R209, [R1+0x1c] ;  /* 0x00001c0001d17983 */ /* 0x000f280000100800 */
[----:B------:R-:W4:Y:S04]  /*47a0*/  LDL R208, [R1+0x28] ;  /* 0x0000280001d07983 */ /* 0x000f280000100800 */
[----:B------:R-:W4:Y:S04]  /*47b0*/  LDL R207, [R1+0x20] ;  /* 0x0000200001cf7983 */ /* 0x000f280000100800 */
[----:B------:R-:W4:Y:S04]  /*47c0*/  LDL R206, [R1+0x44] ;  /* 0x0000440001ce7983 */ /* 0x000f280000100800 */
[----:B------:R-:W4:Y:S04]  /*47d0*/  LDL R205, [R1+0x2c] ;  /* 0x00002c0001cd7983 */ /* 0x000f280000100800 */
[----:B------:R-:W4:Y:S01]  /*47e0*/  LDL R204, [R1+0x30] ;  /* 0x0000300001cc7983 */ /* 0x000f220000100800 */
[----:B------:R-:W-:Y:S04]  /*47f0*/  DEPBAR.LE SB0, 0x0 ;  /* 0x000080000000791a */ /* 0x000fe80000000000 */
[----:B------:R-:W-:Y:S06]  /*4800*/  BAR.SYNC.DEFER_BLOCKING 0x0 ;  /* 0x0000000000007b1d */ /* 0x000fec0000010000 */
[----:B------:R-:W-:Y:S04]  /*4810*/  LDSM.16.M88.4 R84, [R243] ;  /* 0x00000000f354783b */ /* 0x000fe80000000200 */
[----:B------:R-:W1:Y:S04]  /*4820*/  LDSM.16.M88.4 R88, [R250+UR4+0x18000] ;  /* 0x01800004fa58783b */ /* 0x000e680008000200 */
[----:B------:R-:W1:Y:S04]  /*4830*/  LDSM.16.M88.4 R92, [R250+UR4+0x18800] ;  /* 0x01880004fa5c783b */ /* 0x000e680008000200 */
[----:B------:R-:W-:Y:S04]  /*4840*/  LDSM.16.M88.4 R96, [R114] ;  /* 0x000000007260783b */ /* 0x000fe80000000200 */
[----:B------:R-:W1:Y:S04]  /*4850*/  LDSM.16.M88.4 R100, [R249] ;  /* 0x00000000f964783b */ /* 0x000e680000000200 */
[----:B------:R-:W1:Y:S04]  /*4860*/  LDSM.16.M88.4 R104, [R249+0x800] ;  /* 0x00080000f968783b */ /* 0x000e680000000200 */
[----:B------:R-:W-:Y:S01]  /*4870*/  LDSM.16.M88.4 R108, [R248] ;  /* 0x00000000f86c783b */ /* 0x000fe20000000200 */
[C---:B-1----:R-:W-:Y:S06]  /*4880*/  HMMA.16816.F32 R4, R84.reuse, R88, RZ ;  /* 0x000000585404723c */ /* 0x042fec00000018ff */
[C---:B------:R-:W-:Y:S01]  /*4890*/  HMMA.16816.F32 R8, R84.reuse, R90, RZ ;  /* 0x0000005a5408723c */ /* 0x040fe200000018ff */
[----:B------:R-:W1:Y:S05]  /*48a0*/  LDSM.16.M88.4 R88, [R113] ;  /* 0x000000007158783b */ /* 0x000e6a0000000200 */
[C---:B------:R-:W-:Y:S06]  /*48b0*/  HMMA.16816.F32 R12, R84.reuse, R92, RZ ;  /* 0x0000005c540c723c */ /* 0x040fec00000018ff */
[----:B------:R-:W-:Y:S01]  /*48c0*/  HMMA.16816.F32 R16, R84, R94, RZ ;  /* 0x0000005e5410723c */ /* 0x000fe200000018ff */
[----:B------:R-:W1:Y:S04]  /*48d0*/  LDSM.16.M88.4 R84, [R248+0x800] ;  /* 0x00080000f854783b */ /* 0x000e680000000200 */
[----:B------:R-:W-:Y:S01]  /*48e0*/  LDSM.16.M88.4 R92, [R112] ;  /* 0x00000000705c783b */ /* 0x000fe20000000200 */
[C---:B------:R-:W-:Y:S06]  /*48f0*/  HMMA.16816.F32 R4, R96.reuse, R100, R4 ;  /* 0x000000646004723c */ /* 0x040fec0000001804 */
[C---:B------:R-:W-:Y:S01]  /*4900*/  HMMA.16816.F32 R8, R96.reuse, R102, R8 ;  /* 0x000000666008723c */ /* 0x040fe20000001808 */
[----:B------:R-:W1:Y:S05]  /*4910*/  LDSM.16.M88.4 R100, [R247] ;  /* 0x00000000f764783b */ /* 0x000e6a0000000200 */
[C---:B------:R-:W-:Y:S06]  /*4920*/  HMMA.16816.F32 R12, R96.reuse, R104, R12 ;  /* 0x00000068600c723c */ /* 0x040fec000000180c */
[----:B------:R-:W-:Y:S01]  /*4930*/  HMMA.16816.F32 R16, R96, R106, R16 ;  /* 0x0000006a6010723c */ /* 0x000fe20000001810 */
[----:B------:R-:W1:Y:S04]  /*4940*/  LDSM.16.M88.4 R96, [R247+0x800] ;  /* 0x00080000f760783b */ /* 0x000e680000000200 */
[----:B------:R-:W-:Y:S01]  /*4950*/  LDSM.16.M88.4 R104, [R243+0x2000] ;  /* 0x00200000f368783b */ /* 0x000fe20000000200 */
[C---:B-1----:R-:W-:Y:S06]  /*4960*/  HMMA.16816.F32 R4, R88.reuse, R108, R4 ;  /* 0x0000006c5804723c */ /* 0x042fec0000001804 */
[C---:B------:R-:W-:Y:S01]  /*4970*/  HMMA.16816.F32 R8, R88.reuse, R110, R8 ;  /* 0x0000006e5808723c */ /* 0x040fe20000001808 */
[----:B------:R-:W1:Y:S05]  /*4980*/  LDSM.16.M88.4 R108, [R250+UR4+0x1a000] ;  /* 0x01a00004fa6c783b */ /* 0x000e6a0008000200 */
[C---:B------:R-:W-:Y:S06]  /*4990*/  HMMA.16816.F32 R12, R88.reuse, R84, R12 ;  /* 0x00000054580c723c */ /* 0x040fec000000180c */
[----:B------:R-:W-:Y:S01]  /*49a0*/  HMMA.16816.F32 R16, R88, R86, R16 ;  /* 0x000000565810723c */ /* 0x000fe20000001810 */
[----:B------:R-:W1:Y:S04]  /*49b0*/  LDSM.16.M88.4 R84, [R250+UR4+0x1a800] ;  /* 0x01a80004fa54783b */ /* 0x000e680008000200 */
[----:B------:R-:W-:Y:S01]  /*49c0*/  LDSM.16.M88.4 R88, [R114+0x2000] ;  /* 0x002000007258783b */ /* 0x000fe20000000200 */
[C---:B------:R-:W-:Y:S06]  /*49d0*/  HMMA.16816.F32 R4, R92.reuse, R100, R4 ;  /* 0x000000645c04723c */ /* 0x040fec0000001804 */
[C---:B------:R-:W-:Y:S01]  /*49e0*/  HMMA.16816.F32 R8, R92.reuse, R102, R8 ;  /* 0x000000665c08723c */ /* 0x040fe20000001808 */
[----:B------:R-:W1:Y:S05]  /*49f0*/  LDSM.16.M88.4 R100, [R249+0x2000] ;  /* 0x00200000f964783b */ /* 0x000e6a0000000200 */
[C---:B------:R-:W-:Y:S06]  /*4a00*/  HMMA.16816.F32 R12, R92.reuse, R96, R12 ;  /* 0x000000605c0c723c */ /* 0x040fec000000180c */
[----:B------:R-:W-:Y:S01]  /*4a10*/  HMMA.16816.F32 R16, R92, R98, R16 ;  /* 0x000000625c10723c */ /* 0x000fe20000001810 */
[----:B------:R-:W1:Y:S04]  /*4a20*/  LDSM.16.M88.4 R92, [R249+0x2800] ;  /* 0x00280000f95c783b */ /* 0x000e680000000200 */
        /* <DEDUP_REMOVED lines=8> */
[C---:B------:R-:W-:Y:S06]  /*4ab0*/  HMMA.16816.F32 R4, R88.reuse, R100, R4 ;  /* 0x000000645804723c */ /* 0x040fec0000001804 */
[C---:B------:R-:W-:Y:S01]  /*4ac0*/  HMMA.16816.F32 R8, R88.reuse, R102, R8 ;  /* 0x000000665808723c */ /* 0x040fe20000001808 */
[----:B------:R-:W1:Y:S05]  /*4ad0*/  LDSM.16.M88.4 R100, [R112+0x2000] ;  /* 0x002000007064783b */ /* 0x000e6a0000000200 */
[C---:B------:R-:W-:Y:S06]  /*4ae0*/  HMMA.16816.F32 R12, R88.reuse, R92, R12 ;  /* 0x0000005c580c723c */ /* 0x040fec000000180c */
[----:B------:R-:W-:Y:S01]  /*4af0*/  HMMA.16816.F32 R16, R88, R94, R16 ;  /* 0x0000005e5810723c */ /* 0x000fe20000001810 */
[----:B------:R-:W3:Y:S04]  /*4b00*/  LDSM.16.M88.4 R88, [R247+0x2800] ;  /* 0x00280000f758783b */ /* 0x000ee80000000200 */
[----:B------:R-:W-:Y:S01]  /*4b10*/  LDSM.16.M88.4 R92, [R243+0x4000] ;  /* 0x00400000f35c783b */ /* 0x000fe20000000200 */
[C---:B-1----:R-:W-:Y:S06]  /*4b20*/  HMMA.16816.F32 R4, R96.reuse, R108, R4 ;  /* 0x0000006c6004723c */ /* 0x042fec0000001804 */
[C---:B------:R-:W-:Y:S01]  /*4b30*/  HMMA.16816.F32 R8, R96.reuse, R110, R8 ;  /* 0x0000006e6008723c */ /* 0x040fe20000001808 */
[----:B------:R-:W1:Y:S05]  /*4b40*/  LDSM.16.M88.4 R108, [R250+UR4+0x1c000] ;  /* 0x01c00004fa6c783b */ /* 0x000e6a0008000200 */
[C---:B------:R-:W-:Y:S06]  /*4b50*/  HMMA.16816.F32 R12, R96.reuse, R84, R12 ;  /* 0x00000054600c723c */ /* 0x040fec000000180c */
[----:B------:R-:W-:Y:S01]  /*4b60*/  HMMA.16816.F32 R16, R96, R86, R16 ;  /* 0x000000566010723c */ /* 0x000fe20000001810 */
[----:B------:R-:W2:Y:S04]  /*4b70*/  LDSM.16.M88.4 R84, [R250+UR4+0x1c800] ;  /* 0x01c80004fa54783b */ /* 0x000ea80008000200 */
[----:B------:R-:W-:Y:S01]  /*4b80*/  LDSM.16.M88.4 R96, [R114+0x4000] ;  /* 0x004000007260783b */ /* 0x000fe20000000200 */
[C---:B------:R-:W-:Y:S06]  /*4b90*/  HMMA.16816.F32 R4, R100.reuse, R104, R4 ;  /* 0x000000686404723c */ /* 0x040fec0000001804 */
[C---:B------:R-:W-:Y:S01]  /*4ba0*/  HMMA.16816.F32 R8, R100.reuse, R106, R8 ;  /* 0x0000006a6408723c */ /* 0x040fe20000001808 */
[----:B------:R-:W2:Y:S05]  /*4bb0*/  LDSM.16.M88.4 R104, [R249+0x4000] ;  /* 0x00400000f968783b */ /* 0x000eaa0000000200 */
[C---:B---3--:R-:W-:Y:S06]  /*4bc0*/  HMMA.16816.F32 R12, R100.reuse, R88, R12 ;  /* 0x00000058640c723c */ /* 0x048fec000000180c */
[----:B------:R-:W-:Y:S01]  /*4bd0*/  HMMA.16816.F32 R16, R100, R90, R16 ;  /* 0x0000005a6410723c */ /* 0x000fe20000001810 */
[----:B------:R-:W3:Y:S04]  /*4be0*/  LDSM.16.M88.4 R88, [R249+0x4800] ;  /* 0x00480000f958783b */ /* 0x000ee80000000200 */
[----:B------:R-:W-:Y:S01]  /*4bf0*/  LDSM.16.M88.4 R100, [R113+0x4000] ;  /* 0x004000007164783b */ /* 0x000fe20000000200 */
[C---:B-1----:R-:W-:Y:S05]  /*4c00*/  HMMA.16816.F32 R4, R92.reuse, R108, R4 ;  /* 0x0000006c5c04723c */ /* 0x042fea0000001804 */
[----:B------:R-:W-:Y:S01]  /*4c10*/  IMAD R126, R126, 0x40, R117 ;  /* 0x000000407e7e7824 */ /* 0x000fe200078e0275 */
[C---:B------:R-:W-:Y:S01]  /*4c20*/  HMMA.16816.F32 R8, R92.reuse, R110, R8 ;  /* 0x0000006e5c08723c */ /* 0x040fe20000001808 */
[----:B------:R-:W1:Y:S03]  /*4c30*/  LDSM.16.M88.4 R108, [R248+0x4000] ;  /* 0x00400000f86c783b */ /* 0x000e660000000200 */
[C---:B------:R-:W-:Y:S01]  /*4c40*/  @P5 ISETP.GE.AND P5, PT, R126.reuse, UR8, PT ;  /* 0x000000087e005c0c */ /* 0x040fe2000bfa6270 */
[----:B------:R-:W-:Y:S01]  /*4c50*/  @P0 VIADD R118, R126, 0x1 ;  /* 0x000000017e760836 */ /* 0x000fe20000000000 */
[C---:B--2---:R-:W-:Y:S01]  /*4c60*/  HMMA.16816.F32 R12, R92.reuse, R84, R12 ;  /* 0x000000545c0c723c */ /* 0x044fe2000000180c */
[----:B------:R-:W-:Y:S02]  /*4c70*/  PLOP3.LUT P0, PT, PT, PT, UP0, 0x80, 0x0 ;  /* 0x000000000000781c */ /* 0x000fe40003f0f008 */
[----:B------:R-:W-:Y:S02]  /*4c80*/  FSETP.NEU.FTZ.AND P6, PT, R120, -INF , PT ;  /* 0xff8000007800780b */ /* 0x000fe40003fdd000 */
[----:B------:R-:W-:Y:S01]  /*4c90*/  @P2 ISETP.GE.AND P2, PT, R118, UR8, PT ;  /* 0x0000000876002c0c */ /* 0x000fe2000bf46270 */
[----:B------:R-:W-:Y:S01]  /*4ca0*/  HMMA.16816.F32 R16, R92, R86, R16 ;  /* 0x000000565c10723c */ /* 0x000fe20000001810 */
[----:B------:R-:W2:Y:S04]  /*4cb0*/  LDSM.16.M88.4 R84, [R248+0x4800] ;  /* 0x00480000f854783b */ /* 0x000ea80000000200 */
[----:B------:R-:W-:Y:S01]  /*4cc0*/  LDSM.16.M88.4 R92, [R112+0x4000] ;  /* 0x00400000705c783b */ /* 0x000fe20000000200 */
[C---:B------:R-:W-:Y:S05]  /*4cd0*/  HMMA.16816.F32 R4, R96.reuse, R104, R4 ;  /* 0x000000686004723c */ /* 0x040fea0000001804 */
[----:B------:R-:W-:Y:S01]  /*4ce0*/  @P3 VIADD R118, R126, 0x8 ;  /* 0x000000087e763836 */ /* 0x000fe20000000000 */
[C---:B------:R-:W-:Y:S01]  /*4cf0*/  HMMA.16816.F32 R8, R96.reuse, R106, R8 ;  /* 0x0000006a6008723c */ /* 0x040fe20000001808 */
[----:B------:R-:W4:Y:S01]  /*4d00*/  LDSM.16.M88.4 R104, [R247+0x4000] ;  /* 0x00400000f768783b */ /* 0x000f220000000200 */
[----:B------:R-:W-:Y:S03]  /*4d10*/  PLOP3.LUT P3, PT, PT, PT, UP0, 0x80, 0x0 ;  /* 0x000000000000781c */ /* 0x000fe60003f6f008 */
[----:B------:R-:W-:Y:S01]  /*4d20*/  IMAD R115, R115, 0x40, R116 ;  /* 0x0000004073737824 */ /* 0x000fe200078e0274 */
[C---:B---3--:R-:W-:Y:S05]  /*4d30*/  HMMA.16816.F32 R12, R96.reuse, R88, R12 ;  /* 0x00000058600c723c */ /* 0x048fea000000180c */
[----:B------:R-:W-:Y:S01]  /*4d40*/  IABS R121, R115 ;  /* 0x0000007300797213 */ /* 0x000fe20000000000 */
[----:B------:R-:W-:Y:S01]  /*4d50*/  HMMA.16816.F32 R16, R96, R90, R16 ;  /* 0x0000005a6010723c */ /* 0x000fe20000001810 */
[----:B------:R-:W3:Y:S04]  /*4d60*/  LDSM.16.M88.4 R88, [R247+0x4800] ;  /* 0x00480000f758783b */ /* 0x000ee80000000200 */
[----:B------:R-:W-:Y:S01]  /*4d70*/  LDSM.16.M88.4 R96, [R243+0x6000] ;  /* 0x00600000f360783b */ /* 0x000fe20000000200 */
[C---:B-1----:R-:W-:Y:S05]  /*4d80*/  HMMA.16816.F32 R4, R100.reuse, R108, R4 ;  /* 0x0000006c6404723c */ /* 0x042fea0000001804 */
[----:B------:R-:W-:Y:S01]  /*4d90*/  I2FP.F32.S32 R121, R121 ;  /* 0x0000007900797245 */ /* 0x000fe20000201400 */
[C---:B------:R-:W-:Y:S01]  /*4da0*/  HMMA.16816.F32 R8, R100.reuse, R110, R8 ;  /* 0x0000006e6408723c */ /* 0x040fe20000001808 */
[----:B------:R-:W1:Y:S04]  /*4db0*/  LDSM.16.M88.4 R108, [R250+UR4+0x1e000] ;  /* 0x01e00004fa6c783b */ /* 0x000e680008000200 */
[----:B------:R-:W-:Y:S01]  /*4dc0*/  VIADD R116, R115, 0x8 ;  /* 0x0000000873747836 */ /* 0x000fe20000000000 */
[C---:B--2---:R-:W-:Y:S04]  /*4dd0*/  HMMA.16816.F32 R12, R100.reuse, R84, R12 ;  /* 0x00000054640c723c */ /* 0x044fe8000000180c */
[----:B------:R-:W-:Y:S01]  /*4de0*/  ISETP.GE.AND P1, PT, R116, RZ, PT ;  /* 0x000000ff7400720c */ /* 0x000fe20003f26270 */
[----:B----4-:R-:W-:Y:S01]  /*4df0*/  FMUL.FTZ R129, R119, 1.4426950216293334961 ;  /* 0x3fb8aa3b77817820 */ /* 0x010fe20000410000 */
[----:B------:R-:W-:Y:S01]  /*4e00*/  HMMA.16816.F32 R16, R100, R86, R16 ;  /* 0x000000566410723c */ /* 0x000fe20000001810 */
[----:B------:R-:W2:Y:S04]  /*4e10*/  LDSM.16.M88.4 R84, [R250+UR4+0x1e800] ;  /* 0x01e80004fa54783b */ /* 0x000ea80008000200 */
[----:B------:R-:W-:Y:S01]  /*4e20*/  LDSM.16.M88.4 R100, [R114+0x6000] ;  /* 0x006000007264783b */ /* 0x000fe20000000200 */
[C---:B------:R-:W-:Y:S05]  /*4e30*/  HMMA.16816.F32 R4, R92.reuse, R104, R4 ;  /* 0x000000685c04723c */ /* 0x040fea0000001804 */
[----:B------:R-:W-:Y:S01]  /*4e40*/  @!P1 IADD3 R116, -R115, -0x8, RZ ;  /* 0xfffffff873749810 */ /* 0x000fe20007ffe1ff */
[C---:B------:R-:W-:Y:S01]  /*4e50*/  HMMA.16816.F32 R8, R92.reuse, R106, R8 ;  /* 0x0000006a5c08723c */ /* 0x040fe20000001808 */
[----:B------:R-:W4:Y:S02]  /*4e60*/  LDSM.16.M88.4 R104, [R249+0x6000] ;  /* 0x00600000f968783b */ /* 0x000f240000000200 */
[----:B------:R-:W-:Y:S02]  /*4e70*/  FSETP.NEU.FTZ.AND P1, PT, R119, -INF , PT ;  /* 0xff8000007700780b */ /* 0x000fe40003f3d000 */
[----:B------:R-:W-:Y:S01]  /*4e80*/  I2FP.F32.S32 R117, R116 ;  /* 0x0000007400757245 */ /* 0x000fe20000201400 */
[C---:B---3--:R-:W-:Y:S05]  /*4e90*/  HMMA.16816.F32 R12, R92.reuse, R88, R12 ;  /* 0x000000585c0c723c */ /* 0x048fea000000180c */
[----:B------:R-:W-:Y:S01]  /*4ea0*/  FSEL R129, R129, RZ, P1 ;  /* 0x000000ff81817208 */ /* 0x000fe20000800000 */
[----:B------:R-:W-:Y:S01]  /*4eb0*/  HMMA.16816.F32 R16, R92, R90, R16 ;  /* 0x0000005a5c10723c */ /* 0x000fe20000001810 */
[----:B------:R-:W3:Y:S04]  /*4ec0*/  LDSM.16.M88.4 R88, [R249+0x6800] ;  /* 0x00680000f958783b */ /* 0x000ee80000000200 */
[----:B------:R-:W-:Y:S01]  /*4ed0*/  LDSM.16.M88.4 R92, [R113+0x6000] ;  /* 0x00600000715c783b */ /* 0x000fe20000000200 */
[C---:B-1----:R-:W-:Y:S05]  /*4ee0*/  HMMA.16816.F32 R4, R96.reuse, R108, R4 ;  /* 0x0000006c6004723c */ /* 0x042fea0000001804 */
[----:B------:R-:W-:Y:S01]  /*4ef0*/  FMUL.FTZ R130, R120, 1.4426950216293334961 ;  /* 0x3fb8aa3b78827820 */ /* 0x000fe20000410000 */
[C---:B------:R-:W-:Y:S01]  /*4f00*/  HMMA.16816.F32 R8, R96.reuse, R110, R8 ;  /* 0x0000006e6008723c */ /* 0x040fe20000001808 */
[----:B------:R-:W1:Y:S04]  /*4f10*/  LDSM.16.M88.4 R108, [R248+0x6000] ;  /* 0x00600000f86c783b */ /* 0x000e680000000200 */
[----:B------:R-:W-:Y:S01]  /*4f20*/  FSEL R130, R130, RZ, P6 ;  /* 0x000000ff82827208 */ /* 0x000fe20003000000 */
[C---:B--2---:R-:W-:Y:S01]  /*4f30*/  HMMA.16816.F32 R12, R96.reuse, R84, R12 ;  /* 0x00000054600c723c */ /* 0x044fe2000000180c */
[----:B------:R-:W-:Y:S04]  /*4f40*/  PLOP3.LUT P6, PT, PT, PT, UP0, 0x80, 0x0 ;  /* 0x000000000000781c */ /* 0x000fe80003fcf008 */
[C---:B------:R-:W-:Y:S01]  /*4f50*/  @P3 VIADD R120, R126.reuse, 0x10 ;  /* 0x000000107e783836 */ /* 0x040fe20000000000 */
[----:B------:R-:W-:Y:S01]  /*4f60*/  HMMA.16816.F32 R16, R96, R86, R16 ;  /* 0x000000566010723c */ /* 0x000fe20000001810 */
[----:B------:R-:W2:Y:S01]  /*4f70*/  LDSM.16.M88.4 R84, [R248+0x6800] ;  /* 0x00680000f854783b */ /* 0x000ea20000000200 */
[----:B------:R-:W-:Y:S03]  /*4f80*/  PLOP3.LUT P3, PT, PT, PT, UP0, 0x80, 0x0 ;  /* 0x000000000000781c */ /* 0x000fe60003f6f008 */
[----:B------:R-:W-:Y:S01]  /*4f90*/  LDSM.16.M88.4 R96, [R112+0x6000] ;  /* 0x006000007060783b */ /* 0x000fe20000000200 */
[C---:B----4-:R-:W-:Y:S05]  /*4fa0*/  HMMA.16816.F32 R4, R100.reuse, R104, R4 ;  /* 0x000000686404723c */ /* 0x050fea0000001804 */
[----:B------:R-:W-:Y:S01]  /*4fb0*/  @P6 VIADD R119, R126, 0x9 ;  /* 0x000000097e776836 */ /* 0x000fe20000000000 */
[C---:B------:R-:W-:Y:S01]  /*4fc0*/  HMMA.16816.F32 R8, R100.reuse, R106, R8 ;  /* 0x0000006a6408723c */ /* 0x040fe20000001808 */
[----:B------:R-:W4:Y:S03]  /*4fd0*/  LDSM.16.M88.4 R104, [R247+0x6000] ;  /* 0x00600000f768783b */ /* 0x000f260000000200 */
[----:B------:R-:W-:Y:S01]  /*4fe0*/  @P3 ISETP.GE.AND P3, PT, R119, UR8, PT ;  /* 0x0000000877003c0c */ /* 0x000fe2000bf66270 */
[C---:B------:R-:W-:Y:S01]  /*4ff0*/  VIADD R122, R115.reuse, 0xffffffff ;  /* 0xffffffff737a7836 */ /* 0x040fe20000000000 */
[C---:B---3--:R-:W-:Y:S04]  /*5000*/  HMMA.16816.F32 R12, R100.reuse, R88, R12 ;  /* 0x00000058640c723c */ /* 0x048fe8000000180c */
[----:B------:R-:W-:Y:S01]  /*5010*/  ISETP.GE.AND P1, PT, R122, RZ, PT ;  /* 0x000000ff7a00720c */ /* 0x000fe20003f26270 */
[C---:B------:R-:W-:Y:S01]  /*5020*/  VIADD R123, R115.reuse, 0x7 ;  /* 0x00000007737b7836 */ /* 0x040fe20000000000 */
[----:B------:R-:W-:Y:S05]  /*5030*/  HMMA.16816.F32 R16, R100, R90, R16 ;  /* 0x0000005a6410723c */ /* 0x000fea0000001810 */
[C---:B------:R-:W-:Y:S01]  /*5040*/  VIADD R125, R115.reuse, 0xfffffff8 ;  /* 0xfffffff8737d7836 */ /* 0x040fe20000000000 */
[C---:B-1----:R-:W-:Y:S05]  /*5050*/  HMMA.16816.F32 R4, R92.reuse, R108, R4 ;  /* 0x0000006c5c04723c */ /* 0x042fea0000001804 */
[----:B------:R-:W-:Y:S01]  /*5060*/  @!P1 IADD3 R122, -R115, 0x1, RZ ;  /* 0x00000001737a9810 */ /* 0x000fe20007ffe1ff */
[C---:B------:R-:W-:Y:S01]  /*5070*/  HMMA.16816.F32 R8, R92.reuse, R110, R8 ;  /* 0x0000006e5c08723c */ /* 0x040fe20000001808 */
[----:B------:R-:W-:Y:S02]  /*5080*/  PLOP3.LUT P1, PT, PT, PT, UP0, 0x80, 0x0 ;  /* 0x000000000000781c */ /* 0x000fe40003f2f008 */
[----:B------:R-:W-:Y:S02]  /*5090*/  ISETP.GE.AND P6, PT, R125, RZ, PT ;  /* 0x000000ff7d00720c */ /* 0x000fe40003fc6270 */
[----:B------:R-:W-:Y:S01]  /*50a0*/  I2FP.F32.S32 R122, R122 ;  /* 0x0000007a007a7245 */ /* 0x000fe20000201400 */
[C---:B--2---:R-:W-:Y:S05]  /*50b0*/  HMMA.16816.F32 R12, R92.reuse, R84, R12 ;  /* 0x000000545c0c723c */ /* 0x044fea000000180c */
[C---:B------:R-:W-:Y:S01]  /*50c0*/  VIADD R128, R115.reuse, 0xfffffff7 ;  /* 0xfffffff773807836 */ /* 0x040fe20000000000 */
[----:B------:R-:W-:Y:S01]  /*50d0*/  HMMA.16816.F32 R16, R92, R86, R16 ;  /* 0x000000565c10723c */ /* 0x000fe20000001810 */
[----:B------:R-:W1:Y:S02]  /*50e0*/  LDSM.16.M88.4 R84, [R247+0x6800] ;  /* 0x00680000f754783b */ /* 0x000e640000000200 */
[----:B------:R-:W-:Y:S02]  /*50f0*/  @P1 ISETP.GE.AND P1, PT, R118, UR8, PT ;  /* 0x0000000876001c0c */ /* 0x000fe4000bf26270 */
[C---:B------:R-:W-:Y:S01]  /*5100*/  @!P6 IADD3 R125, -R115.reuse, 0x8, RZ ;  /* 0x00000008737de810 */ /* 0x040fe20007ffe1ff */
[C---:B----4-:R-:W-:Y:S01]  /*5110*/  HMMA.16816.F32 R4, R96.reuse, R104, R4 ;  /* 0x000000686004723c */ /* 0x050fe20000001804 */
[----:B------:R-:W-:Y:S04]  /*5120*/  PLOP3.LUT P6, PT, PT, PT, UP0, 0x80, 0x0 ;  /* 0x000000000000781c */ /* 0x000fe80003fcf008 */
[----:B------:R-:W-:Y:S01]  /*5130*/  I2FP.F32.S32 R125, R125 ;  /* 0x0000007d007d7245 */ /* 0x000fe20000201400 */
[C---:B------:R-:W-:Y:S05]  /*5140*/  HMMA.16816.F32 R8, R96.reuse, R106, R8 ;  /* 0x0000006a6008723c */ /* 0x040fea0000001808 */
[C---:B------:R-:W-:Y:S02]  /*5150*/  VIADD R127, R115.reuse, 0xffffffef ;  /* 0xffffffef737f7836 */ /* 0x040fe40000000000 */
[C---:B------:R-:W-:Y:S04]  /*5160*/  VIADD R196, R115.reuse, 0xffffffe7 ;  /* 0xffffffe773c47836 */ /* 0x040fe80000000000 */
[----:B------:R-:W-:Y:S07]  /*5170*/  VIADD R197, R115, 0xffffffe8 ;  /* 0xffffffe873c57836 */ /* 0x000fee0000000000 */
[----:B------:R-:W-:Y:S01]  /*5180*/  FFMA.FTZ R6, R117, -UR5, R6 ;  /* 0x8000000575067c23 */ /* 0x000fe20008010006 */
[----:B------:R-:W-:Y:S01]  /*5190*/  FFMA.FTZ R4, R121, -UR5, R4 ;  /* 0x8000000579047c23 */ /* 0x000fe20008010004 */
[----:B------:R-:W-:Y:S03]  /*51a0*/  FFMA.FTZ R5, R122, -UR5, R5 ;  /* 0x800000057a057c23 */ /* 0x000fe60008010005 */
[----:B------:R-:W-:Y:S01]  /*51b0*/  @P0 FSEL R6, R6, -INF , !P5 ;  /* 0xff80000006060808 */ /* 0x000fe20006800000 */
[----:B------:R-:W-:Y:S01]  /*51c0*/  FFMA.FTZ R8, R125, -UR5, R8 ;  /* 0x800000057d087c23 */ /* 0x000fe20008010008 */
[----:B------:R-:W-:Y:S01]  /*51d0*/  @P4 FSEL R4, R4, -INF , !P5 ;  /* 0xff80000004044808 */ /* 0x000fe20006800000 */
[----:B------:R-:W-:Y:S01]  /*51e0*/  FFMA.FTZ R10, R121, -UR5, R10 ;  /* 0x80000005790a7c23 */ /* 0x000fe2000801000a */
[----:B------:R-:W-:Y:S01]  /*51f0*/  ISETP.GE.AND P5, PT, R123, RZ, PT ;  /* 0x000000ff7b00720c */ /* 0x000fe20003fa6270 */
[----:B------:R-:W-:Y:S01]  /*5200*/  FFMA.FTZ R11, R122, -UR5, R11 ;  /* 0x800000057a0b7c23 */ /* 0x000fe2000801000b */
[C---:B-1----:R-:W-:Y:S01]  /*5210*/  HMMA.16816.F32 R12, R96.reuse, R84, R12 ;  /* 0x00000054600c723c */ /* 0x042fe2000000180c */
[----:B------:R-:W-:Y:S02]  /*5220*/  PLOP3.LUT P0, PT, PT, PT, UP0, 0x80, 0x0 ;  /* 0x000000000000781c */ /* 0x000fe40003f0f008 */
[----:B------:R-:W-:Y:S01]  /*5230*/  PLOP3.LUT P4, PT, PT, PT, UP0, 0x80, 0x0 ;  /* 0x000000000000781c */ /* 0x000fe20003f8f008 */
[--C-:B------:R-:W-:Y:S02]  /*5240*/  FFMA.FTZ R116, R4, UR15, -R130.reuse ;  /* 0x0000000f04747c23 */ /* 0x100fe40008010882 */
[----:B------:R-:W-:Y:S04]  /*5250*/  HMMA.16816.F32 R16, R96, R86, R16 ;  /* 0x000000566010723c */ /* 0x000fe80000001810 */
[----:B------:R-:W-:Y:S01]  /*5260*/  MUFU.EX2 R116, R116 ;  /* 0x0000007400747308 */ /* 0x000fe20000000800 */
[----:B------:R-:W-:Y:S02]  /*5270*/  @!P5 IADD3 R123, -R115, -0x7, RZ ;  /* 0xfffffff9737bd810 */ /* 0x000fe40007ffe1ff */
[----:B------:R-:W-:Y:S04]  /*5280*/  ISETP.GE.AND P5, PT, R128, RZ, PT ;  /* 0x000000ff8000720c */ /* 0x000fe80003fa6270 */
[----:B------:R-:W-:Y:S01]  /*5290*/  @P0 FSEL R5, R5, -INF , !P2 ;  /* 0xff80000005050808 */ /* 0x000fe20005000000 */
[----:B------:R-:W-:Y:S01]  /*52a0*/  @P4 VIADD R117, R126, 0x11 ;  /* 0x000000117e754836 */ /* 0x000fe20000000000 */
[----:B------:R-:W-:Y:S02]  /*52b0*/  PLOP3.LUT P0, PT, PT, PT, UP0, 0x80, 0x0 ;  /* 0x000000000000781c */ /* 0x000fe40003f0f008 */
[----:B------:R-:W-:Y:S01]  /*52c0*/  I2FP.F32.S32 R124, R123 ;  /* 0x0000007b007c7245 */ /* 0x000fe20000201400 */
[----:B------:R-:W-:Y:S01]  /*52d0*/  FFMA.FTZ R118, R5, UR15, -R130 ;  /* 0x0000000f05767c23 */ /* 0x000fe20008010882 */
[----:B------:R-:W-:Y:S01]  /*52e0*/  PLOP3.LUT P4, PT, PT, PT, UP0, 0x80, 0x0 ;  /* 0x000000000000781c */ /* 0x000fe20003f8f008 */
[----:B------:R-:W-:Y:S01]  /*52f0*/  FFMA.FTZ R14, R125, -UR5, R14 ;  /* 0x800000057d0e7c23 */ /* 0x000fe2000801000e */
[----:B------:R-:W-:Y:S01]  /*5300*/  @P6 ISETP.GE.AND P6, PT, R117, UR8, PT ;  /* 0x0000000875006c0c */ /* 0x000fe2000bfc6270 */
[----:B------:R-:W-:Y:S01]  /*5310*/  FFMA.FTZ R7, R124, -UR5, R7 ;  /* 0x800000057c077c23 */ /* 0x000fe20008010007 */
[C---:B------:R-:W-:Y:S01]  /*5320*/  @!P5 IADD3 R128, -R115.reuse, 0x9, RZ ;  /* 0x000000097380d810 */ /* 0x040fe20007ffe1ff */
[----:B------:R-:W-:Y:S01]  /*5330*/  VIADD R124, R115, 0xfffffff0 ;  /* 0xfffffff0737c7836 */ /* 0x000fe20000000000 */
[----:B------:R-:W-:Y:S01]  /*5340*/  PLOP3.LUT P5, PT, PT, PT, UP0, 0x80, 0x0 ;  /* 0x000000000000781c */ /* 0x000fe20003faf008 */
[----:B------:R1:W2:Y:S01]  /*5350*/  MUFU.EX2 R119, R118 ;  /* 0x0000007600777308 */ /* 0x0002a20000000800 */
[----:B------:R-:W-:Y:S01]  /*5360*/  I2FP.F32.S32 R128, R128 ;  /* 0x0000008000807245 */ /* 0x000fe20000201400 */
[----:B------:R-:W-:Y:S01]  /*5370*/  FFMA.FTZ R117, R6, UR15, -R129 ;  /* 0x0000000f06757c23 */ /* 0x000fe20008010881 */
[----:B------:R-:W-:Y:S02]  /*5380*/  @P0 FSEL R7, R7, -INF , !P2 ;  /* 0xff80000007070808 */ /* 0x000fe40005000000 */
[----:B------:R-:W-:Y:S01]  /*5390*/  PLOP3.LUT P2, PT, PT, PT, UP0, 0x80, 0x0 ;  /* 0x000000000000781c */ /* 0x000fe20003f4f008 */
[C---:B------:R-:W-:Y:S01]  /*53a0*/  FFMA.FTZ R9, R128.reuse, -UR5, R9 ;  /* 0x8000000580097c23 */ /* 0x040fe20008010009 */
[----:B------:R-:W-:Y:S01]  /*53b0*/  PLOP3.LUT P0, PT, PT, PT, UP0, 0x80, 0x0 ;  /* 0x000000000000781c */ /* 0x000fe20003f0f008 */
[----:B------:R-:W-:Y:S01]  /*53c0*/  FFMA.FTZ R15, R128, -UR5, R15 ;  /* 0x80000005800f7c23 */ /* 0x000fe2000801000f */
[----:B------:R-:W-:Y:S01]  /*53d0*/  @P4 ISETP.GE.AND P4, PT, R120, UR8, PT ;  /* 0x0000000878004c0c */ /* 0x000fe2000bf86270 */
[----:B------:R-:W-:Y:S02]  /*53e0*/  MUFU.EX2 R117, R117 ;  /* 0x0000007500757308 */ /* 0x000fe40000000800 */
[----:B------:R-:W-:Y:S02]  /*53f0*/  @P5 FSEL R8, R8, -INF , !P1 ;  /* 0xff80000008085808 */ /* 0x000fe40004800000 */
[----:B------:R-:W-:Y:S01]  /*5400*/  ISETP.GE.AND P5, PT, R124, RZ, PT ;  /* 0x000000ff7c00720c */ /* 0x000fe20003fa6270 */
[--C-:B-1----:R-:W-:Y:S03]  /*5410*/  FFMA.FTZ R118, R7, UR15, -R129.reuse ;  /* 0x0000000f07767c23 */ /* 0x102fe60008010881 */
[----:B------:R-:W-:Y:S01]  /*5420*/  @P2 FSEL R9, R9, -INF , !P3 ;  /* 0xff80000009092808 */ /* 0x000fe20005800000 */
[--C-:B------:R-:W-:Y:S01]  /*5430*/  FFMA.FTZ R120, R8, UR15, -R130.reuse ;  /* 0x0000000f08787c23 */ /* 0x100fe20008010882 */
[----:B------:R-:W-:Y:S02]  /*5440*/  @P0 FSEL R10, R10, -INF , !P1 ;  /* 0xff8000000a0a0808 */ /* 0x000fe40004800000 */
[----:B------:R-:W-:Y:S01]  /*5450*/  PLOP3.LUT P2, PT, PT, PT, UP0, 0x80, 0x0 ;  /* 0x000000000000781c */ /* 0x000fe20003f4f008 */
[----:B------:R-:W-:Y:S01]  /*5460*/  FFMA.FTZ R123, R9, UR15, -R130 ;  /* 0x0000000f097b7c23 */ /* 0x000fe20008010882 */
[----:B------:R-:W-:Y:S01]  /*5470*/  ISETP.GE.AND P1, PT, R127, RZ, PT ;  /* 0x000000ff7f00720c */ /* 0x000fe20003f26270 */
[----:B------:R-:W1:Y:S01]  /*5480*/  MUFU.EX2 R118, R118 ;  /* 0x0000007600767308 */ /* 0x000e620000000800 */
[----:B------:R-:W-:Y:S01]  /*5490*/  PLOP3.LUT P0, PT, PT, PT, UP0, 0x80, 0x0 ;  /* 0x000000000000781c */ /* 0x000fe20003f0f008 */
[--C-:B------:R-:W-:Y:S01]  /*54a0*/  FFMA.FTZ R121, R10, UR15, -R129.reuse ;  /* 0x0000000f0a797c23 */ /* 0x100fe20008010881 */
[----:B------:R-:W-:Y:S02]  /*54b0*/  @!P5 IADD3 R124, -R115, 0x10, RZ ;  /* 0x00000010737cd810 */ /* 0x000fe40007ffe1ff */
[----:B------:R-:W-:Y:S02]  /*54c0*/  ISETP.GE.AND P5, PT, R197, RZ, PT ;  /* 0x000000ffc500720c */ /* 0x000fe40003fa6270 */
[----:B------:R-:W-:Y:S03]  /*54d0*/  I2FP.F32.S32 R131, R124 ;  /* 0x0000007c00837245 */ /* 0x000fe60000201400 */
[----:B------:R-:W-:Y:S01]  /*54e0*/  MUFU.EX2 R120, R120 ;  /* 0x0000007800787308 */ /* 0x000fe20000000800 */
[----:B--2---:R-:W-:Y:S02]  /*54f0*/  F2FP.F16.F32.PACK_AB R203, R119, R116 ;  /* 0x0000007477cb723e */ /* 0x004fe400000000ff */
[----:B------:R-:W-:Y:S01]  /*5500*/  @P2 FSEL R11, R11, -INF , !P3 ;  /* 0xff8000000b0b2808 */ /* 0x000fe20005800000 */
[----:B------:R-:W-:Y:S01]  /*5510*/  FFMA.FTZ R12, R131, -UR5, R12 ;  /* 0x80000005830c7c23 */ /* 0x000fe2000801000c */
[----:B------:R-:W-:Y:S01]  /*5520*/  @!P1 IADD3 R127, -R115, 0x11, RZ ;  /* 0x00000011737f9810 */ /* 0x000fe20007ffe1ff */
[----:B------:R-:W-:Y:S01]  /*5530*/  FFMA.FTZ R18, R131, -UR5, R18 ;  /* 0x8000000583127c23 */ /* 0x000fe20008010012 */
[----:B------:R-:W-:Y:S01]  /*5540*/  PLOP3.LUT P2, PT, PT, PT, UP0, 0x80, 0x0 ;  /* 0x000000000000781c */ /* 0x000fe20003f4f008 */
[----:B------:R-:W-:Y:S01]  /*5550*/  FFMA.FTZ R122, R11, UR15, -R129 ;  /* 0x0000000f0b7a7c23 */ /* 0x000fe20008010881 */
[----:B------:R-:W-:Y:S01]  /*5560*/  I2FP.F32.S32 R198, R127 ;  /* 0x0000007f00c67245 */ /* 0x000fe20000201400 */
[----:B------:R-:W2:Y:S01]  /*5570*/  MUFU.EX2 R123, R123 ;  /* 0x0000007b007b7308 */ /* 0x000ea20000000800 */
[----:B------:R-:W-:Y:S01]  /*5580*/  ISETP.GE.AND P3, PT, R196, RZ, PT ;  /* 0x000000ffc400720c */ /* 0x000fe20003f66270 */
[----:B------:R-:W-:Y:S01]  /*5590*/  STS [R209+0x2a000], R203 ;  /* 0x02a000cbd1007388 */ /* 0x000fe20000000800 */
[----:B------:R-:W-:Y:S01]  /*55a0*/  PLOP3.LUT P1, PT, PT, PT, UP0, 0x80, 0x0 ;  /* 0x000000000000781c */ /* 0x000fe20003f2f008 */
[----:B------:R-:W-:Y:S01]  /*55b0*/  FFMA.FTZ R13, R198, -UR5, R13 ;  /* 0x80000005c60d7c23 */ /* 0x000fe2000801000d */
[----:B------:R-:W-:Y:S01]  /*55c0*/  @P0 FSEL R12, R12, -INF , !P4 ;  /* 0xff8000000c0c0808 */ /* 0x000fe20006000000 */
[----:B------:R-:W-:Y:S01]  /*55d0*/  FFMA.FTZ R19, R198, -UR5, R19 ;  /* 0x80000005c6137c23 */ /* 0x000fe20008010013 */
[----:B------:R-:W-:Y:S03]  /*55e0*/  PLOP3.LUT P0, PT, PT, PT, UP0, 0x80, 0x0 ;  /* 0x000000000000781c */ /* 0x000fe60003f0f008 */
[----:B------:R-:W-:Y:S01]  /*55f0*/  MUFU.EX2 R121, R121 ;  /* 0x0000007900797308 */ /* 0x000fe20000000800 */
[----:B------:R-:W-:Y:S01]  /*5600*/  @!P5 IADD3 R197, -R115, 0x18, RZ ;  /* 0x0000001873c5d810 */ /* 0x000fe20007ffe1ff */
[--C-:B------:R-:W-:Y:S01]  /*5610*/  FFMA.FTZ R124, R12, UR15, -R130.reuse ;  /* 0x0000000f0c7c7c23 */ /* 0x100fe20008010882 */
[----:B------:R-:W-:Y:S02]  /*5620*/  @P2 FSEL R13, R13, -INF , !P6 ;  /* 0xff8000000d0d2808 */ /* 0x000fe40007000000 */
[----:B------:R-:W-:Y:S02]  /*5630*/  PLOP3.LUT P2, PT, PT, PT, UP0, 0x80, 0x0 ;  /* 0x000000000000781c */ /* 0x000fe40003f4f008 */
[----:B------:R-:W-:Y:S01]  /*5640*/  @!P3 IADD3 R196, -R115, 0x19, RZ ;  /* 0x0000001973c4b810 */ /* 0x000fe20007ffe1ff */
[----:B------:R-:W-:Y:S01]  /*5650*/  FFMA.FTZ R127, R13, UR15, -R130 ;  /* 0x0000000f0d7f7c23 */ /* 0x000fe20008010882 */
[----:B------:R-:W-:Y:S01]  /*5660*/  PLOP3.LUT P3, PT, PT, PT, UP0, 0x80, 0x0 ;  /* 0x000000000000781c */ /* 0x000fe20003f6f008 */
[----:B------:R-:W3:Y:S01]  /*5670*/  MUFU.EX2 R122, R122 ;  /* 0x0000007a007a7308 */ /* 0x000ee20000000800 */
[----:B------:R-:W-:Y:S01]  /*5680*/  @P1 FSEL R14, R14, -INF , !P4 ;  /* 0xff8000000e0e1808 */ /* 0x000fe20006000000 */
[----:B------:R-:W-:Y:S01]  /*5690*/  @P0 VIADD R115, R126, 0x18 ;  /* 0x000000187e730836 */ /* 0x000fe20000000000 */
[----:B------:R-:W-:Y:S02]  /*56a0*/  PLOP3.LUT P5, PT, PT, PT, UP0, 0x80, 0x0 ;  /* 0x000000000000781c */ /* 0x000fe40003faf008 */
[----:B------:R-:W-:Y:S01]  /*56b0*/  PLOP3.LUT P1, PT, PT, PT, UP0, 0x80, 0x0 ;  /* 0x000000000000781c */ /* 0x000fe20003f2f008 */
[--C-:B------:R-:W-:Y:S01]  /*56c0*/  FFMA.FTZ R125, R14, UR15, -R129.reuse ;  /* 0x0000000f0e7d7c23 */ /* 0x100fe20008010881 */
[----:B------:R-:W-:Y:S03]  /*56d0*/  I2FP.F32.S32 R197, R197 ;  /* 0x000000c500c57245 */ /* 0x000fe60000201400 */
[----:B------:R-:W-:Y:S01]  /*56e0*/  MUFU.EX2 R124, R124 ;  /* 0x0000007c007c7308 */ /* 0x000fe20000000800 */
[----:B------:R-:W-:Y:S02]  /*56f0*/  @P2 FSEL R15, R15, -INF , !P6 ;  /* 0xff8000000f0f2808 */ /* 0x000fe40007000000 */
[----:B------:R-:W-:Y:S01]  /*5700*/  PLOP3.LUT P4, PT, PT, PT, UP0, 0x80, 0x0 ;  /* 0x000000000000781c */ /* 0x000fe20003f8f008 */
[----:B------:R-:W-:Y:S01]  /*5710*/  FFMA.FTZ R16, R197, -UR5, R16 ;  /* 0x80000005c5107c23 */ /* 0x000fe20008010010 */
[----:B------:R-:W-:Y:S01]  /*5720*/  @P3 ISETP.GE.AND P3, PT, R115, UR8, PT ;  /* 0x0000000873003c0c */ /* 0x000fe2000bf66270 */
[----:B------:R-:W-:Y:S01]  /*5730*/  FFMA.FTZ R115, R15, UR15, -R129 ;  /* 0x0000000f0f737c23 */ /* 0x000fe20008010881 */
[----:B------:R-:W-:Y:S01]  /*5740*/  PLOP3.LUT P0, PT, PT, PT, UP0, 0x80, 0x0 ;  /* 0x000000000000781c */ /* 0x000fe20003f0f008 */
[----:B------:R-:W-:Y:S01]  /*5750*/  @P5 VIADD R128, R126, 0x19 ;  /* 0x000000197e805836 */ /* 0x000fe20000000000 */
[----:B------:R-:W-:Y:S01]  /*5760*/  PLOP3.LUT P2, PT, PT, PT, UP0, 0x80, 0x0 ;  /* 0x000000000000781c */ /* 0x000fe20003f4f008 */
[----:B------:R4:W-:Y:S01]  /*5770*/  MUFU.EX2 R126, R115 ;  /* 0x00000073007e7308 */ /* 0x0009e20000000800 */
[----:B------:R-:W-:Y:S02]  /*5780*/  @P1 FSEL R16, R16, -INF , !P3 ;  /* 0xff80000010101808 */ /* 0x000fe40005800000 */
[----:B------:R-:W-:Y:S02]  /*5790*/  PLOP3.LUT P1, PT, PT, PT, UP0, 0x80, 0x0 ;  /* 0x000000000000781c */ /* 0x000fe40003f2f008 */
[----:B------:R-:W-:Y:S02]  /*57a0*/  I2FP.F32.S32 R196, R196 ;  /* 0x000000c400c47245 */ /* 0x000fe40000201400 */
[----:B------:R-:W-:Y:S03]  /*57b0*/  @P4 ISETP.GE.AND P4, PT, R128, UR8, PT ;  /* 0x0000000880004c0c */ /* 0x000fe6000bf86270 */
[----:B------:R-:W3:Y:S01]  /*57c0*/  MUFU.EX2 R127, R127 ;  /* 0x0000007f007f7308 */ /* 0x000ee20000000800 */
[----:B-1----:R-:W-:Y:S01]  /*57d0*/  F2FP.F16.F32.PACK_AB R202, R118, R117 ;  /* 0x0000007576ca723e */ /* 0x002fe200000000ff */
[----:B------:R-:W-:Y:S01]  /*57e0*/  FFMA.FTZ R17, R196, -UR5, R17 ;  /* 0x80000005c4117c23 */ /* 0x000fe20008010011 */
[--C-:B------:R-:W-:Y:S01]  /*57f0*/  FFMA.FTZ R196, R16, UR15, -R130.reuse ;  /* 0x0000000f10c47c23 */ /* 0x100fe20008010882 */
[----:B------:R-:W-:Y:S02]  /*5800*/  @P2 FSEL R18, R18, -INF , !P3 ;  /* 0xff80000012122808 */ /* 0x000fe40005800000 */
[----:B--2---:R-:W-:Y:S01]  /*5810*/  F2FP.F16.F32.PACK_AB R201, R123, R120 ;  /* 0x000000787bc9723e */ /* 0x004fe200000000ff */
[----:B------:R1:W-:Y:S01]  /*5820*/  STS [R209+0x2a400], R202 ;  /* 0x02a400cad1007388 */ /* 0x0003e20000000800 */
[----:B------:R-:W-:Y:S02]  /*5830*/  @P0 FSEL R17, R17, -INF , !P4 ;  /* 0xff80000011110808 */ /* 0x000fe40006000000 */
[----:B------:R-:W2:Y:S01]  /*5840*/  MUFU.EX2 R125, R125 ;  /* 0x0000007d007d7308 */ /* 0x000ea20000000800 */
[----:B------:R-:W-:Y:S01]  /*5850*/  @P1 FSEL R19, R19, -INF , !P4 ;  /* 0xff80000013131808 */ /* 0x000fe20006000000 */
[--C-:B----4-:R-:W-:Y:S01]  /*5860*/  FFMA.FTZ R115, R18, UR15, -R129.reuse ;  /* 0x0000000f12737c23 */ /* 0x110fe20008010881 */
[----:B---3--:R-:W-:Y:S01]  /*5870*/  F2FP.F16.F32.PACK_AB R200, R122, R121 ;  /* 0x000000797ac8723e */ /* 0x008fe200000000ff */
[----:B------:R-:W-:Y:S01]  /*5880*/  FFMA.FTZ R130, R17, UR15, -R130 ;  /* 0x0000000f11827c23 */ /* 0x000fe20008010882 */
[----:B------:R3:W-:Y:S01]  /*5890*/  STS [R208+0x2a000], R201 ;  /* 0x02a000c9d0007388 */ /* 0x0007e20000000800 */
[----:B------:R-:W-:Y:S04]  /*58a0*/  FFMA.FTZ R129, R19, UR15, -R129 ;  /* 0x0000000f13817c23 */ /* 0x000fe80008010881 */
[----:B------:R-:W-:Y:S01]  /*58b0*/  MUFU.EX2 R128, R196 ;  /* 0x000000c400807308 */ /* 0x000fe20000000800 */
[----:B------:R-:W-:Y:S01]  /*58c0*/  F2FP.F16.F32.PACK_AB R199, R127, R124 ;  /* 0x0000007c7fc7723e */ /* 0x000fe200000000ff */
[----:B------:R4:W-:Y:S04]  /*58d0*/  STS [R208+0x2a400], R200 ;  /* 0x02a400c8d0007388 */ /* 0x0009e80000000800 */
[----:B------:R-:W-:Y:S04]  /*58e0*/  STS [R207+0x2a000], R199 ;  /* 0x02a000c7cf007388 */ /* 0x000fe80000000800 */
[----:B------:R-:W4:Y:S01]  /*58f0*/  MUFU.EX2 R131, R130 ;  /* 0x0000008200837308 */ /* 0x000f220000000800 */
[----:B--2---:R-:W-:Y:S05]  /*5900*/  F2FP.F16.F32.PACK_AB R198, R126, R125 ;  /* 0x0000007d7ec6723e */ /* 0x004fea00000000ff */
[----:B------:R2:W-:Y:S04]  /*5910*/  STS [R207+0x2a400], R198 ;  /* 0x02a400c6cf007388 */ /* 0x0005e80000000800 */
[----:B------:R2:W-:Y:S01]  /*5920*/  MUFU.EX2 R130, R115 ;  /* 0x0000007300827308 */ /* 0x0005e20000000800 */
[----:B-1----:R-:W5:Y:S04]  /*5930*/  LDL R202, [R1+0x34] ;  /* 0x0000340001ca7983 */ /* 0x002f680000100800 */
[----:B---3--:R-:W5:Y:S05]  /*5940*/  LDL R201, [R1+0x40] ;  /* 0x0000400001c97983 */ /* 0x008f6a0000100800 */
[----:B------:R-:W1:Y:S01]  /*5950*/  MUFU.EX2 R129, R129 ;  /* 0x0000008100817308 */ /* 0x000e620000000800 */
[----:B----4-:R-:W-:Y:S01]  /*5960*/  F2FP.F16.F32.PACK_AB R197, R131, R128 ;  /* 0x0000008083c5723e */ /* 0x010fe200000000ff */
[----:B------:R-:W5:Y:S04]  /*5970*/  LDL R200, [R1+0x3c] ;  /* 0x00003c0001c87983 */ /* 0x000f680000100800 */
[----:B------:R-:W-:Y:S01]  /*5980*/  STS [R206+0x2a000], R197 ;  /* 0x02a000c5ce007388 */ /* 0x000fe20000000800 */
[----:B--2---:R-:W-:Y:S05]  /*5990*/  LEA R115, R252, UR4, 0x1 ;  /* 0x00000004fc737c11 */ /* 0x004fea000f8e08ff */
[--C-:B------:R-:W-:Y:S01]  /*59a0*/  IMAD.IADD R114, R242, 0x1, R115.reuse ;  /* 0x00000001f2727824 */ /* 0x100fe200078e0273 */
[----:B------:R-:W-:Y:S01]  /*59b0*/  IADD3 R198, P0, R205, UR14, RZ ;  /* 0x0000000ecdc67c10 */ /* 0x000fe2000ff1e0ff */
[----:B------:R-:W-:Y:S01]  /*59c0*/  IMAD.IADD R113, R241, 0x1, R115 ;  /* 0x00000001f1717824 */ /* 0x000fe200078e0273 */
[----:B-1----:R-:W-:Y:S01]  /*59d0*/  F2FP.F16.F32.PACK_AB R196, R129, R130 ;  /* 0x0000008281c4723e */ /* 0x002fe200000000ff */
[----:B------:R-:W-:Y:S01]  /*59e0*/  IMAD.IADD R112, R241, 0x1, R114 ;  /* 0x00000001f1707824 */ /* 0x000fe200078e0272 */
[----:B------:R-:W-:Y:S02]  /*59f0*/  IADD3.X R199, R204, UR13, RZ, P0, !PT ;  /* 0x0000000dccc77c10 */ /* 0x000fe400087fe4ff */
[----:B------:R-:W5:Y:S01]  /*5a00*/  LDL.64 R204, [R1+0x10] ;  /* 0x0000100001cc7983 */ /* 0x000f620000100a00 */
[----:B------:R-:W-:Y:S03]  /*5a10*/  PLOP3.LUT P0, PT, PT, PT, UP3, 0x80, 0x0 ;  /* 0x000000000000781c */ /* 0x000fe60003f0f038 */
[----:B------:R1:W-:Y:S04]  /*5a20*/  STS [R206+0x2a400], R196 ;  /* 0x02a400c4ce007388 */ /* 0x0003e80000000800 */
[----:B------:R-:W-:Y:S04]  /*5a30*/  LDSM.16.M88.4 R84, [R115+0x10000] ;  /* 0x010000007354783b */ /* 0x000fe80000000200 */
[----:B------:R-:W2:Y:S04]  /*5a40*/  LDSM.16.M88.4 R88, [R250+UR4+0x20000] ;  /* 0x02000004fa58783b */ /* 0x000ea80008000200 */
[----:B------:R-:W3:Y:S04]  /*5a50*/  LDSM.16.M88.4 R92, [R250+UR4+0x20800] ;  /* 0x02080004fa5c783b */ /* 0x000ee80008000200 */
[----:B------:R-:W-:Y:S04]  /*5a60*/  LDSM.16.M88.4 R96, [R114+0x10000] ;  /* 0x010000007260783b */ /* 0x000fe80000000200 */
[----:B------:R-:W4:Y:S04]  /*5a70*/  LDSM.16.M88.4 R100, [R249+0x8000] ;  /* 0x00800000f964783b */ /* 0x000f280000000200 */
[----:B------:R-:W4:Y:S04]  /*5a80*/  LDSM.16.M88.4 R104, [R249+0x8800] ;  /* 0x00880000f968783b */ /* 0x000f280000000200 */
[----:B-1----:R-:W4:Y:S04]  /*5a90*/  LDG.E R196, desc[UR6][R198.64] ;  /* 0x00000006c6c47981 */ /* 0x002f28000c1e1900 */
[----:B------:R-:W-:Y:S04]  /*5aa0*/  LDSM.16.M88.4 R108, [R248+0x8000] ;  /* 0x00800000f86c783b */ /* 0x000fe80000000200 */
[----:B------:R1:W4:Y:S01]  /*5ab0*/  LDG.E R197, desc[UR6][R198.64+0x20] ;  /* 0x00002006c6c57981 */ /* 0x000322000c1e1900 */
[C---:B--2---:R-:W-:Y:S06]  /*5ac0*/  HMMA.16816.F32 R4, R84.reuse, R88, RZ ;  /* 0x000000585404723c */ /* 0x044fec00000018ff */
[C---:B------:R-:W-:Y:S01]  /*5ad0*/  HMMA.16816.F32 R8, R84.reuse, R90, RZ ;  /* 0x0000005a5408723c */ /* 0x040fe200000018ff */
[----:B------:R-:W2:Y:S05]  /*5ae0*/  LDSM.16.M88.4 R88, [R113+0x10000] ;  /* 0x010000007158783b */ /* 0x000eaa0000000200 */
[C---:B---3--:R-:W-:Y:S06]  /*5af0*/  HMMA.16816.F32 R12, R84.reuse, R92, RZ ;  /* 0x0000005c540c723c */ /* 0x048fec00000018ff */
[----:B------:R-:W-:Y:S01]  /*5b00*/  HMMA.16816.F32 R16, R84, R94, RZ ;  /* 0x0000005e5410723c */ /* 0x000fe200000018ff */
[----:B------:R-:W3:Y:S04]  /*5b10*/  LDSM.16.M88.4 R84, [R248+0x8800] ;  /* 0x00880000f854783b */ /* 0x000ee80000000200 */
[----:B------:R-:W-:Y:S01]  /*5b20*/  LDSM.16.M88.4 R92, [R112+0x10000] ;  /* 0x01000000705c783b */ /* 0x000fe20000000200 */
[C---:B----4-:R-:W-:Y:S06]  /*5b30*/  HMMA.16816.F32 R4, R96.reuse, R100, R4 ;  /* 0x000000646004723c */ /* 0x050fec0000001804 */
[C---:B------:R-:W-:Y:S01]  /*5b40*/  HMMA.16816.F32 R8, R96.reuse, R102, R8 ;  /* 0x000000666008723c */ /* 0x040fe20000001808 */
[----:B------:R-:W4:Y:S05]  /*5b50*/  LDSM.16.M88.4 R100, [R247+0x8000] ;  /* 0x00800000f764783b */ /* 0x000f2a0000000200 */
[C---:B------:R-:W-:Y:S06]  /*5b60*/  HMMA.16816.F32 R12, R96.reuse, R104, R12 ;  /* 0x00000068600c723c */ /* 0x040fec000000180c */
[----:B------:R-:W-:Y:S01]  /*5b70*/  HMMA.16816.F32 R16, R96, R106, R16 ;  /* 0x0000006a6010723c */ /* 0x000fe20000001810 */
[----:B------:R-:W1:Y:S04]  /*5b80*/  LDSM.16.M88.4 R96, [R247+0x8800] ;  /* 0x00880000f760783b */ /* 0x000e680000000200 */
[----:B------:R-:W-:Y:S01]  /*5b90*/  LDSM.16.M88.4 R104, [R115+0x12000] ;  /* 0x012000007368783b */ /* 0x000fe20000000200 */
[C---:B--2---:R-:W-:Y:S06]  /*5ba0*/  HMMA.16816.F32 R4, R88.reuse, R108, R4 ;  /* 0x0000006c5804723c */ /* 0x044fec0000001804 */
[C---:B------:R-:W-:Y:S01]  /*5bb0*/  HMMA.16816.F32 R8, R88.reuse, R110, R8 ;  /* 0x0000006e5808723c */ /* 0x040fe20000001808 */
[----:B------:R-:W2:Y:S05]  /*5bc0*/  LDSM.16.M88.4 R108, [R250+UR4+0x22000] ;  /* 0x02200004fa6c783b */ /* 0x000eaa0008000200 */
[C---:B---3--:R-:W-:Y:S06]  /*5bd0*/  HMMA.16816.F32 R12, R88.reuse, R84, R12 ;  /* 0x00000054580c723c */ /* 0x048fec000000180c */
[----:B------:R-:W-:Y:S01]  /*5be0*/  HMMA.16816.F32 R16, R88, R86, R16 ;  /* 0x000000565810723c */ /* 0x000fe20000001810 */
[----:B------:R-:W3:Y:S04]  /*5bf0*/  LDSM.16.M88.4 R84, [R250+UR4+0x22800] ;  /* 0x02280004fa54783b */ /* 0x000ee80008000200 */
        /* <DEDUP_REMOVED lines=76> */
[----:B------:R-:W1:Y:S05]  /*60c0*/  LDSM.16.M88.4 R88, [R247+0xe800] ;  /* 0x00e80000f758783b */ /* 0x000e6a0000000200 */
[C---:B--2---:R-:W-:Y:S06]  /*60d0*/  HMMA.16816.F32 R4, R92.reuse, R108, R4 ;  /* 0x0000006c5c04723c */ /* 0x044fec0000001804 */
[C---:B------:R-:W-:Y:S06]  /*60e0*/  HMMA.16816.F32 R8, R92.reuse, R110, R8 ;  /* 0x0000006e5c08723c */ /* 0x040fec0000001808 */
[C---:B---3--:R-:W-:Y:S06]  /*60f0*/  HMMA.16816.F32 R12, R92.reuse, R84, R12 ;  /* 0x000000545c0c723c */ /* 0x048fec000000180c */
[----:B------:R-:W-:Y:S06]  /*6100*/  HMMA.16816.F32 R16, R92, R86, R16 ;  /* 0x000000565c10723c */ /* 0x000fec0000001810 */
[C---:B----4-:R-:W-:Y:S06]  /*6110*/  HMMA.16816.F32 R4, R96.reuse, R104, R4 ;  /* 0x000000686004723c */ /* 0x050fec0000001804 */
[C---:B------:R-:W-:Y:S06]  /*6120*/  HMMA.16816.F32 R8, R96.reuse, R106, R8 ;  /* 0x0000006a6008723c */ /* 0x040fec0000001808 */
[C---:B-1----:R-:W-:Y:S06]  /*6130*/  HMMA.16816.F32 R12, R96.reuse, R88, R12 ;  /* 0x00000058600c723c */ /* 0x042fec000000180c */
[----:B------:R-:W-:Y:S06]  /*6140*/  HMMA.16816.F32 R16, R96, R90, R16 ;  /* 0x0000005a6010723c */ /* 0x000fec0000001810 */
[C---:B------:R-:W-:Y:S01]  /*6150*/  FADD.FTZ R115, -R196.reuse, R4 ;  /* 0x00000004c4737221 */ /* 0x040fe20000010100 */
[----:B------:R-:W-:Y:S04]  /*6160*/  FADD.FTZ R198, -R196, R5 ;  /* 0x00000005c4c67221 */ /* 0x000fe80000010100 */
[----:B------:R-:W-:Y:S01]  /*6170*/  FMUL.FTZ R115, R116, R115 ;  /* 0x0000007374737220 */ /* 0x000fe20000410000 */
[----:B------:R-:W-:Y:S01]  /*6180*/  FMUL.FTZ R198, R119, R198 ;  /* 0x000000c677c67220 */ /* 0x000fe20000410000 */
[C---:B------:R-:W-:Y:S01]  /*6190*/  FADD.FTZ R119, -R196.reuse, R8 ;  /* 0x00000008c4777221 */ /* 0x040fe20000010100 */
[----:B------:R-:W-:Y:S03]  /*61a0*/  FADD.FTZ R116, -R196, R9 ;  /* 0x00000009c4747221 */ /* 0x000fe60000010100 */
[----:B------:R-:W-:Y:S01]  /*61b0*/  FMUL.FTZ R119, R120, R119 ;  /* 0x0000007778777220 */ /* 0x000fe20000410000 */
[----:B------:R-:W-:Y:S01]  /*61c0*/  FMUL.FTZ R116, R123, R116 ;  /* 0x000000747b747220 */ /* 0x000fe20000410000 */
[C---:B------:R-:W-:Y:S01]  /*61d0*/  FADD.FTZ R120, -R196.reuse, R13 ;  /* 0x0000000dc4787221 */ /* 0x040fe20000010100 */
[----:B------:R-:W-:Y:S01]  /*61e0*/  FADD.FTZ R123, -R196, R12 ;  /* 0x0000000cc47b7221 */ /* 0x000fe20000010100 */
[----:B------:R-:W-:Y:S02]  /*61f0*/  F2FP.F16.F32.PACK_AB R115, R198, R115 ;  /* 0x00000073c673723e */ /* 0x000fe400000000ff */
[----:B------:R-:W-:Y:S01]  /*6200*/  FMUL.FTZ R120, R127, R120 ;  /* 0x000000787f787220 */ /* 0x000fe20000410000 */
[----:B------:R-:W-:Y:S01]  /*6210*/  F2FP.F16.F32.PACK_AB R119, R116, R119 ;  /* 0x000000777477723e */ /* 0x000fe200000000ff */
[C---:B------:R-:W-:Y:S01]  /*6220*/  FADD.FTZ R116, -R197.reuse, R6 ;  /* 0x00000006c5747221 */ /* 0x040fe20000010100 */
[----:B------:R-:W-:Y:S01]  /*6230*/  FADD.FTZ R127, -R197, R7 ;  /* 0x00000007c57f7221 */ /* 0x000fe20000010100 */
[----:B------:R-:W-:Y:S01]  /*6240*/  FADD.FTZ R199, -R196, R16 ;  /* 0x00000010c4c77221 */ /* 0x000fe20000010100 */
[----:B------:R-:W-:Y:S01]  /*6250*/  FMUL.FTZ R123, R124, R123 ;  /* 0x0000007b7c7b7220 */ /* 0x000fe20000410000 */
[----:B------:R-:W-:Y:S01]  /*6260*/  FMUL.FTZ R116, R117, R116 ;  /* 0x0000007475747220 */ /* 0x000fe20000410000 */
[----:B------:R-:W-:Y:S01]  /*6270*/  FMUL.FTZ R127, R118, R127 ;  /* 0x0000007f767f7220 */ /* 0x000fe20000410000 */
[----:B------:R-:W-:Y:S01]  /*6280*/  FADD.FTZ R196, -R196, R17 ;  /* 0x00000011c4c47221 */ /* 0x000fe20000010100 */
[C---:B------:R-:W-:Y:S01]  /*6290*/  FADD.FTZ R118, -R197.reuse, R10 ;  /* 0x0000000ac5767221 */ /* 0x040fe20000010100 */
[----:B------:R-:W-:Y:S01]  /*62a0*/  FADD.FTZ R117, -R197, R11 ;  /* 0x0000000bc5757221 */ /* 0x000fe20000010100 */
[----:B------:R-:W-:Y:S01]  /*62b0*/  FMUL.FTZ R199, R128, R199 ;  /* 0x000000c780c77220 */ /* 0x000fe20000410000 */
[----:B------:R-:W-:Y:S01]  /*62c0*/  FMUL.FTZ R196, R131, R196 ;  /* 0x000000c483c47220 */ /* 0x000fe20000410000 */
[----:B------:R-:W-:Y:S01]  /*62d0*/  F2FP.F16.F32.PACK_AB R120, R120, R123 ;  /* 0x0000007b7878723e */ /* 0x000fe200000000ff */
        /* <DEDUP_REMOVED lines=13> */
[----:B------:R-:W2:Y:S01]  /*63b0*/  LDL.LU R212, [R1+0x4c] ;  /* 0x00004c0001d47983 */ /* 0x000ea20000300800 */
[----:B------:R-:W1:Y:S01]  /*63c0*/  LDC R5, c[0x0][0x240] ;  /* 0x00009000ff057b82 */ /* 0x000e620000000800 */
[----:B-----5:R-:W-:Y:S01]  /*63d0*/  ISETP.GE.AND P6, PT, R204, UR18, PT ;  /* 0x00000012cc007c0c */ /* 0x020fe2000bfc6270 */
[----:B------:R-:W-:Y:S01]  /*63e0*/  ULOP3.LUT UR10, UR9, 0x1, URZ, 0xc0, !UPT ;  /* 0x00000001090a7892 */ /* 0x000fe2000f8ec03f */
[----:B------:R-:W3:Y:S01]  /*63f0*/  LDL.LU R211, [R1+0x48] ;  /* 0x0000480001d37983 */ /* 0x000ee20000300800 */
[----:B------:R-:W-:Y:S02]  /*6400*/  ISETP.GE.AND P5, PT, R202, UR18, PT ;  /* 0x00000012ca007c0c */ /* 0x000fe4000bfa6270 */
[----:B------:R-:W-:Y:S01]  /*6410*/  ISETP.GE.AND P4, PT, R201, UR18, PT ;  /* 0x00000012c9007c0c */ /* 0x000fe2000bf86270 */
[----:B------:R-:W4:Y:S01]  /*6420*/  LDL.LU R210, [R1+0x64] ;  /* 0x0000640001d27983 */ /* 0x000f220000300800 */
[----:B------:R-:W3:Y:S01]  /*6430*/  LDC R4, c[0x0][0x244] ;  /* 0x00009100ff047b82 */ /* 0x000ee20000000800 */
[----:B------:R-:W-:Y:S01]  /*6440*/  ISETP.GE.AND P3, PT, R200, UR18, PT ;  /* 0x00000012c8007c0c */ /* 0x000fe2000bf66270 */
[----:B------:R-:W-:Y:S01]  /*6450*/  UISETP.NE.U32.AND UP1, UPT, UR10, 0x1, UPT ;  /* 0x000000010a00788c */ /* 0x000fe2000bf25070 */
[----:B------:R-:W2:Y:S03]  /*6460*/  LDL.LU R203, [R1+0x58] ;  /* 0x0000580001cb7983 */ /* 0x000ea60000300800 */
[----:B------:R-:W-:Y:S06]  /*6470*/  USEL UR10, UR60, 0x8000, !UP1 ;  /* 0x000080003c0a7887 */ /* 0x000fec000c800000 */
[----:B------:R-:W-:Y:S02]  /*6480*/  VIADD R243, R243, UR10 ;  /* 0x0000000af3f37c36 */ /* 0x000fe40008000000 */
[----:B--2---:R-:W-:Y:S02]  /*6490*/  VIADD R203, R203, UR10 ;  /* 0x0000000acbcb7c36 */ /* 0x004fe40008000000 */
[----:B----4-:R-:W-:Y:S02]  /*64a0*/  VIADD R210, R210, UR10 ;  /* 0x0000000ad2d27c36 */ /* 0x010fe40008000000 */
[C---:B-1----:R-:W-:Y:S02]  /*64b0*/  IMAD.U32 R6, R5.reuse, -0x40, RZ ;  /* 0xffffffc005067824 */ /* 0x042fe400078e00ff */
[----:B------:R-:W-:Y:S01]  /*64c0*/  IMAD.MOV.U32 R8, RZ, RZ, R212 ;  /* 0x000000ffff087224 */ /* 0x000fe200078e00d4 */
        /* <DEDUP_REMOVED lines=83> */
.L_x_810:
[----:B------:R-:W-:Y:S01]  /*6a00*/  STS [R209+0x28000], R115 ;  /* 0x02800073d1007388 */ /* 0x000fe20000000800 */
[----:B------:R-:W-:Y:S02]  /*6a10*/  F2FP.F16.F32.PACK_AB R117, R117, R118 ;  /* 0x000000767575723e */ /* 0x000fe400000000ff */
[----:B------:R-:W-:Y:S01]  /*6a20*/  F2FP.F16.F32.PACK_AB R121, R121, R116 ;  /* 0x000000747979723e */ /* 0x000fe200000000ff */
[----:B------:R-:W-:Y:S01]  /*6a30*/  STS [R209+0x28400], R127 ;  /* 0x0284007fd1007388 */ /* 0x000fe20000000800 */
[----:B------:R-:W-:Y:S02]  /*6a40*/  F2FP.F16.F32.PACK_AB R122, R122, R123 ;  /* 0x0000007b7a7a723e */ /* 0x000fe400000000ff */
[----:B------:R-:W-:Y:S01]  /*6a50*/  LEA R116, R251, UR4, 0x1 ;  /* 0x00000004fb747c11 */ /* 0x000fe2000f8e08ff */
[----:B------:R2:W-:Y:S04]  /*6a60*/  STS [R208+0x28000], R119 ;  /* 0x02800077d0007388 */ /* 0x0005e80000000800 */
[----:B------:R3:W-:Y:S04]  /*6a70*/  STS [R208+0x28400], R117 ;  /* 0x02840075d0007388 */ /* 0x0007e80000000800 */
[----:B------:R-:W-:Y:S04]  /*6a80*/  STS [R207+0x28000], R120 ;  /* 0x02800078cf007388 */ /* 0x000fe80000000800 */
[----:B------:R-:W-:Y:S04]  /*6a90*/  STS [R207+0x28400], R121 ;  /* 0x02840079cf007388 */ /* 0x000fe80000000800 */
[----:B------:R-:W-:Y:S04]  /*6aa0*/  STS [R206+0x28000], R196 ;  /* 0x028000c4ce007388 */ /* 0x000fe80000000800 */
[----:B------:R-:W-:Y:S04]  /*6ab0*/  STS [R206+0x28400], R122 ;  /* 0x0284007ace007388 */ /* 0x000fe80000000800 */
[----:B--2---:R-:W2:Y:S01]  /*6ac0*/  LDL.LU.64 R118, [R1+0x70] ;  /* 0x0000700001767983 */ /* 0x004ea20000300a00 */
[----:B------:R-:W-:Y:S06]  /*6ad0*/  BAR.SYNC.DEFER_BLOCKING 0x0 ;  /* 0x0000000000007b1d */ /* 0x000fec0000010000 */
[----:B-1----:R-:W-:Y:S02]  /*6ae0*/  LDSM.16.MT88.4 R4, [R246+0x2a000] ;  /* 0x02a00000f604783b */ /* 0x002fe40000004200 */
[----:B---3--:R-:W1:Y:S02]  /*6af0*/  LDC R117, c[0x0][0x270] ;  /* 0x00009c00ff757b82 */ /* 0x008e640000000800 */
[----:B------:R-:W3:Y:S04]  /*6b00*/  LDSM.16.MT88.4 R8, [R116+0x10000] ;  /* 0x010000007408783b */ /* 0x000ee80000004200 */
[----:B------:R-:W4:Y:S04]  /*6b10*/  LDSM.16.MT88.4 R12, [R0+0x2a000] ;  /* 0x02a00000000c783b */ /* 0x000f280000004200 */
[----:B------:R-:W4:Y:S04]  /*6b20*/  LDSM.16.MT88.4 R16, [R116+0x12000] ;  /* 0x012000007410783b */ /* 0x000f280000004200 */
[----:B------:R-:W4:Y:S04]  /*6b30*/  LDSM.16.MT88.4 R84, [R116+0x14000] ;  /* 0x014000007454783b */ /* 0x000f280000004200 */
[----:B------:R-:W4:Y:S04]  /*6b40*/  LDSM.16.MT88.4 R88, [R116+0x16000] ;  /* 0x016000007458783b */ /* 0x000f280000004200 */
[----:B------:R-:W-:Y:S04]  /*6b50*/  LDSM.16.MT88.4 R92, [R246+0x2a800] ;  /* 0x02a80000f65c783b */ /* 0x000fe80000004200 */
[----:B------:R-:W4:Y:S04]  /*6b60*/  LDSM.16.MT88.4 R96, [R116+0x10800] ;  /* 0x010800007460783b */ /* 0x000f280000004200 */
[----:B------:R-:W4:Y:S04]  /*6b70*/  LDSM.16.MT88.4 R100, [R0+0x2a800] ;  /* 0x02a800000064783b */ /* 0x000f280000004200 */
[----:B------:R-:W-:Y:S04]  /*6b80*/  LDSM.16.MT88.4 R104, [R116+0x17000] ;  /* 0x017000007468783b */ /* 0x000fe80000004200 */
[----:B------:R-:W-:Y:S01]  /*6b90*/  LDSM.16.MT88.4 R108, [R116+0x15800] ;  /* 0x01580000746c783b */ /* 0x000fe20000004200 */
[-C--:B---3--:R-:W-:Y:S03]  /*6ba0*/  HMMA.16816.F32 R20, R4, R8.reuse, R20 ;  /* 0x000000080414723c */ /* 0x088fe60000001814 */
[----:B------:R-:W-:Y:S02]  /*6bb0*/  LDSM.16.MT88.4 R112, [R116+0x17800] ;  /* 0x017800007470783b */ /* 0x000fe40000004200 */
[----:B-1----:R-:W-:Y:S01]  /*6bc0*/  IMAD R117, R117, UR20, RZ ;  /* 0x0000001475757c24 */ /* 0x002fe2000f8e02ff */
[C---:B----4-:R-:W-:Y:S06]  /*6bd0*/  HMMA.16816.F32 R24, R12.reuse, R8, R24 ;  /* 0x000000080c18723c */ /* 0x050fec0000001818 */
[-C--:B------:R-:W-:Y:S06]  /*6be0*/  HMMA.16816.F32 R28, R12, R10.reuse, R28 ;  /* 0x0000000a0c1c723c */ /* 0x080fec000000181c */
[C---:B------:R-:W-:Y:S01]  /*6bf0*/  HMMA.16816.F32 R32, R4.reuse, R10, R32 ;  /* 0x0000000a0420723c */ /* 0x040fe20000001820 */
[----:B------:R-:W1:Y:S05]  /*6c00*/  LDSM.16.MT88.4 R8, [R116+0x12800] ;  /* 0x012800007408783b */ /* 0x000e6a0000004200 */
        /* <DEDUP_REMOVED lines=9> */
[----:B------:R-:W4:Y:S05]  /*6ca0*/  LDSM.16.MT88.4 R84, [R116+0x16800] ;  /* 0x016800007454783b */ /* 0x000f2a0000004200 */
        /* <DEDUP_REMOVED lines=24> */
[-C--:B------:R-:W-:Y:S01]  /*6e30*/  HMMA.16816.F32 R76, R100, R86.reuse, R76 ;  /* 0x00000056644c723c */ /* 0x080fe2000000184c */
[----:B------:R-:W-:Y:S05]  /*6e40*/  LDSM.16.MT88.4 R100, [R116+0x13800] ;  /* 0x013800007464783b */ /* 0x000fea0000004200 */
[----:B------:R-:W-:Y:S01]  /*6e50*/  HMMA.16816.F32 R80, R92, R86, R80 ;  /* 0x000000565c50723c */ /* 0x000fe20000001850 */
[----:B------:R-:W3:Y:S04]  /*6e60*/  LDSM.16.MT88.4 R84, [R116+0x11800] ;  /* 0x011800007454783b */ /* 0x000ee80000004200 */
[----:B------:R-:W4:Y:S01]  /*6e70*/  LDSM.16.MT88.4 R92, [R0+0x2b800] ;  /* 0x02b80000005c783b */ /* 0x000f220000004200 */
[-C--:B------:R-:W-:Y:S01]  /*6e80*/  HMMA.16816.F32 R20, R4, R12.reuse, R20 ;  /* 0x0000000c0414723c */ /* 0x080fe20000001814 */
        /* <DEDUP_REMOVED lines=16> */
[-C--:B---3--:R-:W-:Y:S05]  /*6f90*/  HMMA.16816.F32 R20, R16, R84.reuse, R20 ;  /* 0x000000541014723c */ /* 0x088fea0000001814 */
[----:B------:R-:W-:Y:S01]  /*6fa0*/  IMAD.U32 R5, R117, -0x40, RZ ;  /* 0xffffffc075057824 */ /* 0x000fe200078e00ff */
[C---:B----4-:R-:W-:Y:S05]  /*6fb0*/  HMMA.16816.F32 R24, R92.reuse, R84, R24 ;  /* 0x000000545c18723c */ /* 0x050fea0000001818 */
[C---:B--2---:R-:W-:Y:S01]  /*6fc0*/  LEA R4, P1, R5.reuse, R118, 0x2 ;  /* 0x0000007605047211 */ /* 0x044fe200078210ff */
[-C--:B------:R-:W-:Y:S05]  /*6fd0*/  HMMA.16816.F32 R28, R92, R86.reuse, R28 ;  /* 0x000000565c1c723c */ /* 0x080fea000000181c */
[----:B------:R-:W-:Y:S01]  /*6fe0*/  LEA.HI.X.SX32 R5, R5, R119, 0x2, P1 ;  /* 0x0000007705057211 */ /* 0x000fe200008f16ff */
[C---:B------:R-:W-:Y:S04]  /*6ff0*/  HMMA.16816.F32 R32, R16.reuse, R86, R32 ;  /* 0x000000561020723c */ /* 0x040fe80000001820 */
[----:B------:R1:W-:Y:S02]  /*7000*/  STL.64 [R1+0x70], R4 ;  /* 0x0000700401007387 */ /* 0x0003e40000100a00 */
        /* <DEDUP_REMOVED lines=17> */
[----:B-----5:R-:W-:Y:S02]  /*7120*/  ISETP.GE.AND P6, PT, R204, UR18, PT ;  /* 0x00000012cc007c0c */ /* 0x020fe4000bfc6270 */
[----:B------:R-:W3:Y:S01]  /*7130*/  LDL.LU R118, [R1+0x50] ;  /* 0x0000500001767983 */ /* 0x000ee20000300800 */
[----:B------:R-:W-:Y:S02]  /*7140*/  ISETP.GE.AND P5, PT, R202, UR18, PT ;  /* 0x00000012ca007c0c */ /* 0x000fe4000bfa6270 */
[----:B------:R-:W-:Y:S01]  /*7150*/  ISETP.GE.AND P4, PT, R201, UR18, PT ;  /* 0x00000012c9007c0c */ /* 0x000fe2000bf86270 */
[----:B------:R-:W4:Y:S01]  /*7160*/  LDL R117, [R1+0x38] ;  /* 0x0000380001757983 */ /* 0x000f220000100800 */
[----:B------:R-:W3:Y:S01]  /*7170*/  LDC R4, c[0x0][0x424] ;  /* 0x00010900ff047b82 */ /* 0x000ee20000000800 */
        /* <DEDUP_REMOVED lines=14> */
[C-C-:B------:R-:W-:Y:S02]  /*7260*/  @!P6 LEA.HI.X R11, R5.reuse, R9, R4.reuse, 0x6, P2 ;  /* 0x00000009050be211 */ /* 0x140fe400010f3404 */
        /* <DEDUP_REMOVED lines=45> */
.L_x_811:
[----:B------:R-:W-:Y:S01]  /*7540*/  LEA R236, R251, UR4, 0x1 ;  /* 0x00000004fbec7c11 */ /* 0x000fe2000f8e08ff */
[----:B------:R-:W-:Y:S01]  /*7550*/  LDSM.16.M88.4 R128, [R245] ;  /* 0x00000000f580783b */ /* 0x000fe20000000200 */
[----:B------:R-:W-:Y:S02]  /*7560*/  ULOP3.LUT UR10, UR9, 0x1, URZ, 0xc0, !UPT ;  /* 0x00000001090a7892 */ /* 0x000fe4000f8ec03f */
[----:B------:R-:W-:Y:S01]  /*7570*/  @UP3 UIADD3 UR16, UP2, UR12, -0x100, URZ ;  /* 0xffffff000c103890 */ /* 0x000fe2000ff5e03f */
[----:B------:R-:W4:Y:S01]  /*7580*/  LDSM.16.MT88.4 R16, [R236+0x18000] ;  /* 0x01800000ec10783b */ /* 0x000f220000004200 */
[----:B------:R-:W-:Y:S02]  /*7590*/  UISETP.NE.U32.AND UP1, UPT, UR10, 0x1, UPT ;  /* 0x000000010a00788c */ /* 0x000fe4000bf25070 */
[----:B------:R-:W-:Y:S01]  /*75a0*/  UIADD3 UR17, UR9, -0x1, URZ ;  /* 0xffffffff09117890 */ /* 0x000fe2000fffe03f */
[----:B------:R-:W1:Y:S01]  /*75b0*/  LDSM.16.M88.4 R124, [R245+0x1000] ;  /* 0x00100000f57c783b */ /* 0x000e620000000200 */
[----:B------:R-:W-:Y:S03]  /*75c0*/  @UP3 UIADD3.X UR10, UR11, -0x1, URZ, UP2, !UPT ;  /* 0xffffffff0b0a3890 */ /* 0x000fe600097fe43f */
[----:B------:R-:W2:Y:S04]  /*75d0*/  LDSM.16.MT88.4 R96, [R236+0x1a000] ;  /* 0x01a00000ec60783b */ /* 0x000ea80000004200 */
[----:B------:R-:W3:Y:S04]  /*75e0*/  LDSM.16.MT88.4 R112, [R236+0x1c000] ;  /* 0x01c00000ec70783b */ /* 0x000ee80000004200 */
[----:B------:R-:W3:Y:S04]  /*75f0*/  LDSM.16.MT88.4 R196, [R236+0x1e000] ;  /* 0x01e00000ecc4783b */ /* 0x000ee80000004200 */
[----:B-----5:R-:W-:Y:S04]  /*7600*/  LDSM.16.M88.4 R200, [R240] ;  /* 0x00000000f0c8783b */ /* 0x020fe80000000200 */
[----:B------:R-:W3:Y:S04]  /*7610*/  LDSM.16.MT88.4 R204, [R236+0x18800] ;  /* 0x01880000eccc783b */ /* 0x000ee80000004200 */
[----:B------:R-:W3:Y:S04]  /*7620*/  LDSM.16.M88.4 R208, [R240+0x1000] ;  /* 0x00100000f0d0783b */ /* 0x000ee80000000200 */
[----:B------:R-:W3:Y:S04]  /*7630*/  LDSM.16.MT88.4 R212, [R236+0x1a800] ;  /* 0x01a80000ecd4783b */ /* 0x000ee80000004200 */
[----:B------:R-:W3:Y:S01]  /*7640*/  LDSM.16.MT88.4 R216, [R236+0x1c800] ;  /* 0x01c80000ecd8783b */ /* 0x000ee20000004200 */
        /* <DEDUP_REMOVED lines=16> */
[-C--:B------:R-:W-:Y:S06]  /*7750*/  HMMA.16816.F32 R116, R128, R196.reuse, RZ ;  /* 0x000000c48074723c */ /* 0x080fec00000018ff */
        /* <DEDUP_REMOVED lines=24> */
[----:B------:R-:W4:Y:S04]  /*78e0*/  LDSM.16.M88.4 R200, [R3] ;  /* 0x0000000003c8783b */ /* 0x000f280000000200 */
[----:B------:R-:W4:Y:S01]  /*78f0*/  LDSM.16.MT88.4 R220, [R236+0x1b800] ;  /* 0x01b80000ecdc783b */ /* 0x000f220000004200 */
[-C--:B-1----:R-:W-:Y:S06]  /*7900*/  HMMA.16816.F32 R4, R224, R228.reuse, R4 ;  /* 0x000000e4e004723c */ /* 0x082fec0000001804 */
[C---:B------:R-:W-:Y:S06]  /*7910*/  HMMA.16816.F32 R8, R232.reuse, R228, R8 ;  /* 0x000000e4e808723c */ /* 0x040fec0000001808 */
[-C--:B------:R-:W-:Y:S06]  /*7920*/  HMMA.16816.F32 R12, R232, R230.reuse, R12 ;  /* 0x000000e6e80c723c */ /* 0x080fec000000180c */
[C---:B------:R-:W-:Y:S01]  /*7930*/  HMMA.16816.F32 R16, R224.reuse, R230, R16 ;  /* 0x000000e6e010723c */ /* 0x040fe20000001810 */
[----:B------:R-:W1:Y:S04]  /*7940*/  LDSM.16.MT88.4 R228, [R236+0x1d800] ;  /* 0x01d80000ece4783b */ /* 0x000e680000004200 */
[----:B------:R-:W1:Y:S01]  /*7950*/  LDSM.16.MT88.4 R236, [R236+0x1f800] ;  /* 0x01f80000ecec783b */ /* 0x000e620000004200 */
[-C--:B--2---:R-:W-:Y:S06]  /*7960*/  HMMA.16816.F32 R84, R224, R196.reuse, R84 ;  /* 0x000000c4e054723c */ /* 0x084fec0000001854 */
[C---:B------:R-:W-:Y:S01]  /*7970*/  HMMA.16816.F32 R88, R232.reuse, R196, R88 ;  /* 0x000000c4e858723c */ /* 0x040fe20000001858 */
[----:B------:R-:W2:Y:S04]  /*7980*/  LDL R196, [R1+0x30] ;  /* 0x0000300001c47983 */ /* 0x000ea80000100800 */
[----:B------:R-:W2:Y:S01]  /*7990*/  LDL R197, [R1+0x60] ;  /* 0x0000600001c57983 */ /* 0x000ea20000100800 */
[-C--:B------:R-:W-:Y:S06]  /*79a0*/  HMMA.16816.F32 R92, R232, R198.reuse, R92 ;  /* 0x000000c6e85c723c */ /* 0x080fec000000185c */
[C---:B------:R-:W-:Y:S01]  /*79b0*/  HMMA.16816.F32 R96, R224.reuse, R198, R96 ;  /* 0x000000c6e060723c */ /* 0x040fe20000001860 */
[----:B------:R-:W2:Y:S01]  /*79c0*/  LDL R199, [R1+0x2c] ;  /* 0x00002c0001c77983 */ /* 0x000ea20000100800 */
[----:B------:R-:W1:Y:S04]  /*79d0*/  LDC R198, c[0x0][0x270] ;  /* 0x00009c00ffc67b82 */ /* 0x000e680000000800 */
        /* <DEDUP_REMOVED lines=8> */
[----:B------:R-:W4:Y:S05]  /*7a60*/  LDL.64 R234, [R1+0x70] ;  /* 0x0000700001ea7983 */ /* 0x000f2a0000100a00 */
[----:B------:R-:W-:Y:S05]  /*7a70*/  HMMA.16816.F32 R128, R224, R210, R128 ;  /* 0x000000d2e080723c */ /* 0x000fea0000001880 */
[----:B-1----:R-:W-:Y:S01]  /*7a80*/  IMAD R233, R198, UR20, RZ ;  /* 0x00000014c6e97c24 */ /* 0x002fe2000f8e02ff */
        /* <DEDUP_REMOVED lines=95> */
[C---:B------:R-:W-:Y:S01]  /*8080*/  IMAD.IADD R9, R196.reuse, 0x1, R7 ;  /* 0x00000001c4097824 */ /* 0x040fe200078e0207 */
        /* <DEDUP_REMOVED lines=53> */
[C---:B------:R-:W-:Y:S02]  /*83e0*/  IMAD.IADD R9, R196.reuse, 0x1, R7 ;  /* 0x00000001c4097824 */ /* 0x040fe400078e0207 */
        /* <DEDUP_REMOVED lines=26> */
[C---:B------:R-:W-:Y:S01]  /*8590*/  IMAD.IADD R9, R196.reuse, 0x1, R7 ;  /* 0x00000001c4097824 */ /* 0x040fe200078e0207 */
        /* <DEDUP_REMOVED lines=22> */
[C---:B------:R-:W-:Y:S02]  /*8700*/  IMAD.IADD R7, R196.reuse, 0x1, R5 ;  /* 0x00000001c4077824 */ /* 0x040fe400078e0205 */
        /* <DEDUP_REMOVED lines=38> */
[----:B------:R-:W-:Y:S01]  /*8970*/  ISETP.LT.AND P1, PT, RZ, UR9, PT ;  /* 0x00000009ff007c0c */ /* 0x000fe2000bf21270 */
[----:B------:R-:W1:Y:S01]  /*8980*/  LDSM.16.MT88.4 R4, [R246+0x28000] ;  /* 0x02800000f604783b */ /* 0x000e620000004200 */
[----:B------:R-:W-:Y:S01]  /*8990*/  LEA.HI.X.SX32 R105, R196, R235, 0x2, P0 ;  /* 0x000000ebc4697211 */ /* 0x000fe200000f16ff */
[----:B------:R-:W-:Y:S01]  /*89a0*/  UMOV UR9, UR17 ;  /* 0x0000001100097c82 */ /* 0x000fe20008000000 */
[----:B------:R-:W-:Y:S01]  /*89b0*/  PLOP3.LUT P0, PT, PT, PT, UP1, 0x80, 0x0 ;  /* 0x000000000000781c */ /* 0x000fe20003f0f018 */
[----:B------:R-:W-:Y:S01]  /*89c0*/  REDG.E.ADD.F32.FTZ.RN.STRONG.GPU desc[UR6][R96.64], R124 ;  /* 0x0000007c600079a6 */ /* 0x000fe2000c10f386 */
[----:B------:R-:W-:Y:S03]  /*89d0*/  @UP3 UIADD3 UR14, UP1, UR14, -0x100, URZ ;  /* 0xffffff000e0e3890 */ /* 0x000fe6000ff3e03f */
[----:B------:R-:W2:Y:S01]  /*89e0*/  LDSM.16.MT88.4 R96, [R244+0x800] ;  /* 0x00080000f460783b */ /* 0x000ea20000004200 */
[----:B------:R-:W-:Y:S03]  /*89f0*/  @UP3 UIADD3.X UR13, UR13, -0x1, URZ, UP1, !UPT ;  /* 0xffffffff0d0d3890 */ /* 0x000fe60008ffe43f */
        /* <DEDUP_REMOVED lines=306> */
.L_x_813:
        /* <DEDUP_REMOVED lines=21> */
.L_x_814:
        /* <DEDUP_REMOVED lines=15> */
[----:B------:R-:W-:Y:S01]  /*9f60*/  UIMAD UR15, UR19, UR16, URZ ;  /* 0x00000010130f72a4 */ /* 0x000fe2000f8e023f */
[----:B------:R-:W-:-:S03]  /*9f70*/  SHF.R.S32.HI R53, RZ, 0x1f, R54 ;  /* 0x0000001fff357819 */ /* 0x000fc60000011436 */
        /* <DEDUP_REMOVED lines=14> */
[----:B------:R-:W-:-:S04]  /*a060*/  IADD3 R62, P0, R6, UR20, RZ ;  /* 0x00000014063e7c10 */ /* 0x000fc8000ff1e0ff */
[----:B------:R-:W-:Y:S02]  /*a070*/  IADD3.X R63, R7, UR21, R2, P0, !PT ;  /* 0x00000015073f7c10 */ /* 0x000fe400087fe402 */
[----:B------:R-:W-:Y:S02]  /*a080*/  MOV R2, UR16 ;  /* 0x0000001000027c02 */ /* 0x000fe40008000f00 */
[----:B------:R-:W-:Y:S01]  /*a090*/  ISETP.GE.AND P4, PT, R3, UR8, PT ;  /* 0x0000000803007c0c */ /* 0x000fe2000bf86270 */
[----:B------:R-:W-:Y:S02]  /*a0a0*/  VIADD R3, R66, 0x40 ;  /* 0x0000004042037836 */ /* 0x000fe40000000000 */
        /* <DEDUP_REMOVED lines=25> */
.L_x_816:
[----:B------:R-:W-:Y:S05]  /*a240*/  BSYNC B0 ;  /* 0x0000000000007941 */ /* 0x000fea0003800000 */
.L_x_815:
        /* <DEDUP_REMOVED lines=21> */
.L_x_818:
[----:B------:R-:W-:Y:S05]  /*a3a0*/  BSYNC B0 ;  /* 0x0000000000007941 */ /* 0x000fea0003800000 */
.L_x_817:
        /* <DEDUP_REMOVED lines=37> */
.L_x_820:
[----:B------:R-:W-:Y:S05]  /*a600*/  BSYNC B0 ;  /* 0x0000000000007941 */ /* 0x000fea0003800000 */
.L_x_819:
        /* <DEDUP_REMOVED lines=8> */
[----:B---34-:R-:W-:Y:S01]  /*a690*/  IMAD.WIDE.U32 R4, R54, UR10, R36 ;  /* 0x0000000a36047c25 */ /* 0x018fe2000f8e0024 */
[----:B------:R-:W-:-:S03]  /*a6a0*/  ISETP.GE.AND P0, PT, R52, UR5, PT ;  /* 0x0000000534007c0c */ /* 0x000fc6000bf06270 */
[----:B------:R-:W-:Y:S01]  /*a6b0*/  IMAD R53, R53, UR10, RZ ;  /* 0x0000000a35357c24 */ /* 0x000fe2000f8e02ff */
[----:B------:R-:W-:-:S03]  /*a6c0*/  LEA R6, P3, R4, UR8, 0x1 ;  /* 0x0000000804067c11 */ /* 0x000fc6000f8608ff */
[----:B------:R-:W-:-:S04]  /*a6d0*/  IMAD R53, R54, UR11, R53 ;  /* 0x0000000b36357c24 */ /* 0x000fc8000f8e0235 */
        /* <DEDUP_REMOVED lines=9> */
.L_x_791:
        /* <DEDUP_REMOVED lines=24> */
.L_x_822:
        /* <DEDUP_REMOVED lines=22> */
.L_x_823:
[----:B------:R-:W2:Y:S01]  /*aa50*/  LDL.64 R16, [R1+0x10] ;  /* 0x0000100001107983 */ /* 0x000ea20000100a00 */
[----:B------:R-:W-:Y:S01]  /*aa60*/  UIMAD UR5, UR20, UR10, URZ ;  /* 0x0000000a140572a4 */ /* 0x000fe2000f8e023f */
[----:B------:R-:W-:Y:S01]  /*aa70*/  IMAD.U32 R6, RZ, RZ, UR10 ;  /* 0x0000000aff067e24 */ /* 0x000fe2000f8e00ff */
[----:B------:R-:W-:Y:S01]  /*aa80*/  LEA.HI R4, R4, R3, RZ, 0x3 ;  /* 0x0000000304047211 */ /* 0x000fe200078f18ff */
[----:B------:R-:W-:Y:S01]  /*aa90*/  UIADD3 UR8, -UR18, UR8, URZ ;  /* 0x0000000812087290 */ /* 0x000fe2000fffe13f */
[----:B------:R-:W-:Y:S01]  /*aaa0*/  BSSY B0, `(.L_x_824) ;  /* 0x0000027000007945 */ /* 0x000fe20003800000 */
[----:B------:R-:W-:Y:S01]  /*aab0*/  UIMAD UR5, UR18, UR11, UR5 ;  /* 0x0000000b120572a4 */ /* 0x000fe2000f8e0205 */
[----:B------:R-:W-:Y:S01]  /*aac0*/  SHF.R.S32.HI R4, RZ, 0x3, R4 ;  /* 0x00000003ff047819 */ /* 0x000fe20000011404 */
[----:B------:R-:W-:Y:S01]  /*aad0*/  USHF.R.S32.HI UR19, URZ, 0x1f, UR56 ;  /* 0x0000001f3f137899 */ /* 0x000fe20008011438 */
[----:B------:R-:W-:Y:S02]  /*aae0*/  ULDC.64 UR14, c[0x0][0x468] ;  /* 0x00011a00000e7ab9 */ /* 0x000fe40000000a00 */
[C---:B------:R-:W-:Y:S01]  /*aaf0*/  ISETP.GE.AND P5, PT, R4.reuse, UR8, PT ;  /* 0x0000000804007c0c */ /* 0x040fe2000bfa6270 */
[----:B------:R-:W-:Y:S01]  /*ab00*/  IMAD.U32 R3, RZ, RZ, UR5 ;  /* 0x00000005ff037e24 */ /* 0x000fe2000f8e00ff */
[----:B------:R-:W-:Y:S01]  /*ab10*/  UIMAD UR5, UR19, UR14, URZ ;  /* 0x0000000e130572a4 */ /* 0x000fe2000f8e023f */
[----:B------:R-:W-:Y:S01]  /*ab20*/  IMAD.U32 R10, RZ, RZ, UR14 ;  /* 0x0000000eff0a7e24 */ /* 0x000fe2000f8e00ff */
[----:B------:R-:W-:-:S02]  /*ab30*/  IADD3 R2, R4, 0x20, RZ ;  /* 0x0000002004027810 */ /* 0x000fc40007ffe0ff */
[----:B------:R-:W-:Y:S02]  /*ab40*/  UIMAD UR15, UR56, UR15, UR5 ;  /* 0x0000000f380f72a4 */ /* 0x000fe4000f8e0205 */
[----:B------:R-:W-:Y:S01]  /*ab50*/  ISETP.GE.AND P4, PT, R2, UR8, PT ;  /* 0x0000000802007c0c */ /* 0x000fe2000bf86270 */
[----:B--2---:R-:W-:Y:S01]  /*ab60*/  IMAD.WIDE.U32 R6, R6, UR18, R16 ;  /* 0x0000001206067c25 */ /* 0x004fe2000f8e0010 */
[----:B------:R-:W-:-:S03]  /*ab70*/  IADD3 R5, R16, 0x80, RZ ;  /* 0x0000008010057810 */ /* 0x000fc60007ffe0ff */
[----:B------:R-:W-:Y:S01]  /*ab80*/  VIADD R2, R16, 0xc0 ;  /* 0x000000c010027836 */ /* 0x000fe20000000000 */
[----:B------:R-:W-:-:S04]  /*ab90*/  IADD3 R6, P0, R6, UR9, RZ ;  /* 0x0000000906067c10 */ /* 0x000fc8000ff1e0ff */
[----:B------:R-:W-:Y:S02]  /*aba0*/  IADD3.X R7, R7, UR21, R3, P0, !PT ;  /* 0x0000001507077c10 */ /* 0x000fe400087fe403 */
[----:B------:R-:W-:Y:S01]  /*abb0*/  SHF.R.S32.HI R3, RZ, 0x1f, R4 ;  /* 0x0000001fff037819 */ /* 0x000fe20000011404 */
[----:B------:R-:W-:-:S04]  /*abc0*/  IMAD.WIDE.U32 R10, R10, UR56, R6 ;  /* 0x000000380a0a7c25 */ /* 0x000fc8000f8e0006 */
[----:B------:R-:W-:Y:S01]  /*abd0*/  VIADD R6, R16, 0x40 ;  /* 0x0000004010067836 */ /* 0x000fe20000000000 */
[----:B------:R-:W-:Y:S01]  /*abe0*/  IADD3 R9, R11, UR15, RZ ;  /* 0x0000000f0b097c10 */ /* 0x000fe2000fffe0ff */
[----:B------:R-:W-:Y:S06]  /*abf0*/  @P5 BRA `(.L_x_825) ;  /* 0x0000000000445947 */ /* 0x000fec0003800000 */
[----:B------:R-:W-:Y:S01]  /*ac00*/  IMAD R7, R3, UR10, RZ ;  /* 0x0000000a03077c24 */ /* 0x000fe2000f8e02ff */
[----:B------:R-:W-:Y:S01]  /*ac10*/  ULDC UR5, c[0x0][0x2d0] ;  /* 0x0000b40000057ab9 */ /* 0x000fe20000000800 */
[----:B------:R-:W-:Y:S01]  /*ac20*/  IMAD.MOV.U32 R8, RZ, RZ, R10 ;  /* 0x000000ffff087224 */ /* 0x000fe200078e000a */
[----:B------:R-:W-:Y:S01]  /*ac30*/  ISETP.GE.AND P3, PT, R16, UR5, PT ;  /* 0x0000000510007c0c */ /* 0x000fe2000bf66270 */
[----:B------:R-:W-:Y:S01]  /*ac40*/  IMAD R7, R4, UR11, R7 ;  /* 0x0000000b04077c24 */ /* 0x000fe2000f8e0207 */
[----:B------:R-:W-:Y:S01]  /*ac50*/  ISETP.GE.AND P2, PT, R6, UR5, PT ;  /* 0x0000000506007c0c */ /* 0x000fe2000bf46270 */
[----:B------:R-:W-:Y:S01]  /*ac60*/  IMAD.WIDE.U32 R12, R4, UR10, R8 ;  /* 0x0000000a040c7c25 */ /* 0x000fe2000f8e0008 */
[----:B------:R-:W-:Y:S01]  /*ac70*/  ISETP.GE.AND P1, PT, R5, UR5, PT ;  /* 0x0000000505007c0c */ /* 0x000fe2000bf26270 */
[----:B------:R-:W-:Y:S01]  /*ac80*/  ULDC.64 UR14, c[0x0][0x3f0] ;  /* 0x0000fc00000e7ab9 */ /* 0x000fe20000000a00 */
[----:B------:R-:W-:Y:S01]  /*ac90*/  ISETP.GE.AND P0, PT, R2, UR5, PT ;  /* 0x0000000502007c0c */ /* 0x000fe2000bf06270 */
[----:B------:R-:W-:Y:S01]  /*aca0*/  IMAD.IADD R7, R7, 0x1, R13 ;  /* 0x0000000107077824 */ /* 0x000fe200078e020d */
[----:B------:R-:W-:-:S04]  /*acb0*/  LEA R14, P6, R12, UR14, 0x1 ;  /* 0x0000000e0c0e7c11 */ /* 0x000fc8000f8c08ff */
[----:B------:R-:W-:-:S05]  /*acc0*/  LEA.HI.X R15, R12, UR15, R7, 0x1, P6 ;  /* 0x0000000f0c0f7c11 */ /* 0x000fca000b0f0c07 */
[----:B------:R1:W-:Y:S04]  /*acd0*/  @!P3 STG.E.128 desc[UR6][R14.64], RZ ;  /* 0x000000ff0e00b986 */ /* 0x0003e8000c101d06 */
[----:B------:R1:W-:Y:S04]  /*ace0*/  @!P2 STG.E.128 desc[UR6][R14.64+0x80], RZ ;  /* 0x000080ff0e00a986 */ /* 0x0003e8000c101d06 */
[----:B------:R1:W-:Y:S04]  /*acf0*/  @!P1 STG.E.128 desc[UR6][R14.64+0x100], RZ ;  /* 0x000100ff0e009986 */ /* 0x0003e8000c101d06 */
[----:B------:R1:W-:Y:S02]  /*ad00*/  @!P0 STG.E.128 desc[UR6][R14.64+0x180], RZ ;  /* 0x000180ff0e008986 */ /* 0x0003e4000c101d06 */
.L_x_825:
[----:B------:R-:W-:Y:S05]  /*ad10*/  BSYNC B0 ;  /* 0x0000000000007941 */ /* 0x000fea0003800000 */
.L_x_824:
[----:B------:R-:W-:Y:S04]  /*ad20*/  BSSY B0, `(.L_x_826) ;  /* 0x0000015000007945 */ /* 0x000fe80003800000 */
        /* <DEDUP_REMOVED lines=20> */
.L_x_827:
[----:B------:R-:W-:Y:S05]  /*ae70*/  BSYNC B0 ;  /* 0x0000000000007941 */ /* 0x000fea0003800000 */
.L_x_826:
[----:B------:R-:W-:Y:S01]  /*ae80*/  UIMAD UR5, UR20, UR12, URZ ;  /* 0x0000000c140572a4 */ /* 0x000fe2000f8e023f */
[----:B------:R-:W-:Y:S01]  /*ae90*/  IMAD.U32 R7, RZ, RZ, UR12 ;  /* 0x0000000cff077e24 */ /* 0x000fe2000f8e00ff */
[----:B------:R-:W-:Y:S01]  /*aea0*/  USHF.R.S32.HI UR10, URZ, 0x1f, UR56 ;  /* 0x0000001f3f0a7899 */ /* 0x000fe20008011438 */
[----:B------:R-:W-:Y:S01]  /*aeb0*/  BSSY B0, `(.L_x_828) ;  /* 0x000001e000007945 */ /* 0x000fe20003800000 */
[----:B------:R-:W-:Y:S01]  /*aec0*/  UIMAD UR5, UR18, UR13, UR5 ;  /* 0x0000000d120572a4 */ /* 0x000fe2000f8e0205 */
[----:B--2---:R-:W-:Y:S01]  /*aed0*/  IMAD.WIDE.U32 R8, R7, UR18, R16 ;  /* 0x0000001207087c25 */ /* 0x004fe2000f8e0010 */
[----:B------:R-:W-:Y:S02]  /*aee0*/  ULDC.64 UR8, c[0x0][0x470] ;  /* 0x00011c0000087ab9 */ /* 0x000fe40000000a00 */
[----:B------:R-:W-:Y:S02]  /*aef0*/  MOV R10, UR8 ;  /* 0x00000008000a7c02 */ /* 0x000fe40008000f00 */
[----:B------:R-:W-:Y:S01]  /*af00*/  IMAD.U32 R7, RZ, RZ, UR5 ;  /* 0x00000005ff077e24 */ /* 0x000fe2000f8e00ff */
[----:B------:R-:W-:Y:S01]  /*af10*/  IADD3 R8, P0, R8, UR16, RZ ;  /* 0x0000001008087c10 */ /* 0x000fe2000ff1e0ff */
[----:B------:R-:W-:-:S03]  /*af20*/  UIMAD UR5, UR10, UR8, URZ ;  /* 0x000000080a0572a4 */ /* 0x000fc6000f8e023f */
[----:B------:R-:W-:Y:S01]  /*af30*/  IADD3.X R9, R9, UR17, R7, P0, !PT ;  /* 0x0000001109097c10 */ /* 0x000fe200087fe407 */
[----:B------:R-:W-:Y:S02]  /*af40*/  UIMAD UR9, UR56, UR9, UR5 ;  /* 0x00000009380972a4 */ /* 0x000fe4000f8e0205 */
[----:B------:R-:W-:-:S05]  /*af50*/  IMAD.WIDE.U32 R10, R10, UR56, R8 ;  /* 0x000000380a0a7c25 */ /* 0x000fca000f8e0008 */
        /* <DEDUP_REMOVED lines=13> */
[----:B-1----:R-:W-:-:S04]  /*b030*/  LEA R14, P5, R12, UR8, 0x1 ;  /* 0x000000080c0e7c11 */ /* 0x002fc8000f8a08ff */
[----:B------:R-:W-:-:S05]  /*b040*/  LEA.HI.X R15, R12, UR9, R7, 0x1, P5 ;  /* 0x000000090c0f7c11 */ /* 0x000fca000a8f0c07 */
[----:B------:R2:W-:Y:S04]  /*b050*/  @!P3 STG.E.128 desc[UR6][R14.64], RZ ;  /* 0x000000ff0e00b986 */ /* 0x0005e8000c101d06 */
[----:B------:R2:W-:Y:S04]  /*b060*/  @!P2 STG.E.128 desc[UR6][R14.64+0x80], RZ ;  /* 0x000080ff0e00a986 */ /* 0x0005e8000c101d06 */
[----:B------:R2:W-:Y:S04]  /*b070*/  @!P1 STG.E.128 desc[UR6][R14.64+0x100], RZ ;  /* 0x000100ff0e009986 */ /* 0x0005e8000c101d06 */
[----:B------:R2:W-:Y:S02]  /*b080*/  @!P0 STG.E.128 desc[UR6][R14.64+0x180], RZ ;  /* 0x000180ff0e008986 */ /* 0x0005e4000c101d06 */
.L_x_829:
[----:B------:R-:W-:Y:S05]  /*b090*/  BSYNC B0 ;  /* 0x0000000000007941 */ /* 0x000fea0003800000 */
.L_x_828:
        /* <DEDUP_REMOVED lines=20> */
.L_x_821:
[----:B------:R-:W-:Y:S05]  /*b1e0*/  BSYNC B1 ;  /* 0x0000000000017941 */ /* 0x000fea0003800000 */
.L_x_786:
        /* <DEDUP_REMOVED lines=12> */
.L_x_830:
[----:B------:R-:W-:Y:S05]  /*b2b0*/  EXIT ;  /* 0x000000000000794d */ /* 0x000fea0003800000 */
.L_x_832:
        /* <DEDUP_REMOVED lines=12> */
.L_x_2043:


//--------------------- .text._ZN5flash44flash_bwd_dq_dk_dv_loop_seqk_parallel_kernelI23Flash_bwd_kernel_traitsILi256ELi64ELi64ELi8ELi4ELi2ELi2ELb0ELb0EN7cutlass6half_tE19Flash_kernel_traitsILi256ELi64ELi64ELi8ES3_EELb0ELb0ELb1ELb0ELb0ELb1ELb0EEEvNS_16Flash_bwd_paramsE --------------------------
	.section	.text._ZN5flash44flash_bwd_dq_dk_dv_loop_seqk_parallel_kernelI23Flash_bwd_kernel_traitsILi256ELi64ELi64ELi8ELi4ELi2ELi2ELb0ELb0EN7cutlass6half_tE19Flash_kernel_traitsILi256ELi64ELi64ELi8ES3_EELb0ELb0ELb1ELb0ELb0ELb1ELb0EEEvNS_16Flash_bwd_paramsE,"ax",@progbits
	.align	128
        .global         _ZN5flash44flash_bwd_dq_dk_dv_loop_seqk_parallel_kernelI23Flash_bwd_kernel_traitsILi256ELi64ELi64ELi8ELi4ELi2ELi2ELb0ELb0EN7cutlass6half_tE19Flash_kernel_traitsILi256ELi64ELi64ELi8ES3_EELb0ELb0ELb1ELb0ELb0ELb1ELb0EEEvNS_16Flash_bwd_paramsE
        .type           _ZN5flash44flash_bwd_dq_dk_dv_loop_seqk_parallel_kernelI23Flash_bwd_kernel_traitsILi256ELi64ELi64ELi8ELi4ELi2ELi2ELb0ELb0EN7cutlass6half_tE19Flash_kernel_traitsILi256ELi64ELi64ELi8ES3_EELb0ELb0ELb1ELb0ELb0ELb1ELb0EEEvNS_16Flash_bwd_paramsE,@function
        .size           _ZN5flash44flash_bwd_dq_dk_dv_loop_seqk_parallel_kernelI23Flash_bwd_kernel_traitsILi256ELi64ELi64ELi8ELi4ELi2ELi2ELb0ELb0EN7cutlass6half_tE19Flash_kernel_traitsILi256ELi64ELi64ELi8ES3_EELb0ELb0ELb1ELb0ELb0ELb1ELb0EEEvNS_16Flash_bwd_paramsE,(.L_x_2044 - _ZN5flash44flash_bwd_dq_dk_dv_loop_seqk_parallel_kernelI23Flash_bwd_kernel_traitsILi256ELi64ELi64ELi8ELi4ELi2ELi2ELb0ELb0EN7cutlass6half_tE19Flash_kernel_traitsILi256ELi64ELi64ELi8ES3_EELb0ELb0ELb1ELb0ELb0ELb1ELb0EEEvNS_16Flash_bwd_paramsE)
        .other          _ZN5flash44flash_bwd_dq_dk_dv_loop_seqk_parallel_kernelI23Flash_bwd_kernel_traitsILi256ELi64ELi64ELi8ELi4ELi2ELi2ELb0ELb0EN7cutlass6half_tE19Flash_kernel_traitsILi256ELi64ELi64ELi8ES3_EELb0ELb0ELb1ELb0ELb0ELb1ELb0EEEvNS_16Flash_bwd_paramsE,@"STO_CUDA_ENTRY STV_DEFAULT"
_ZN5flash44flash_bwd_dq_dk_dv_loop_seqk_parallel_kernelI23Flash_bwd_kernel_traitsILi256ELi64ELi64ELi8ELi4ELi2ELi2ELb0ELb0EN7cutlass6half_tE19Flash_kernel_traitsILi256ELi64ELi64ELi8ES3_EELb0ELb0ELb1ELb0ELb0ELb1ELb0EEEvNS_16Flash_bwd_paramsE:
.text._ZN5flash44flash_bwd_dq_dk_dv_loop_seqk_parallel_kernelI23Flash_bwd_kernel_traitsILi256ELi64ELi64ELi8ELi4ELi2ELi2ELb0ELb0EN7cutlass6half_tE19Flash_kernel_traitsILi256ELi64ELi64ELi8ES3_EELb0ELb0ELb1ELb0ELb0ELb1ELb0EEEvNS_16Flash_bwd_paramsE:
        /* <DEDUP_REMOVED lines=16> */
[----:B------:R-:W-:Y:S01]  /*0100*/  IMAD.MOV.U32 R217, RZ, RZ, 0x20 ;  /* 0x00000020ffd97424 */ /* 0x000fe200078e00ff */
[----:B------:R-:W-:Y:S01]  /*0110*/  ULDC.64 UR6, c[0x0][0x208] ;  /* 0x0000820000067ab9 */ /* 0x000fe20000000a00 */
[----:B------:R-:W-:Y:S01]  /*0120*/  IMAD.MOV.U32 R219, RZ, RZ, 0x40 ;  /* 0x00000040ffdb7424 */ /* 0x000fe200078e00ff */
[----:B------:R-:W-:Y:S01]  /*0130*/  ULDC UR59, c[0x0][0x394] ;  /* 0x0000e500003b7ab9 */ /* 0x000fe20000000800 */
[----:B------:R-:W-:Y:S01]  /*0140*/  IMAD.MOV.U32 R243, RZ, RZ, -0x10 ;  /* 0xfffffff0fff37424 */ /* 0x000fe200078e00ff */
[----:B------:R-:W-:Y:S01]  /*0150*/  UMOV UR60, 0xffff8000 ;  /* 0xffff8000003c7882 */ /* 0x000fe20000000000 */
[----:B------:R-:W4:Y:S08]  /*0160*/  S2UR UR56, SR_CTAID.Z ;  /* 0x00000000003879c3 */ /* 0x000f300000002700 */
[----:B------:R-:W5:Y:S01]  /*0170*/  S2UR UR49, SR_CTAID.Y ;  /* 0x00000000003179c3 */ /* 0x000f620000002600 */
[----:B---3--:R-:W-:Y:S01]  /*0180*/  ULEA UR4, UR4, UR5, 0x18 ;  /* 0x0000000504047291 */ /* 0x008fe2000f8ec03f */
[----:B--2---:R-:W-:Y:S01]  /*0190*/  SHF.R.S32.HI R10, RZ, 0x1f, R16 ;  /* 0x0000001fff0a7819 */ /* 0x004fe20000011410 */
[----:B------:R-:W-:Y:S01]  /*01a0*/  IMAD.SHL.U32 R252, R16, 0x2, RZ ;  /* 0x0000000210fc7824 */ /* 0x000fe200078e00ff */
[----:B----4-:R-:W-:-:S02]  /*01b0*/  USHF.R.S32.HI UR5, URZ, 0x1f, UR56 ;  /* 0x0000001f3f057899 */ /* 0x010fc40008011438 */
[CC--:B------:R-:W-:Y:S02]  /*01c0*/  LEA.HI R4, R10.reuse, R16.reuse, RZ, 0x5 ;  /* 0x000000100a047211 */ /* 0x0c0fe400078f28ff */
[----:B------:R-:W-:Y:S02]  /*01d0*/  LEA.HI R8, R10, R16, RZ, 0x4 ;  /* 0x000000100a087211 */ /* 0x000fe400078f20ff */
[--C-:B------:R-:W-:Y:S01]  /*01e0*/  SHF.R.S32.HI R5, RZ, 0x5, R4.reuse ;  /* 0x00000005ff057819 */ /* 0x100fe20000011404 */
[----:B-----5:R-:W-:Y:S01]  /*01f0*/  USHF.R.S32.HI UR8, URZ, 0x1f, UR49 ;  /* 0x0000001f3f087899 */ /* 0x020fe20008011431 */
[----:B-1----:R-:W-:Y:S02]  /*0200*/  SHF.R.S32.HI R0, RZ, 0x1f, R4 ;  /* 0x0000001fff007819 */ /* 0x002fe40000011404 */
[-C--:B------:R-:W-:Y:S02]  /*0210*/  LEA.HI R3, R4, R5.reuse, RZ, 0x1 ;  /* 0x0000000504037211 */ /* 0x080fe400078f08ff */
[----:B------:R-:W-:-:S02]  /*0220*/  LEA.HI R0, R0, R5, RZ, 0x2 ;  /* 0x0000000500007211 */ /* 0x000fc400078f10ff */
[----:B------:R-:W-:Y:S02]  /*0230*/  SHF.R.S32.HI R7, RZ, 0x4, R8 ;  /* 0x00000004ff077819 */ /* 0x000fe40000011408 */
[----:B------:R-:W-:Y:S02]  /*0240*/  LEA.HI R19, R10, R16, RZ, 0x2 ;  /* 0x000000100a137211 */ /* 0x000fe400078f10ff */
[----:B------:R-:W-:Y:S02]  /*0250*/  LOP3.LUT R2, R0, 0xfffffffc, RZ, 0xc0, !PT ;  /* 0xfffffffc00027812 */ /* 0x000fe400078ec0ff */
[----:B------:R-:W-:Y:S02]  /*0260*/  LOP3.LUT R0, R3, 0xfffffffe, RZ, 0xc0, !PT ;  /* 0xfffffffe03007812 */ /* 0x000fe400078ec0ff */
[----:B------:R-:W-:Y:S01]  /*0270*/  LEA.HI R3, R8, R7, RZ, 0x1 ;  /* 0x0000000708037211 */ /* 0x000fe200078f08ff */
[C---:B------:R-:W-:Y:S01]  /*0280*/  IMAD.IADD R15, R5.reuse, 0x1, -R2 ;  /* 0x00000001050f7824 */ /* 0x040fe200078e0a02 */
[--C-:B------:R-:W-:Y:S01]  /*0290*/  SHF.R.S32.HI R9, RZ, 0x2, R19.reuse ;  /* 0x00000002ff097819 */ /* 0x100fe20000011413 */
[----:B------:R-:W-:Y:S01]  /*02a0*/  IMAD.IADD R226, R5, 0x1, -R0 ;  /* 0x0000000105e27824 */ /* 0x000fe200078e0a00 */
[----:B------:R-:W-:-:S02]  /*02b0*/  SHF.R.S32.HI R6, RZ, 0x1f, R19 ;  /* 0x0000001fff067819 */ /* 0x000fc40000011413 */
[----:B------:R-:W-:Y:S02]  /*02c0*/  LOP3.LUT R2, R3, 0xfffffffe, RZ, 0xc0, !PT ;  /* 0xfffffffe03027812 */ /* 0x000fe400078ec0ff */
[----:B------:R-:W-:Y:S02]  /*02d0*/  LOP3.LUT R3, R4, 0xffffffe0, RZ, 0xc0, !PT ;  /* 0xffffffe004037812 */ /* 0x000fe400078ec0ff */
[----:B------:R-:W-:Y:S01]  /*02e0*/  LEA.HI R0, R6, R9, RZ, 0x3 ;  /* 0x0000000906007211 */ /* 0x000fe200078f18ff */
[----:B------:R-:W-:Y:S01]  /*02f0*/  IMAD.IADD R12, R7, 0x1, -R2 ;  /* 0x00000001070c7824 */ /* 0x000fe200078e0a02 */
[----:B------:R-:W-:Y:S01]  /*0300*/  LEA.HI R17, R10, R16, RZ, 0x3 ;  /* 0x000000100a117211 */ /* 0x000fe200078f18ff */
[----:B------:R-:W-:Y:S01]  /*0310*/  IMAD.IADD R2, R16, 0x1, -R3 ;  /* 0x0000000110027824 */ /* 0x000fe200078e0a03 */
[----:B------:R-:W-:Y:S01]  /*0320*/  LOP3.LUT R0, R0, 0xfffffff8, RZ, 0xc0, !PT ;  /* 0xfffffff800007812 */ /* 0x000fe200078ec0ff */
[----:B------:R-:W-:Y:S01]  /*0330*/  IMAD.SHL.U32 R6, R12, 0x200, RZ ;  /* 0x000002000c067824 */ /* 0x000fe200078e00ff */
[----:B------:R-:W-:-:S02]  /*0340*/  SHF.R.S32.HI R3, RZ, 0x3, R17 ;  /* 0x00000003ff037819 */ /* 0x000fc40000011411 */
[----:B------:R-:W-:Y:S01]  /*0350*/  LOP3.LUT R4, R17, 0xfffffff8, RZ, 0xc0, !PT ;  /* 0xfffffff811047812 */ /* 0x000fe200078ec0ff */
[----:B------:R-:W-:Y:S01]  /*0360*/  IMAD.IADD R9, R9, 0x1, -R0 ;  /* 0x0000000109097824 */ /* 0x000fe200078e0a00 */
[----:B------:R-:W-:Y:S01]  /*0370*/  SHF.R.S32.HI R5, RZ, 0x1f, R2 ;  /* 0x0000001fff057819 */ /* 0x000fe20000011402 */
[----:B------:R-:W-:Y:S02]  /*0380*/  IMAD.SHL.U32 R3, R3, 0x40, RZ ;  /* 0x0000004003037824 */ /* 0x000fe400078e00ff */
[----:B------:R-:W-:Y:S01]  /*0390*/  IMAD.IADD R0, R16, 0x1, -R4 ;  /* 0x0000000110007824 */ /* 0x000fe200078e0a04 */
[----:B------:R-:W-:Y:S02]  /*03a0*/  LOP3.LUT R4, R8, 0xfffffff0, RZ, 0xc0, !PT ;  /* 0xfffffff008047812 */ /* 0x000fe400078ec0ff */
[----:B------:R-:W-:Y:S01]  /*03b0*/  LEA.HI R18, R5, R2, RZ, 0x2 ;  /* 0x0000000205127211 */ /* 0x000fe200078f10ff */
[----:B------:R-:W-:Y:S01]  /*03c0*/  IMAD.SHL.U32 R5, R0, 0x8, RZ ;  /* 0x0000000800057824 */ /* 0x000fe200078e00ff */
[----:B------:R-:W-:Y:S01]  /*03d0*/  LOP3.LUT R2, R3, 0x1c0, RZ, 0xc0, !PT ;  /* 0x000001c003027812 */ /* 0x000fe200078ec0ff */
[----:B------:R-:W-:Y:S01]  /*03e0*/  IMAD.IADD R3, R16, 0x1, -R4 ;  /* 0x0000000110037824 */ /* 0x000fe200078e0a04 */
[----:B------:R-:W-:-:S02]  /*03f0*/  LOP3.LUT P4, RZ, R0, 0x2, RZ, 0xc0, !PT ;  /* 0x0000000200ff7812 */ /* 0x000fc4000788c0ff */
[C---:B------:R-:W-:Y:S01]  /*0400*/  LOP3.LUT P3, RZ, R0.reuse, 0x4, RZ, 0xc0, !PT ;  /* 0x0000000400ff7812 */ /* 0x040fe2000786c0ff */
[----:B------:R-:W-:Y:S01]  /*0410*/  IMAD.SHL.U32 R0, R0, 0x40, RZ ;  /* 0x0000004000007824 */ /* 0x000fe200078e00ff */
[----:B------:R-:W-:Y:S02]  /*0420*/  LOP3.LUT R4, R2, 0x38, R5, 0xf8, !PT ;  /* 0x0000003802047812 */ /* 0x000fe400078ef805 */
[----:B------:R-:W-:Y:S02]  /*0430*/  SHF.R.S32.HI R5, RZ, 0x1f, R3 ;  /* 0x0000001fff057819 */ /* 0x000fe40000011403 */
[----:B------:R-:W-:Y:S02]  /*0440*/  SHF.R.U32.HI R2, RZ, 0x3, R2 ;  /* 0x00000003ff027819 */ /* 0x000fe40000011602 */
[----:B------:R-:W-:Y:S02]  /*0450*/  LEA.HI R8, R10, R16, RZ, 0x7 ;  /* 0x000000100a087211 */ /* 0x000fe400078f38ff */
[----:B------:R-:W-:-:S02]  /*0460*/  LOP3.LUT R0, R0, 0x1c0, RZ, 0xc0, !PT ;  /* 0x000001c000007812 */ /* 0x000fc400078ec0ff */
[----:B------:R-:W-:Y:S02]  /*0470*/  LEA.HI R14, R5, R3, RZ, 0x3 ;  /* 0x00000003050e7211 */ /* 0x000fe400078f18ff */
[----:B------:R-:W-:Y:S01]  /*0480*/  LOP3.LUT R11, R4, R2, RZ, 0x3c, !PT ;  /* 0x00000002040b7212 */ /* 0x000fe200078e3cff */
[----:B------:R-:W-:Y:S01]  /*0490*/  IMAD.SHL.U32 R2, R226, 0x10, RZ ;  /* 0x00000010e2027824 */ /* 0x000fe200078e00ff */
[----:B------:R-:W-:Y:S02]  /*04a0*/  SHF.R.S32.HI R8, RZ, 0x7, R8 ;  /* 0x00000007ff087819 */ /* 0x000fe40000011408 */
[----:B------:R-:W-:Y:S02]  /*04b0*/  LOP3.LUT R218, R0, 0x8, R17, 0xf8, !PT ;  /* 0x0000000800da7812 */ /* 0x000fe400078ef811 */
[----:B------:R-:W-:Y:S02]  /*04c0*/  LOP3.LUT R5, R14, 0xfffffff8, RZ, 0xc0, !PT ;  /* 0xfffffff80e057812 */ /* 0x000fe400078ec0ff */
[----:B------:R-:W-:-:S02]  /*04d0*/  SHF.R.U32.HI R222, RZ, 0x3, R0 ;  /* 0x00000003ffde7819 */ /* 0x000fc40000011600 */
[----:B------:R-:W-:Y:S01]  /*04e0*/  LOP3.LUT R7, R0, 0x10, R2, 0xf8, !PT ;  /* 0x0000001000077812 */ /* 0x000fe200078ef802 */
[----:B------:R-:W-:Y:S01]  /*04f0*/  IMAD.IADD R13, R3, 0x1, -R5 ;  /* 0x00000001030d7824 */ /* 0x000fe200078e0a05 */
[----:B------:R-:W-:Y:S01]  /*0500*/  LOP3.LUT R218, R218, R222, RZ, 0x3c, !PT ;  /* 0x000000dedada7212 */ /* 0x000fe200078e3cff */
[----:B------:R-:W-:Y:S01]  /*0510*/  IMAD R0, R8, 0x800, R6 ;  /* 0x0000080008007824 */ /* 0x000fe200078e0206 */
[----:B------:R-:W-:Y:S02]  /*0520*/  LEA.HI R3, R10, R16, RZ, 0x6 ;  /* 0x000000100a037211 */ /* 0x000fe400078f30ff */
[----:B------:R-:W-:Y:S01]  /*0530*/  LOP3.LUT R2, R19, 0x7ffffffc, RZ, 0xc0, !PT ;  /* 0x7ffffffc13027812 */ /* 0x000fe200078ec0ff */
[----:B------:R-:W-:Y:S01]  /*0540*/  IMAD.IADD R218, R0, 0x1, R218 ;  /* 0x0000000100da7824 */ /* 0x000fe200078e02da */
[----:B------:R-:W-:Y:S01]  /*0550*/  SHF.R.S32.HI R0, RZ, 0x6, R3 ;  /* 0x00000006ff007819 */ /* 0x000fe20000011403 */
[C---:B------:R-:W-:Y:S01]  /*0560*/  IMAD.SHL.U32 R3, R9.reuse, 0x40, RZ ;  /* 0x0000004009037824 */ /* 0x040fe200078e00ff */
[----:B------:R-:W-:Y:S01]  /*0570*/  LOP3.LUT R4, R9, 0x1, RZ, 0xc0, !PT ;  /* 0x0000000109047812 */ /* 0x000fe200078ec0ff */
[----:B------:R-:W-:Y:S01]  /*0580*/  IMAD.IADD R10, R16, 0x1, -R2 ;  /* 0x00000001100a7824 */ /* 0x000fe200078e0a02 */
[----:B------:R-:W-:Y:S01]  /*0590*/  LOP3.LUT R5, R7, 0x8, R17, 0xf8, !PT ;  /* 0x0000000807057812 */ /* 0x000fe200078ef811 */
[----:B------:R-:W-:Y:S01]  /*05a0*/  IMAD R7, R0, 0x200, R11 ;  /* 0x0000020000077824 */ /* 0x000fe200078e020b */
[----:B------:R-:W-:Y:S01]  /*05b0*/  ISETP.NE.U32.AND P0, PT, R4, 0x1, PT ;  /* 0x000000010400780c */ /* 0x000fe20003f05070 */
[----:B------:R-:W-:Y:S01]  /*05c0*/  IMAD.SHL.U32 R2, R0, 0x8, RZ ;  /* 0x0000000800027824 */ /* 0x000fe200078e00ff */
[----:B------:R-:W-:Y:S01]  /*05d0*/  LOP3.LUT R0, R3, 0x1c0, RZ, 0xc0, !PT ;  /* 0x000001c003007812 */ /* 0x000fe200078ec0ff */
[----:B------:R-:W-:Y:S01]  /*05e0*/  IMAD.SHL.U32 R4, R8, 0x20, RZ ;  /* 0x0000002008047824 */ /* 0x000fe200078e00ff */
[----:B------:R-:W-:Y:S01]  /*05f0*/  LOP3.LUT R222, R6, R5, R222, 0xf6, !PT ;  /* 0x0000000506de7212 */ /* 0x000fe200078ef6de */
[----:B------:R1:W-:Y:S01]  /*0600*/  STL [R1], R7 ;  /* 0x0000000701007387 */ /* 0x0003e20000100800 */
[----:B------:R-:W-:Y:S01]  /*0610*/  LOP3.LUT R2, R2, 0x18, RZ, 0xc0, !PT ;  /* 0x0000001802027812 */ /* 0x000fe200078ec0ff */
[----:B------:R-:W-:Y:S01]  /*0620*/  IMAD.SHL.U32 R5, R12, 0x20, RZ ;  /* 0x000000200c057824 */ /* 0x000fe200078e00ff */
[----:B------:R-:W-:Y:S01]  /*0630*/  SHF.R.U32.HI R3, RZ, 0x3, R0 ;  /* 0x00000003ff037819 */ /* 0x000fe20000011600 */
[----:B------:R-:W-:Y:S01]  /*0640*/  IMAD.SHL.U32 R218, R218, 0x2, RZ ;  /* 0x00000002dada7824 */ /* 0x000fe200078e00ff */
[----:B------:R-:W-:-:S02]  /*0650*/  LOP3.LUT R252, R4, 0x6, R252, 0xf8, !PT ;  /* 0x0000000604fc7812 */ /* 0x000fc400078ef8fc */
[----:B------:R-:W-:Y:S02]  /*0660*/  LOP3.LUT R4, R0, 0x20, R4, 0xf8, !PT ;  /* 0x0000002000047812 */ /* 0x000fe400078ef804 */
[----:B------:R-:W-:Y:S02]  /*0670*/  LOP3.LUT R8, R2, 0x20, R5, 0xf8, !PT ;  /* 0x0000002002087812 */ /* 0x000fe400078ef805 */
[----:B------:R-:W-:Y:S01]  /*0680*/  LOP3.LUT R6, R4, R3, RZ, 0x3c, !PT ;  /* 0x0000000304067212 */ /* 0x000fe200078e3cff */
[----:B------:R-:W-:Y:S01]  /*0690*/  IMAD.SHL.U32 R4, R12, 0x8, RZ ;  /* 0x000000080c047824 */ /* 0x000fe200078e00ff */
[----:B------:R-:W-:Y:S02]  /*06a0*/  R2P PR, R9, 0x6 ;  /* 0x0000000609007804 */ /* 0x000fe40000000000 */
[----:B------:R-:W-:Y:S02]  /*06b0*/  SEL R217, R217, 0xffffffe0, !P4 ;  /* 0xffffffe0d9d97807 */ /* 0x000fe40006000000 */
[----:B------:R-:W-:-:S02]  /*06c0*/  SEL R219, R219, 0xffffffc0, !P3 ;  /* 0xffffffc0dbdb7807 */ /* 0x000fc40005800000 */
[----:B------:R-:W-:Y:S02]  /*06d0*/  SEL R243, R243, 0x10, !P0 ;  /* 0x00000010f3f37807 */ /* 0x000fe40004000000 */
[----:B------:R-:W-:Y:S02]  /*06e0*/  LEA R222, R222, UR4, 0x1 ;  /* 0x00000004dede7c11 */ /* 0x000fe4000f8e08ff */
[----:B-1----:R-:W-:Y:S01]  /*06f0*/  LOP3.LUT R7, R3, R0, R2, 0x1e, !PT ;  /* 0x0000000003077212 */ /* 0x002fe200078e1e02 */
[----:B------:R-:W-:Y:S02]  /*0700*/  IMAD.SHL.U32 R0, R10, 0x2, RZ ;  /* 0x000000020a007824 */ /* 0x000fe400078e00ff */
[----:B------:R-:W-:Y:S02]  /*0710*/  IMAD.SHL.U32 R3, R13, 0x40, RZ ;  /* 0x000000400d037824 */ /* 0x000fe400078e00ff */
[--C-:B------:R-:W-:Y:S02]  /*0720*/  IMAD R5, R15, 0x400, R0.reuse ;  /* 0x000004000f057824 */ /* 0x100fe400078e0200 */
[----:B------:R-:W-:Y:S01]  /*0730*/  IMAD R0, R226, 0x400, R0 ;  /* 0x00000400e2007824 */ /* 0x000fe200078e0200 */
[----:B------:R-:W-:Y:S01]  /*0740*/  LOP3.LUT R3, R3, 0x1c0, RZ, 0xc0, !PT ;  /* 0x000001c003037812 */ /* 0x000fe200078ec0ff */
[----:B------:R-:W-:-:S02]  /*0750*/  IMAD.IADD R6, R5, 0x1, R6 ;  /* 0x0000000105067824 */ /* 0x000fc400078e0206 */
[----:B------:R-:W-:Y:S01]  /*0760*/  IMAD.IADD R7, R0, 0x1, R7 ;  /* 0x0000000100077824 */ /* 0x000fe200078e0207 */
[--C-:B------:R-:W-:Y:S01]  /*0770*/  SHF.R.U32.HI R2, RZ, 0x3, R3.reuse ;  /* 0x00000003ff027819 */ /* 0x100fe20000011603 */
[----:B------:R-:W-:Y:S01]  /*0780*/  IMAD.SHL.U32 R0, R14, 0x40, RZ ;  /* 0x000000400e007824 */ /* 0x000fe200078e00ff */
[----:B------:R-:W-:Y:S01]  /*0790*/  LOP3.LUT R5, R3, 0x8, R4, 0xf8, !PT ;  /* 0x0000000803057812 */ /* 0x000fe200078ef804 */
[----:B------:R-:W-:Y:S01]  /*07a0*/  IMAD.IADD R223, R219, 0x1, R222 ;  /* 0x00000001dbdf7824 */ /* 0x000fe200078e02de */
[----:B------:R-:W-:Y:S02]  /*07b0*/  SHF.R.S32.HI R4, RZ, 0x2, R18 ;  /* 0x00000002ff047819 */ /* 0x000fe40000011412 */
[----:B------:R-:W-:Y:S02]  /*07c0*/  LOP3.LUT R0, R0, 0xfffffe00, RZ, 0xc0, !PT ;  /* 0xfffffe0000007812 */ /* 0x000fe400078ec0ff */
[----:B------:R-:W-:Y:S01]  /*07d0*/  LOP3.LUT R3, R2, R8, R3, 0x1e, !PT ;  /* 0x0000000802037212 */ /* 0x000fe200078e1e03 */
[----:B------:R-:W-:Y:S01]  /*07e0*/  IMAD R251, R15, 0x10, R4 ;  /* 0x000000100ffb7824 */ /* 0x000fe200078e0204 */
[----:B------:R-:W-:Y:S01]  /*07f0*/  LOP3.LUT R2, R5, R2, RZ, 0x3c, !PT ;  /* 0x0000000205027212 */ /* 0x000fe200078e3cff */
[--C-:B------:R-:W-:Y:S01]  /*0800*/  IMAD R4, R15, 0x400, R0.reuse ;  /* 0x000004000f047824 */ /* 0x100fe200078e0200 */
[----:B------:R-:W-:Y:S01]  /*0810*/  LOP3.LUT R231, R3, R0, RZ, 0xfc, !PT ;  /* 0x0000000003e77212 */ /* 0x000fe200078efcff */
[----:B------:R-:W-:Y:S01]  /*0820*/  IMAD R226, R226, 0x400, R0 ;  /* 0x00000400e2e27824 */ /* 0x000fe200078e0200 */
[----:B------:R-:W-:Y:S01]  /*0830*/  LEA R237, R6, UR4, 0x1 ;  /* 0x0000000406ed7c11 */ /* 0x000fe2000f8e08ff */
[----:B------:R-:W-:Y:S01]  /*0840*/  IMAD.U32 R0, RZ, RZ, UR5 ;  /* 0x00000005ff007e24 */ /* 0x000fe2000f8e00ff */
[----:B------:R-:W-:Y:S01]  /*0850*/  USHF.L.U32 UR5, UR49, 0x7, URZ ;  /* 0x0000000731057899 */ /* 0x000fe2000800063f */
[----:B------:R-:W-:-:S02]  /*0860*/  IMAD.IADD R230, R4, 0x1, R2 ;  /* 0x0000000104e67824 */ /* 0x000fc400078e0202 */
[----:B------:R-:W-:Y:S02]  /*0870*/  IMAD.IADD R226, R2, 0x1, R226 ;  /* 0x0000000102e27824 */ /* 0x000fe400078e02e2 */
[----:B------:R-:W-:Y:S01]  /*0880*/  IMAD.U32 R0, RZ, RZ, UR8 ;  /* 0x00000008ff007e24 */ /* 0x000fe2000f8e00ff */
[----:B------:R-:W-:Y:S01]  /*0890*/  UIADD3 UR8, UR4, 0x18000, URZ ;  /* 0x0001800004087890 */ /* 0x000fe2000fffe03f */
[----:B------:R-:W-:Y:S01]  /*08a0*/  IMAD.U32 R2, RZ, RZ, UR5 ;  /* 0x00000005ff027e24 */ /* 0x000fe2000f8e00ff */
[----:B------:R-:W-:Y:S01]  /*08b0*/  USHF.R.S32.HI UR5, URZ, 0x1f, UR56 ;  /* 0x0000001f3f057899 */ /* 0x000fe20008011438 */
[C---:B------:R-:W-:Y:S02]  /*08c0*/  VIADD R242, R237.reuse, 0x20 ;  /* 0x00000020edf27836 */ /* 0x040fe40000000000 */
[----:B------:R-:W-:Y:S01]  /*08d0*/  @P1 VIADD R242, R237, 0xffffffe0 ;  /* 0xffffffe0edf21836 */ /* 0x000fe20000000000 */
[----:B------:R-:W-:Y:S01]  /*08e0*/  LEA R249, R7, UR8, 0x1 ;  /* 0x0000000807f97c11 */ /* 0x000fe2000f8e08ff */
[----:B------:R-:W-:-:S02]  /*08f0*/  VIADD R220, R218, UR8 ;  /* 0x00000008dadc7c36 */ /* 0x000fc40008000000 */
[----:B------:R-:W-:Y:S01]  /*0900*/  IMAD.U32 R0, RZ, RZ, UR5 ;  /* 0x00000005ff007e24 */ /* 0x000fe2000f8e00ff */
[----:B------:R-:W-:Y:S01]  /*0910*/  UIADD3 UR5, UR4, 0x28000, URZ ;  /* 0x0002800004057890 */ /* 0x000fe2000fffe03f */
[C---:B------:R-:W-:Y:S02]  /*0920*/  IMAD.IADD R217, R220.reuse, 0x1, R217 ;  /* 0x00000001dcd97824 */ /* 0x040fe400078e02d9 */
[----:B------:R-:W-:Y:S02]  /*0930*/  IMAD.IADD R220, R220, 0x1, R219 ;  /* 0x00000001dcdc7824 */ /* 0x000fe400078e02db */
[----:B------:R-:W-:Y:S01]  /*0940*/  VIADD R250, R249, 0x40 ;  /* 0x00000040f9fa7836 */ /* 0x000fe20000000000 */
[----:B------:R-:W-:Y:S01]  /*0950*/  LEA R226, R226, UR5, 0x1 ;  /* 0x00000005e2e27c11 */ /* 0x000fe2000f8e08ff */
[----:B------:R-:W-:Y:S02]  /*0960*/  IMAD.IADD R244, R237, 0x1, R243 ;  /* 0x00000001edf47824 */ /* 0x000fe400078e02f3 */
[----:B------:R-:W-:-:S02]  /*0970*/  IMAD.IADD R219, R217, 0x1, R219 ;  /* 0x00000001d9db7824 */ /* 0x000fc400078e02db */
[----:B------:R-:W-:Y:S02]  /*0980*/  @P2 VIADD R250, R249, 0xffffffc0 ;  /* 0xffffffc0f9fa2836 */ /* 0x000fe40000000000 */
[----:B------:R-:W-:-:S07]  /*0990*/  IMAD.IADD R243, R243, 0x1, R242 ;  /* 0x00000001f3f37824 */ /* 0x000fce00078e02f2 */
.L_x_869:
        /* <DEDUP_REMOVED lines=42> */
[----:B------:R-:W-:-:S04]  /*0c40*/  @!UP3 ULDC.64 UR8, c[0x0][0x318] ;  /* 0x0000c6000008bab9 */ /* 0x000fc80000000a00 */
[----:B------:R-:W5:Y:S01]  /*0c50*/  @!P2 LDG.E R4, desc[UR6][R2.64] ;  /* 0x000000060204a981 */ /* 0x000f62000c1e1900 */
[----:B------:R-:W-:Y:S01]  /*0c60*/  @!UP3 UISETP.NE.U32.AND UP1, UPT, UR8, URZ, UPT ;  /* 0x0000003f0800b28c */ /* 0x000fe2000bf25070 */
[----:B------:R-:W-:Y:S02]  /*0c70*/  UMOV UR5, 0xffffffff ;  /* 0xffffffff00057882 */ /* 0x000fe40000000000 */
[----:B------:R-:W-:Y:S01]  /*0c80*/  @!UP3 ULDC UR8, c[0x0][0x2cc] ;  /* 0x0000b3000008bab9 */ /* 0x000fe20000000800 */
[----:B------:R-:W-:Y:S01]  /*0c90*/  @!UP3 UISETP.NE.AND.EX UP1, UPT, UR9, URZ, UPT, UP1 ;  /* 0x0000003f0900b28c */ /* 0x000fe2000bf25310 */
[----:B------:R-:W-:Y:S01]  /*0ca0*/  UMOV UR32, 0xffffffff ;  /* 0xffffffff00207882 */ /* 0x000fe20000000000 */
        /* <DEDUP_REMOVED lines=18> */
.L_x_833:
        /* <DEDUP_REMOVED lines=14> */
[----:B------:R-:W-:Y:S02]  /*0eb0*/  UISETP.NE.AND UP1, UPT, UR32, -0x1, UPT ;  /* 0xffffffff2000788c */ /* 0x000fe4000bf25270 */
[----:B------:R-:W-:Y:S01]  /*0ec0*/  UIMAD UR22, UR49, UR11, UR10 ;  /* 0x0000000b311672a4 */ /* 0x000fe2000f8e020a */
[----:B------:R-:W-:-:S02]  /*0ed0*/  ULDC UR12, c[0x0][0x394] ;  /* 0x0000e500000c7ab9 */ /* 0x000fc40000000800 */
[----:B------:R-:W-:Y:S01]  /*0ee0*/  @!UP2 ULDC.64 UR10, c[0x0][0x418] ;  /* 0x00010600000aaab9 */ /* 0x000fe20000000a00 */
[----:B------:R-:W-:Y:S01]  /*0ef0*/  ULDC UR58, c[0x0][0x2d4] ;  /* 0x0000b500003a7ab9 */ /* 0x000fe20000000800 */
[----:B------:R-:W-:Y:S02]  /*0f00*/  @!UP2 UIMAD.WIDE.U32 UR44, UR49, UR10, URZ ;  /* 0x0000000a312ca2a5 */ /* 0x000fe4000f8e003f */
[----:B------:R-:W-:Y:S02]  /*0f10*/  USHF.R.S32.HI UR31, URZ, 0x1f, UR58 ;  /* 0x0000001f3f1f7899 */ /* 0x000fe4000801143a */
[----:B------:R-:W-:Y:S01]  /*0f20*/  @UP1 ULDC.64 UR28, c[0x0][0x248] ;  /* 0x00009200001c1ab9 */ /* 0x000fe20000000a00 */
[----:B------:R-:W-:Y:S01]  /*0f30*/  ULDC.U8 UR39, c[0x0][0x3d8] ;  /* 0x0000f60000277ab9 */ /* 0x000fe20000000000 */
[----:B------:R-:W-:Y:S01]  /*0f40*/  USHF.L.U32 UR16, UR49, 0x7, URZ ;  /* 0x0000000731107899 */ /* 0x000fe2000800063f */
[----:B-1----:R-:W-:Y:S01]  /*0f50*/  IABS R5, R6 ;  /* 0x0000000600057213 */ /* 0x002fe20000000000 */
[----:B------:R-:W-:Y:S01]  /*0f60*/  UISETP.NE.AND UP3, UPT, UR39, URZ, UPT ;  /* 0x0000003f2700728c */ /* 0x000fe2000bf65270 */
[----:B------:R-:W-:Y:S01]  /*0f70*/  ISETP.NE.AND P3, PT, R6, RZ, PT ;  /* 0x000000ff0600720c */ /* 0x000fe20003f65270 */
[----:B------:R-:W-:Y:S01]  /*0f80*/  ULDC.64 UR34, c[0x0][0x240] ;  /* 0x0000900000227ab9 */ /* 0x000fe20000000a00 */
[----:B------:R-:W1:Y:S01]  /*0f90*/  I2F.RP R2, R5 ;  /* 0x0000000500027306 */ /* 0x000e620000209400 */
[----:B------:R-:W-:-:S02]  /*0fa0*/  USEL UR30, UR16, URZ, UP0 ;  /* 0x0000003f101e7287 */ /* 0x000fc40008000000 */
[----:B------:R-:W-:Y:S02]  /*0fb0*/  UIMAD.WIDE.U32 UR16, UR5, UR34, URZ ;  /* 0x00000022051072a5 */ /* 0x000fe4000f8e003f */
[----:B--2---:R-:W-:Y:S02]  /*0fc0*/  UIMAD.WIDE.U32 UR36, UR9, UR14, URZ ;  /* 0x0000000e092472a5 */ /* 0x004fe4000f8e003f */
[----:B------:R-:W-:Y:S02]  /*0fd0*/  USHF.L.U64.HI UR25, UR49, 0x7, UR57 ;  /* 0x0000000731197899 */ /* 0x000fe40008010239 */
[----:B------:R-:W-:Y:S02]  /*0fe0*/  UIMAD UR43, UR9, UR15, UR37 ;  /* 0x0000000f092b72a4 */ /* 0x000fe4000f8e0225 */
[----:B------:R-:W-:Y:S02]  /*0ff0*/  @!UP2 UIMAD UR9, UR57, UR10, URZ ;  /* 0x0000000a3909a2a4 */ /* 0x000fe4000f8e023f */
[----:B------:R-:W-:Y:S01]  /*1000*/  UIADD3 UR10, UR13, 0x40, UR20 ;  /* 0x000000400d0a7890 */ /* 0x000fe2000fffe014 */
[----:B-1----:R-:W1:Y:S01]  /*1010*/  MUFU.RCP R2, R2 ;  /* 0x0000000200027308 */ /* 0x002e620000001000 */
[----:B------:R-:W-:-:S02]  /*1020*/  @!UP2 UIMAD UR26, UR49, UR11, UR9 ;  /* 0x0000000b311aa2a4 */ /* 0x000fc4000f8e0209 */
[----:B------:R-:W-:Y:S02]  /*1030*/  UIADD3 UR9, UR13, 0x3f, URZ ;  /* 0x0000003f0d097890 */ /* 0x000fe4000fffe03f */
[----:B------:R-:W-:Y:S02]  /*1040*/  UIADD3 UR10, UR10, UR12, -UR8 ;  /* 0x0000000c0a0a7290 */ /* 0x000fe4000fffe808 */
[----:B------:R-:W-:Y:S02]  /*1050*/  USHF.R.S32.HI UR11, URZ, 0x1f, UR9 ;  /* 0x0000001f3f0b7899 */ /* 0x000fe40008011409 */
[----:B------:R-:W-:Y:S02]  /*1060*/  @UP1 UIADD3 UR12, UR24, UR32, URZ ;  /* 0x00000020180c1290 */ /* 0x000fe4000fffe03f */
[----:B------:R-:W-:Y:S02]  /*1070*/  ULEA.HI UR27, UR11, UR9, URZ, 0x6 ;  /* 0x000000090b1b7291 */ /* 0x000fe4000f8f303f */
[----:B------:R-:W-:-:S02]  /*1080*/  UIADD3 UR9, UR10, 0x3f, URZ ;  /* 0x0000003f0a097890 */ /* 0x000fc4000fffe03f */
[----:B------:R-:W-:Y:S01]  /*1090*/  @UP1 UIMAD.WIDE.U32 UR10, UR12, UR28, URZ ;  /* 0x0000001c0c0a12a5 */ /* 0x000fe2000f8e003f */
[----:B-1----:R-:W-:Y:S01]  /*10a0*/  VIADD R2, R2, 0xffffffe ;  /* 0x0ffffffe02027836 */ /* 0x002fe20000000000 */
[----:B------:R-:W-:Y:S01]  /*10b0*/  @UP1 UIMAD UR12, UR12, UR29, URZ ;  /* 0x0000001d0c0c12a4 */ /* 0x000fe2000f8e023f */
[----:B------:R-:W-:Y:S02]  /*10c0*/  @UP2 ULDC.64 UR14, c[0x0][0x420] ;  /* 0x00010800000e2ab9 */ /* 0x000fe40000000a00 */
[----:B------:R-:W1:Y:S01]  /*10d0*/  F2I.FTZ.U32.TRUNC.NTZ R3, R2 ;  /* 0x0000000200037305 */ /* 0x000e62000021f000 */
[----:B------:R-:W-:Y:S02]  /*10e0*/  @UP1 UIADD3 UR42, UR11, UR12, URZ ;  /* 0x0000000c0b2a1290 */ /* 0x000fe4000fffe03f */
[----:B------:R-:W-:Y:S02]  /*10f0*/  USHF.R.S32.HI UR12, URZ, 0x1f, UR9 ;  /* 0x0000001f3f0c7899 */ /* 0x000fe40008011409 */
[----:B------:R-:W-:-:S02]  /*1100*/  UIADD3 UR37, UR19, UR22, URZ ;  /* 0x0000001613257290 */ /* 0x000fc4000fffe03f */
[----:B------:R-:W-:Y:S02]  /*1110*/  @UP2 UIMAD.WIDE.U32 UR46, UR5, UR14, URZ ;  /* 0x0000000e052e22a5 */ /* 0x000fe4000f8e003f */
[----:B------:R-:W-:Y:S02]  /*1120*/  ULEA.HI UR22, UR12, UR9, URZ, 0x6 ;  /* 0x000000090c167291 */ /* 0x000fe4000f8f303f */
[----:B------:R-:W-:Y:S01]  /*1130*/  UIMAD UR9, UR31, UR49, URZ ;  /* 0x000000311f0972a4 */ /* 0x000fe2000f8e023f */
[----:B------:R-:W-:Y:S01]  /*1140*/  ULDC.U8 UR14, c[0x0][0x480] ;  /* 0x00012000000e7ab9 */ /* 0x000fe20000000000 */
[----:B------:R-:W-:Y:S01]  /*1150*/  @UP2 UIMAD UR51, UR5, UR15, UR47 ;  /* 0x0000000f053322a4 */ /* 0x000fe2000f8e022f */
[----:B-1----:R-:W-:Y:S01]  /*1160*/  IMAD.MOV R0, RZ, RZ, -R3 ;  /* 0x000000ffff007224 */ /* 0x002fe200078e0a03 */
[----:B------:R-:W-:Y:S01]  /*1170*/  UISETP.NE.AND UP4, UPT, UR14, URZ, UPT ;  /* 0x0000003f0e00728c */ /* 0x000fe2000bf85270 */
[----:B------:R-:W-:Y:S01]  /*1180*/  IMAD.MOV.U32 R2, RZ, RZ, RZ ;  /* 0x000000ffff027224 */ /* 0x000fe200078e00ff */
[----:B------:R-:W-:Y:S01]  /*1190*/  UIMAD.WIDE.U32 UR14, UR49, UR58, URZ ;  /* 0x0000003a310e72a5 */ /* 0x000fe2000f8e003f */
[----:B------:R-:W-:Y:S01]  /*11a0*/  IMAD R0, R0, R5, RZ ;  /* 0x0000000500007224 */ /* 0x000fe200078e02ff */
[----:B------:R-:W-:Y:S01]  /*11b0*/  UIMAD UR9, UR57, UR58, UR9 ;  /* 0x0000003a390972a4 */ /* 0x000fe2000f8e0209 */
[----:B------:R-:W-:-:S02]  /*11c0*/  ULDC UR41, c[0x0][0x2dc] ;  /* 0x0000b70000297ab9 */ /* 0x000fc40000000800 */
[----:B------:R-:W-:Y:S01]  /*11d0*/  IMAD.HI.U32 R0, R3, R0, R2 ;  /* 0x0000000003007227 */ /* 0x000fe200078e0002 */
[----:B------:R-:W-:Y:S01]  /*11e0*/  MOV R2, R4 ;  /* 0x0000000400027202 */ /* 0x000fe20000000f00 */
[----:B------:R-:W-:Y:S01]  /*11f0*/  UIADD3 UR15, UR15, UR9, URZ ;  /* 0x000000090f0f7290 */ /* 0x000fe2000fffe03f */
[----:B------:R-:W-:Y:S01]  /*1200*/  ULDC UR61, c[0x0][0x270] ;  /* 0x00009c00003d7ab9 */ /* 0x000fe20000000800 */
[----:B------:R-:W-:Y:S02]  /*1210*/  ULDC UR48, c[0x0][0x2c4] ;  /* 0x0000b10000307ab9 */ /* 0x000fe40000000800 */
[----:B------:R-:W-:Y:S01]  /*1220*/  IMAD.HI.U32 R0, R0, R2, RZ ;  /* 0x0000000200007227 */ /* 0x000fe200078e00ff */
[----:B------:R-:W-:Y:S02]  /*1230*/  USHF.R.S32.HI UR12, URZ, 0x6, UR27 ;  /* 0x000000063f0c7899 */ /* 0x000fe4000801141b */
[----:B------:R-:W-:Y:S01]  /*1240*/  USHF.R.S32.HI UR9, URZ, 0x6, UR22 ;  /* 0x000000063f097899 */ /* 0x000fe20008011416 */
[----:B------:R-:W-:Y:S01]  /*1250*/  IMAD.MOV R3, RZ, RZ, -R0 ;  /* 0x000000ffff037224 */ /* 0x000fe200078e0a00 */
[----:B------:R-:W-:Y:S01]  /*1260*/  USEL UR55, UR18, UR16, !UP2 ;  /* 0x0000001012377287 */ /* 0x000fe2000d000000 */
[----:B------:R-:W-:-:S02]  /*1270*/  @UP1 UMOV UR40, UR10 ;  /* 0x0000000a00281c82 */ /* 0x000fc40008000000 */
[C---:B------:R-:W-:Y:S01]  /*1280*/  IMAD R2, R5.reuse, R3, R2 ;  /* 0x0000000305027224 */ /* 0x040fe200078e0202 */
[----:B------:R-:W-:Y:S02]  /*1290*/  UIMAD UR23, UR5, UR35, URZ ;  /* 0x00000023051772a4 */ /* 0x000fe4000f8e023f */
[----:B------:R-:W-:Y:S02]  /*12a0*/  UIMAD.WIDE UR10, UR41, UR61, URZ ;  /* 0x0000003d290a72a5 */ /* 0x000fe4000f8e023f */
[----:B------:R-:W-:Y:S01]  /*12b0*/  ISETP.GT.U32.AND P1, PT, R5, R2, PT ;  /* 0x000000020500720c */ /* 0x000fe20003f24070 */
[----:B------:R-:W-:Y:S02]  /*12c0*/  @UP3 UIMAD UR18, UR49, UR48, URZ ;  /* 0x00000030311232a4 */ /* 0x000fe4000f8e023f */
[----:B------:R-:W-:Y:S02]  /*12d0*/  USEL UR25, UR25, URZ, UP0 ;  /* 0x0000003f19197287 */ /* 0x000fe40008000000 */
[----:B------:R-:W-:-:S02]  /*12e0*/  UISETP.LT.AND UP0, UPT, UR12, UR9, UPT ;  /* 0x000000090c00728c */ /* 0x000fc4000bf01270 */
[----:B------:R-:W-:Y:S02]  /*12f0*/  @UP2 UIADD3 UR37, UR17, UR23, URZ ;  /* 0x0000001711252290 */ /* 0x000fe4000fffe03f */
[----:B------:R-:W-:Y:S02]  /*1300*/  UIMAD UR19, UR11, UR14, URZ ;  /* 0x0000000e0b1372a4 */ /* 0x000fe4000f8e023f */
[----:B------:R-:W-:Y:S02]  /*1310*/  @UP3 USEL UR18, UR18, UR5, !UP2 ;  /* 0x0000000512123287 */ /* 0x000fe4000d000000 */
[----:B------:R-:W-:Y:S01]  /*1320*/  @!P1 IMAD.IADD R2, R2, 0x1, -R5 ;  /* 0x0000000102029824 */ /* 0x000fe200078e0a05 */
[----:B------:R-:W-:Y:S01]  /*1330*/  UIMAD.WIDE.U32 UR16, UR10, UR14, URZ ;  /* 0x0000000e0a1072a5 */ /* 0x000fe2000f8e003f */
[----:B------:R-:W-:Y:S01]  /*1340*/  @!P1 IADD3 R0, R0, 0x1, RZ ;  /* 0x0000000100009810 */ /* 0x000fe20007ffe0ff */
[----:B------:R-:W-:Y:S01]  /*1350*/  USEL UR39, UR12, UR9, UP0 ;  /* 0x000000090c277287 */ /* 0x000fe20008000000 */
[----:B------:R-:W-:Y:S01]  /*1360*/  PLOP3.LUT P1, PT, PT, PT, UP3, 0x80, 0x0 ;  /* 0x000000000000781c */ /* 0x000fe20003f2f038 */
[----:B------:R-:W-:Y:S01]  /*1370*/  @UP3 ULDC UR14, c[0x0][0x2e4] ;  /* 0x0000b900000e3ab9 */ /* 0x000fe20000000800 */
[----:B------:R-:W-:Y:S01]  /*1380*/  ISETP.GE.U32.AND P0, PT, R2, R5, PT ;  /* 0x000000050200720c */ /* 0x000fe20003f06070 */
[----:B------:R-:W-:Y:S01]  /*1390*/  UIMAD UR50, UR56, UR41, URZ ;  /* 0x00000029383272a4 */ /* 0x000fe2000f8e023f */
[----:B------:R-:W-:Y:S01]  /*13a0*/  LOP3.LUT R2, R6, UR56, RZ, 0x3c, !PT ;  /* 0x0000003806027c12 */ /* 0x000fe2000f8e3cff */
[----:B------:R-:W-:-:S02]  /*13b0*/  @UP3 UIMAD UR41, UR56, UR14, UR18 ;  /* 0x0000000e382932a4 */ /* 0x000fc4000f8e0212 */
[----:B------:R-:W-:Y:S01]  /*13c0*/  UIMAD UR19, UR10, UR15, UR19 ;  /* 0x0000000f0a1372a4 */ /* 0x000fe2000f8e0213 */
[----:B------:R-:W-:Y:S01]  /*13d0*/  ISETP.GE.AND P2, PT, R2, RZ, PT ;  /* 0x000000ff0200720c */ /* 0x000fe20003f46270 */
[----:B------:R-:W-:Y:S02]  /*13e0*/  UIMAD.WIDE.U32 UR14, UR10, UR5, URZ ;  /* 0x000000050a0e72a5 */ /* 0x000fe4000f8e003f */
[----:B------:R-:W-:Y:S02]  /*13f0*/  ULEA UR18, UR39, 0xffffffc0, 0x6 ;  /* 0xffffffc027127891 */ /* 0x000fe4000f8e303f */
[----:B------:R-:W-:Y:S02]  /*1400*/  USEL UR54, UR16, UR14, !UP2 ;  /* 0x0000000e10367287 */ /* 0x000fe4000d000000 */
[----:B------:R-:W-:Y:S01]  /*1410*/  USHF.R.S32.HI UR16, URZ, 0x1f, UR18 ;  /* 0x0000001f3f107899 */ /* 0x000fe20008011412 */
[----:B------:R-:W-:Y:S01]  /*1420*/  @P0 VIADD R0, R0, 0x1 ;  /* 0x0000000100000836 */ /* 0x000fe20000000000 */
[----:B------:R-:W-:Y:S01]  /*1430*/  UIADD3 UR9, UP0, UR18, UR30, URZ ;  /* 0x0000001e12097290 */ /* 0x000fe2000ff1e03f */
[----:B------:R-:W-:Y:S01]  /*1440*/  PLOP3.LUT P0, PT, PT, PT, UP1, 0x80, 0x0 ;  /* 0x000000000000781c */ /* 0x000fe20003f0f018 */
[----:B------:R-:W-:Y:S01]  /*1450*/  UIMAD UR12, UR11, UR5, URZ ;  /* 0x000000050b0c72a4 */ /* 0x000fe2000f8e023f */
[----:B------:R-:W-:Y:S01]  /*1460*/  IMAD.MOV.U32 R4, RZ, RZ, R0 ;  /* 0x000000ffff047224 */ /* 0x000fe200078e0000 */
[----:B------:R-:W-:-:S02]  /*1470*/  UIADD3.X UR14, UR16, UR25, URZ, UP0, !UPT ;  /* 0x00000019100e7290 */ /* 0x000fc400087fe43f */
[----:B------:R-:W-:Y:S02]  /*1480*/  UIMAD UR11, UR11, UR9, URZ ;  /* 0x000000090b0b72a4 */ /* 0x000fe4000f8e023f */
[----:B------:R-:W-:Y:S01]  /*1490*/  @UP1 UIADD3 UR33, UR24, UR32, URZ ;  /* 0x0000002018211290 */ /* 0x000fe2000fffe03f */
[----:B------:R-:W-:Y:S01]  /*14a0*/  @!P2 IADD3 R4, -R4, RZ, RZ ;  /* 0x000000ff0404a210 */ /* 0x000fe20007ffe1ff */
[----:B------:R-:W-:Y:S01]  /*14b0*/  @!UP3 UIMAD UR22, UR49, UR61, UR56 ;  /* 0x0000003d3116b2a4 */ /* 0x000fe2000f8e0238 */
[----:B------:R-:W-:Y:S01]  /*14c0*/  @!P3 LOP3.LUT R4, RZ, R6, RZ, 0x33, !PT ;  /* 0x00000006ff04b212 */ /* 0x000fe200078e33ff */
[----:B------:R-:W-:Y:S02]  /*14d0*/  @!UP2 UIADD3 UR51, UR45, UR26, URZ ;  /* 0x0000001a2d33a290 */ /* 0x000fe4000fffe03f */
[----:B------:R-:W-:Y:S01]  /*14e0*/  UIMAD.WIDE.U32 UR30, UR10, UR9, URZ ;  /* 0x000000090a1e72a5 */ /* 0x000fe2000f8e003f */
[----:B------:R-:W-:Y:S01]  /*14f0*/  @UP1 ULDC.64 UR26, c[0x0][0x250] ;  /* 0x00009400001a1ab9 */ /* 0x000fe20000000a00 */
[----:B------:R-:W-:-:S02]  /*1500*/  UIMAD UR9, UR10, UR14, UR11 ;  /* 0x0000000e0a0972a4 */ /* 0x000fc4000f8e020b */
[----:B------:R-:W-:Y:S02]  /*1510*/  @!UP3 UIMAD UR41, UR22, UR48, URZ ;  /* 0x000000301629b2a4 */ /* 0x000fe4000f8e023f */
[----:B------:R-:W-:Y:S02]  /*1520*/  @UP1 UIMAD.WIDE.U32 UR10, UR33, UR26, URZ ;  /* 0x0000001a210a12a5 */ /* 0x000fe4000f8e003f */
[----:B------:R-:W-:Y:S02]  /*1530*/  UIADD3 UR48, UR17, UR19, URZ ;  /* 0x0000001311307290 */ /* 0x000fe4000fffe03f */
[----:B------:R-:W-:Y:S02]  /*1540*/  @UP2 UIADD3 UR48, UR15, UR12, URZ ;  /* 0x0000000c0f302290 */ /* 0x000fe4000fffe03f */
[----:B------:R-:W-:Y:S02]  /*1550*/  @UP1 UIMAD UR12, UR33, UR27, URZ ;  /* 0x0000001b210c12a4 */ /* 0x000fe4000f8e023f */
[----:B------:R-:W-:-:S02]  /*1560*/  USHF.R.S32.HI UR38, URZ, 0x1f, UR20 ;  /* 0x0000001f3f267899 */ /* 0x000fc40008011414 */
[----:B------:R-:W-:Y:S02]  /*1570*/  USHF.R.S32.HI UR22, URZ, 0x1f, UR50 ;  /* 0x0000001f3f167899 */ /* 0x000fe40008011432 */
[----:B------:R-:W-:Y:S02]  /*1580*/  USEL UR53, UR36, URZ, UP4 ;  /* 0x0000003f24357287 */ /* 0x000fe4000a000000 */
        /* <DEDUP_REMOVED lines=17> */
.L_x_835:
        /* <DEDUP_REMOVED lines=13> */
.L_x_836:
        /* <DEDUP_REMOVED lines=11> */
.L_x_837:
[----:B------:R-:W-:-:S04]  /*1820*/  UIMAD UR5, UR49, UR61, UR56 ;  /* 0x0000003d310572a4 */ /* 0x000fc8000f8e0238 */
[----:B------:R-:W-:-:S12]  /*1830*/  UIMAD UR5, UR5, UR58, URZ ;  /* 0x0000003a050572a4 */ /* 0x000fd8000f8e023f */
.L_x_838:
[----:B------:R-:W1:Y:S01]  /*1840*/  S2R R26, SR_TID.X ;  /* 0x00000000001a7919 */ /* 0x000e620000002100 */
[----:B------:R-:W2:Y:S01]  /*1850*/  LDC.64 R10, c[0x0][0x420] ;  /* 0x00010800ff0a7b82 */ /* 0x000ea20000000a00 */
[----:B------:R-:W-:Y:S01]  /*1860*/  USHF.R.S32.HI UR15, URZ, 0x1f, UR56 ;  /* 0x0000001f3f0f7899 */ /* 0x000fe20008011438 */
[----:B------:R-:W-:Y:S01]  /*1870*/  BSSY B1, `(.L_x_834) ;  /* 0x000075a000017945 */ /* 0x000fe20003800000 */
[----:B------:R-:W-:Y:S01]  /*1880*/  ULDC UR9, c[0x0][0x2dc] ;  /* 0x0000b70000097ab9 */ /* 0x000fe20000000800 */
[----:B------:R-:W-:Y:S01]  /*1890*/  ULDC.64 UR10, c[0x0][0x428] ;  /* 0x00010a00000a7ab9 */ /* 0x000fe20000000a00 */
[----:B------:R-:W-:Y:S01]  /*18a0*/  UIADD3 UR43, UR18, UR5, URZ ;  /* 0x00000005122b7290 */ /* 0x000fe2000fffe03f */
[----:B------:R-:W-:Y:S01]  /*18b0*/  IMAD.U32 R14, RZ, RZ, UR10 ;  /* 0x0000000aff0e7e24 */ /* 0x000fe2000f8e00ff */
[----:B------:R-:W-:Y:S02]  /*18c0*/  UIMAD UR14, UR9, UR61, URZ ;  /* 0x0000003d090e72a4 */ /* 0x000fe4000f8e023f */
[----:B------:R-:W-:-:S02]  /*18d0*/  UIMAD UR5, UR15, UR10, URZ ;  /* 0x0000000a0f0572a4 */ /* 0x000fc4000f8e023f */
[----:B------:R-:W-:Y:S01]  /*18e0*/  UIADD3 UR9, -UR8, UR13, UR20 ;  /* 0x0000000d08097290 */ /* 0x000fe2000fffe114 */
[----:B------:R-:W-:Y:S01]  /*18f0*/  ULDC UR44, c[0x0][0x398] ;  /* 0x0000e600002c7ab9 */ /* 0x000fe20000000800 */
[----:B------:R-:W-:Y:S02]  /*1900*/  UIMAD UR33, UR56, UR11, UR5 ;  /* 0x0000000b382172a4 */ /* 0x000fe4000f8e0205 */
[----:B------:R-:W-:Y:S02]  /*1910*/  UIADD3 UR5, UR9, -UR44, URZ ;  /* 0x8000002c09057290 */ /* 0x000fe4000fffe03f */
[----:B------:R-:W-:Y:S01]  /*1920*/  USHF.L.U32 UR9, UR14, 0x6, URZ ;  /* 0x000000060e097899 */ /* 0x000fe2000800063f */
[----:B------:R-:W-:Y:S01]  /*1930*/  ULDC.64 UR10, c[0x0][0x258] ;  /* 0x00009600000a7ab9 */ /* 0x000fe20000000a00 */
[----:B------:R-:W-:Y:S02]  /*1940*/  UIADD3 UR41, UR18, UR41, URZ ;  /* 0x0000002912297290 */ /* 0x000fe4000fffe03f */
[----:B------:R-:W-:-:S02]  /*1950*/  UIADD3 UR19, UP2, UP0, UR30, UR9, UR50 ;  /* 0x000000091e137290 */ /* 0x000fc4000f85e032 */
[----:B------:R-:W-:Y:S01]  /*1960*/  USHF.R.S32.HI UR9, URZ, 0x1f, UR9 ;  /* 0x0000001f3f097899 */ /* 0x000fe20008011409 */
[----:B------:R-:W-:Y:S01]  /*1970*/  ULDC.64 UR46, c[0x0][0x2b0] ;  /* 0x0000ac00002e7ab9 */ /* 0x000fe20000000a00 */
[----:B------:R-:W-:Y:S02]  /*1980*/  ULDC.64 UR30, c[0x0][0x3e0] ;  /* 0x0000f800001e7ab9 */ /* 0x000fe40000000a00 */
[----:B------:R-:W-:Y:S01]  /*1990*/  UIADD3.X UR9, UR17, UR9, UR22, UP2, UP0 ;  /* 0x0000000911097290 */ /* 0x000fe200097e0416 */
[----:B-1----:R-:W-:-:S04]  /*19a0*/  SHF.R.S32.HI R27, RZ, 0x1f, R26 ;  /* 0x0000001fff1b7819 */ /* 0x002fc8000001141a */
[CC--:B------:R-:W-:Y:S02]  /*19b0*/  LEA.HI R0, R27.reuse, R26.reuse, RZ, 0x3 ;  /* 0x0000001a1b007211 */ /* 0x0c0fe400078f18ff */
[----:B------:R-:W-:Y:S02]  /*19c0*/  LEA.HI R13, R27, R26, RZ, 0x5 ;  /* 0x0000001a1b0d7211 */ /* 0x000fe400078f28ff */
[----:B------:R-:W-:Y:S02]  /*19d0*/  LOP3.LUT R2, R0, 0xfffffff8, RZ, 0xc0, !PT ;  /* 0xfffffff800027812 */ /* 0x000fe400078ec0ff */
[----:B------:R-:W-:Y:S02]  /*19e0*/  SHF.R.S32.HI R0, RZ, 0x3, R0 ;  /* 0x00000003ff007819 */ /* 0x000fe40000011400 */
[----:B------:R-:W-:Y:S01]  /*19f0*/  LOP3.LUT R12, R13, 0xffffffe0, RZ, 0xc0, !PT ;  /* 0xffffffe00d0c7812 */ /* 0x000fe200078ec0ff */
[----:B------:R-:W-:Y:S01]  /*1a00*/  IMAD.IADD R2, R26, 0x1, -R2 ;  /* 0x000000011a027824 */ /* 0x000fe200078e0a02 */
[----:B------:R-:W-:-:S02]  /*1a10*/  SHF.R.S32.HI R17, RZ, 0x1f, R0 ;  /* 0x0000001fff117819 */ /* 0x000fc40000011400 */
[----:B------:R-:W-:Y:S01]  /*1a20*/  IADD3 R5, P1, R0, UR18, RZ ;  /* 0x0000001200057c10 */ /* 0x000fe2000ff3e0ff */
[----:B------:R-:W-:Y:S01]  /*1a30*/  IMAD.SHL.U32 R2, R2, 0x8, RZ ;  /* 0x0000000802027824 */ /* 0x000fe200078e00ff */
[----:B------:R-:W-:Y:S01]  /*1a40*/  SHF.R.S32.HI R13, RZ, 0x5, R13 ;  /* 0x00000005ff0d7819 */ /* 0x000fe2000001140d */
[----:B------:R-:W-:Y:S01]  /*1a50*/  IMAD.IADD R12, R26, 0x1, -R12 ;  /* 0x000000011a0c7824 */ /* 0x000fe200078e0a0c */
[----:B------:R-:W-:Y:S02]  /*1a60*/  IADD3.X R6, R17, UR16, RZ, P1, !PT ;  /* 0x0000001011067c10 */ /* 0x000fe40008ffe4ff */
[----:B------:R-:W-:Y:S01]  /*1a70*/  SHF.R.S32.HI R3, RZ, 0x1f, R2 ;  /* 0x0000001fff037819 */ /* 0x000fe20000011402 */
[----:B------:R-:W-:Y:S02]  /*1a80*/  IMAD R12, R13, UR14, R12 ;  /* 0x0000000e0d0c7c24 */ /* 0x000fe4000f8e020c */
[----:B------:R-:W-:Y:S02]  /*1a90*/  IMAD R8, R6, UR34, RZ ;  /* 0x0000002206087c24 */ /* 0x000fe4000f8e02ff */
[----:B------:R-:W-:-:S04]  /*1aa0*/  IMAD.WIDE.U32 R6, R5, UR34, R2 ;  /* 0x0000002205067c25 */ /* 0x000fc8000f8e0002 */
[----:B------:R-:W-:Y:S01]  /*1ab0*/  IMAD R5, R5, UR35, R8 ;  /* 0x0000002305057c24 */ /* 0x000fe2000f8e0208 */
[----:B------:R-:W-:Y:S01]  /*1ac0*/  IADD3 R8, P1, R6, UR55, RZ ;  /* 0x0000003706087c10 */ /* 0x000fe2000ff3e0ff */
[----:B--2---:R-:W-:-:S03]  /*1ad0*/  IMAD R13, R17, R10, RZ ;  /* 0x0000000a110d7224 */ /* 0x004fc600078e02ff */
[----:B------:R-:W-:Y:S01]  /*1ae0*/  IADD3.X R9, R7, UR37, R5, P1, !PT ;  /* 0x0000002507097c10 */ /* 0x000fe20008ffe405 */
[----:B------:R-:W-:Y:S01]  /*1af0*/  IMAD R5, R10, UR16, RZ ;  /* 0x000000100a057c24 */ /* 0x000fe2000f8e02ff */
[----:B------:R-:W-:Y:S01]  /*1b00*/  IADD3 R6, P1, R2, UR12, RZ ;  /* 0x0000000c02067c10 */ /* 0x000fe2000ff3e0ff */
[----:B------:R-:W-:Y:S01]  /*1b10*/  USHF.R.S32.HI UR12, URZ, 0x1f, UR5 ;  /* 0x0000001f3f0c7899 */ /* 0x000fe20008011405 */
[----:B------:R-:W-:Y:S01]  /*1b20*/  IMAD R13, R0, R11, R13 ;  /* 0x0000000b000d7224 */ /* 0x000fe200078e020d */
[----:B------:R-:W-:Y:S01]  /*1b30*/  ULDC.64 UR16, c[0x0][0x400] ;  /* 0x0001000000107ab9 */ /* 0x000fe20000000a00 */
[----:B------:R-:W-:Y:S01]  /*1b40*/  IADD3.X R7, R3, UR51, RZ, P1, !PT ;  /* 0x0000003303077c10 */ /* 0x000fe20008ffe4ff */
[----:B------:R-:W-:Y:S01]  /*1b50*/  ULEA.HI UR12, UR12, UR5, URZ, 0x6 ;  /* 0x000000050c0c7291 */ /* 0x000fe2000f8f303f */
[----:B------:R-:W-:Y:S01]  /*1b60*/  IMAD R5, R11, UR18, R5 ;  /* 0x000000120b057c24 */ /* 0x000fe2000f8e0205 */
[----:B------:R-:W-:Y:S01]  /*1b70*/  UIMAD UR5, UR15, UR10, URZ ;  /* 0x0000000a0f0572a4 */ /* 0x000fe2000f8e023f */
[----:B------:R-:W-:Y:S01]  /*1b80*/  IMAD.WIDE.U32 R6, R10, UR18, R6 ;  /* 0x000000120a067c25 */ /* 0x000fe2000f8e0006 */
[----:B------:R-:W-:-:S02]  /*1b90*/  USHF.R.S32.HI UR22, URZ, 0x6, UR12 ;  /* 0x000000063f167899 */ /* 0x000fc4000801140c */
[----:B------:R-:W-:Y:S01]  /*1ba0*/  UIMAD UR15, UR56, UR11, UR5 ;  /* 0x0000000b380f72a4 */ /* 0x000fe2000f8e0205 */
[----:B------:R-:W-:Y:S01]  /*1bb0*/  IMAD.IADD R7, R7, 0x1, R5 ;  /* 0x0000000107077824 */ /* 0x000fe200078e0205 */
[----:B------:R-:W-:Y:S01]  /*1bc0*/  UIADD3 UR5, UP3, UP2, UR53, UR19, UR54 ;  /* 0x0000001335057290 */ /* 0x000fe2000fa7e036 */
[----:B------:R-:W-:Y:S01]  /*1bd0*/  IMAD.U32 R5, RZ, RZ, UR10 ;  /* 0x0000000aff057e24 */ /* 0x000fe2000f8e00ff */
[----:B------:R-:W-:Y:S01]  /*1be0*/  UISETP.LT.AND UP0, UPT, URZ, UR22, UPT ;  /* 0x000000163f00728c */ /* 0x000fe2000bf01270 */
[----:B------:R-:W-:Y:S01]  /*1bf0*/  IMAD.WIDE.U32 R6, R14, UR56, R6 ;  /* 0x000000380e067c25 */ /* 0x000fe2000f8e0006 */
[----:B------:R-:W-:Y:S02]  /*1c00*/  UIADD3.X UR9, UR52, UR9, UR48, UP3, UP2 ;  /* 0x0000000934097290 */ /* 0x000fe40009fe4430 */
[----:B------:R-:W-:Y:S01]  /*1c10*/  USEL UR22, URZ, UR22, !UP0 ;  /* 0x000000163f167287 */ /* 0x000fe2000c000000 */
[----:B------:R-:W-:Y:S01]  /*1c20*/  IMAD.WIDE.U32 R8, R5, UR56, R8 ;  /* 0x0000003805087c25 */ /* 0x000fe2000f8e0008 */
[C---:B------:R-:W-:Y:S01]  /*1c30*/  IADD3 R5, P1, R12.reuse, UR5, RZ ;  /* 0x000000050c057c10 */ /* 0x040fe2000ff3e0ff */
[----:B------:R-:W-:Y:S01]  /*1c40*/  ULDC.64 UR50, c[0x0][0x478] ;  /* 0x00011e0000327ab9 */ /* 0x000fe20000000a00 */
[----:B------:R-:W-:Y:S01]  /*1c50*/  UISETP.GT.AND UP0, UPT, UR39, UR22, UPT ;  /* 0x000000162700728c */ /* 0x000fe2000bf04270 */
[----:B------:R-:W-:Y:S01]  /*1c60*/  VIADD R7, R7, UR33 ;  /* 0x0000002107077c36 */ /* 0x000fe20008000000 */
[----:B------:R-:W-:Y:S01]  /*1c70*/  LEA.HI.X.SX32 R12, R12, UR9, 0x1, P1 ;  /* 0x000000090c0c7c11 */ /* 0x000fe200088f0eff */
[----:B------:R-:W-:Y:S01]  /*1c80*/  VIADD R9, R9, UR15 ;  /* 0x0000000f09097c36 */ /* 0x000fe20008000000 */
[----:B------:R-:W-:Y:S01]  /*1c90*/  LEA R232, P1, R5, UR16, 0x2 ;  /* 0x0000001005e87c11 */ /* 0x000fe2000f8210ff */
[----:B------:R-:W-:Y:S01]  /*1ca0*/  IMAD.WIDE.U32 R6, R0, R10, R6 ;  /* 0x0000000a00067225 */ /* 0x000fe200078e0006 */
[----:B------:R-:W-:-:S02]  /*1cb0*/  UIMAD.WIDE UR10, UR41, 0x4, UR46 ;  /* 0x00000004290a78a5 */ /* 0x000fc4000f8e022e */
[----:B------:R-:W-:Y:S01]  /*1cc0*/  LEA.HI.X R233, R5, UR17, R12, 0x2, P1 ;  /* 0x0000001105e97c11 */ /* 0x000fe200088f140c */
[----:B------:R-:W-:Y:S01]  /*1cd0*/  UIMAD.WIDE UR14, UR43, 0x4, UR50 ;  /* 0x000000042b0e78a5 */ /* 0x000fe2000f8e0232 */
[----:B------:R-:W-:Y:S01]  /*1ce0*/  PLOP3.LUT P1, PT, PT, PT, UP0, 0x80, 0x0 ;  /* 0x000000000000781c */ /* 0x000fe20003f2f008 */
[----:B------:R-:W-:Y:S01]  /*1cf0*/  ULDC.64 UR36, c[0x0][0x210] ;  /* 0x0000840000247ab9 */ /* 0x000fe20000000a00 */
[----:B------:R-:W-:Y:S01]  /*1d00*/  IMAD.IADD R7, R7, 0x1, R13 ;  /* 0x0000000107077824 */ /* 0x000fe200078e020d */
[----:B------:R-:W-:Y:S01]  /*1d10*/  LEA R240, P3, R8, UR36, 0x1 ;  /* 0x0000002408f07c11 */ /* 0x000fe2000f8608ff */
[----:B------:R-:W-:Y:S01]  /*1d20*/  UIADD3 UR5, UR39, -0x1, URZ ;  /* 0xffffffff27057890 */ /* 0x000fe2000fffe03f */
[----:B------:R-:W-:Y:S01]  /*1d30*/  LEA R238, P2, R6, UR30, 0x1 ;  /* 0x0000001e06ee7c11 */ /* 0x000fe2000f8408ff */
[----:B------:R-:W-:Y:S01]  /*1d40*/  UMOV UR17, UR10 ;  /* 0x0000000a00117c82 */ /* 0x000fe20008000000 */
[----:B------:R-:W-:Y:S01]  /*1d50*/  LEA.HI.X R241, R8, UR37, R9, 0x1, P3 ;  /* 0x0000002508f17c11 */ /* 0x000fe200098f0c09 */
[----:B------:R-:W-:Y:S01]  /*1d60*/  UMOV UR16, UR11 ;  /* 0x0000000b00107c82 */ /* 0x000fe20008000000 */
[----:B------:R-:W-:Y:S01]  /*1d70*/  LEA.HI.X R239, R6, UR31, R7, 0x1, P2 ;  /* 0x0000001f06ef7c11 */ /* 0x000fe200090f0c07 */
[----:B------:R-:W-:Y:S01]  /*1d80*/  UMOV UR19, UR14 ;  /* 0x0000000e00137c82 */ /* 0x000fe20008000000 */
[----:B------:R-:W-:-:S02]  /*1d90*/  UMOV UR18, UR15 ;  /* 0x0000000f00127c82 */ /* 0x000fc40008000000 */
        /* <DEDUP_REMOVED lines=20> */
.L_x_840:
        /* <DEDUP_REMOVED lines=19> */
.L_x_841:
[----:B------:R-:W-:Y:S01]  /*2010*/  UIMAD UR5, UR38, UR10, URZ ;  /* 0x0000000a260572a4 */ /* 0x000fe2000f8e023f */
[----:B------:R-:W-:Y:S01]  /*2020*/  IMAD.U32 R4, RZ, RZ, UR10 ;  /* 0x0000000aff047e24 */ /* 0x000fe2000f8e00ff */
[----:B------:R-:W-:Y:S01]  /*2030*/  UIMAD UR8, UR21, -0x40, UR8 ;  /* 0xffffffc0150878a4 */ /* 0x000fe2000f8e0208 */
        /* <DEDUP_REMOVED lines=30> */
.L_x_843:
[----:B------:R-:W-:Y:S05]  /*2220*/  BSYNC B0 ;  /* 0x0000000000007941 */ /* 0x000fea0003800000 */
.L_x_842:
        /* <DEDUP_REMOVED lines=16> */
.L_x_845:
[----:B------:R-:W-:Y:S05]  /*2330*/  BSYNC B0 ;  /* 0x0000000000007941 */ /* 0x000fea0003800000 */
.L_x_844:
[----:B-12---:R-:W-:Y:S01]  /*2340*/  IMAD.U32 R4, RZ, RZ, UR12 ;  /* 0x0000000cff047e24 */ /* 0x006fe2000f8e00ff */
[----:B------:R-:W-:Y:S01]  /*2350*/  UIMAD UR5, UR38, UR12, URZ ;  /* 0x0000000c260572a4 */ /* 0x000fe2000f8e023f */
[----:B------:R-:W-:Y:S01]  /*2360*/  BSSY B0, `(.L_x_846) ;  /* 0x000001b000007945 */ /* 0x000fe20003800000 */
[----:B------:R-:W-:Y:S01]  /*2370*/  USHF.R.S32.HI UR10, URZ, 0x1f, UR56 ;  /* 0x0000001f3f0a7899 */ /* 0x000fe20008011438 */
[----:B------:R-:W-:Y:S01]  /*2380*/  IMAD.WIDE.U32 R2, R4, UR20, R2 ;  /* 0x0000001404027c25 */ /* 0x000fe2000f8e0002 */
[----:B------:R-:W-:Y:S01]  /*2390*/  UIMAD UR5, UR20, UR13, UR5 ;  /* 0x0000000d140572a4 */ /* 0x000fe2000f8e0205 */
[----:B------:R-:W-:Y:S01]  /*23a0*/  ULDC.64 UR8, c[0x0][0x470] ;  /* 0x00011c0000087ab9 */ /* 0x000fe20000000a00 */
        /* <DEDUP_REMOVED lines=22> */
.L_x_847:
[----:B------:R-:W-:Y:S05]  /*2510*/  BSYNC B0 ;  /* 0x0000000000007941 */ /* 0x000fea0003800000 */
.L_x_846:
        /* <DEDUP_REMOVED lines=14> */
[----:B------:R1:W-:Y:S01]  /*2600*/  STG.E.128 desc[UR6][R2.64+0x180], RZ ;  /* 0x000180ff02007986 */ /* 0x0003e2000c101d06 */
[----:B------:R-:W-:Y:S05]  /*2610*/  BRA `(.L_x_848) ;  /* 0x0000006400fc7947 */ /* 0x000fea0003800000 */
.L_x_839:
[----:B------:R-:W2:Y:S01]  /*2620*/  LDL R9, [R1] ;  /* 0x0000000001097983 */ /* 0x000ea20000100800 */
[----:B------:R-:W-:Y:S01]  /*2630*/  PLOP3.LUT P0, PT, PT, PT, UP4, 0x80, 0x0 ;  /* 0x000000000000781c */ /* 0x000fe20003f0f048 */
[----:B------:R-:W-:Y:S01]  /*2640*/  UIMAD UR9, UR5, -0x40, UR13 ;  /* 0xffffffc0050978a4 */ /* 0x000fe2000f8e020d */
[----:B------:R-:W-:Y:S01]  /*2650*/  VIADD R8, R0, 0x20 ;  /* 0x0000002000087836 */ /* 0x000fe20000000000 */
[----:B------:R-:W-:Y:S01]  /*2660*/  ULEA.HI UR10, UR5, UR5, URZ, 0x1 ;  /* 0x00000005050a7291 */ /* 0x000fe2000f8f083f */
[----:B------:R-:W-:Y:S01]  /*2670*/  IMAD.WIDE.U32 R6, R10, 0x40, RZ ;  /* 0x000000400a067825 */ /* 0x000fe200078e00ff */
[----:B------:R-:W-:Y:S08]  /*2680*/  BSSY B0, `(.L_x_849) ;  /* 0x000003e000007945 */ /* 0x000ff00003800000 */
[----:B------:R-:W-:Y:S01]  /*2690*/  @P0 BAR.SYNC.DEFER_BLOCKING 0x0 ;  /* 0x0000000000000b1d */ /* 0x000fe20000010000 */
[----:B------:R-:W-:Y:S01]  /*26a0*/  ISETP.GE.AND P1, PT, R8, UR9, PT ;  /* 0x0000000908007c0c */ /* 0x000fe2000bf26270 */
[----:B------:R-:W-:Y:S01]  /*26b0*/  IMAD.SHL.U32 R11, R11, 0x40, RZ ;  /* 0x000000400b0b7824 */ /* 0x000fe200078e00ff */
[----:B------:R-:W-:Y:S01]  /*26c0*/  ISETP.GE.AND P2, PT, R0, UR9, PT ;  /* 0x0000000900007c0c */ /* 0x000fe2000bf46270 */
[----:B------:R-:W-:-:S04]  /*26d0*/  ULOP3.LUT UR10, UR10, 0xfffffffe, URZ, 0xc0, !UPT ;  /* 0xfffffffe0a0a7892 */ /* 0x000fc8000f8ec03f */
[----:B------:R-:W-:-:S04]  /*26e0*/  UIADD3 UR10, UR5, -UR10, URZ ;  /* 0x8000000a050a7290 */ /* 0x000fc8000fffe03f */
[----:B------:R-:W-:Y:S02]  /*26f0*/  UISETP.NE.AND UP0, UPT, UR10, 0x1, UPT ;  /* 0x000000010a00788c */ /* 0x000fe4000bf05270 */
[----:B------:R-:W-:-:S04]  /*2700*/  @!P1 IADD3 R6, P3, R238, R6, RZ ;  /* 0x00000006ee069210 */ /* 0x000fc80007f7e0ff */
[----:B------:R-:W-:Y:S02]  /*2710*/  @!P1 IADD3.X R7, R239, R7, R11, P3, !PT ;  /* 0x00000007ef079210 */ /* 0x000fe40001ffe40b */
[----:B------:R-:W-:Y:S02]  /*2720*/  PLOP3.LUT P0, PT, PT, PT, UP0, 0x80, 0x0 ;  /* 0x000000000000781c */ /* 0x000fe40003f0f008 */
        /* <DEDUP_REMOVED lines=44> */
.L_x_850:
[----:B------:R-:W-:Y:S01]  /*29f0*/  @!PT LDS RZ, [RZ] ;  /* 0x00000000fffff984 */ /* 0x000fe20000000800 */
[----:B------:R-:W-:Y:S01]  /*2a00*/  @!PT LDS RZ, [RZ] ;  /* 0x00000000fffff984 */ /* 0x000fe20000000800 */
[----:B------:R-:W-:Y:S01]  /*2a10*/  @!PT LDS RZ, [RZ] ;  /* 0x00000000fffff984 */ /* 0x000fe20000000800 */
[----:B------:R2:W-:Y:S04]  /*2a20*/  LDGSTS.E.BYPASS.LTC128B.128 [R235], desc[UR6][R240.64] ;  /* 0x00000000f0eb7fae */ /* 0x0005e8000b901d46 */
[----:B------:R2:W-:Y:S04]  /*2a30*/  LDGSTS.E.BYPASS.LTC128B.128 [R235+0x2000], desc[UR6][R240.64+0x80] ;  /* 0x02000080f0eb7fae */ /* 0x0005e8000b901d46 */
[----:B------:R2:W-:Y:S04]  /*2a40*/  LDGSTS.E.BYPASS.LTC128B.128 [R235+0x4000], desc[UR6][R240.64+0x100] ;  /* 0x04000100f0eb7fae */ /* 0x0005e8000b901d46 */
[----:B------:R2:W-:Y:S02]  /*2a50*/  LDGSTS.E.BYPASS.LTC128B.128 [R235+0x6000], desc[UR6][R240.64+0x180] ;  /* 0x06000180f0eb7fae */ /* 0x0005e4000b901d46 */
.L_x_851:
[----:B------:R-:W-:Y:S05]  /*2a60*/  BSYNC B0 ;  /* 0x0000000000007941 */ /* 0x000fea0003800000 */
.L_x_849:
        /* <DEDUP_REMOVED lines=21> */
.L_x_853:
        /* <DEDUP_REMOVED lines=10> */
.L_x_854:
[----:B------:R-:W-:Y:S05]  /*2c60*/  BSYNC B0 ;  /* 0x0000000000007941 */ /* 0x000fea0003800000 */
.L_x_852:
[----:B------:R-:W-:Y:S01]  /*2c70*/  UIMAD UR10, UR38, UR28, URZ ;  /* 0x0000001c260a72a4 */ /* 0x000fe2000f8e023f */
[----:B-1----:R-:W-:Y:S01]  /*2c80*/  IMAD.U32 R6, RZ, RZ, UR28 ;  /* 0x0000001cff067e24 */ /* 0x002fe2000f8e00ff */
[----:B------:R-:W-:Y:S01]  /*2c90*/  UIMAD UR11, UR38, UR26, URZ ;  /* 0x0000001a260b72a4 */ /* 0x000fe2000f8e023f */
[----:B------:R-:W-:Y:S01]  /*2ca0*/  IMAD.U32 R5, RZ, RZ, UR26 ;  /* 0x0000001aff057e24 */ /* 0x000fe2000f8e00ff */
[----:B------:R-:W-:Y:S01]  /*2cb0*/  UIMAD UR12, UR20, UR29, UR10 ;  /* 0x0000001d140c72a4 */ /* 0x000fe2000f8e020a */
[--C-:B------:R-:W-:Y:S01]  /*2cc0*/  IMAD.WIDE.U32 R6, R6, UR20, R2.reuse ;  /* 0x0000001406067c25 */ /* 0x100fe2000f8e0002 */
[----:B------:R-:W-:Y:S02]  /*2cd0*/  UIMAD UR10, UR21, -0x40, UR8 ;  /* 0xffffffc0150a78a4 */ /* 0x000fe4000f8e0208 */
[----:B------:R-:W-:Y:S01]  /*2ce0*/  UIMAD UR11, UR20, UR27, UR11 ;  /* 0x0000001b140b72a4 */ /* 0x000fe2000f8e020b */
[----:B------:R-:W-:Y:S01]  /*2cf0*/  IMAD.WIDE.U32 R2, R5, UR20, R2 ;  /* 0x0000001405027c25 */ /* 0x000fe2000f8e0002 */
[----:B------:R-:W-:Y:S01]  /*2d00*/  IADD3 R6, P2, R6, UR40, RZ ;  /* 0x0000002806067c10 */ /* 0x000fe2000ff5e0ff */
[----:B------:R-:W-:Y:S01]  /*2d10*/  ULDC.64 UR14, c[0x0][0x260] ;  /* 0x00009800000e7ab9 */ /* 0x000fe20000000a00 */
[----:B------:R-:W-:Y:S01]  /*2d20*/  ISETP.GE.AND P1, PT, R8, UR10, PT ;  /* 0x0000000a08007c0c */ /* 0x000fe2000bf26270 */
[----:B------:R-:W-:Y:S01]  /*2d30*/  IMAD.U32 R5, RZ, RZ, UR12 ;  /* 0x0000000cff057e24 */ /* 0x000fe2000f8e00ff */
[----:B------:R-:W-:Y:S01]  /*2d40*/  IADD3 R2, P3, R2, UR23, RZ ;  /* 0x0000001702027c10 */ /* 0x000fe2000ff7e0ff */
[----:B------:R-:W-:-:S02]  /*2d50*/  IMAD R8, R15, UR14, RZ ;  /* 0x0000000e0f087c24 */ /* 0x000fc4000f8e02ff */
[----:B------:R-:W-:Y:S01]  /*2d60*/  IMAD.SHL.U32 R248, R251, 0x4, RZ ;  /* 0x00000004fbf87824 */ /* 0x000fe200078e00ff */
[----:B------:R-:W-:Y:S01]  /*2d70*/  IADD3.X R7, R7, UR42, R5, P2, !PT ;  /* 0x0000002a07077c10 */ /* 0x000fe200097fe405 */
[----:B------:R-:W-:Y:S01]  /*2d80*/  IMAD.U32 R5, RZ, RZ, UR11 ;  /* 0x0000000bff057e24 */ /* 0x000fe2000f8e00ff */
[----:B------:R-:W-:Y:S01]  /*2d90*/  ISETP.GE.AND P2, PT, R0, UR10, PT ;  /* 0x0000000a00007c0c */ /* 0x000fe2000bf46270 */
[----:B------:R-:W-:Y:S01]  /*2da0*/  ULDC.64 UR10, c[0x0][0x268] ;  /* 0x00009a00000a7ab9 */ /* 0x000fe20000000a00 */
[----:B------:R-:W-:Y:S02]  /*2db0*/  IMAD R10, R4, UR15, R8 ;  /* 0x0000000f040a7c24 */ /* 0x000fe4000f8e0208 */
[----:B------:R-:W-:Y:S01]  /*2dc0*/  IADD3.X R3, R3, UR25, R5, P3, !PT ;  /* 0x0000001903037c10 */ /* 0x000fe20009ffe405 */
[----:B------:R-:W-:Y:S01]  /*2dd0*/  IMAD R5, R15, UR10, RZ ;  /* 0x0000000a0f057c24 */ /* 0x000fe2000f8e02ff */
[----:B------:R-:W-:Y:S01]  /*2de0*/  @!P1 IADD3 R8, P3, R0, 0x20, RZ ;  /* 0x0000002000089810 */ /* 0x000fe20007f7e0ff */
[----:B------:R-:W-:Y:S01]  /*2df0*/  IMAD.WIDE.U32 R6, R4, UR14, R6 ;  /* 0x0000000e04067c25 */ /* 0x000fe2000f8e0006 */
[----:B------:R-:W1:Y:S03]  /*2e00*/  @!P1 LDC.64 R24, c[0x0][0x218] ;  /* 0x00008600ff189b82 */ /* 0x000e660000000a00 */
[----:B------:R-:W-:-:S02]  /*2e10*/  IMAD.MOV.U32 R245, RZ, RZ, 0x7f800000 ;  /* 0x7f800000fff57424 */ /* 0x000fc400078e00ff */
[----:B------:R-:W-:Y:S01]  /*2e20*/  IMAD.MOV.U32 R246, RZ, RZ, 0x7f800000 ;  /* 0x7f800000fff67424 */ /* 0x000fe200078e00ff */
[----:B------:R1:W-:Y:S01]  /*2e30*/  @P2 STS.128 [R236+0x18000], RZ ;  /* 0x018000ffec002388 */ /* 0x0003e20000000c00 */
[C---:B------:R-:W-:Y:S01]  /*2e40*/  IMAD R9, R4.reuse, UR11, R5 ;  /* 0x0000000b04097c24 */ /* 0x040fe2000f8e0205 */
[----:B------:R-:W2:Y:S01]  /*2e50*/  @!P2 LDC.64 R20, c[0x0][0x218] ;  /* 0x00008600ff14ab82 */ /* 0x000ea20000000a00 */
[----:B------:R-:W-:Y:S01]  /*2e60*/  IMAD.WIDE.U32 R2, R4, UR10, R2 ;  /* 0x0000000a04027c25 */ /* 0x000fe2000f8e0002 */
[----:B------:R1:W-:Y:S03]  /*2e70*/  @P2 STS.128 [R236+0x1a000], RZ ;  /* 0x01a000ffec002388 */ /* 0x0003e60000000c00 */
[----:B------:R-:W-:Y:S01]  /*2e80*/  IMAD.MOV.U32 R225, RZ, RZ, 0x20 ;  /* 0x00000020ffe17424 */ /* 0x000fe200078e00ff */
[----:B------:R1:W-:Y:S01]  /*2e90*/  @P2 STS.128 [R236+0x1c000], RZ ;  /* 0x01c000ffec002388 */ /* 0x0003e20000000c00 */
[----:B------:R-:W-:Y:S01]  /*2ea0*/  VIADD R4, R251, 0x8 ;  /* 0x00000008fb047836 */ /* 0x000fe20000000000 */
[----:B------:R-:W3:Y:S01]  /*2eb0*/  @!P2 LDC.64 R22, c[0x0][0x220] ;  /* 0x00008800ff16ab82 */ /* 0x000ee20000000a00 */
[----:B------:R-:W-:Y:S01]  /*2ec0*/  IMAD.IADD R3, R3, 0x1, R9 ;  /* 0x0000000103037824 */ /* 0x000fe200078e0209 */
[----:B------:R1:W-:Y:S01]  /*2ed0*/  @P2 STS.128 [R236+0x1e000], RZ ;  /* 0x01e000ffec002388 */ /* 0x0003e20000000c00 */
[----:B------:R-:W-:Y:S01]  /*2ee0*/  IMAD.IADD R5, R7, 0x1, R10 ;  /* 0x0000000107057824 */ /* 0x000fe200078e020a */
[----:B------:R-:W-:Y:S01]  /*2ef0*/  ISETP.GE.AND P5, PT, R4, UR9, PT ;  /* 0x0000000904007c0c */ /* 0x000fe2000bfa6270 */
[----:B------:R-:W-:Y:S01]  /*2f00*/  @!P1 IMAD.X R9, RZ, RZ, R17, P3 ;  /* 0x000000ffff099224 */ /* 0x000fe200018e0611 */
[----:B------:R-:W-:Y:S01]  /*2f10*/  @!P1 IADD3 R10, P3, R0, 0x20, RZ ;  /* 0x00000020000a9810 */ /* 0x000fe20007f7e0ff */
[----:B------:R-:W-:-:S02]  /*2f20*/  @!P2 IMAD.MOV.U32 R4, RZ, RZ, R6 ;  /* 0x000000ffff04a224 */ /* 0x000fc400078e0006 */
[----:B------:R-:W-:Y:S01]  /*2f30*/  IMAD.MOV.U32 R224, RZ, RZ, 0x40 ;  /* 0x00000040ffe07424 */ /* 0x000fe200078e00ff */
[----:B------:R-:W-:Y:S01]  /*2f40*/  CS2R R190, SRZ ;  /* 0x0000000000be7805 */ /* 0x000fe2000001ff00 */
[----:B------:R-:W-:Y:S01]  /*2f50*/  @!P2 IMAD R11, R17, UR28, RZ ;  /* 0x0000001c110bac24 */ /* 0x000fe2000f8e02ff */
[----:B------:R-:W-:Y:S01]  /*2f60*/  CS2R R188, SRZ ;  /* 0x0000000000bc7805 */ /* 0x000fe2000001ff00 */
[----:B------:R-:W-:Y:S01]  /*2f70*/  @!P1 IMAD.MOV.U32 R7, RZ, RZ, R5 ;  /* 0x000000ffff079224 */ /* 0x000fe200078e0005 */
[----:B------:R-:W-:Y:S01]  /*2f80*/  CS2R R194, SRZ ;  /* 0x0000000000c27805 */ /* 0x000fe2000001ff00 */
[----:B------:R-:W-:Y:S01]  /*2f90*/  @!P1 IMAD R9, R9, UR28, RZ ;  /* 0x0000001c09099c24 */ /* 0x000fe2000f8e02ff */
[----:B------:R-:W-:Y:S01]  /*2fa0*/  CS2R R192, SRZ ;  /* 0x0000000000c07805 */ /* 0x000fe2000001ff00 */
[C---:B------:R-:W-:Y:S01]  /*2fb0*/  @!P2 IMAD R18, R0.reuse, UR29, R11 ;  /* 0x0000001d0012ac24 */ /* 0x040fe2000f8e020b */
[----:B------:R-:W-:Y:S01]  /*2fc0*/  CS2R R186, SRZ ;  /* 0x0000000000ba7805 */ /* 0x000fe2000001ff00 */
[----:B------:R-:W-:Y:S01]  /*2fd0*/  @!P2 IMAD.WIDE.U32 R12, R0, UR28, R4 ;  /* 0x0000001c000cac25 */ /* 0x000fe2000f8e0004 */
[----:B------:R-:W-:-:S02]  /*2fe0*/  CS2R R184, SRZ ;  /* 0x0000000000b87805 */ /* 0x000fc4000001ff00 */
[----:B------:R-:W-:Y:S02]  /*2ff0*/  CS2R R182, SRZ ;  /* 0x0000000000b67805 */ /* 0x000fe4000001ff00 */
[----:B------:R-:W-:Y:S01]  /*3000*/  CS2R R180, SRZ ;  /* 0x0000000000b47805 */ /* 0x000fe2000001ff00 */
[----:B------:R-:W-:Y:S01]  /*3010*/  @!P2 IMAD R16, R17, UR26, RZ ;  /* 0x0000001a1110ac24 */ /* 0x000fe2000f8e02ff */
[----:B------:R-:W-:Y:S01]  /*3020*/  CS2R R174, SRZ ;  /* 0x0000000000ae7805 */ /* 0x000fe2000001ff00 */
[----:B------:R-:W-:Y:S01]  /*3030*/  @!P1 IMAD.X R11, RZ, RZ, R17, P3 ;  /* 0x000000ffff0b9224 */ /* 0x000fe200018e0611 */
[----:B------:R-:W-:Y:S01]  /*3040*/  CS2R R172, SRZ ;  /* 0x0000000000ac7805 */ /* 0x000fe2000001ff00 */
[C---:B------:R-:W-:Y:S01]  /*3050*/  @!P1 IMAD R17, R8.reuse, UR29, R9 ;  /* 0x0000001d08119c24 */ /* 0x040fe2000f8e0209 */
[----:B------:R-:W-:Y:S01]  /*3060*/  CS2R R178, SRZ ;  /* 0x0000000000b27805 */ /* 0x000fe2000001ff00 */
[----:B------:R-:W-:Y:S01]  /*3070*/  @!P1 IMAD.WIDE.U32 R4, R8, UR28, R6 ;  /* 0x0000001c08049c25 */ /* 0x000fe2000f8e0006 */
[----:B------:R-:W-:-:S02]  /*3080*/  CS2R R176, SRZ ;  /* 0x0000000000b07805 */ /* 0x000fc4000001ff00 */
[----:B------:R-:W-:Y:S02]  /*3090*/  CS2R R170, SRZ ;  /* 0x0000000000aa7805 */ /* 0x000fe4000001ff00 */
[----:B------:R-:W-:Y:S01]  /*30a0*/  CS2R R168, SRZ ;  /* 0x0000000000a87805 */ /* 0x000fe2000001ff00 */
[--C-:B------:R-:W-:Y:S01]  /*30b0*/  @!P1 IMAD.MOV.U32 R15, RZ, RZ, R3.reuse ;  /* 0x000000ffff0f9224 */ /* 0x100fe200078e0003 */
[----:B-1----:R-:W-:Y:S01]  /*30c0*/  @!P1 LEA R6, P3, R4, R24, 0x1 ;  /* 0x0000001804069211 */ /* 0x002fe200078608ff */
[----:B------:R-:W-:Y:S01]  /*30d0*/  @!P2 IMAD.WIDE.U32 R8, R0, UR26, R2 ;  /* 0x0000001a0008ac25 */ /* 0x000fe2000f8e0002 */
[----:B------:R-:W-:Y:S02]  /*30e0*/  CS2R R166, SRZ ;  /* 0x0000000000a67805 */ /* 0x000fe4000001ff00 */
[----:B------:R-:W-:Y:S02]  /*30f0*/  CS2R R164, SRZ ;  /* 0x0000000000a47805 */ /* 0x000fe4000001ff00 */
[----:B------:R-:W-:Y:S01]  /*3100*/  CS2R R158, SRZ ;  /* 0x00000000009e7805 */ /* 0x000fe2000001ff00 */
[----:B------:R-:W-:Y:S01]  /*3110*/  @!P1 IMAD.MOV.U32 R14, RZ, RZ, R2 ;  /* 0x000000ffff0e9224 */ /* 0x000fe200078e0002 */
[----:B--2---:R-:W-:Y:S01]  /*3120*/  @!P2 LEA R2, P4, R12, R20, 0x1 ;  /* 0x000000140c02a211 */ /* 0x004fe200078808ff */
[----:B------:R-:W-:Y:S01]  /*3130*/  @!P2 IMAD.IADD R3, R13, 0x1, R18 ;  /* 0x000000010d03a824 */ /* 0x000fe200078e0212 */
[----:B------:R-:W-:Y:S01]  /*3140*/  CS2R R156, SRZ ;  /* 0x00000000009c7805 */ /* 0x000fe2000001ff00 */
[----:B------:R-:W-:Y:S01]  /*3150*/  @!P2 IMAD R19, R0, UR27, R16 ;  /* 0x0000001b0013ac24 */ /* 0x000fe2000f8e0210 */
[----:B------:R-:W-:Y:S01]  /*3160*/  CS2R R162, SRZ ;  /* 0x0000000000a27805 */ /* 0x000fe2000001ff00 */
[----:B------:R-:W-:Y:S01]  /*3170*/  @!P1 IMAD R0, R11, UR26, RZ ;  /* 0x0000001a0b009c24 */ /* 0x000fe2000f8e02ff */
[----:B------:R-:W-:Y:S01]  /*3180*/  @!P2 LEA.HI.X R3, R12, R21, R3, 0x1, P4 ;  /* 0x000000150c03a211 */ /* 0x000fe200020f0c03 */
[----:B------:R-:W-:Y:S01]  /*3190*/  @!P1 IMAD.IADD R5, R5, 0x1, R17 ;  /* 0x0000000105059824 */ /* 0x000fe200078e0211 */
[----:B------:R-:W1:Y:S01]  /*31a0*/  @!P1 LDC.64 R12, c[0x0][0x220] ;  /* 0x00008800ff0c9b82 */ /* 0x000e620000000a00 */
[----:B------:R-:W-:Y:S01]  /*31b0*/  @!P1 IMAD R16, R10, UR27, R0 ;  /* 0x0000001b0a109c24 */ /* 0x000fe2000f8e0200 */
[----:B------:R-:W-:Y:S01]  /*31c0*/  CS2R R160, SRZ ;  /* 0x0000000000a07805 */ /* 0x000fe2000001ff00 */
[----:B------:R-:W-:Y:S01]  /*31d0*/  @!P2 IMAD.IADD R0, R9, 0x1, R19 ;  /* 0x000000010900a824 */ /* 0x000fe200078e0213 */
[----:B------:R-:W-:Y:S01]  /*31e0*/  @!P1 LEA.HI.X R7, R4, R25, R5, 0x1, P3 ;  /* 0x0000001904079211 */ /* 0x000fe200018f0c05 */
[----:B------:R-:W-:Y:S01]  /*31f0*/  @!P1 IMAD.WIDE.U32 R10, R10, UR26, R14 ;  /* 0x0000001a0a0a9c25 */ /* 0x000fe2000f8e000e */
[----:B------:R-:W-:Y:S01]  /*3200*/  @!PT LDS RZ, [RZ] ;  /* 0x00000000fffff984 */ /* 0x000fe20000000800 */
[----:B------:R-:W-:Y:S01]  /*3210*/  @!PT LDS RZ, [RZ] ;  /* 0x00000000fffff984 */ /* 0x000fe20000000800 */
[----:B------:R-:W-:Y:S01]  /*3220*/  @!PT LDS RZ, [RZ] ;  /* 0x00000000fffff984 */ /* 0x000fe20000000800 */
[----:B------:R-:W-:Y:S01]  /*3230*/  @!P2 LDGSTS.E.BYPASS.LTC128B.128 [R236+0x18000], desc[UR6][R2.64] ;  /* 0x1800000002ecafae */ /* 0x000fe2000b901d46 */
[----:B---3--:R-:W-:-:S02]  /*3240*/  @!P2 LEA R4, P3, R8, R22, 0x1 ;  /* 0x000000160804a211 */ /* 0x008fc400078608ff */
[----:B------:R-:W-:Y:S02]  /*3250*/  CS2R R154, SRZ ;  /* 0x00000000009a7805 */ /* 0x000fe4000001ff00 */
[----:B------:R-:W-:Y:S01]  /*3260*/  CS2R R152, SRZ ;  /* 0x0000000000987805 */ /* 0x000fe2000001ff00 */
[----:B------:R-:W-:Y:S01]  /*3270*/  @!P2 LDGSTS.E.BYPASS.LTC128B.128 [R236+0x1a000], desc[UR6][R2.64+0x80] ;  /* 0x1a00008002ecafae */ /* 0x000fe2000b901d46 */
[----:B------:R-:W-:Y:S02]  /*3280*/  @!P2 LEA.HI.X R5, R8, R23, R0, 0x1, P3 ;  /* 0x000000170805a211 */ /* 0x000fe400018f0c00 */
[----:B------:R-:W-:Y:S02]  /*3290*/  CS2R R150, SRZ ;  /* 0x0000000000967805 */ /* 0x000fe4000001ff00 */
[----:B------:R-:W-:Y:S01]  /*32a0*/  SHF.R.S32.HI R0, RZ, 0x1f, R251 ;  /* 0x0000001fff007819 */ /* 0x000fe200000114fb */
[----:B------:R-:W-:Y:S01]  /*32b0*/  @!P2 LDGSTS.E.BYPASS.LTC128B.128 [R236+0x1c000], desc[UR6][R2.64+0x100] ;  /* 0x1c00010002ecafae */ /* 0x000fe2000b901d46 */
[----:B------:R-:W-:-:S02]  /*32c0*/  CS2R R148, SRZ ;  /* 0x0000000000947805 */ /* 0x000fc4000001ff00 */
[----:B------:R-:W-:Y:S02]  /*32d0*/  CS2R R142, SRZ ;  /* 0x00000000008e7805 */ /* 0x000fe4000001ff00 */
[----:B------:R-:W-:Y:S01]  /*32e0*/  SHF.L.U64.HI R247, R251, 0x2, R0 ;  /* 0x00000002fbf77819 */ /* 0x000fe20000010200 */
[----:B------:R2:W-:Y:S01]  /*32f0*/  @!P2 LDGSTS.E.BYPASS.LTC128B.128 [R236+0x1e000], desc[UR6][R2.64+0x180] ;  /* 0x1e00018002ecafae */ /* 0x0005e2000b901d46 */
        /* <DEDUP_REMOVED lines=28> */
[----:B------:R-:W-:Y:S01]  /*34c0*/  CS2R R58, SRZ ;  /* 0x00000000003a7805 */ /* 0x000fe2000001ff00 */
[----:B--2---:R-:W-:Y:S01]  /*34d0*/  @!P1 IMAD.IADD R3, R11, 0x1, R16 ;  /* 0x000000010b039824 */ /* 0x004fe200078e0210 */
[----:B-1----:R-:W-:Y:S01]  /*34e0*/  @!P1 LEA R2, P3, R10, R12, 0x1 ;  /* 0x0000000c0a029211 */ /* 0x002fe200078608ff */
[----:B------:R-:W-:Y:S01]  /*34f0*/  @!P1 LDGSTS.E.BYPASS.LTC128B.128 [R236+0x1d000], desc[UR6][R6.64+0x100] ;  /* 0x1d00010006ec9fae */ /* 0x000fe2000b901d46 */
[----:B------:R-:W-:-:S02]  /*3500*/  CS2R R56, SRZ ;  /* 0x0000000000387805 */ /* 0x000fc4000001ff00 */
[----:B------:R-:W-:Y:S02]  /*3510*/  CS2R R54, SRZ ;  /* 0x0000000000367805 */ /* 0x000fe4000001ff00 */
[----:B------:R-:W-:Y:S01]  /*3520*/  @!P1 LEA.HI.X R3, R10, R13, R3, 0x1, P3 ;  /* 0x0000000d0a039211 */ /* 0x000fe200018f0c03 */
[----:B------:R-:W-:Y:S01]  /*3530*/  @!P1 LDGSTS.E.BYPASS.LTC128B.128 [R236+0x1f000], desc[UR6][R6.64+0x180] ;  /* 0x1f00018006ec9fae */ /* 0x000fe2000b901d46 */
[----:B------:R-:W-:Y:S02]  /*3540*/  ISETP.GE.AND P3, PT, R251, UR9, PT ;  /* 0x00000009fb007c0c */ /* 0x000fe4000bf66270 */
        /* <DEDUP_REMOVED lines=22> */
[----:B------:R-:W-:Y:S01]  /*36b0*/  CS2R R20, SRZ ;  /* 0x0000000000147805 */ /* 0x000fe2000001ff00 */
[----:B------:R-:W-:Y:S01]  /*36c0*/  ULDC UR30, c[0x0][0x394] ;  /* 0x0000e500001e7ab9 */ /* 0x000fe20000000800 */
[----:B------:R-:W-:Y:S01]  /*36d0*/  ULDC UR25, c[0x0][0x398] ;  /* 0x0000e60000197ab9 */ /* 0x000fe20000000800 */
[----:B------:R-:W-:Y:S01]  /*36e0*/  @!P2 LDGSTS.E.BYPASS.LTC128B.128 [R236+0x22000], desc[UR6][R4.64+0x80] ;  /* 0x2200008004ecafae */ /* 0x000fe2000b901d46 */
[----:B------:R-:W-:-:S03]  /*36f0*/  ULDC UR26, c[0x0][0x2dc] ;  /* 0x0000b700001a7ab9 */ /* 0x000fc60000000800 */
[----:B------:R-:W-:Y:S04]  /*3700*/  @!P2 LDGSTS.E.BYPASS.LTC128B.128 [R236+0x24000], desc[UR6][R4.64+0x100] ;  /* 0x2400010004ecafae */ /* 0x000fe8000b901d46 */
[----:B------:R1:W-:Y:S01]  /*3710*/  @!P2 LDGSTS.E.BYPASS.LTC128B.128 [R236+0x26000], desc[UR6][R4.64+0x180] ;  /* 0x2600018004ecafae */ /* 0x0003e2000b901d46 */
[----:B------:R-:W-:-:S03]  /*3720*/  LEA.HI R0, R27, R26, RZ, 0x4 ;  /* 0x0000001a1b007211 */ /* 0x000fc600078f20ff */
[----:B------:R3:W-:Y:S01]  /*3730*/  @P1 STS.128 [R236+0x21000], RZ ;  /* 0x021000ffec001388 */ /* 0x0007e20000000c00 */
[----:B-1----:R-:W-:-:S03]  /*3740*/  IADD3 R4, P2, R248, UR17, RZ ;  /* 0x00000011f8047c10 */ /* 0x002fc6000ff5e0ff */
[----:B------:R3:W-:Y:S01]  /*3750*/  @P1 STS.128 [R236+0x23000], RZ ;  /* 0x023000ffec001388 */ /* 0x0007e20000000c00 */
[----:B------:R-:W-:-:S03]  /*3760*/  IADD3.X R5, R247, UR16, RZ, P2, !PT ;  /* 0x00000010f7057c10 */ /* 0x000fc600097fe4ff */
[----:B------:R3:W-:Y:S04]  /*3770*/  @P1 STS.128 [R236+0x25000], RZ ;  /* 0x025000ffec001388 */ /* 0x0007e80000000c00 */
[----:B------:R-:W5:Y:S04]  /*3780*/  @!P3 LDG.E R245, desc[UR6][R4.64] ;  /* 0x0000000604f5b981 */ /* 0x000f68000c1e1900 */
[----:B------:R-:W5:Y:S01]  /*3790*/  @!P5 LDG.E R246, desc[UR6][R4.64+0x20] ;  /* 0x0000200604f6d981 */ /* 0x000f62000c1e1900 */
[----:B------:R-:W-:-:S03]  /*37a0*/  LOP3.LUT R0, R0, 0xfffffff0, RZ, 0xc0, !PT ;  /* 0xfffffff000007812 */ /* 0x000fc600078ec0ff */
[----:B------:R3:W-:Y:S02]  /*37b0*/  @P1 STS.128 [R236+0x27000], RZ ;  /* 0x027000ffec001388 */ /* 0x0007e40000000c00 */
[----:B------:R-:W-:Y:S02]  /*37c0*/  IMAD.IADD R0, R26, 0x1, -R0 ;  /* 0x000000011a007824 */ /* 0x000fe400078e0a00 */
[----:B------:R-:W-:Y:S01]  /*37d0*/  @!PT LDS RZ, [RZ] ;  /* 0x00000000fffff984 */ /* 0x000fe20000000800 */
[----:B------:R-:W-:Y:S01]  /*37e0*/  @!PT LDS RZ, [RZ] ;  /* 0x00000000fffff984 */ /* 0x000fe20000000800 */
[----:B------:R-:W-:Y:S01]  /*37f0*/  @!PT LDS RZ, [RZ] ;  /* 0x00000000fffff984 */ /* 0x000fe20000000800 */
[----:B------:R-:W-:Y:S04]  /*3800*/  @!P1 LDGSTS.E.BYPASS.LTC128B.128 [R236+0x21000], desc[UR6][R2.64] ;  /* 0x2100000002ec9fae */ /* 0x000fe8000b901d46 */
[----:B------:R-:W-:Y:S04]  /*3810*/  @!P1 LDGSTS.E.BYPASS.LTC128B.128 [R236+0x23000], desc[UR6][R2.64+0x80] ;  /* 0x2300008002ec9fae */ /* 0x000fe8000b901d46 */
[----:B------:R-:W-:Y:S04]  /*3820*/  @!P1 LDGSTS.E.BYPASS.LTC128B.128 [R236+0x25000], desc[UR6][R2.64+0x100] ;  /* 0x2500010002ec9fae */ /* 0x000fe8000b901d46 */
[----:B------:R1:W-:Y:S04]  /*3830*/  @!P1 LDGSTS.E.BYPASS.LTC128B.128 [R236+0x27000], desc[UR6][R2.64+0x180] ;  /* 0x2700018002ec9fae */ /* 0x0003e8000b901d46 */
[----:B------:R-:W0:Y:S01]  /*3840*/  LDGDEPBAR ;  /* 0x00000000000079af */ /* 0x000e220000000000 */
[----:B-1----:R-:W-:-:S04]  /*3850*/  SHF.R.S32.HI R2, RZ, 0x1f, R0 ;  /* 0x0000001fff027819 */ /* 0x002fc80000011400 */
[----:B------:R-:W-:-:S04]  /*3860*/  LEA.HI R2, R2, R0, RZ, 0x3 ;  /* 0x0000000002027211 */ /* 0x000fc800078f18ff */
[----:B------:R-:W-:-:S05]  /*3870*/  LOP3.LUT R2, R2, 0xfffffff8, RZ, 0xc0, !PT ;  /* 0xfffffff802027812 */ /* 0x000fca00078ec0ff */
[----:B------:R-:W-:-:S05]  /*3880*/  IMAD.IADD R0, R0, 0x1, -R2 ;  /* 0x0000000100007824 */ /* 0x000fca00078e0a02 */
[----:B------:R-:W-:Y:S01]  /*3890*/  R2P PR, R0, 0x6 ;  /* 0x0000000600007804 */ /* 0x000fe20000000000 */
[----:B------:R-:W-:Y:S02]  /*38a0*/  VIADD R2, R230, 0x4000 ;  /* 0x00004000e6027836 */ /* 0x000fe40000000000 */
[----:B------:R-:W-:Y:S02]  /*38b0*/  VIADD R0, R231, 0x4000 ;  /* 0x00004000e7007836 */ /* 0x000fe40000000000 */
[----:B------:R-:W-:Y:S01]  /*38c0*/  SEL R225, R225, 0xffffffe0, !P1 ;  /* 0xffffffe0e1e17807 */ /* 0x000fe20004800000 */
[----:B------:R-:W-:Y:S01]  /*38d0*/  UIADD3 UR9, UR20, UR13, URZ ;  /* 0x0000000d14097290 */ /* 0x000fe2000fffe03f */
[----:B------:R-:W-:Y:S02]  /*38e0*/  SEL R224, R224, 0xffffffc0, !P2 ;  /* 0xffffffc0e0e07807 */ /* 0x000fe40005000000 */
[----:B------:R-:W-:Y:S01]  /*38f0*/  SEL R2, R2, R230, !P0 ;  /* 0x000000e602027207 */ /* 0x000fe20004000000 */
[----:B------:R-:W-:Y:S01]  /*3900*/  IMAD.IADD R227, R226, 0x1, R225 ;  /* 0x00000001e2e37824 */ /* 0x000fe200078e02e1 */
[----:B------:R-:W-:Y:S01]  /*3910*/  SEL R0, R0, R231, !P0 ;  /* 0x000000e700007207 */ /* 0x000fe20004000000 */
[----:B------:R-:W-:Y:S01]  /*3920*/  UIADD3 UR9, -UR8, 0x40, UR9 ;  /* 0x0000004008097890 */ /* 0x000fe2000fffe109 */
[----:B------:R-:W-:-:S02]  /*3930*/  CS2R R26, SRZ ;  /* 0x00000000001a7805 */ /* 0x000fc4000001ff00 */
[----:B------:R-:W-:Y:S02]  /*3940*/  CS2R R22, SRZ ;  /* 0x0000000000167805 */ /* 0x000fe4000001ff00 */
[----:B------:R-:W-:Y:S01]  /*3950*/  LEA R221, R2, UR4, 0x1 ;  /* 0x0000000402dd7c11 */ /* 0x000fe2000f8e08ff */
[----:B------:R-:W-:Y:S01]  /*3960*/  IMAD.IADD R228, R226, 0x1, R224 ;  /* 0x00000001e2e47824 */ /* 0x000fe200078e02e0 */
[----:B------:R-:W-:Y:S01]  /*3970*/  LEA R216, R0, UR4, 0x1 ;  /* 0x0000000400d87c11 */ /* 0x000fe2000f8e08ff */
[----:B------:R-:W-:Y:S01]  /*3980*/  IMAD.IADD R229, R224, 0x1, R227 ;  /* 0x00000001e0e57824 */ /* 0x000fe200078e02e3 */
[----:B------:R-:W-:Y:S01]  /*3990*/  UMOV UR15, UR30 ;  /* 0x0000001e000f7c82 */ /* 0x000fe20008000000 */
[----:B------:R-:W-:Y:S01]  /*39a0*/  UIADD3 UR23, UR9, -UR44, URZ ;  /* 0x8000002c09177290 */ /* 0x000fe2000fffe03f */
[----:B---3--:R-:W-:-:S11]  /*39b0*/  ULDC UR20, c[0x0][0x2ec] ;  /* 0x0000bb0000147ab9 */ /* 0x008fd60000000800 */
.L_x_859:
[----:B------:R-:W0:Y:S01]  /*39c0*/  LDGDEPBAR ;  /* 0x00000000000079af */ /* 0x000e220000000000 */
[C---:B------:R-:W-:Y:S01]  /*39d0*/  IMAD.IADD R3, R221.reuse, 0x1, R225 ;  /* 0x00000001dd037824 */ /* 0x040fe200078e02e1 */
[----:B------:R-:W-:Y:S01]  /*39e0*/  IADD3 R108, P0, R248, UR19, RZ ;  /* 0x00000013f86c7c10 */ /* 0x000fe2000ff1e0ff */
[--C-:B------:R-:W-:Y:S01]  /*39f0*/  IMAD.IADD R2, R221, 0x1, R224.reuse ;  /* 0x00000001dd027824 */ /* 0x100fe200078e02e0 */
[----:B------:R-:W-:Y:S01]  /*3a00*/  USHF.L.U32 UR10, UR5, 0x6, URZ ;  /* 0x00000006050a7899 */ /* 0x000fe2000800063f */
[----:B------:R-:W-:Y:S01]  /*3a10*/  IMAD.IADD R0, R3, 0x1, R224 ;  /* 0x0000000103007824 */ /* 0x000fe200078e02e0 */
[----:B------:R-:W-:Y:S01]  /*3a20*/  IADD3.X R109, R247, UR18, RZ, P0, !PT ;  /* 0x00000012f76d7c10 */ /* 0x000fe200087fe4ff */
[----:B------:R-:W-:Y:S01]  /*3a30*/  UMOV UR9, UR59 ;  /* 0x0000003b00097c82 */ /* 0x000fe20008000000 */
[----:B------:R-:W-:Y:S06]  /*3a40*/  UISETP.GE.AND UP0, UPT, UR10, UR23, UPT ;  /* 0x000000170a00728c */ /* 0x000fec000bf06270 */
[----:B------:R-:W-:Y:S01]  /*3a50*/  PLOP3.LUT P0, PT, PT, PT, UP0, 0x80, 0x0 ;  /* 0x000000000000781c */ /* 0x000fe20003f0f008 */
[----:B------:R-:W-:Y:S04]  /*3a60*/  DEPBAR.LE SB0, 0x0 ;  /* 0x000080000000791a */ /* 0x000fe80000000000 */
[----:B------:R-:W-:Y:S06]  /*3a70*/  BAR.SYNC.DEFER_BLOCKING 0x0 ;  /* 0x0000000000007b1d */ /* 0x000fec0000010000 */
[----:B------:R-:W-:Y:S04]  /*3a80*/  LDSM.16.M88.4 R16, [R221] ;  /* 0x00000000dd10783b */ /* 0x000fe80000000200 */
[----:B------:R-:W1:Y:S04]  /*3a90*/  LDSM.16.M88.4 R8, [R218+UR4+0x18000] ;  /* 0x01800004da08783b */ /* 0x000e680008000200 */
[----:B------:R-:W2:Y:S04]  /*3aa0*/  LDSM.16.M88.4 R84, [R218+UR4+0x18800] ;  /* 0x01880004da54783b */ /* 0x000ea80008000200 */
[----:B------:R-:W-:Y:S04]  /*3ab0*/  LDSM.16.M88.4 R88, [R3] ;  /* 0x000000000358783b */ /* 0x000fe80000000200 */
[----:B------:R-:W3:Y:S04]  /*3ac0*/  LDSM.16.M88.4 R92, [R217] ;  /* 0x00000000d95c783b */ /* 0x000ee80000000200 */
[----:B------:R-:W4:Y:S04]  /*3ad0*/  LDSM.16.M88.4 R96, [R217+0x800] ;  /* 0x00080000d960783b */ /* 0x000f280000000200 */
[----:B------:R-:W-:Y:S04]  /*3ae0*/  LDSM.16.M88.4 R100, [R220] ;  /* 0x00000000dc64783b */ /* 0x000fe80000000200 */
[----:B------:R-:W-:Y:S04]  /*3af0*/  LDSM.16.M88.4 R104, [R220+0x800] ;  /* 0x00080000dc68783b */ /* 0x000fe80000000200 */
[----:B-----5:R3:W5:Y:S04]  /*3b00*/  LDG.E R114, desc[UR6][R108.64] ;  /* 0x000000066c727981 */ /* 0x020768000c1e1900 */
[----:B------:R3:W5:Y:S01]  /*3b10*/  LDG.E R113, desc[UR6][R108.64+0x20] ;  /* 0x000020066c717981 */ /* 0x000762000c1e1900 */
[C---:B-1----:R-:W-:Y:S06]  /*3b20*/  HMMA.16816.F32 R4, R16.reuse, R8, RZ ;  /* 0x000000081004723c */ /* 0x042fec00000018ff */
[C---:B------:R-:W-:Y:S06]  /*3b30*/  HMMA.16816.F32 R8, R16.reuse, R10, RZ ;  /* 0x0000000a1008723c */ /* 0x040fec00000018ff */
[C---:B--2---:R-:W-:Y:S06]  /*3b40*/  HMMA.16816.F32 R12, R16.reuse, R84, RZ ;  /* 0x00000054100c723c */ /* 0x044fec00000018ff */
[----:B------:R-:W-:Y:S01]  /*3b50*/  HMMA.16816.F32 R16, R16, R86, RZ ;  /* 0x000000561010723c */ /* 0x000fe200000018ff */
[----:B------:R-:W1:Y:S05]  /*3b60*/  LDSM.16.M88.4 R84, [R2] ;  /* 0x000000000254783b */ /* 0x000e6a0000000200 */
[C---:B---3--:R-:W-:Y:S06]  /*3b70*/  HMMA.16816.F32 R4, R88.reuse, R92, R4 ;  /* 0x0000005c5804723c */ /* 0x048fec0000001804 */
        /* <DEDUP_REMOVED lines=113> */
.L_x_855:
[----:B------:R-:W-:Y:S01]  /*4290*/  UIADD3 UR12, UR8, 0x1, -UR13 ;  /* 0x00000001080c7890 */ /* 0x000fe2000fffe80d */
[----:B------:R-:W-:Y:S01]  /*42a0*/  IMAD.U32 R0, RZ, RZ, UR21 ;  /* 0x00000015ff007e24 */ /* 0x000fe2000f8e00ff */
[----:B------:R-:W-:Y:S01]  /*42b0*/  UIADD3 UR11, -UR9, UR8, -UR13 ;  /* 0x00000008090b7290 */ /* 0x000fe2000fffe90d */
[----:B------:R-:W-:Y:S01]  /*42c0*/  VIADD R84, R251, UR10 ;  /* 0x0000000afb547c36 */ /* 0x000fe20008000000 */
[----:B------:R-:W-:Y:S01]  /*42d0*/  UIADD3 UR10, UR12, UR25, URZ ;  /* 0x000000190c0a7290 */ /* 0x000fe2000fffe03f */
[----:B------:R-:W-:Y:S01]  /*42e0*/  IMAD R0, R0, 0x40, R252 ;  /* 0x0000004000007824 */ /* 0x000fe200078e02fc */
[----:B------:R-:W-:Y:S01]  /*42f0*/  UMOV UR15, UR9 ;  /* 0x00000009000f7c82 */ /* 0x000fe20008000000 */
[C---:B------:R-:W-:Y:S01]  /*4300*/  VIADD R3, R84.reuse, 0x8 ;  /* 0x0000000854037836 */ /* 0x040fe20000000000 */
[----:B------:R-:W-:Y:S01]  /*4310*/  VIADDMNMX R2, R84, UR11, RZ, !PT ;  /* 0x0000000b54027c46 */ /* 0x000fe2000f8001ff */
[C---:B------:R-:W-:Y:S02]  /*4320*/  VIADD R91, R0.reuse, 0x1 ;  /* 0x00000001005b7836 */ /* 0x040fe40000000000 */
[----:B------:R-:W-:Y:S01]  /*4330*/  IMAD.U32 R85, RZ, RZ, UR10 ;  /* 0x0000000aff557e24 */ /* 0x000fe2000f8e00ff */
[CC--:B------:R-:W-:Y:S01]  /*4340*/  ISETP.GE.AND P1, PT, R0.reuse, R2.reuse, PT ;  /* 0x000000020000720c */ /* 0x0c0fe20003f26270 */
[----:B------:R-:W-:Y:S01]  /*4350*/  IMAD.U32 R92, RZ, RZ, UR25 ;  /* 0x00000019ff5c7e24 */ /* 0x000fe2000f8e00ff */
[----:B------:R-:W-:Y:S01]  /*4360*/  ISETP.GE.AND P0, PT, R91, R2, PT ;  /* 0x000000025b00720c */ /* 0x000fe20003f06270 */
[C---:B------:R-:W-:Y:S01]  /*4370*/  VIADD R90, R0.reuse, 0x8 ;  /* 0x00000008005a7836 */ /* 0x040fe20000000000 */
[----:B------:R-:W-:Y:S01]  /*4380*/  VIADDMNMX R84, R85, R84, UR8, PT ;  /* 0x0000000855547e46 */ /* 0x000fe2000b800154 */
[C---:B------:R-:W-:Y:S01]  /*4390*/  VIADD R89, R0.reuse, 0x9 ;  /* 0x0000000900597836 */ /* 0x040fe20000000000 */
[----:B------:R-:W-:Y:S01]  /*43a0*/  IADD3 R92, R3, UR12, R92 ;  /* 0x0000000c035c7c10 */ /* 0x000fe2000fffe05c */
[C---:B------:R-:W-:Y:S01]  /*43b0*/  VIADD R88, R0.reuse, 0x10 ;  /* 0x0000001000587836 */ /* 0x040fe20000000000 */
[CC--:B------:R-:W-:Y:S01]  /*43c0*/  ISETP.GE.OR P1, PT, R0.reuse, R84.reuse, !P1 ;  /* 0x000000540000720c */ /* 0x0c0fe20004f26670 */
[C---:B------:R-:W-:Y:S01]  /*43d0*/  VIADD R87, R0.reuse, 0x11 ;  /* 0x0000001100577836 */ /* 0x040fe20000000000 */
[----:B------:R-:W-:Y:S01]  /*43e0*/  ISETP.GE.OR P0, PT, R91, R84, !P0 ;  /* 0x000000545b00720c */ /* 0x000fe20004706670 */
[C---:B------:R-:W-:Y:S01]  /*43f0*/  VIADD R86, R0.reuse, 0x18 ;  /* 0x0000001800567836 */ /* 0x040fe20000000000 */
[----:B------:R-:W-:Y:S01]  /*4400*/  VIADDMNMX R3, R3, UR11, RZ, !PT ;  /* 0x0000000b03037c46 */ /* 0x000fe2000f8001ff */
[----:B------:R-:W-:Y:S01]  /*4410*/  VIADD R85, R0, 0x19 ;  /* 0x0000001900557836 */ /* 0x000fe20000000000 */
        /* <DEDUP_REMOVED lines=45> */
.L_x_856:
        /* <DEDUP_REMOVED lines=11> */
[--C-:B------:R-:W-:Y:S01]  /*47a0*/  FFMA.FTZ R9, R9, UR20, -R2.reuse ;  /* 0x0000001409097c23 */ /* 0x100fe20008010802 */
[----:B------:R-:W-:Y:S01]  /*47b0*/  FFMA.FTZ R16, R16, UR20, -R2 ;  /* 0x0000001410107c23 */ /* 0x000fe20008010802 */
[--C-:B------:R-:W-:Y:S01]  /*47c0*/  FFMA.FTZ R6, R6, UR20, -R0.reuse ;  /* 0x0000001406067c23 */ /* 0x100fe20008010800 */
[----:B------:R-:W-:Y:S01]  /*47d0*/  FFMA.FTZ R7, R7, UR20, -R0 ;  /* 0x0000001407077c23 */ /* 0x000fe20008010800 */
[--C-:B------:R-:W-:Y:S01]  /*47e0*/  FFMA.FTZ R12, R12, UR20, -R2.reuse ;  /* 0x000000140c0c7c23 */ /* 0x100fe20008010802 */
[--C-:B------:R-:W-:Y:S01]  /*47f0*/  FFMA.FTZ R13, R13, UR20, -R2.reuse ;  /* 0x000000140d0d7c23 */ /* 0x100fe20008010802 */
[----:B------:R-:W-:Y:S01]  /*4800*/  FFMA.FTZ R2, R17, UR20, -R2 ;  /* 0x0000001411027c23 */ /* 0x000fe20008010802 */
[----:B------:R-:W-:Y:S01]  /*4810*/  MUFU.EX2 R125, R4 ;  /* 0x00000004007d7308 */ /* 0x000fe20000000800 */
[--C-:B------:R-:W-:Y:S01]  /*4820*/  FFMA.FTZ R10, R10, UR20, -R0.reuse ;  /* 0x000000140a0a7c23 */ /* 0x100fe20008010800 */
[--C-:B------:R-:W-:Y:S01]  /*4830*/  FFMA.FTZ R11, R11, UR20, -R0.reuse ;  /* 0x000000140b0b7c23 */ /* 0x100fe20008010800 */
[--C-:B------:R-:W-:Y:S01]  /*4840*/  FFMA.FTZ R18, R18, UR20, -R0.reuse ;  /* 0x0000001412127c23 */ /* 0x100fe20008010800 */
[--C-:B------:R-:W-:Y:S01]  /*4850*/  FFMA.FTZ R14, R14, UR20, -R0.reuse ;  /* 0x000000140e0e7c23 */ /* 0x100fe20008010800 */
[--C-:B------:R-:W-:Y:S01]  /*4860*/  FFMA.FTZ R15, R15, UR20, -R0.reuse ;  /* 0x000000140f0f7c23 */ /* 0x100fe20008010800 */
[----:B------:R-:W-:Y:S04]  /*4870*/  FFMA.FTZ R0, R19, UR20, -R0 ;  /* 0x0000001413007c23 */ /* 0x000fe80008010800 */
[----:B------:R-:W1:Y:S10]  /*4880*/  MUFU.EX2 R121, R5 ;  /* 0x0000000500797308 */ /* 0x000e740000000800 */
[----:B------:R-:W-:Y:S10]  /*4890*/  MUFU.EX2 R119, R6 ;  /* 0x0000000600777308 */ /* 0x000ff40000000800 */
[----:B------:R-:W2:Y:S10]  /*48a0*/  MUFU.EX2 R116, R7 ;  /* 0x0000000700747308 */ /* 0x000eb40000000800 */
[----:B------:R-:W-:Y:S10]  /*48b0*/  MUFU.EX2 R123, R8 ;  /* 0x00000008007b7308 */ /* 0x000ff40000000800 */
[----:B------:R-:W3:Y:S10]  /*48c0*/  MUFU.EX2 R120, R9 ;  /* 0x0000000900787308 */ /* 0x000ef40000000800 */
[----:B------:R3:W-:Y:S10]  /*48d0*/  MUFU.EX2 R124, R2 ;  /* 0x00000002007c7308 */ /* 0x0007f40000000800 */
[----:B------:R-:W-:Y:S10]  /*48e0*/  MUFU.EX2 R118, R10 ;  /* 0x0000000a00767308 */ /* 0x000ff40000000800 */
[----:B------:R-:W4:Y:S10]  /*48f0*/  MUFU.EX2 R115, R11 ;  /* 0x0000000b00737308 */ /* 0x000f340000000800 */
[----:B------:R4:W-:Y:S10]  /*4900*/  MUFU.EX2 R117, R0 ;  /* 0x0000000000757308 */ /* 0x0009f40000000800 */
[----:B------:R-:W-:Y:S10]  /*4910*/  MUFU.EX2 R130, R12 ;  /* 0x0000000c00827308 */ /* 0x000ff40000000800 */
[----:B------:R-:W4:Y:S10]  /*4920*/  MUFU.EX2 R129, R13 ;  /* 0x0000000d00817308 */ /* 0x000f340000000800 */
[----:B------:R-:W-:Y:S10]  /*4930*/  MUFU.EX2 R128, R14 ;  /* 0x0000000e00807308 */ /* 0x000ff40000000800 */
[----:B------:R-:W4:Y:S10]  /*4940*/  MUFU.EX2 R126, R15 ;  /* 0x0000000f007e7308 */ /* 0x000f340000000800 */
[----:B------:R-:W-:Y:S10]  /*4950*/  MUFU.EX2 R122, R18 ;  /* 0x00000012007a7308 */ /* 0x000ff40000000800 */
[----:B------:R-:W4:Y:S01]  /*4960*/  MUFU.EX2 R127, R16 ;  /* 0x00000010007f7308 */ /* 0x000f220000000800 */
[----:B-1----:R-:W-:Y:S02]  /*4970*/  F2FP.F16.F32.PACK_AB R4, R121, R125 ;  /* 0x0000007d7904723e */ /* 0x002fe400000000ff */
[----:B--2---:R-:W-:Y:S02]  /*4980*/  F2FP.F16.F32.PACK_AB R3, R116, R119 ;  /* 0x000000777403723e */ /* 0x004fe400000000ff */
[----:B---3--:R-:W-:Y:S01]  /*4990*/  F2FP.F16.F32.PACK_AB R2, R120, R123 ;  /* 0x0000007b7802723e */ /* 0x008fe200000000ff */
[----:B------:R1:W-:Y:S01]  /*49a0*/  STS [R237+0x2a000], R4 ;  /* 0x02a00004ed007388 */ /* 0x0003e20000000800 */
[----:B----4-:R-:W-:Y:S02]  /*49b0*/  F2FP.F16.F32.PACK_AB R0, R115, R118 ;  /* 0x000000767300723e */ /* 0x010fe400000000ff */
[----:B------:R-:W-:Y:S01]  /*49c0*/  F2FP.F16.F32.PACK_AB R5, R129, R130 ;  /* 0x000000828105723e */ /* 0x000fe200000000ff */
[----:B------:R2:W-:Y:S04]  /*49d0*/  STS [R237+0x2a400], R3 ;  /* 0x02a40003ed007388 */ /* 0x0005e80000000800 */
[----:B------:R3:W-:Y:S04]  /*49e0*/  STS [R244+0x2a000], R2 ;  /* 0x02a00002f4007388 */ /* 0x0007e80000000800 */
[----:B------:R4:W-:Y:S04]  /*49f0*/  STS [R244+0x2a400], R0 ;  /* 0x02a40000f4007388 */ /* 0x0009e80000000800 */
[----:B------:R-:W-:Y:S01]  /*4a00*/  STS [R242+0x2a000], R5 ;  /* 0x02a00005f2007388 */ /* 0x000fe20000000800 */
[----:B-1----:R-:W-:Y:S02]  /*4a10*/  F2FP.F16.F32.PACK_AB R4, R126, R128 ;  /* 0x000000807e04723e */ /* 0x002fe400000000ff */
[----:B--2---:R-:W-:Y:S03]  /*4a20*/  F2FP.F16.F32.PACK_AB R3, R124, R127 ;  /* 0x0000007f7c03723e */ /* 0x004fe600000000ff */
[----:B------:R-:W-:Y:S01]  /*4a30*/  STS [R242+0x2a400], R4 ;  /* 0x02a40004f2007388 */ /* 0x000fe20000000800 */
[----:B---3--:R-:W-:Y:S03]  /*4a40*/  F2FP.F16.F32.PACK_AB R2, R117, R122 ;  /* 0x0000007a7502723e */ /* 0x008fe600000000ff */
[----:B------:R1:W-:Y:S01]  /*4a50*/  STS [R243+0x2a000], R3 ;  /* 0x02a00003f3007388 */ /* 0x0003e20000000800 */
[----:B----4-:R-:W-:Y:S03]  /*4a60*/  LEA R0, R230, UR4, 0x1 ;  /* 0x00000004e6007c11 */ /* 0x010fe6000f8e08ff */
[----:B------:R2:W-:Y:S04]  /*4a70*/  STS [R243+0x2a400], R2 ;  /* 0x02a40002f3007388 */ /* 0x0005e80000000800 */
[----:B------:R-:W-:Y:S04]  /*4a80*/  LDSM.16.M88.4 R16, [R0+0x10000] ;  /* 0x010000000010783b */ /* 0x000fe80000000200 */
[----:B------:R-:W3:Y:S04]  /*4a90*/  LDSM.16.M88.4 R8, [R218+UR4+0x20000] ;  /* 0x02000004da08783b */ /* 0x000ee80008000200 */
[----:B------:R-:W4:Y:S04]  /*4aa0*/  LDSM.16.M88.4 R84, [R218+UR4+0x20800] ;  /* 0x02080004da54783b */ /* 0x000f280008000200 */
[----:B------:R-:W-:Y:S04]  /*4ab0*/  LDSM.16.M88.4 R92, [R217+0x8000] ;  /* 0x00800000d95c783b */ /* 0x000fe80000000200 */
[----:B------:R-:W-:Y:S01]  /*4ac0*/  LDSM.16.M88.4 R96, [R217+0x8800] ;  /* 0x00880000d960783b */ /* 0x000fe20000000200 */
[CC--:B-1----:R-:W-:Y:S03]  /*4ad0*/  IADD3 R3, R224.reuse, R0.reuse, RZ ;  /* 0x00000000e0037210 */ /* 0x0c2fe60007ffe0ff */
[----:B------:R-:W-:Y:S01]  /*4ae0*/  LDSM.16.M88.4 R104, [R220+0x8000] ;  /* 0x00800000dc68783b */ /* 0x000fe20000000200 */
[----:B--2---:R-:W-:Y:S03]  /*4af0*/  IADD3 R2, R225, R0, RZ ;  /* 0x00000000e1027210 */ /* 0x004fe60007ffe0ff */
[----:B------:R-:W-:Y:S01]  /*4b00*/  LDSM.16.M88.4 R100, [R3+0x10000] ;  /* 0x010000000364783b */ /* 0x000fe20000000200 */
[----:B------:R-:W-:Y:S03]  /*4b10*/  IADD3 R112, R224, R2, RZ ;  /* 0x00000002e0707210 */ /* 0x000fe60007ffe0ff */
[----:B------:R-:W1:Y:S04]  /*4b20*/  LDSM.16.M88.4 R88, [R2+0x10000] ;  /* 0x010000000258783b */ /* 0x000e680000000200 */
[----:B------:R-:W-:Y:S01]  /*4b30*/  LDSM.16.M88.4 R108, [R219+0x8000] ;  /* 0x00800000db6c783b */ /* 0x000fe20000000200 */
[C---:B---3--:R-:W-:Y:S06]  /*4b40*/  HMMA.16816.F32 R4, R16.reuse, R8, RZ ;  /* 0x000000081004723c */ /* 0x048fec00000018ff */
[C---:B------:R-:W-:Y:S06]  /*4b50*/  HMMA.16816.F32 R8, R16.reuse, R10, RZ ;  /* 0x0000000a1008723c */ /* 0x040fec00000018ff */
[C---:B----4-:R-:W-:Y:S06]  /*4b60*/  HMMA.16816.F32 R12, R16.reuse, R84, RZ ;  /* 0x00000054100c723c */ /* 0x050fec00000018ff */
[----:B------:R-:W-:Y:S01]  /*4b70*/  HMMA.16816.F32 R16, R16, R86, RZ ;  /* 0x000000561010723c */ /* 0x000fe200000018ff */
[----:B------:R-:W2:Y:S05]  /*4b80*/  LDSM.16.M88.4 R84, [R220+0x8800] ;  /* 0x00880000dc54783b */ /* 0x000eaa0000000200 */
[C---:B-1----:R-:W-:Y:S06]  /*4b90*/  HMMA.16816.F32 R4, R88.reuse, R92, R4 ;  /* 0x0000005c5804723c */ /* 0x042fec0000001804 */
[C---:B------:R-:W-:Y:S01]  /*4ba0*/  HMMA.16816.F32 R8, R88.reuse, R94, R8 ;  /* 0x0000005e5808723c */ /* 0x040fe20000001808 */
[----:B------:R-:W1:Y:S05]  /*4bb0*/  LDSM.16.M88.4 R92, [R112+0x10000] ;  /* 0x01000000705c783b */ /* 0x000e6a0000000200 */
[C---:B------:R-:W-:Y:S06]  /*4bc0*/  HMMA.16816.F32 R12, R88.reuse, R96, R12 ;  /* 0x00000060580c723c */ /* 0x040fec000000180c */
[----:B------:R-:W-:Y:S01]  /*4bd0*/  HMMA.16816.F32 R16, R88, R98, R16 ;  /* 0x000000625810723c */ /* 0x000fe20000001810 */
[----:B------:R-:W3:Y:S04]  /*4be0*/  LDSM.16.M88.4 R88, [R219+0x8800] ;  /* 0x00880000db58783b */ /* 0x000ee80000000200 */
        /* <DEDUP_REMOVED lines=83> */
[----:B------:R-:W3:Y:S05]  /*5120*/  LDSM.16.M88.4 R88, [R219+0xe800] ;  /* 0x00e80000db58783b */ /* 0x000eea0000000200 */
[C---:B----4-:R-:W-:Y:S06]  /*5130*/  HMMA.16816.F32 R4, R100.reuse, R104, R4 ;  /* 0x000000686404723c */ /* 0x050fec0000001804 */
[C---:B------:R-:W-:Y:S06]  /*5140*/  HMMA.16816.F32 R8, R100.reuse, R106, R8 ;  /* 0x0000006a6408723c */ /* 0x040fec0000001808 */
[C---:B--2---:R-:W-:Y:S06]  /*5150*/  HMMA.16816.F32 R12, R100.reuse, R84, R12 ;  /* 0x00000054640c723c */ /* 0x044fec000000180c */
[----:B------:R-:W-:Y:S06]  /*5160*/  HMMA.16816.F32 R16, R100, R86, R16 ;  /* 0x000000566410723c */ /* 0x000fec0000001810 */
[C---:B-1----:R-:W-:Y:S06]  /*5170*/  HMMA.16816.F32 R4, R92.reuse, R108, R4 ;  /* 0x0000006c5c04723c */ /* 0x042fec0000001804 */
[C---:B------:R-:W-:Y:S06]  /*5180*/  HMMA.16816.F32 R8, R92.reuse, R110, R8 ;  /* 0x0000006e5c08723c */ /* 0x040fec0000001808 */
[C---:B---3--:R-:W-:Y:S06]  /*5190*/  HMMA.16816.F32 R12, R92.reuse, R88, R12 ;  /* 0x000000585c0c723c */ /* 0x048fec000000180c */
[----:B------:R-:W-:Y:S06]  /*51a0*/  HMMA.16816.F32 R16, R92, R90, R16 ;  /* 0x0000005a5c10723c */ /* 0x000fec0000001810 */
[C---:B-----5:R-:W-:Y:S01]  /*51b0*/  FADD.FTZ R6, -R113.reuse, R6 ;  /* 0x0000000671067221 */ /* 0x060fe20000010100 */
[----:B------:R-:W-:Y:S01]  /*51c0*/  FADD.FTZ R7, -R113, R7 ;  /* 0x0000000771077221 */ /* 0x000fe20000010100 */
[C---:B------:R-:W-:Y:S03]  /*51d0*/  FADD.FTZ R4, -R114.reuse, R4 ;  /* 0x0000000472047221 */ /* 0x040fe60000010100 */
[C---:B------:R-:W-:Y:S01]  /*51e0*/  FADD.FTZ R5, -R114.reuse, R5 ;  /* 0x0000000572057221 */ /* 0x040fe20000010100 */
        /* <DEDUP_REMOVED lines=8> */
[----:B------:R-:W-:Y:S01]  /*5270*/  FMUL.FTZ R2, R120, R9 ;  /* 0x0000000978027220 */ /* 0x000fe20000410000 */
[----:B------:R-:W-:Y:S01]  /*5280*/  F2FP.F16.F32.PACK_AB R9, R7, R6 ;  /* 0x000000060709723e */ /* 0x000fe200000000ff */
[C---:B------:R-:W-:Y:S01]  /*5290*/  FADD.FTZ R11, -R113.reuse, R11 ;  /* 0x0000000b710b7221 */ /* 0x040fe20000010100 */
[C---:B------:R-:W-:Y:S01]  /*52a0*/  FADD.FTZ R12, -R114.reuse, R12 ;  /* 0x0000000c720c7221 */ /* 0x040fe20000010100 */
[C---:B------:R-:W-:Y:S01]  /*52b0*/  FADD.FTZ R13, -R114.reuse, R13 ;  /* 0x0000000d720d7221 */ /* 0x040fe20000010100 */
[C---:B------:R-:W-:Y:S01]  /*52c0*/  FADD.FTZ R14, -R113.reuse, R14 ;  /* 0x0000000e710e7221 */ /* 0x040fe20000010100 */
[C---:B------:R-:W-:Y:S01]  /*52d0*/  FADD.FTZ R15, -R113.reuse, R15 ;  /* 0x0000000f710f7221 */ /* 0x040fe20000010100 */
[----:B------:R-:W-:Y:S01]  /*52e0*/  FADD.FTZ R16, -R114, R16 ;  /* 0x0000001072107221 */ /* 0x000fe20000010100 */
[----:B------:R-:W-:Y:S01]  /*52f0*/  F2FP.F16.F32.PACK_AB R6, R2, R8 ;  /* 0x000000080206723e */ /* 0x000fe200000000ff */
[----:B------:R-:W-:Y:S01]  /*5300*/  FADD.FTZ R17, -R114, R17 ;  /* 0x0000001172117221 */ /* 0x000fe20000010100 */
[C---:B------:R-:W-:Y:S01]  /*5310*/  FADD.FTZ R18, -R113.reuse, R18 ;  /* 0x0000001271127221 */ /* 0x040fe20000010100 */
[----:B------:R-:W-:Y:S01]  /*5320*/  FADD.FTZ R19, -R113, R19 ;  /* 0x0000001371137221 */ /* 0x000fe20000010100 */
[----:B------:R-:W-:Y:S01]  /*5330*/  FMUL.FTZ R3, R118, R10 ;  /* 0x0000000a76037220 */ /* 0x000fe20000410000 */
[----:B------:R-:W-:Y:S01]  /*5340*/  F2FP.F16.F32.PACK_AB R10, R5, R4 ;  /* 0x00000004050a723e */ /* 0x000fe200000000ff */
        /* <DEDUP_REMOVED lines=11> */
[----:B------:R-:W-:Y:S02]  /*5400*/  FMUL.FTZ R7, R117, R19 ;  /* 0x0000001375077220 */ /* 0x000fe40000410000 */
[----:B------:R-:W-:Y:S03]  /*5410*/  F2FP.F16.F32.PACK_AB R8, R8, R16 ;  /* 0x000000100808723e */ /* 0x000fe600000000ff */
[----:B------:R-:W-:Y:S01]  /*5420*/  F2FP.F16.F32.PACK_AB R7, R7, R18 ;  /* 0x000000120707723e */ /* 0x000fe200000000ff */
        /* <DEDUP_REMOVED lines=8> */
[C---:B-1----:R-:W-:Y:S05]  /*54b0*/  IMAD.U32 R2, R11.reuse, -0x40, RZ ;  /* 0xffffffc00b027824 */ /* 0x042fea00078e00ff */
        /* <DEDUP_REMOVED lines=18> */
.L_x_857:
[----:B------:R-:W-:Y:S01]  /*55e0*/  STS [R237+0x28000], R10 ;  /* 0x0280000aed007388 */ /* 0x000fe20000000800 */
[----:B------:R-:W2:Y:S04]  /*55f0*/  LDC R234, c[0x0][0x270] ;  /* 0x00009c00ffea7b82 */ /* 0x000ea80000000800 */
[----:B------:R-:W-:Y:S05]  /*5600*/  STS [R237+0x28400], R9 ;  /* 0x02840009ed007388 */ /* 0x000fea0000000800 */
[----:B------:R-:W-:Y:S05]  /*5610*/  STS [R244+0x28000], R6 ;  /* 0x02800006f4007388 */ /* 0x000fea0000000800 */
[----:B------:R-:W-:Y:S05]  /*5620*/  STS [R244+0x28400], R5 ;  /* 0x02840005f4007388 */ /* 0x000fea0000000800 */
[----:B------:R-:W-:Y:S05]  /*5630*/  STS [R242+0x28000], R4 ;  /* 0x02800004f2007388 */ /* 0x000fea0000000800 */
[----:B------:R3:W-:Y:S05]  /*5640*/  STS [R242+0x28400], R0 ;  /* 0x02840000f2007388 */ /* 0x0007ea0000000800 */
[----:B------:R-:W-:Y:S01]  /*5650*/  STS [R243+0x28000], R8 ;  /* 0x02800008f3007388 */ /* 0x000fe20000000800 */
[----:B--2---:R-:W-:Y:S04]  /*5660*/  IMAD R234, R234, UR26, RZ ;  /* 0x0000001aeaea7c24 */ /* 0x004fe8000f8e02ff */
[----:B------:R-:W-:Y:S01]  /*5670*/  STS [R243+0x28400], R7 ;  /* 0x02840007f3007388 */ /* 0x000fe20000000800 */
[----:B-1----:R-:W-:Y:S01]  /*5680*/  IMAD.U32 R2, R234, -0x40, RZ ;  /* 0xffffffc0ea027824 */ /* 0x002fe200078e00ff */
[----:B------:R-:W-:Y:S04]  /*5690*/  BAR.SYNC.DEFER_BLOCKING 0x0 ;  /* 0x0000000000007b1d */ /* 0x000fe80000010000 */
[C---:B------:R-:W-:Y:S04]  /*56a0*/  LEA R232, P0, R2.reuse, R232, 0x2 ;  /* 0x000000e802e87211 */ /* 0x040fe800078010ff */
[----:B------:R-:W-:Y:S02]  /*56b0*/  LEA.HI.X.SX32 R233, R2, R233, 0x2, P0 ;  /* 0x000000e902e97211 */ /* 0x000fe400000f16ff */
[----:B---3--:R-:W-:Y:S01]  /*56c0*/  LEA R0, R231, UR4, 0x1 ;  /* 0x00000004e7007c11 */ /* 0x008fe2000f8e08ff */
        /* <DEDUP_REMOVED lines=113> */
.L_x_858:
[----:B------:R-:W-:Y:S01]  /*5de0*/  LDSM.16.M88.4 R128, [R226] ;  /* 0x00000000e280783b */ /* 0x000fe20000000200 */
[----:B-1----:R-:W-:Y:S01]  /*5df0*/  @P1 IADD3 R2, P0, R248, UR17, RZ ;  /* 0x00000011f8021c10 */ /* 0x002fe2000ff1e0ff */
[----:B------:R-:W-:Y:S02]  /*5e00*/  ULOP3.LUT UR9, UR5, 0x1, URZ, 0xc0, !UPT ;  /* 0x0000000105097892 */ /* 0x000fe4000f8ec03f */
[----:B------:R-:W1:Y:S01]  /*5e10*/  LDSM.16.MT88.4 R16, [R0+0x18000] ;  /* 0x018000000010783b */ /* 0x000e620000004200 */
[----:B------:R-:W-:Y:S01]  /*5e20*/  @P1 IADD3.X R3, R247, UR16, RZ, P0, !PT ;  /* 0x00000010f7031c10 */ /* 0x000fe200087fe4ff */
[----:B------:R-:W-:Y:S02]  /*5e30*/  UISETP.NE.U32.AND UP0, UPT, UR9, 0x1, UPT ;  /* 0x000000010900788c */ /* 0x000fe4000bf05070 */
[----:B------:R-:W2:Y:S01]  /*5e40*/  LDSM.16.M88.4 R124, [R226+0x1000] ;  /* 0x00100000e27c783b */ /* 0x000ea20000000200 */
[----:B------:R-:W-:Y:S02]  /*5e50*/  UISETP.GT.AND UP2, UPT, UR5, UR22, UPT ;  /* 0x000000160500728c */ /* 0x000fe4000bf44270 */
[----:B------:R-:W-:Y:S01]  /*5e60*/  @UP3 UIADD3 UR10, UP1, UR17, -0x100, URZ ;  /* 0xffffff00110a3890 */ /* 0x000fe2000ff3e03f */
[----:B------:R-:W3:Y:S01]  /*5e70*/  LDSM.16.MT88.4 R96, [R0+0x1a000] ;  /* 0x01a000000060783b */ /* 0x000ee20000004200 */
[----:B------:R-:W-:Y:S02]  /*5e80*/  UIADD3 UR5, UR5, -0x1, URZ ;  /* 0xffffffff05057890 */ /* 0x000fe4000fffe03f */
[----:B------:R-:W-:Y:S01]  /*5e90*/  @UP3 UIADD3.X UR9, UR16, -0x1, URZ, UP1, !UPT ;  /* 0xffffffff10093890 */ /* 0x000fe20008ffe43f */
[----:B------:R-:W4:Y:S02]  /*5ea0*/  LDSM.16.MT88.4 R112, [R0+0x1c000] ;  /* 0x01c000000070783b */ /* 0x000f240000004200 */
[----:B------:R-:W-:Y:S02]  /*5eb0*/  @UP3 UMOV UR17, UR10 ;  /* 0x0000000a00113c82 */ /* 0x000fe40008000000 */
[----:B------:R-:W4:Y:S02]  /*5ec0*/  LDSM.16.MT88.4 R196, [R0+0x1e000] ;  /* 0x01e0000000c4783b */ /* 0x000f240000004200 */
[----:B------:R-:W-:Y:S02]  /*5ed0*/  @UP3 UMOV UR16, UR9 ;  /* 0x0000000900103c82 */ /* 0x000fe40008000000 */
[----:B------:R-:W-:Y:S04]  /*5ee0*/  LDSM.16.M88.4 R200, [R227] ;  /* 0x00000000e3c8783b */ /* 0x000fe80000000200 */
[----:B------:R-:W4:Y:S04]  /*5ef0*/  LDSM.16.MT88.4 R204, [R0+0x18800] ;  /* 0x0188000000cc783b */ /* 0x000f280000004200 */
[----:B------:R-:W4:Y:S04]  /*5f00*/  LDSM.16.M88.4 R208, [R227+0x1000] ;  /* 0x00100000e3d0783b */ /* 0x000f280000000200 */
[----:B------:R-:W4:Y:S04]  /*5f10*/  LDSM.16.MT88.4 R212, [R0+0x1a800] ;  /* 0x01a8000000d4783b */ /* 0x000f280000004200 */
[----:B------:R-:W5:Y:S01]  /*5f20*/  @P1 LDG.E R245, desc[UR6][R2.64+-0x100] ;  /* 0xffff000602f51981 */ /* 0x000f62000c1e1900 */
[-C--:B-1----:R-:W-:Y:S03]  /*5f30*/  HMMA.16816.F32 R4, R128, R16.reuse, RZ ;  /* 0x000000108004723c */ /* 0x082fe600000018ff */
[----:B------:R1:W5:Y:S03]  /*5f40*/  @P1 LDG.E R246, desc[UR6][R2.64+-0xe0] ;  /* 0xffff200602f61981 */ /* 0x000366000c1e1900 */
        /* <DEDUP_REMOVED lines=25> */
[----:B------:R-:W-:Y:S05]  /*60e0*/  LDSM.16.M88.4 R212, [R228+0x1000] ;  /* 0x00100000e4d4783b */ /* 0x000fea0000000200 */
[-C--:B--2---:R-:W-:Y:S06]  /*60f0*/  HMMA.16816.F32 R100, R200, R196.reuse, R100 ;  /* 0x000000c4c864723c */ /* 0x084fec0000001864 */
[C---:B------:R-:W-:Y:S06]  /*6100*/  HMMA.16816.F32 R104, R208.reuse, R196, R104 ;  /* 0x000000c4d068723c */ /* 0x040fec0000001868 */
[-C--:B------:R-:W-:Y:S06]  /*6110*/  HMMA.16816.F32 R108, R208, R198.reuse, R108 ;  /* 0x000000c6d06c723c */ /* 0x080fec000000186c */
[C---:B------:R-:W-:Y:S01]  /*6120*/  HMMA.16816.F32 R112, R200.reuse, R198, R112 ;  /* 0x000000c6c870723c */ /* 0x040fe20000001870 */
[----:B------:R-:W-:Y:S05]  /*6130*/  LDSM.16.M88.4 R196, [R228] ;  /* 0x00000000e4c4783b */ /* 0x000fea0000000200 */
[-C--:B---3--:R-:W-:Y:S06]  /*6140*/  HMMA.16816.F32 R116, R200, R204.reuse, R116 ;  /* 0x000000ccc874723c */ /* 0x088fec0000001874 */
[C---:B------:R-:W-:Y:S06]  /*6150*/  HMMA.16816.F32 R120, R208.reuse, R204, R120 ;  /* 0x000000ccd078723c */ /* 0x040fec0000001878 */
[-C--:B------:R-:W-:Y:S01]  /*6160*/  HMMA.16816.F32 R124, R208, R206.reuse, R124 ;  /* 0x000000ced07c723c */ /* 0x080fe2000000187c */
[----:B------:R-:W2:Y:S05]  /*6170*/  LDSM.16.MT88.4 R208, [R0+0x19000] ;  /* 0x0190000000d0783b */ /* 0x000eaa0000004200 */
[----:B------:R-:W-:Y:S01]  /*6180*/  HMMA.16816.F32 R128, R200, R206, R128 ;  /* 0x000000cec880723c */ /* 0x000fe20000001880 */
[----:B------:R-:W3:Y:S04]  /*6190*/  LDSM.16.MT88.4 R200, [R0+0x1b000] ;  /* 0x01b0000000c8783b */ /* 0x000ee80000004200 */
[----:B------:R-:W4:Y:S01]  /*61a0*/  LDSM.16.MT88.4 R204, [R0+0x1d000] ;  /* 0x01d0000000cc783b */ /* 0x000f220000004200 */
[-C--:B--2---:R-:W-:Y:S06]  /*61b0*/  HMMA.16816.F32 R4, R196, R208.reuse, R4 ;  /* 0x000000d0c404723c */ /* 0x084fec0000001804 */
[C---:B------:R-:W-:Y:S06]  /*61c0*/  HMMA.16816.F32 R8, R212.reuse, R208, R8 ;  /* 0x000000d0d408723c */ /* 0x040fec0000001808 */
[-C--:B------:R-:W-:Y:S06]  /*61d0*/  HMMA.16816.F32 R12, R212, R210.reuse, R12 ;  /* 0x000000d2d40c723c */ /* 0x080fec000000180c */
[C---:B------:R-:W-:Y:S01]  /*61e0*/  HMMA.16816.F32 R16, R196.reuse, R210, R16 ;  /* 0x000000d2c410723c */ /* 0x040fe20000001810 */
[----:B------:R-:W2:Y:S05]  /*61f0*/  LDSM.16.MT88.4 R208, [R0+0x1f000] ;  /* 0x01f0000000d0783b */ /* 0x000eaa0000004200 */
        /* <DEDUP_REMOVED lines=9> */
[----:B------:R-:W3:Y:S05]  /*6290*/  LDSM.16.MT88.4 R204, [R0+0x19800] ;  /* 0x0198000000cc783b */ /* 0x000eea0000004200 */
[-C--:B--2---:R-:W-:Y:S06]  /*62a0*/  HMMA.16816.F32 R116, R196, R208.reuse, R116 ;  /* 0x000000d0c474723c */ /* 0x084fec0000001874 */
[C---:B------:R-:W-:Y:S06]  /*62b0*/  HMMA.16816.F32 R120, R212.reuse, R208, R120 ;  /* 0x000000d0d478723c */ /* 0x040fec0000001878 */
[-C--:B------:R-:W-:Y:S01]  /*62c0*/  HMMA.16816.F32 R124, R212, R210.reuse, R124 ;  /* 0x000000d2d47c723c */ /* 0x080fe2000000187c */
[----:B------:R-:W2:Y:S05]  /*62d0*/  LDSM.16.M88.4 R212, [R229+0x1000] ;  /* 0x00100000e5d4783b */ /* 0x000eaa0000000200 */
[----:B------:R-:W-:Y:S01]  /*62e0*/  HMMA.16816.F32 R128, R196, R210, R128 ;  /* 0x000000d2c480723c */ /* 0x000fe20000001880 */
[----:B------:R-:W4:Y:S04]  /*62f0*/  LDSM.16.MT88.4 R196, [R0+0x1b800] ;  /* 0x01b8000000c4783b */ /* 0x000f280000004200 */
[----:B------:R-:W-:Y:S01]  /*6300*/  LDSM.16.MT88.4 R208, [R0+0x1f800] ;  /* 0x01f8000000d0783b */ /* 0x000fe20000004200 */
[-C--:B---3--:R-:W-:Y:S06]  /*6310*/  HMMA.16816.F32 R4, R200, R204.reuse, R4 ;  /* 0x000000ccc804723c */ /* 0x088fec0000001804 */
[C---:B--2---:R-:W-:Y:S11]  /*6320*/  HMMA.16816.F32 R8, R212.reuse, R204, R8 ;  /* 0x000000ccd408723c */ /* 0x044ff60000001808 */
[----:B------:R-:W-:Y:S06]  /*6330*/  @!UPT UIADD3 URZ, URZ, URZ, URZ ;  /* 0x0000003f3f3ff290 */ /* 0x000fec000fffe03f */
[----:B------:R-:W-:Y:S01]  /*6340*/  REDG.E.ADD.F32.FTZ.RN.STRONG.GPU desc[UR6][R232.64], R4 ;  /* 0x00000004e80079a6 */ /* 0x000fe2000c10f386 */
[-C--:B------:R-:W-:Y:S06]  /*6350*/  HMMA.16816.F32 R12, R212, R206.reuse, R12 ;  /* 0x000000ced40c723c */ /* 0x080fec000000180c */
[C---:B------:R-:W-:Y:S01]  /*6360*/  HMMA.16816.F32 R16, R200.reuse, R206, R16 ;  /* 0x000000cec810723c */ /* 0x040fe20000001810 */
[----:B------:R2:W3:Y:S05]  /*6370*/  LDSM.16.MT88.4 R204, [R0+0x1d800] ;  /* 0x01d8000000cc783b */ /* 0x0004ea0000004200 */
[-C--:B----4-:R-:W-:Y:S06]  /*6380*/  HMMA.16816.F32 R84, R200, R196.reuse, R84 ;  /* 0x000000c4c854723c */ /* 0x090fec0000001854 */
[C---:B------:R-:W-:Y:S06]  /*6390*/  HMMA.16816.F32 R88, R212.reuse, R196, R88 ;  /* 0x000000c4d458723c */ /* 0x040fec0000001858 */
[-C--:B------:R-:W-:Y:S05]  /*63a0*/  HMMA.16816.F32 R92, R212, R198.reuse, R92 ;  /* 0x000000c6d45c723c */ /* 0x080fea000000185c */
[C---:B------:R-:W-:Y:S01]  /*63b0*/  IMAD.SHL.U32 R197, R234.reuse, 0x20, RZ ;  /* 0x00000020eac57824 */ /* 0x040fe200078e00ff */
[C---:B------:R-:W-:Y:S05]  /*63c0*/  HMMA.16816.F32 R96, R200.reuse, R198, R96 ;  /* 0x000000c6c860723c */ /* 0x040fea0000001860 */
[C---:B--2---:R-:W-:Y:S01]  /*63d0*/  IMAD R0, R234.reuse, 0x18, RZ ;  /* 0x00000018ea007824 */ /* 0x044fe200078e02ff */
[-C--:B---3--:R-:W-:Y:S06]  /*63e0*/  HMMA.16816.F32 R100, R200, R204.reuse, R100 ;  /* 0x000000ccc864723c */ /* 0x088fec0000001864 */
[C---:B------:R-:W-:Y:S06]  /*63f0*/  HMMA.16816.F32 R104, R212.reuse, R204, R104 ;  /* 0x000000ccd468723c */ /* 0x040fec0000001868 */
[-C--:B------:R-:W-:Y:S05]  /*6400*/  HMMA.16816.F32 R108, R212, R206.reuse, R108 ;  /* 0x000000ced46c723c */ /* 0x080fea000000186c */
[C---:B------:R-:W-:Y:S01]  /*6410*/  IMAD.SHL.U32 R205, R234.reuse, 0x8, RZ ;  /* 0x00000008eacd7824 */ /* 0x040fe200078e00ff */
[C---:B------:R-:W-:Y:S05]  /*6420*/  HMMA.16816.F32 R112, R200.reuse, R206, R112 ;  /* 0x000000cec870723c */ /* 0x040fea0000001870 */
[CC--:B-1----:R-:W-:Y:S01]  /*6430*/  LEA R2, P0, R205.reuse, R232.reuse, 0x2 ;  /* 0x000000e8cd027211 */ /* 0x0c2fe200078010ff */
[-C--:B------:R-:W-:Y:S05]  /*6440*/  HMMA.16816.F32 R116, R200, R208.reuse, R116 ;  /* 0x000000d0c874723c */ /* 0x080fea0000001874 */
[-C--:B------:R-:W-:Y:S01]  /*6450*/  LEA.HI.X.SX32 R3, R205, R233.reuse, 0x2, P0 ;  /* 0x000000e9cd037211 */ /* 0x080fe200000f16ff */
[C---:B------:R-:W-:Y:S04]  /*6460*/  HMMA.16816.F32 R120, R212.reuse, R208, R120 ;  /* 0x000000d0d478723c */ /* 0x040fe80000001878 */
[----:B------:R1:W-:Y:S01]  /*6470*/  REDG.E.ADD.F32.FTZ.RN.STRONG.GPU desc[UR6][R2.64], R5 ;  /* 0x00000005020079a6 */ /* 0x0003e2000c10f386 */
[----:B------:R-:W-:Y:S01]  /*6480*/  IMAD.SHL.U32 R204, R234, 0x10, RZ ;  /* 0x00000010eacc7824 */ /* 0x000fe200078e00ff */
[-C--:B------:R-:W-:Y:S05]  /*6490*/  HMMA.16816.F32 R124, R212, R210.reuse, R124 ;  /* 0x000000d2d47c723c */ /* 0x080fea000000187c */
[-C--:B------:R-:W-:Y:S01]  /*64a0*/  LEA R198, P1, R204, R232.reuse, 0x2 ;  /* 0x000000e8ccc67211 */ /* 0x080fe200078210ff */
[----:B------:R-:W-:Y:S05]  /*64b0*/  HMMA.16816.F32 R128, R200, R210, R128 ;  /* 0x000000d2c880723c */ /* 0x000fea0000001880 */
[-C--:B------:R-:W-:Y:S02]  /*64c0*/  LEA R4, P0, R0, R232.reuse, 0x2 ;  /* 0x000000e800047211 */ /* 0x080fe400078010ff */
[-C--:B------:R-:W-:Y:S01]  /*64d0*/  LEA.HI.X.SX32 R199, R204, R233.reuse, 0x2, P1 ;  /* 0x000000e9ccc77211 */ /* 0x080fe200008f16ff */
[----:B------:R-:W-:Y:S03]  /*64e0*/  IMAD R200, R234, 0x28, RZ ;  /* 0x00000028eac87824 */ /* 0x000fe600078e02ff */
[CC--:B------:R-:W-:Y:S01]  /*64f0*/  LEA R196, P1, R197.reuse, R232.reuse, 0x2 ;  /* 0x000000e8c5c47211 */ /* 0x0c0fe200078210ff */
[----:B------:R2:W-:Y:S03]  /*6500*/  REDG.E.ADD.F32.FTZ.RN.STRONG.GPU desc[UR6][R198.64], R6 ;  /* 0x00000006c60079a6 */ /* 0x0005e6000c10f386 */
[-C--:B------:R-:W-:Y:S02]  /*6510*/  LEA.HI.X.SX32 R197, R197, R233.reuse, 0x2, P1 ;  /* 0x000000e9c5c57211 */ /* 0x080fe400008f16ff */
[-C--:B-1----:R-:W-:Y:S01]  /*6520*/  LEA.HI.X.SX32 R5, R0, R233.reuse, 0x2, P0 ;  /* 0x000000e900057211 */ /* 0x082fe200000f16ff */
[C---:B------:R-:W-:Y:S02]  /*6530*/  IMAD R0, R234.reuse, 0x30, RZ ;  /* 0x00000030ea007824 */ /* 0x040fe400078e02ff */
[----:B------:R-:W-:Y:S02]  /*6540*/  IMAD R234, R234, 0x38, RZ ;  /* 0x00000038eaea7824 */ /* 0x000fe400078e02ff */
[----:B------:R1:W-:Y:S04]  /*6550*/  REDG.E.ADD.F32.FTZ.RN.STRONG.GPU desc[UR6][R4.64], R7 ;  /* 0x00000007040079a6 */ /* 0x0003e8000c10f386 */
[----:B------:R3:W-:Y:S01]  /*6560*/  REDG.E.ADD.F32.FTZ.RN.STRONG.GPU desc[UR6][R196.64], R8 ;  /* 0x00000008c40079a6 */ /* 0x0007e2000c10f386 */
[CC--:B--2---:R-:W-:Y:S04]  /*6570*/  LEA R6, P0, R200.reuse, R232.reuse, 0x2 ;  /* 0x000000e8c8067211 */ /* 0x0c4fe800078010ff */
[-C--:B-1----:R-:W-:Y:S02]  /*6580*/  LEA.HI.X.SX32 R7, R200, R233.reuse, 0x2, P0 ;  /* 0x000000e9c8077211 */ /* 0x082fe400000f16ff */
        /* <DEDUP_REMOVED lines=195> */
[----:B------:R-:W-:Y:S03]  /*71c0*/  PLOP3.LUT P0, PT, PT, PT, UP2, 0x80, 0x0 ;  /* 0x000000000000781c */ /* 0x000fe60003f0f028 */
[----:B------:R-:W-:Y:S01]  /*71d0*/  LDSM.16.MT88.4 R8, [R216] ;  /* 0x00000000d808783b */ /* 0x000fe20000004200 */
[C---:B-1----:R-:W-:Y:S04]  /*71e0*/  LEA R6, P1, R0.reuse, R232, 0x2 ;  /* 0x000000e800067211 */ /* 0x042fe800078210ff */
[----:B------:R-:W-:Y:S01]  /*71f0*/  LEA.HI.X.SX32 R7, R0, R233, 0x2, P1 ;  /* 0x000000e900077211 */ /* 0x000fe200008f16ff */
[C---:B------:R-:W-:Y:S01]  /*7200*/  VIADD R0, R216.reuse, 0xffff8000 ;  /* 0xffff8000d8007836 */ /* 0x040fe20000000000 */
[----:B------:R-:W-:Y:S01]  /*7210*/  PLOP3.LUT P1, PT, PT, PT, UP0, 0x80, 0x0 ;  /* 0x000000000000781c */ /* 0x000fe20003f2f008 */
[----:B------:R-:W-:Y:S02]  /*7220*/  @UP3 UIADD3 UR19, UP0, UR19, -0x100, URZ ;  /* 0xffffff0013133890 */ /* 0x000fe4000ff1e03f */
[----:B------:R-:W-:Y:S02]  /*7230*/  REDG.E.ADD.F32.FTZ.RN.STRONG.GPU desc[UR6][R6.64], R126 ;  /* 0x0000007e060079a6 */ /* 0x000fe4000c10f386 */
[----:B------:R-:W-:Y:S02]  /*7240*/  @UP3 UIADD3.X UR18, UR18, -0x1, URZ, UP0, !UPT ;  /* 0xffffffff12123890 */ /* 0x000fe400087fe43f */
[----:B------:R-:W1:Y:S04]  /*7250*/  LDSM.16.MT88.4 R4, [R222+0x28000] ;  /* 0x02800000de04783b */ /* 0x000e680000004200 */
[----:B------:R-:W-:Y:S02]  /*7260*/  REDG.E.ADD.F32.FTZ.RN.STRONG.GPU desc[UR6][R2.64], R127 ;  /* 0x0000007f020079a6 */ /* 0x000fe4000c10f386 */
[----:B------:R-:W-:Y:S01]  /*7270*/  @P1 VIADD R0, R216, 0x8000 ;  /* 0x00008000d8001836 */ /* 0x000fe20000000000 */
        /* <DEDUP_REMOVED lines=299> */
.L_x_860:
[----:B------:R-:W3:Y:S01]  /*8530*/  LDL R3, [R1] ;  /* 0x0000000001037983 */ /* 0x000ee20000100800 */
[----:B------:R-:W-:Y:S01]  /*8540*/  @UP0 UIADD3 UR9, UR24, UR32, URZ ;  /* 0x0000002018090290 */ /* 0x000fe2000fffe03f */
[----:B--2---:R-:W-:Y:S01]  /*8550*/  LOP3.LUT R2, R6, 0xfffffff8, RZ, 0xc0, !PT ;  /* 0xfffffff806027812 */ /* 0x004fe200078ec0ff */
[----:B------:R-:W-:Y:S01]  /*8560*/  @UP0 ULDC.64 UR12, c[0x0][0x458] ;  /* 0x00011600000c0ab9 */ /* 0x000fe20000000a00 */
[----:B------:R-:W-:Y:S02]  /*8570*/  USHF.L.U32 UR5, UR21, 0x6, URZ ;  /* 0x0000000615057899 */ /* 0x000fe4000800063f */
[----:B------:R-:W-:Y:S01]  /*8580*/  @UP0 UIMAD.WIDE.U32 UR14, UR9, UR12, URZ ;  /* 0x0000000c090e02a5 */ /* 0x000fe2000f8e003f */
[----:B------:R-:W-:Y:S01]  /*8590*/  IMAD.IADD R2, R0, 0x1, -R2 ;  /* 0x0000000100027824 */ /* 0x000fe200078e0a02 */
        /* <DEDUP_REMOVED lines=16> */
.L_x_861:
        /* <DEDUP_REMOVED lines=13> */
[----:B------:R-:W-:Y:S01]  /*8770*/  ULDC.64 UR16, c[0x0][0x468] ;  /* 0x00011a0000107ab9 */ /* 0x000fe20000000a00 */
[----:B------:R-:W-:Y:S01]  /*8780*/  ISETP.GE.AND P1, PT, R7, UR8, PT ;  /* 0x0000000807007c0c */ /* 0x000fe2000bf26270 */
[----:B------:R-:W-:Y:S01]  /*8790*/  BSSY B0, `(.L_x_862) ;  /* 0x0000024000007945 */ /* 0x000fe20003800000 */
[----:B------:R-:W-:Y:S01]  /*87a0*/  IMAD.U32 R6, RZ, RZ, UR15 ;  /* 0x0000000fff067e24 */ /* 0x000fe2000f8e00ff */
[----:B------:R-:W-:Y:S01]  /*87b0*/  IADD3 R2, P0, R2, UR19, RZ ;  /* 0x0000001302027c10 */ /* 0x000fe2000ff1e0ff */
[----:B------:R-:W-:Y:S01]  /*87c0*/  UIMAD UR15, UR22, UR16, URZ ;  /* 0x00000010160f72a4 */ /* 0x000fe2000f8e023f */
[----:B------:R-:W-:-:S02]  /*87d0*/  SHF.R.S32.HI R45, RZ, 0x1f, R10 ;  /* 0x0000001fff2d7819 */ /* 0x000fc4000001140a */
[----:B------:R-:W-:Y:S01]  /*87e0*/  IADD3.X R3, R3, UR20, R6, P0, !PT ;  /* 0x0000001403037c10 */ /* 0x000fe200087fe406 */
[----:B------:R-:W-:Y:S01]  /*87f0*/  IMAD.U32 R6, RZ, RZ, UR16 ;  /* 0x00000010ff067e24 */ /* 0x000fe2000f8e00ff */
[----:B------:R-:W-:Y:S01]  /*8800*/  UIMAD UR17, UR56, UR17, UR15 ;  /* 0x00000011381172a4 */ /* 0x000fe2000f8e020f */
[----:B------:R1:W2:Y:S02]  /*8810*/  LDS.128 R40, [R0+0x19000] ;  /* 0x0190000000287984 */ /* 0x0002a40000000c00 */
[----:B------:R-:W-:Y:S02]  /*8820*/  IMAD.WIDE.U32 R6, R6, UR56, R2 ;  /* 0x0000003806067c25 */ /* 0x000fe4000f8e0002 */
        /* <DEDUP_REMOVED lines=26> */
.L_x_863:
[----:B------:R-:W-:Y:S05]  /*89d0*/  BSYNC B0 ;  /* 0x0000000000007941 */ /* 0x000fea0003800000 */
.L_x_862:
        /* <DEDUP_REMOVED lines=16> */
.L_x_865:
[----:B------:R-:W-:Y:S05]  /*8ae0*/  BSYNC B0 ;  /* 0x0000000000007941 */ /* 0x000fea0003800000 */
.L_x_864:
[----:B--2---:R-:W-:Y:S01]  /*8af0*/  IMAD.U32 R2, RZ, RZ, UR12 ;  /* 0x0000000cff027e24 */ /* 0x004fe2000f8e00ff */
[----:B------:R-:W-:Y:S01]  /*8b00*/  UIMAD UR9, UR9, UR12, URZ ;  /* 0x0000000c090972a4 */ /* 0x000fe2000f8e023f */
[----:B------:R-:W2:Y:S01]  /*8b10*/  LDS.128 R24, [R0+0x20000] ;  /* 0x0200000000187984 */ /* 0x000ea20000000c00 */
[----:B------:R-:W-:Y:S01]  /*8b20*/  USHF.R.S32.HI UR10, URZ, 0x1f, UR56 ;  /* 0x0000001f3f0a7899 */ /* 0x000fe20008011438 */
[----:B------:R-:W-:Y:S01]  /*8b30*/  IMAD.WIDE.U32 R2, R2, UR5, R4 ;  /* 0x0000000502027c25 */ /* 0x000fe2000f8e0004 */
[----:B------:R-:W-:Y:S01]  /*8b40*/  UIMAD UR5, UR5, UR13, UR9 ;  /* 0x0000000d050572a4 */ /* 0x000fe2000f8e0209 */
[----:B------:R-:W2:Y:S01]  /*8b50*/  LDS.128 R20, [R0+0x22000] ;  /* 0x0220000000147984 */ /* 0x000ea20000000c00 */
[----:B------:R-:W-:Y:S01]  /*8b60*/  BSSY B0, `(.L_x_866) ;  /* 0x000001a000007945 */ /* 0x000fe20003800000 */
[----:B------:R-:W-:Y:S01]  /*8b70*/  ULDC.64 UR8, c[0x0][0x470] ;  /* 0x00011c0000087ab9 */ /* 0x000fe20000000a00 */
[----:B------:R-:W-:Y:S01]  /*8b80*/  IADD3 R2, P0, R2, UR14, RZ ;  /* 0x0000000e02027c10 */ /* 0x000fe2000ff1e0ff */
[----:B------:R-:W2:Y:S04]  /*8b90*/  LDS.128 R16, [R0+0x24000] ;  /* 0x0240000000107984 */ /* 0x000ea80000000c00 */
        /* <DEDUP_REMOVED lines=22> */
.L_x_867:
[----:B------:R-:W-:Y:S05]  /*8d00*/  BSYNC B0 ;  /* 0x0000000000007941 */ /* 0x000fea0003800000 */
.L_x_866:
        /* <DEDUP_REMOVED lines=15> */
[----:B------:R2:W-:Y:S02]  /*8e00*/  STG.E.128 desc[UR6][R2.64+0x180], R48 ;  /* 0x0001803002007986 */ /* 0x0005e4000c101d06 */
.L_x_848:
[----:B------:R-:W-:Y:S05]  /*8e10*/  BSYNC B1 ;  /* 0x0000000000017941 */ /* 0x000fea0003800000 */
.L_x_834:
        /* <DEDUP_REMOVED lines=8> */
.L_x_868:
[----:B------:R-:W-:Y:S05]  /*8ea0*/  EXIT ;  /* 0x000000000000794d */ /* 0x000fea0003800000 */
.L_x_870:
        /* <DEDUP_REMOVED lines=13> */
.L_x_2044:


//--------------------- .text._ZN5flash44flash_bwd_dq_dk_dv_loop_seqk_parallel_kernelI23Flash_bwd_kernel_traitsILi256ELi64ELi64ELi8ELi4ELi2ELi2ELb0ELb0EN7cutlass6half_tE19Flash_kernel_traitsILi256ELi64ELi64ELi8ES3_EELb0ELb0ELb1ELb1ELb0ELb0ELb0EEEvNS_16Flash_bwd_paramsE --------------------------
	.section	.text._ZN5flash44flash_bwd_dq_dk_dv_loop_seqk_parallel_kernelI23Flash_bwd_kernel_traitsILi256ELi64ELi64ELi8ELi4ELi2ELi2ELb0ELb0EN7cutlass6half_tE19Flash_kernel_traitsILi256ELi64ELi64ELi8ES3_EELb0ELb0ELb1ELb1ELb0ELb0ELb0EEEvNS_16Flash_bwd_paramsE,"ax",@progbits
	.align	128
        .global         _ZN5flash44flash_bwd_dq_dk_dv_loop_seqk_parallel_kernelI23Flash_bwd_kernel_traitsILi256ELi64ELi64ELi8ELi4ELi2ELi2ELb0ELb0EN7cutlass6half_tE19Flash_kernel_traitsILi256ELi64ELi64ELi8ES3_EELb0ELb0ELb1ELb1ELb0ELb0ELb0EEEvNS_16Flash_bwd_paramsE
        .type           _ZN5flash44flash_bwd_dq_dk_dv_loop_seqk_parallel_kernelI23Flash_bwd_kernel_traitsILi256ELi64ELi64ELi8ELi4ELi2ELi2ELb0ELb0EN7cutlass6half_tE19Flash_kernel_traitsILi256ELi64ELi64ELi8ES3_EELb0ELb0ELb1ELb1ELb0ELb0ELb0EEEvNS_16Flash_bwd_paramsE,@function
        .size           _ZN5flash44flash_bwd_dq_dk_dv_loop_seqk_parallel_kernelI23Flash_bwd_kernel_traitsILi256ELi64ELi64ELi8ELi4ELi2ELi2ELb0ELb0EN7cutlass6half_tE19Flash_kernel_traitsILi256ELi64ELi64ELi8ES3_EELb0ELb0ELb1ELb1ELb0ELb0ELb0EEEvNS_16Flash_bwd_paramsE,(.L_x_2045 - _ZN5flash44flash_bwd_dq_dk_dv_loop_seqk_parallel_kernelI23Flash_bwd_kernel_traitsILi256ELi64ELi64ELi8ELi4ELi2ELi2ELb0ELb0EN7cutlass6half_tE19Flash_kernel_traitsILi256ELi64ELi64ELi8ES3_EELb0ELb0ELb1ELb1ELb0ELb0ELb0EEEvNS_16Flash_bwd_paramsE)
        .other          _ZN5flash44flash_bwd_dq_dk_dv_loop_seqk_parallel_kernelI23Flash_bwd_kernel_traitsILi256ELi64ELi64ELi8ELi4ELi2ELi2ELb0ELb0EN7cutlass6half_tE19Flash_kernel_traitsILi256ELi64ELi64ELi8ES3_EELb0ELb0ELb1ELb1ELb0ELb0ELb0EEEvNS_16Flash_bwd_paramsE,@"STO_CUDA_ENTRY STV_DEFAULT"
_ZN5flash44flash_bwd_dq_dk_dv_loop_seqk_parallel_kernelI23Flash_bwd_kernel_traitsILi256ELi64ELi64ELi8ELi4ELi2ELi2ELb0ELb0EN7cutlass6half_tE19Flash_kernel_traitsILi256ELi64ELi64ELi8ES3_EELb0ELb0ELb1ELb1ELb0ELb0ELb0EEEvNS_16Flash_bwd_paramsE:
.text._ZN5flash44flash_bwd_dq_dk_dv_loop_seqk_parallel_kernelI23Flash_bwd_kernel_traitsILi256ELi64ELi64ELi8ELi4ELi2ELi2ELb0ELb0EN7cutlass6half_tE19Flash_kernel_traitsILi256ELi64ELi64ELi8ES3_EELb0ELb0ELb1ELb1ELb0ELb0ELb0EEEvNS_16Flash_bwd_paramsE:
        /* <DEDUP_REMOVED lines=161> */
.L_x_919:
        /* <DEDUP_REMOVED lines=23> */
[----:B-12-4-:R-:W-:Y:S01]  /*0b80*/  IMAD.U32 R4, RZ, RZ, UR10 ;  /* 0x0000000aff047e24 */ /* 0x016fe2000f8e00ff */
[----:B------:R-:W-:Y:S01]  /*0b90*/  UISETP.NE.AND UP4, UPT, UR17, URZ, UPT ;  /* 0x0000003f1100728c */ /* 0x000fe2000bf85270 */
[----:B------:R-:W-:Y:S01]  /*0ba0*/  IMAD.U32 R13, RZ, RZ, UR9 ;  /* 0x00000009ff0d7e24 */ /* 0x000fe2000f8e00ff */
[----:B------:R-:W-:Y:S01]  /*0bb0*/  UISETP.EQ.U32.AND UP2, UPT, UR12, URZ, UPT ;  /* 0x0000003f0c00728c */ /* 0x000fe2000bf42070 */
[----:B------:R-:W-:Y:S01]  /*0bc0*/  PLOP3.LUT P3, PT, PT, PT, UP0, 0x80, 0x0 ;  /* 0x000000000000781c */ /* 0x000fe20003f6f008 */
[----:B------:R-:W-:Y:S01]  /*0bd0*/  IMAD.U32 R5, RZ, RZ, UR11 ;  /* 0x0000000bff057e24 */ /* 0x000fe2000f8e00ff */
[----:B------:R-:W-:Y:S01]  /*0be0*/  UIADD3 UR10, UP1, UR16, UR12, URZ ;  /* 0x0000000c100a7290 */ /* 0x000fe2000ff3e03f */
[----:B------:R-:W2:Y:S01]  /*0bf0*/  @P0 LDG.E R2, desc[UR6][R12.64] ;  /* 0x000000060c020981 */ /* 0x000ea2000c1e1900 */
[----:B------:R-:W-:Y:S01]  /*0c00*/  UISETP.EQ.OR.EX UP2, UPT, UR13, URZ, !UP4, UP2 ;  /* 0x0000003f0d00728c */ /* 0x000fe2000e742720 */
[----:B------:R-:W-:Y:S01]  /*0c10*/  IMAD.U32 R10, RZ, RZ, UR15 ;  /* 0x0000000fff0a7e24 */ /* 0x000fe2000f8e00ff */
[----:B------:R-:W1:Y:S01]  /*0c20*/  S2UR UR43, SR_CTAID.X ;  /* 0x00000000002b79c3 */ /* 0x000e620000002500 */
[----:B------:R3:W4:Y:S01]  /*0c30*/  @P1 LDG.E R4, desc[UR6][R4.64] ;  /* 0x0000000604041981 */ /* 0x000722000c1e1900 */
[----:B------:R-:W-:Y:S01]  /*0c40*/  UIADD3.X UR5, UR5, UR13, URZ, UP1, !UPT ;  /* 0x0000000d05057290 */ /* 0x000fe20008ffe43f */
[----:B------:R-:W-:Y:S01]  /*0c50*/  IMAD.U32 R11, RZ, RZ, UR14 ;  /* 0x0000000eff0b7e24 */ /* 0x000fe2000f8e00ff */
[----:B------:R-:W-:Y:S01]  /*0c60*/  PLOP3.LUT P2, PT, PT, PT, UP2, 0x80, 0x0 ;  /* 0x000000000000781c */ /* 0x000fe20003f4f028 */
[----:B------:R-:W-:Y:S01]  /*0c70*/  IMAD.U32 R8, RZ, RZ, UR10 ;  /* 0x0000000aff087e24 */ /* 0x000fe2000f8e00ff */
[----:B------:R-:W-:Y:S01]  /*0c80*/  UMOV UR26, URZ ;  /* 0x0000003f001a7c82 */ /* 0x000fe20008000000 */
[----:B------:R-:W-:Y:S01]  /*0c90*/  @!UP3 ULDC.64 UR8, c[0x0][0x318] ;  /* 0x0000c6000008bab9 */ /* 0x000fe20000000a00 */
[----:B------:R-:W-:Y:S01]  /*0ca0*/  IMAD.U32 R9, RZ, RZ, UR5 ;  /* 0x00000005ff097e24 */ /* 0x000fe2000f8e00ff */
[----:B------:R-:W5:Y:S04]  /*0cb0*/  @P3 LDG.E R7, desc[UR6][R10.64] ;  /* 0x000000060a073981 */ /* 0x000f68000c1e1900 */
[----:B------:R-:W5:Y:S04]  /*0cc0*/  @P3 LDG.E R3, desc[UR6][R10.64+0x4] ;  /* 0x000004060a033981 */ /* 0x000f68000c1e1900 */
[----:B------:R-:W5:Y:S01]  /*0cd0*/  @!P2 LDG.E R6, desc[UR6][R8.64] ;  /* 0x000000060806a981 */ /* 0x000f62000c1e1900 */
[----:B---3--:R-:W3:Y:S01]  /*0ce0*/  S2R R5, SR_TID.X ;  /* 0x0000000000057919 */ /* 0x008ee20000002100 */
        /* <DEDUP_REMOVED lines=9> */
[----:B-1----:R-:W-:Y:S01]  /*0d80*/  USHF.L.U32 UR15, UR43, 0x6, URZ ;  /* 0x000000062b0f7899 */ /* 0x002fe2000800063f */
[----:B------:R-:W-:Y:S01]  /*0d90*/  ULDC UR9, c[0x0][0x2c8] ;  /* 0x0000b20000097ab9 */ /* 0x000fe20000000800 */
[----:B--2---:R-:W-:Y:S02]  /*0da0*/  @P0 R2UR UR11, R2 ;  /* 0x00000000020b02ca */ /* 0x004fe400000e0000 */
[----:B------:R-:W-:-:S02]  /*0db0*/  ISETP.NE.U32.AND P0, PT, RZ, UR12, PT ;  /* 0x0000000cff007c0c */ /* 0x000fc4000bf05070 */
[----:B----4-:R-:W-:Y:S02]  /*0dc0*/  @P1 R2UR UR26, R4 ;  /* 0x00000000041a12ca */ /* 0x010fe400000e0000 */
[----:B------:R-:W-:Y:S02]  /*0dd0*/  ISETP.NE.AND.EX P0, PT, RZ, UR13, PT, P0 ;  /* 0x0000000dff007c0c */ /* 0x000fe4000bf05300 */
[----:B---3--:R-:W-:Y:S02]  /*0de0*/  SHF.R.S32.HI R4, RZ, 0x1f, R5 ;  /* 0x0000001fff047819 */ /* 0x008fe40000011405 */
[----:B-----5:R-:W-:Y:S02]  /*0df0*/  @P3 R2UR UR5, R7 ;  /* 0x00000000070532ca */ /* 0x020fe400000e0000 */
[----:B------:R-:W-:-:S05]  /*0e00*/  @P3 R2UR UR12, R3 ;  /* 0x00000000030c32ca */ /* 0x000fca00000e0000 */
        /* <DEDUP_REMOVED lines=9> */
.L_x_871:
        /* <DEDUP_REMOVED lines=16> */
[----:B------:R-:W-:Y:S02]  /*0fa0*/  UIADD3 UR11, UR10, 0x3f, URZ ;  /* 0x0000003f0a0b7890 */ /* 0x000fe4000fffe03f */
[----:B------:R-:W-:Y:S02]  /*0fb0*/  UIMAD.WIDE.U32 UR20, UR50, UR12, URZ ;  /* 0x0000000c321472a5 */ /* 0x000fe4000f8e003f */
[----:B------:R-:W-:Y:S01]  /*0fc0*/  UIMAD UR12, UR57, UR12, URZ ;  /* 0x0000000c390c72a4 */ /* 0x000fe2000f8e023f */
[----:B------:R-:W-:Y:S01]  /*0fd0*/  ULDC.64 UR16, c[0x0][0x488] ;  /* 0x0001220000107ab9 */ /* 0x000fe20000000a00 */
[----:B------:R-:W-:Y:S02]  /*0fe0*/  USHF.R.S32.HI UR22, URZ, 0x1f, UR11 ;  /* 0x0000001f3f167899 */ /* 0x000fe4000801140b */
[----:B------:R-:W-:-:S02]  /*0ff0*/  UIMAD UR24, UR50, UR13, UR12 ;  /* 0x0000000d321872a4 */ /* 0x000fc4000f8e020c */
[----:B------:R-:W-:Y:S01]  /*1000*/  UIMAD.WIDE.U32 UR30, UR43, UR16, URZ ;  /* 0x000000102b1e72a5 */ /* 0x000fe2000f8e003f */
[----:B------:R-:W-:Y:S01]  /*1010*/  @!UP2 ULDC.64 UR12, c[0x0][0x418] ;  /* 0x00010600000caab9 */ /* 0x000fe20000000a00 */
[----:B------:R-:W-:Y:S02]  /*1020*/  USHF.L.U32 UR18, UR50, 0x7, URZ ;  /* 0x0000000732127899 */ /* 0x000fe4000800063f */
[----:B------:R-:W-:Y:S02]  /*1030*/  @!UP2 UIMAD UR9, UR57, UR12, URZ ;  /* 0x0000000c3909a2a4 */ /* 0x000fe4000f8e023f */
[----:B------:R-:W-:Y:S01]  /*1040*/  @!UP2 UIMAD.WIDE.U32 UR44, UR50, UR12, URZ ;  /* 0x0000000c322ca2a5 */ /* 0x000fe2000f8e003f */
[----:B-1----:R-:W-:Y:S01]  /*1050*/  IABS R11, R2 ;  /* 0x00000002000b7213 */ /* 0x002fe20000000000 */
[----:B------:R-:W-:Y:S01]  /*1060*/  @!UP2 UIMAD UR34, UR50, UR13, UR9 ;  /* 0x0000000d3222a2a4 */ /* 0x000fe2000f8e0209 */
[----:B------:R-:W-:Y:S01]  /*1070*/  ISETP.NE.AND P3, PT, R2, RZ, PT ;  /* 0x000000ff0200720c */ /* 0x000fe20003f65270 */
[----:B------:R-:W-:Y:S01]  /*1080*/  UIADD3 UR9, UR10, 0x40, UR33 ;  /* 0x000000400a097890 */ /* 0x000fe2000fffe021 */
[----:B------:R-:W1:Y:S01]  /*1090*/  I2F.RP R12, R11 ;  /* 0x0000000b000c7306 */ /* 0x000e620000209400 */
[----:B------:R-:W-:Y:S01]  /*10a0*/  ULDC UR12, c[0x0][0x394] ;  /* 0x0000e500000c7ab9 */ /* 0x000fe20000000800 */
[----:B------:R-:W-:-:S02]  /*10b0*/  ULEA.HI UR22, UR22, UR11, URZ, 0x6 ;  /* 0x0000000b16167291 */ /* 0x000fc4000f8f303f */
[----:B------:R-:W-:Y:S02]  /*10c0*/  UIADD3 UR9, UR9, UR12, -UR8 ;  /* 0x0000000c09097290 */ /* 0x000fe4000fffe808 */
[----:B------:R-:W-:Y:S02]  /*10d0*/  UIMAD UR43, UR43, UR17, UR31 ;  /* 0x000000112b2b72a4 */ /* 0x000fe4000f8e021f */
[----:B------:R-:W-:Y:S01]  /*10e0*/  UIADD3 UR9, UR9, 0x3f, URZ ;  /* 0x0000003f09097890 */ /* 0x000fe2000fffe03f */
[----:B------:R-:W-:Y:S01]  /*10f0*/  ULDC.64 UR28, c[0x0][0x240] ;  /* 0x00009000001c7ab9 */ /* 0x000fe20000000a00 */
[----:B------:R-:W-:Y:S02]  /*1100*/  ULDC UR58, c[0x0][0x2d4] ;  /* 0x0000b500003a7ab9 */ /* 0x000fe40000000800 */
[----:B------:R-:W-:Y:S02]  /*1110*/  USHF.R.S32.HI UR11, URZ, 0x1f, UR9 ;  /* 0x0000001f3f0b7899 */ /* 0x000fe40008011409 */
[----:B------:R-:W-:Y:S01]  /*1120*/  USEL UR31, UR18, URZ, UP0 ;  /* 0x0000003f121f7287 */ /* 0x000fe20008000000 */
[----:B-1----:R-:W1:Y:S01]  /*1130*/  MUFU.RCP R12, R12 ;  /* 0x0000000c000c7308 */ /* 0x002e620000001000 */
[----:B------:R-:W-:-:S02]  /*1140*/  UIMAD.WIDE.U32 UR18, UR5, UR28, URZ ;  /* 0x0000001c051272a5 */ /* 0x000fc4000f8e003f */
[----:B------:R-:W-:Y:S01]  /*1150*/  USHF.R.S32.HI UR38, URZ, 0x1f, UR58 ;  /* 0x0000001f3f267899 */ /* 0x000fe2000801143a */
[----:B------:R-:W-:Y:S01]  /*1160*/  @UP2 ULDC.64 UR14, c[0x0][0x420] ;  /* 0x00010800000e2ab9 */ /* 0x000fe20000000a00 */
[----:B------:R-:W-:Y:S02]  /*1170*/  ULEA.HI UR9, UR11, UR9, URZ, 0x6 ;  /* 0x000000090b097291 */ /* 0x000fe4000f8f303f */
[----:B------:R-:W-:Y:S02]  /*1180*/  @UP2 UIMAD.WIDE.U32 UR48, UR5, UR14, URZ ;  /* 0x0000000e053022a5 */ /* 0x000fe4000f8e003f */
[----:B------:R-:W-:Y:S02]  /*1190*/  USEL UR41, UR20, UR18, !UP2 ;  /* 0x0000001214297287 */ /* 0x000fe4000d000000 */
[----:B------:R-:W-:Y:S02]  /*11a0*/  USHF.L.U64.HI UR14, UR50, 0x7, UR57 ;  /* 0x00000007320e7899 */ /* 0x000fe40008010239 */
[----:B------:R-:W-:-:S02]  /*11b0*/  UIMAD UR20, UR38, UR50, URZ ;  /* 0x00000032261472a4 */ /* 0x000fc4000f8e023f */
[----:B------:R-:W-:Y:S01]  /*11c0*/  USHF.R.S32.HI UR11, URZ, 0x6, UR22 ;  /* 0x000000063f0b7899 */ /* 0x000fe20008011416 */
[----:B-1----:R-:W-:Y:S01]  /*11d0*/  VIADD R12, R12, 0xffffffe ;  /* 0x0ffffffe0c0c7836 */ /* 0x002fe20000000000 */
[----:B------:R-:W-:Y:S01]  /*11e0*/  USHF.R.S32.HI UR9, URZ, 0x6, UR9 ;  /* 0x000000063f097899 */ /* 0x000fe20008011409 */
[----:B------:R-:W-:Y:S02]  /*11f0*/  ULDC UR37, c[0x0][0x2dc] ;  /* 0x0000b70000257ab9 */ /* 0x000fe40000000800 */
[----:B------:R-:W1:Y:S01]  /*1200*/  F2I.FTZ.U32.TRUNC.NTZ R13, R12 ;  /* 0x0000000c000d7305 */ /* 0x000e62000021f000 */
[----:B------:R-:W-:Y:S01]  /*1210*/  ULDC UR52, c[0x0][0x270] ;  /* 0x00009c0000347ab9 */ /* 0x000fe20000000800 */
[----:B------:R-:W-:Y:S02]  /*1220*/  UIMAD.WIDE.U32 UR16, UR50, UR58, URZ ;  /* 0x0000003a321072a5 */ /* 0x000fe4000f8e003f */
[----:B------:R-:W-:Y:S02]  /*1230*/  UIMAD.WIDE UR12, UR37, UR52, URZ ;  /* 0x00000034250c72a5 */ /* 0x000fe4000f8e023f */
[----:B------:R-:W-:-:S02]  /*1240*/  USEL UR32, UR14, URZ, UP0 ;  /* 0x0000003f0e207287 */ /* 0x000fc40008000000 */
[----:B------:R-:W-:Y:S02]  /*1250*/  UIMAD UR20, UR57, UR58, UR20 ;  /* 0x0000003a391472a4 */ /* 0x000fe4000f8e0214 */
[----:B------:R-:W-:Y:S02]  /*1260*/  UISETP.LT.AND UP0, UPT, UR11, UR9, UPT ;  /* 0x000000090b00728c */ /* 0x000fe4000bf01270 */
[----:B------:R-:W-:Y:S02]  /*1270*/  UIMAD UR27, UR5, UR29, URZ ;  /* 0x0000001d051b72a4 */ /* 0x000fe4000f8e023f */
[----:B------:R-:W-:Y:S01]  /*1280*/  @UP2 UIMAD UR42, UR5, UR15, UR49 ;  /* 0x0000000f052a22a4 */ /* 0x000fe2000f8e0231 */
[--C-:B-1----:R-:W-:Y:S01]  /*1290*/  IMAD.MOV R3, RZ, RZ, -R13.reuse ;  /* 0x000000ffff037224 */ /* 0x102fe200078e0a0d */
[----:B------:R-:W-:Y:S01]  /*12a0*/  UIMAD UR22, UR13, UR16, URZ ;  /* 0x000000100d1672a4 */ /* 0x000fe2000f8e023f */
[----:B------:R-:W-:Y:S01]  /*12b0*/  IMAD.MOV.U32 R12, RZ, RZ, RZ ;  /* 0x000000ffff0c7224 */ /* 0x000fe200078e00ff */
[----:B------:R-:W-:Y:S01]  /*12c0*/  UIADD3 UR20, UR17, UR20, URZ ;  /* 0x0000001411147290 */ /* 0x000fe2000fffe03f */
[----:B------:R-:W-:Y:S01]  /*12d0*/  IMAD R8, R3, R11, RZ ;  /* 0x0000000b03087224 */ /* 0x000fe200078e02ff */
[----:B------:R-:W-:Y:S01]  /*12e0*/  IABS R3, UR56 ;  /* 0x0000003800037c13 */ /* 0x000fe20008000000 */
[----:B------:R-:W-:Y:S01]  /*12f0*/  ULDC.U8 UR15, c[0x0][0x3d8] ;  /* 0x0000f600000f7ab9 */ /* 0x000fe20000000000 */
[----:B------:R-:W-:Y:S01]  /*1300*/  UIMAD UR51, UR56, UR37, URZ ;  /* 0x00000025383372a4 */ /* 0x000fe2000f8e023f */
[----:B------:R-:W-:Y:S01]  /*1310*/  IMAD.HI.U32 R8, R13, R8, R12 ;  /* 0x000000080d087227 */ /* 0x000fe200078e000c */
[----:B------:R-:W-:-:S02]  /*1320*/  USEL UR46, UR11, UR9, UP0 ;  /* 0x000000090b2e7287 */ /* 0x000fc40008000000 */
[----:B------:R-:W-:Y:S02]  /*1330*/  UIADD3 UR37, UR21, UR24, URZ ;  /* 0x0000001815257290 */ /* 0x000fe4000fffe03f */
[----:B------:R-:W-:Y:S01]  /*1340*/  UISETP.NE.AND UP3, UPT, UR15, URZ, UPT ;  /* 0x0000003f0f00728c */ /* 0x000fe2000bf65270 */
[----:B------:R-:W-:Y:S01]  /*1350*/  IMAD.HI.U32 R12, R8, R3, RZ ;  /* 0x00000003080c7227 */ /* 0x000fe200078e00ff */
[----:B------:R-:W-:Y:S02]  /*1360*/  @UP2 UIADD3 UR37, UR19, UR27, URZ ;  /* 0x0000001b13252290 */ /* 0x000fe4000fffe03f */
[----:B------:R-:W-:Y:S02]  /*1370*/  UIMAD.WIDE.U32 UR18, UR12, UR16, URZ ;  /* 0x000000100c1272a5 */ /* 0x000fe4000f8e003f */
[----:B------:R-:W-:Y:S01]  /*1380*/  IADD3 R8, -R12, RZ, RZ ;  /* 0x000000ff0c087210 */ /* 0x000fe20007ffe1ff */
[----:B------:R-:W-:Y:S02]  /*1390*/  UIMAD UR9, UR12, UR20, UR22 ;  /* 0x000000140c0972a4 */ /* 0x000fe4000f8e0216 */
[----:B------:R-:W-:-:S02]  /*13a0*/  ULEA UR11, UR46, 0xffffffc0, 0x6 ;  /* 0xffffffc02e0b7891 */ /* 0x000fc4000f8e303f */
[C---:B------:R-:W-:Y:S01]  /*13b0*/  IMAD R8, R11.reuse, R8, R3 ;  /* 0x000000080b087224 */ /* 0x040fe200078e0203 */
[----:B------:R-:W-:Y:S01]  /*13c0*/  UISETP.NE.AND UP1, UPT, UR40, -0x1, UPT ;  /* 0xffffffff2800788c */ /* 0x000fe2000bf25270 */
[----:B------:R-:W-:Y:S01]  /*13d0*/  LOP3.LUT R3, R2, UR56, RZ, 0x3c, !PT ;  /* 0x0000003802037c12 */ /* 0x000fe2000f8e3cff */
[----:B------:R-:W-:Y:S02]  /*13e0*/  UIADD3 UR22, UR19, UR9, URZ ;  /* 0x0000000913167290 */ /* 0x000fe4000fffe03f */
[----:B------:R-:W-:Y:S01]  /*13f0*/  ISETP.GT.U32.AND P1, PT, R11, R8, PT ;  /* 0x000000080b00720c */ /* 0x000fe20003f24070 */
[----:B------:R-:W-:Y:S01]  /*1400*/  UIMAD.WIDE.U32 UR16, UR12, UR5, URZ ;  /* 0x000000050c1072a5 */ /* 0x000fe2000f8e003f */
[----:B------:R-:W-:Y:S01]  /*1410*/  ISETP.GE.AND P2, PT, R3, RZ, PT ;  /* 0x000000ff0300720c */ /* 0x000fe20003f46270 */
[----:B------:R-:W-:Y:S02]  /*1420*/  UIADD3 UR9, UP0, UR11, UR31, URZ ;  /* 0x0000001f0b097290 */ /* 0x000fe4000ff1e03f */
[----:B------:R-:W-:-:S02]  /*1430*/  USHF.R.S32.HI UR20, URZ, 0x1f, UR11 ;  /* 0x0000001f3f147899 */ /* 0x000fc4000801140b */
[----:B------:R-:W-:Y:S01]  /*1440*/  UIMAD UR21, UR13, UR5, URZ ;  /* 0x000000050d1572a4 */ /* 0x000fe2000f8e023f */
[----:B------:R-:W-:Y:S01]  /*1450*/  ULDC UR27, c[0x0][0x2c4] ;  /* 0x0000b100001b7ab9 */ /* 0x000fe20000000800 */
[----:B------:R-:W-:Y:S02]  /*1460*/  USEL UR55, UR18, UR16, !UP2 ;  /* 0x0000001012377287 */ /* 0x000fe4000d000000 */
[----:B------:R-:W-:Y:S02]  /*1470*/  UIMAD UR13, UR13, UR9, URZ ;  /* 0x000000090d0d72a4 */ /* 0x000fe4000f8e023f */
[----:B------:R-:W-:Y:S01]  /*1480*/  @!P1 IMAD.IADD R8, R8, 0x1, -R11 ;  /* 0x0000000108089824 */ /* 0x000fe200078e0a0b */
[----:B------:R-:W-:Y:S01]  /*1490*/  UIMAD.WIDE.U32 UR38, UR12, UR9, URZ ;  /* 0x000000090c2672a5 */ /* 0x000fe2000f8e003f */
[----:B------:R-:W-:Y:S01]  /*14a0*/  @!P1 VIADD R12, R12, 0x1 ;  /* 0x000000010c0c9836 */ /* 0x000fe20000000000 */
[----:B------:R-:W-:Y:S01]  /*14b0*/  UIADD3.X UR16, UR20, UR32, URZ, UP0, !UPT ;  /* 0x0000002014107290 */ /* 0x000fe200087fe43f */
[----:B------:R-:W-:Y:S01]  /*14c0*/  PLOP3.LUT P1, PT, PT, PT, UP1, 0x80, 0x0 ;  /* 0x000000000000781c */ /* 0x000fe20003f2f018 */
[----:B------:R-:W-:Y:S01]  /*14d0*/  @UP3 UIMAD UR9, UR50, UR27, URZ ;  /* 0x0000001b320932a4 */ /* 0x000fe2000f8e023f */
[----:B------:R-:W-:Y:S01]  /*14e0*/  ISETP.GE.U32.AND P0, PT, R8, R11, PT ;  /* 0x0000000b0800720c */ /* 0x000fe20003f06070 */
[----:B------:R-:W-:Y:S01]  /*14f0*/  ULDC.U8 UR25, c[0x0][0x480] ;  /* 0x0001200000197ab9 */ /* 0x000fe20000000000 */
[----:B------:R-:W-:-:S02]  /*1500*/  @UP1 UIADD3 UR35, UR26, UR40, URZ ;  /* 0x000000281a231290 */ /* 0x000fc4000fffe03f */
[----:B------:R-:W-:Y:S02]  /*1510*/  @UP1 UIADD3 UR36, UR26, UR40, URZ ;  /* 0x000000281a241290 */ /* 0x000fe4000fffe03f */
[----:B------:R-:W-:Y:S02]  /*1520*/  UISETP.NE.AND UP4, UPT, UR25, URZ, UPT ;  /* 0x0000003f1900728c */ /* 0x000fe4000bf85270 */
[----:B------:R-:W-:Y:S01]  /*1530*/  UIMAD UR13, UR12, UR16, UR13 ;  /* 0x000000100c0d72a4 */ /* 0x000fe2000f8e020d */
[----:B------:R-:W-:Y:S01]  /*1540*/  @UP1 ULDC.64 UR14, c[0x0][0x248] ;  /* 0x00009200000e1ab9 */ /* 0x000fe20000000a00 */
[----:B------:R-:W-:Y:S01]  /*1550*/  @UP1 ULDC.64 UR24, c[0x0][0x250] ;  /* 0x0000940000181ab9 */ /* 0x000fe20000000a00 */
[----:B------:R-:W-:Y:S02]  /*1560*/  @UP3 USEL UR12, UR9, UR5, !UP2 ;  /* 0x00000005090c3287 */ /* 0x000fe4000d000000 */
[----:B------:R-:W-:Y:S01]  /*1570*/  @P0 IADD3 R12, R12, 0x1, RZ ;  /* 0x000000010c0c0810 */ /* 0x000fe20007ffe0ff */
[----:B------:R-:W-:Y:S01]  /*1580*/  @UP2 UIADD3 UR22, UR17, UR21, URZ ;  /* 0x0000001511162290 */ /* 0x000fe2000fffe03f */
[----:B------:R-:W-:Y:S01]  /*1590*/  PLOP3.LUT P0, PT, PT, PT, UP3, 0x80, 0x0 ;  /* 0x000000000000781c */ /* 0x000fe20003f0f038 */
[----:B------:R-:W-:-:S02]  /*15a0*/  @UP1 UIMAD.WIDE.U32 UR18, UR35, UR14, URZ ;  /* 0x0000000e231212a5 */ /* 0x000fc4000f8e003f */
[----:B------:R-:W-:Y:S01]  /*15b0*/  @UP1 UIMAD.WIDE.U32 UR16, UR36, UR24, URZ ;  /* 0x00000018241012a5 */ /* 0x000fe2000f8e003f */
[----:B------:R-:W-:Y:S01]  /*15c0*/  IMAD.MOV.U32 R8, RZ, RZ, R12 ;  /* 0x000000ffff087224 */ /* 0x000fe200078e000c */
[----:B------:R-:W-:Y:S01]  /*15d0*/  @UP3 ULDC UR9, c[0x0][0x2e4] ;  /* 0x0000b90000093ab9 */ /* 0x000fe20000000800 */
[----:B------:R-:W-:Y:S02]  /*15e0*/  @UP1 UIMAD UR35, UR35, UR15, URZ ;  /* 0x0000000f232312a4 */ /* 0x000fe4000f8e023f */
[----:B------:R-:W-:Y:S01]  /*15f0*/  @UP3 UIMAD UR47, UR56, UR9, UR12 ;  /* 0x00000009382f32a4 */ /* 0x000fe2000f8e020c */
[----:B------:R-:W-:Y:S01]  /*1600*/  @!P2 IADD3 R8, -R8, RZ, RZ ;  /* 0x000000ff0808a210 */ /* 0x000fe20007ffe1ff */
[----:B------:R-:W-:Y:S01]  /*1610*/  @UP1 UIMAD UR36, UR36, UR25, URZ ;  /* 0x00000019242412a4 */ /* 0x000fe2000f8e023f */
[----:B------:R-:W-:Y:S01]  /*1620*/  @!P3 LOP3.LUT R8, RZ, R2, RZ, 0x33, !PT ;  /* 0x00000002ff08b212 */ /* 0x000fe200078e33ff */
[----:B------:R-:W-:Y:S02]  /*1630*/  @!UP3 UIMAD UR9, UR50, UR52, UR56 ;  /* 0x000000343209b2a4 */ /* 0x000fe4000f8e0238 */
[----:B------:R-:W-:-:S02]  /*1640*/  @!UP2 UIADD3 UR42, UR45, UR34, URZ ;  /* 0x000000222d2aa290 */ /* 0x000fc4000fffe03f */
[----:B------:R-:W-:Y:S02]  /*1650*/  USHF.R.S32.HI UR53, URZ, 0x1f, UR51 ;  /* 0x0000001f3f357899 */ /* 0x000fe40008011433 */
[----:B------:R-:W-:Y:S02]  /*1660*/  USEL UR54, UR30, URZ, UP4 ;  /* 0x0000003f1e367287 */ /* 0x000fe4000a000000 */
[----:B------:R-:W-:Y:S02]  /*1670*/  @UP1 UIADD3 UR36, UR17, UR36, URZ ;  /* 0x0000002411241290 */ /* 0x000fe4000fffe03f */
[----:B------:R-:W-:Y:S02]  /*1680*/  USEL UR52, UR43, URZ, UP4 ;  /* 0x0000003f2b347287 */ /* 0x000fe4000a000000 */
[----:B------:R-:W-:Y:S02]  /*1690*/  @!UP3 UIMAD UR47, UR9, UR27, URZ ;  /* 0x0000001b092fb2a4 */ /* 0x000fe4000f8e023f */
[----:B------:R-:W-:-:S02]  /*16a0*/  UIADD3 UR21, UR39, UR13, URZ ;  /* 0x0000000d27157290 */ /* 0x000fc4000fffe03f */
        /* <DEDUP_REMOVED lines=16> */
.L_x_873:
        /* <DEDUP_REMOVED lines=13> */
.L_x_874:
        /* <DEDUP_REMOVED lines=11> */
.L_x_875:
[----:B------:R-:W-:Y:S02]  /*1930*/  ULDC UR5, c[0x0][0x270] ;  /* 0x00009c0000057ab9 */ /* 0x000fe40000000800 */
[----:B------:R-:W-:-:S04]  /*1940*/  UIMAD UR5, UR50, UR5, UR56 ;  /* 0x00000005320572a4 */ /* 0x000fc8000f8e0238 */
[----:B------:R-:W-:-:S12]  /*1950*/  UIMAD UR5, UR5, UR58, URZ ;  /* 0x0000003a050572a4 */ /* 0x000fd8000f8e023f */
.L_x_876:
[----:B------:R-:W2:Y:S01]  /*1960*/  LDL.64 R12, [R1+0x10] ;  /* 0x00001000010c7983 */ /* 0x000ea20000100a00 */
[----:B------:R-:W1:Y:S01]  /*1970*/  LDC.64 R2, c[0x0][0x420] ;  /* 0x00010800ff027b82 */ /* 0x000e620000000a00 */
[----:B------:R-:W-:Y:S01]  /*1980*/  ULDC UR9, c[0x0][0x2dc] ;  /* 0x0000b70000097ab9 */ /* 0x000fe20000000800 */
[----:B------:R-:W-:Y:S01]  /*1990*/  ULDC UR12, c[0x0][0x270] ;  /* 0x00009c00000c7ab9 */ /* 0x000fe20000000800 */
[----:B------:R3:W4:Y:S01]  /*19a0*/  LDL.64 R32, [R1+0x10] ;  /* 0x0000100001207983 */ /* 0x0007220000100a00 */
[----:B------:R-:W-:Y:S01]  /*19b0*/  LEA.HI R17, R4, R5, RZ, 0x5 ;  /* 0x0000000504117211 */ /* 0x000fe200078f28ff */
[----:B------:R-:W-:Y:S01]  /*19c0*/  UIMAD UR12, UR9, UR12, URZ ;  /* 0x0000000c090c72a4 */ /* 0x000fe2000f8e023f */
[----:B------:R-:W-:Y:S01]  /*19d0*/  IADD3 R15, P2, R6, UR11, RZ ;  /* 0x0000000b060f7c10 */ /* 0x000fe2000ff5e0ff */
[----:B------:R-:W-:Y:S01]  /*19e0*/  UIADD3 UR43, UR11, UR5, URZ ;  /* 0x000000050b2b7290 */ /* 0x000fe2000fffe03f */
[----:B------:R-:W-:Y:S01]  /*19f0*/  BSSY B1, `(.L_x_872) ;  /* 0x0000997000017945 */ /* 0x000fe20003800000 */
[----:B------:R-:W-:Y:S01]  /*1a00*/  USHF.L.U32 UR5, UR12, 0x6, URZ ;  /* 0x000000060c057899 */ /* 0x000fe2000800063f */
[----:B------:R-:W-:Y:S01]  /*1a10*/  IADD3.X R19, R7, UR20, RZ, P2, !PT ;  /* 0x0000001407137c10 */ /* 0x000fe200097fe4ff */
[----:B------:R-:W-:-:S02]  /*1a20*/  UIADD3 UR13, -UR8, UR10, UR33 ;  /* 0x0000000a080d7290 */ /* 0x000fc4000fffe121 */
[----:B------:R-:W-:Y:S02]  /*1a30*/  UIADD3 UR17, UP2, UP0, UR38, UR5, UR51 ;  /* 0x0000000526117290 */ /* 0x000fe4000f85e033 */
[----:B------:R-:W-:Y:S01]  /*1a40*/  USHF.R.S32.HI UR5, URZ, 0x1f, UR5 ;  /* 0x0000001f3f057899 */ /* 0x000fe20008011405 */
[----:B------:R-:W-:Y:S01]  /*1a50*/  IMAD R16, R19, UR28, RZ ;  /* 0x0000001c13107c24 */ /* 0x000fe2000f8e02ff */
[----:B------:R-:W-:Y:S01]  /*1a60*/  ULDC UR44, c[0x0][0x398] ;  /* 0x0000e600002c7ab9 */ /* 0x000fe20000000800 */
[----:B------:R-:W-:Y:S01]  /*1a70*/  USHF.R.S32.HI UR45, URZ, 0x1f, UR56 ;  /* 0x0000001f3f2d7899 */ /* 0x000fe20008011438 */
[----:B------:R-:W-:Y:S01]  /*1a80*/  ULDC.64 UR18, c[0x0][0x428] ;  /* 0x00010a0000127ab9 */ /* 0x000fe20000000a00 */
[----:B------:R-:W-:Y:S02]  /*1a90*/  ULDC.64 UR38, c[0x0][0x400] ;  /* 0x0001000000267ab9 */ /* 0x000fe40000000a00 */
[----:B------:R-:W-:Y:S01]  /*1aa0*/  UIMAD UR27, UR45, UR18, URZ ;  /* 0x000000122d1b72a4 */ /* 0x000fe2000f8e023f */
[----:B------:R-:W-:Y:S01]  /*1ab0*/  IMAD R16, R15, UR29, R16 ;  /* 0x0000001d0f107c24 */ /* 0x000fe2000f8e0210 */
[----:B------:R-:W-:Y:S01]  /*1ac0*/  ULDC.64 UR30, c[0x0][0x258] ;  /* 0x00009600001e7ab9 */ /* 0x000fe20000000a00 */
[----:B-1----:R-:W-:Y:S01]  /*1ad0*/  IMAD R14, R2, UR20, RZ ;  /* 0x00000014020e7c24 */ /* 0x002fe2000f8e02ff */
[----:B------:R-:W-:Y:S01]  /*1ae0*/  UIMAD UR27, UR56, UR19, UR27 ;  /* 0x00000013381b72a4 */ /* 0x000fe2000f8e021b */
[----:B------:R-:W-:Y:S01]  /*1af0*/  ULDC.64 UR48, c[0x0][0x2b0] ;  /* 0x0000ac0000307ab9 */ /* 0x000fe20000000a00 */
[----:B------:R-:W-:Y:S01]  /*1b00*/  UIADD3 UR9, UR46, -0x1, URZ ;  /* 0xffffffff2e097890 */ /* 0x000fe2000fffe03f */
[----:B--2---:R-:W-:-:S02]  /*1b10*/  IMAD R13, R3, UR11, R14 ;  /* 0x0000000b030d7c24 */ /* 0x004fc4000f8e020e */
[----:B----4-:R-:W-:Y:S01]  /*1b20*/  IMAD.MOV.U32 R32, RZ, RZ, R12 ;  /* 0x000000ffff207224 */ /* 0x010fe200078e000c */
[----:B------:R-:W-:Y:S02]  /*1b30*/  LOP3.LUT R12, R17, 0xffffffe0, RZ, 0xc0, !PT ;  /* 0xffffffe0110c7812 */ /* 0x000fe400078ec0ff */
[----:B------:R-:W-:Y:S01]  /*1b40*/  SHF.R.S32.HI R17, RZ, 0x5, R17 ;  /* 0x00000005ff117819 */ /* 0x000fe20000011411 */
[C---:B------:R-:W-:Y:S01]  /*1b50*/  VIADD R30, R32.reuse, 0x80 ;  /* 0x00000080201e7836 */ /* 0x040fe20000000000 */
[----:B------:R-:W-:Y:S01]  /*1b60*/  SHF.R.S32.HI R33, RZ, 0x1f, R32 ;  /* 0x0000001fff217819 */ /* 0x000fe20000011420 */
[----:B------:R-:W-:Y:S01]  /*1b70*/  IMAD.IADD R12, R5, 0x1, -R12 ;  /* 0x00000001050c7824 */ /* 0x000fe200078e0a0c */
[C---:B------:R-:W-:Y:S01]  /*1b80*/  IADD3 R20, P0, R32.reuse, UR16, RZ ;  /* 0x0000001020147c10 */ /* 0x040fe2000ff1e0ff */
[C---:B------:R-:W-:Y:S01]  /*1b90*/  VIADD R29, R32.reuse, 0xc0 ;  /* 0x000000c0201d7836 */ /* 0x040fe20000000000 */
[----:B------:R-:W-:Y:S01]  /*1ba0*/  IADD3 R31, R32, 0x40, RZ ;  /* 0x00000040201f7810 */ /* 0x000fe20007ffe0ff */
[----:B------:R-:W-:Y:S01]  /*1bb0*/  IMAD R12, R17, UR12, R12 ;  /* 0x0000000c110c7c24 */ /* 0x000fe2000f8e020c */
[----:B------:R-:W-:Y:S01]  /*1bc0*/  IADD3.X R21, R33, UR42, RZ, P0, !PT ;  /* 0x0000002a21157c10 */ /* 0x000fe200087fe4ff */
[----:B------:R-:W-:Y:S01]  /*1bd0*/  UIADD3.X UR12, UR21, UR5, UR53, UP2, UP0 ;  /* 0x00000005150c7290 */ /* 0x000fe200097e0435 */
[----:B------:R-:W-:Y:S01]  /*1be0*/  MOV R17, UR18 ;  /* 0x0000001200117c02 */ /* 0x000fe20008000f00 */
[----:B------:R-:W-:Y:S01]  /*1bf0*/  UIADD3 UR5, UR13, -UR44, URZ ;  /* 0x8000002c0d057290 */ /* 0x000fe2000fffe03f */
[----:B------:R-:W-:Y:S01]  /*1c00*/  STL [R1+0x14], R33 ;  /* 0x0000142101007387 */ /* 0x000fe20000100800 */
[----:B------:R-:W-:Y:S01]  /*1c10*/  UIADD3 UR13, UP2, UP0, UR54, UR17, UR55 ;  /* 0x00000011360d7290 */ /* 0x000fe2000f85e037 */
[----:B------:R-:W-:Y:S01]  /*1c20*/  IMAD.WIDE.U32 R24, R2, UR11, R20 ;  /* 0x0000000b02187c25 */ /* 0x000fe2000f8e0014 */
[----:B------:R-:W-:-:S02]  /*1c30*/  UIMAD UR21, UR45, UR30, URZ ;  /* 0x0000001e2d1572a4 */ /* 0x000fc4000f8e023f */
[----:B------:R-:W-:Y:S01]  /*1c40*/  UIADD3.X UR12, UR52, UR12, UR22, UP2, UP0 ;  /* 0x0000000c340c7290 */ /* 0x000fe200097e0416 */
[----:B------:R-:W-:Y:S01]  /*1c50*/  IMAD.IADD R25, R25, 0x1, R13 ;  /* 0x0000000119197824 */ /* 0x000fe200078e020d */
[C---:B------:R-:W-:Y:S01]  /*1c60*/  IADD3 R13, P0, R12.reuse, UR13, RZ ;  /* 0x0000000d0c0d7c10 */ /* 0x040fe2000ff1e0ff */
[----:B------:R-:W-:Y:S01]  /*1c70*/  IMAD.WIDE.U32 R20, R15, UR28, R32 ;  /* 0x0000001c0f147c25 */ /* 0x000fe2000f8e0020 */
[----:B------:R-:W-:Y:S02]  /*1c80*/  USHF.R.S32.HI UR22, URZ, 0x1f, UR5 ;  /* 0x0000001f3f167899 */ /* 0x000fe40008011405 */
[----:B------:R-:W-:Y:S01]  /*1c90*/  LEA.HI.X.SX32 R12, R12, UR12, 0x1, P0 ;  /* 0x0000000c0c0c7c11 */ /* 0x000fe200080f0eff */
[----:B------:R-:W-:Y:S01]  /*1ca0*/  IMAD.WIDE.U32 R24, R17, UR56, R24 ;  /* 0x0000003811187c25 */ /* 0x000fe2000f8e0018 */
[----:B------:R-:W-:Y:S01]  /*1cb0*/  LEA R22, P0, R13, UR38, 0x2 ;  /* 0x000000260d167c11 */ /* 0x000fe2000f8010ff */
[----:B------:R-:W-:Y:S01]  /*1cc0*/  ULEA.HI UR22, UR22, UR5, URZ, 0x6 ;  /* 0x0000000516167291 */ /* 0x000fe2000f8f303f */
[----:B------:R-:W-:Y:S01]  /*1cd0*/  IADD3 R20, P2, R20, UR41, RZ ;  /* 0x0000002914147c10 */ /* 0x000fe2000ff5e0ff */
[----:B------:R-:W-:Y:S01]  /*1ce0*/  VIADD R25, R25, UR27 ;  /* 0x0000001b19197c36 */ /* 0x000fe20008000000 */
[----:B------:R-:W-:Y:S01]  /*1cf0*/  LEA.HI.X R23, R13, UR39, R12, 0x2, P0 ;  /* 0x000000270d177c11 */ /* 0x000fe200080f140c */
[----:B------:R-:W-:Y:S01]  /*1d00*/  IMAD.U32 R13, RZ, RZ, UR30 ;  /* 0x0000001eff0d7e24 */ /* 0x000fe2000f8e00ff */
[----:B------:R-:W-:Y:S01]  /*1d10*/  IADD3.X R21, R21, UR37, R16, P2, !PT ;  /* 0x0000002515157c10 */ /* 0x000fe200097fe410 */
[----:B------:R-:W-:Y:S01]  /*1d20*/  UIMAD UR21, UR56, UR31, UR21 ;  /* 0x0000001f381572a4 */ /* 0x000fe2000f8e0215 */
[----:B------:R-:W-:Y:S01]  /*1d30*/  IMAD.WIDE.U32 R24, R6, R2, R24 ;  /* 0x0000000206187225 */ /* 0x000fe200078e0018 */
[----:B------:R1:W-:Y:S01]  /*1d40*/  STL.64 [R1+0x68], R22 ;  /* 0x0000681601007387 */ /* 0x0003e20000100a00 */
[----:B------:R-:W-:-:S02]  /*1d50*/  USHF.R.S32.HI UR22, URZ, 0x6, UR22 ;  /* 0x000000063f167899 */ /* 0x000fc40008011416 */
[----:B------:R-:W-:Y:S01]  /*1d60*/  IMAD.WIDE.U32 R20, R13, UR56, R20 ;  /* 0x000000380d147c25 */ /* 0x000fe2000f8e0014 */
[----:B------:R-:W-:Y:S01]  /*1d70*/  ULDC.64 UR12, c[0x0][0x210] ;  /* 0x00008400000c7ab9 */ /* 0x000fe20000000a00 */
[----:B------:R-:W-:Y:S01]  /*1d80*/  ULDC.64 UR30, c[0x0][0x3e0] ;  /* 0x0000f800001e7ab9 */ /* 0x000fe20000000a00 */
[----:B------:R-:W-:Y:S01]  /*1d90*/  UISETP.LT.AND UP0, UPT, URZ, UR22, UPT ;  /* 0x000000163f00728c */ /* 0x000fe2000bf01270 */
[----:B------:R-:W-:Y:S01]  /*1da0*/  LEA R37, P2, R24, UR30, 0x1 ;  /* 0x0000001e18257c11 */ /* 0x000fe2000f8408ff */
[----:B------:R3:W-:Y:S01]  /*1db0*/  STL [R1+0x40], R31 ;  /* 0x0000401f01007387 */ /* 0x0007e20000100800 */
[----:B------:R-:W-:Y:S01]  /*1dc0*/  LEA R35, P3, R20, UR12, 0x1 ;  /* 0x0000000c14237c11 */ /* 0x000fe2000f8608ff */
[----:B------:R-:W-:Y:S01]  /*1dd0*/  USEL UR22, URZ, UR22, !UP0 ;  /* 0x000000163f167287 */ /* 0x000fe2000c000000 */
[----:B------:R-:W-:Y:S01]  /*1de0*/  IADD3 R14, R21, UR21, RZ ;  /* 0x00000015150e7c10 */ /* 0x000fe2000fffe0ff */
[----:B------:R3:W-:Y:S01]  /*1df0*/  STL [R1+0x3c], R30 ;  /* 0x00003c1e01007387 */ /* 0x0007e20000100800 */
[----:B------:R-:W-:-:S02]  /*1e00*/  UIADD3 UR38, UR11, UR47, URZ ;  /* 0x0000002f0b267290 */ /* 0x000fc4000fffe03f */
[----:B------:R-:W-:Y:S01]  /*1e10*/  LEA.HI.X R34, R20, UR13, R14, 0x1, P3 ;  /* 0x0000000d14227c11 */ /* 0x000fe200098f0c0e */
[----:B------:R3:W-:Y:S01]  /*1e20*/  STL [R1+0x38], R29 ;  /* 0x0000381d01007387 */ /* 0x0007e20000100800 */
[----:B------:R-:W-:Y:S01]  /*1e30*/  UISETP.GT.AND UP0, UPT, UR46, UR22, UPT ;  /* 0x000000162e00728c */ /* 0x000fe2000bf04270 */
[----:B------:R-:W-:Y:S02]  /*1e40*/  ULDC.64 UR54, c[0x0][0x478] ;  /* 0x00011e0000367ab9 */ /* 0x000fe40000000a00 */
[----:B------:R3:W-:Y:S01]  /*1e50*/  STL [R1+0x4c], R35 ;  /* 0x00004c2301007387 */ /* 0x0007e20000100800 */
[----:B------:R-:W-:Y:S02]  /*1e60*/  UIMAD.WIDE UR18, UR43, 0x4, UR54 ;  /* 0x000000042b1278a5 */ /* 0x000fe4000f8e0236 */
[----:B------:R-:W-:Y:S01]  /*1e70*/  PLOP3.LUT P0, PT, PT, PT, UP0, 0x80, 0x0 ;  /* 0x000000000000781c */ /* 0x000fe20003f0f008 */
[----:B------:R3:W-:Y:S01]  /*1e80*/  STL [R1+0x54], R37 ;  /* 0x0000542501007387 */ /* 0x0007e20000100800 */
[----:B------:R-:W-:Y:S01]  /*1e90*/  UIMAD.WIDE UR38, UR38, 0x4, UR48 ;  /* 0x00000004262678a5 */ /* 0x000fe2000f8e0230 */
[----:B-1----:R-:W-:-:S02]  /*1ea0*/  IMAD R23, R7, R2, RZ ;  /* 0x0000000207177224 */ /* 0x002fc400078e02ff */
[----:B------:R3:W-:Y:S01]  /*1eb0*/  STL [R1+0x48], R34 ;  /* 0x0000482201007387 */ /* 0x0007e20000100800 */
[----:B------:R-:W-:Y:S01]  /*1ec0*/  UMOV UR20, UR18 ;  /* 0x0000001200147c82 */ /* 0x000fe20008000000 */
[----:B------:R-:W-:Y:S02]  /*1ed0*/  IMAD R23, R6, R3, R23 ;  /* 0x0000000306177224 */ /* 0x000fe400078e0217 */
[----:B------:R-:W-:Y:S01]  /*1ee0*/  UMOV UR18, UR38 ;  /* 0x0000002600127c82 */ /* 0x000fe20008000000 */
[----:B------:R-:W-:Y:S01]  /*1ef0*/  UMOV UR17, UR39 ;  /* 0x0000002700117c82 */ /* 0x000fe20008000000 */
[----:B------:R-:W-:-:S05]  /*1f00*/  IMAD.IADD R18, R25, 0x1, R23 ;  /* 0x0000000119127824 */ /* 0x000fca00078e0217 */
[----:B------:R-:W-:-:S05]  /*1f10*/  LEA.HI.X R36, R24, UR31, R18, 0x1, P2 ;  /* 0x0000001f18247c11 */ /* 0x000fca00090f0c12 */
        /* <DEDUP_REMOVED lines=21> */
.L_x_878:
        /* <DEDUP_REMOVED lines=20> */
.L_x_879:
        /* <DEDUP_REMOVED lines=37> */
.L_x_881:
[----:B------:R-:W-:Y:S05]  /*2400*/  BSYNC B0 ;  /* 0x0000000000007941 */ /* 0x000fea0003800000 */
.L_x_880:
        /* <DEDUP_REMOVED lines=21> */
.L_x_883:
[----:B------:R-:W-:Y:S05]  /*2560*/  BSYNC B0 ;  /* 0x0000000000007941 */ /* 0x000fea0003800000 */
.L_x_882:
[----:B------:R-:W-:Y:S01]  /*2570*/  IMAD.U32 R2, RZ, RZ, UR10 ;  /* 0x0000000aff027e24 */ /* 0x000fe2000f8e00ff */
[----:B------:R-:W-:Y:S01]  /*2580*/  UIMAD UR5, UR18, UR10, URZ ;  /* 0x0000000a120572a4 */ /* 0x000fe2000f8e023f */
[----:B------:R-:W-:Y:S01]  /*2590*/  BSSY B0, `(.L_x_884) ;  /* 0x000001f000007945 */ /* 0x000fe20003800000 */
[----:B------:R-:W-:Y:S01]  /*25a0*/  USHF.R.S32.HI UR12, URZ, 0x1f, UR56 ;  /* 0x0000001f3f0c7899 */ /* 0x000fe20008011438 */
[----:B------:R-:W-:Y:S01]  /*25b0*/  IMAD.WIDE.U32 R2, R2, UR33, R32 ;  /* 0x0000002102027c25 */ /* 0x000fe2000f8e0020 */
[----:B------:R-:W-:Y:S01]  /*25c0*/  UIMAD UR5, UR33, UR11, UR5 ;  /* 0x0000000b210572a4 */ /* 0x000fe2000f8e0205 */
[----:B------:R-:W-:Y:S01]  /*25d0*/  ULDC.64 UR8, c[0x0][0x470] ;  /* 0x00011c0000087ab9 */ /* 0x000fe20000000a00 */
[----:B-12---:R-:W-:-:S04]  /*25e0*/  IADD3 R4, P0, R2, UR16, RZ ;  /* 0x0000001002047c10 */ /* 0x006fc8000ff1e0ff */
[----:B------:R-:W-:Y:S01]  /*25f0*/  IMAD.U32 R2, RZ, RZ, UR5 ;  /* 0x00000005ff027e24 */ /* 0x000fe2000f8e00ff */
[----:B------:R-:W-:Y:S01]  /*2600*/  UIMAD UR5, UR12, UR8, URZ ;  /* 0x000000080c0572a4 */ /* 0x000fe2000f8e023f */
[----:B------:R-:W-:-:S03]  /*2610*/  MOV R8, UR8 ;  /* 0x0000000800087c02 */ /* 0x000fc60008000f00 */
        /* <DEDUP_REMOVED lines=22> */
.L_x_885:
[----:B------:R-:W-:Y:S05]  /*2780*/  BSYNC B0 ;  /* 0x0000000000007941 */ /* 0x000fea0003800000 */
.L_x_884:
        /* <DEDUP_REMOVED lines=22> */
.L_x_877:
        /* <DEDUP_REMOVED lines=20> */
[----:B------:R-:W-:Y:S01]  /*2a30*/  IMAD R22, R19, R2, RZ ;  /* 0x0000000213167224 */ /* 0x000fe200078e02ff */
        /* <DEDUP_REMOVED lines=38> */
.L_x_888:
[----:B------:R-:W-:Y:S05]  /*2ca0*/  BSYNC B0 ;  /* 0x0000000000007941 */ /* 0x000fea0003800000 */
.L_x_887:
        /* <DEDUP_REMOVED lines=10> */
[----:B----4-:R-:W-:Y:S01]  /*2d50*/  IMAD.WIDE.U32 R22, R2, 0x20, RZ ;  /* 0x0000002002167825 */ /* 0x010fe200078e00ff */
        /* <DEDUP_REMOVED lines=14> */
[C---:B------:R-:W-:Y:S02]  /*2e40*/  @!P4 LEA.HI.X R3, R24.reuse, UR31, R17, 0x1, P1 ;  /* 0x0000001f1803cc11 */ /* 0x040fe400088f0c11 */
        /* <DEDUP_REMOVED lines=21> */
.L_x_890:
[----:B------:R-:W-:Y:S05]  /*2fa0*/  BSYNC B0 ;  /* 0x0000000000007941 */ /* 0x000fea0003800000 */
.L_x_889:
[----:B--2-4-:R-:W-:Y:S01]  /*2fb0*/  LEA R26, R19, UR4, 0x1 ;  /* 0x00000004131a7c11 */ /* 0x014fe2000f8e08ff */
        /* <DEDUP_REMOVED lines=20> */
.L_x_892:
[----:B------:R-:W4:Y:S01]  /*3100*/  LDC.64 R2, c[0x0][0x210] ;  /* 0x00008400ff027b82 */ /* 0x000f220000000a00 */
        /* <DEDUP_REMOVED lines=13> */
[----:B----4-:R-:W-:-:S03]  /*31e0*/  IMAD.WIDE R18, R32, 0x2, R2 ;  /* 0x0000000220127825 */ /* 0x010fc600078e0202 */
        /* <DEDUP_REMOVED lines=35> */
.L_x_893:
[----:B------:R-:W-:Y:S05]  /*3420*/  BSYNC B0 ;  /* 0x0000000000007941 */ /* 0x000fea0003800000 */
.L_x_891:
        /* <DEDUP_REMOVED lines=21> */
.L_x_895:
        /* <DEDUP_REMOVED lines=51> */
.L_x_896:
[----:B------:R-:W-:Y:S05]  /*38b0*/  BSYNC B0 ;  /* 0x0000000000007941 */ /* 0x000fea0003800000 */
.L_x_894:
        /* <DEDUP_REMOVED lines=10> */
[----:B----4-:R-:W-:Y:S01]  /*3960*/  IADD3 R18, P1, R14, UR32, RZ ;  /* 0x000000200e127c10 */ /* 0x010fe2000ff3e0ff */
        /* <DEDUP_REMOVED lines=61> */
.L_x_898:
[----:B------:R-:W-:Y:S05]  /*3d40*/  BSYNC B0 ;  /* 0x0000000000007941 */ /* 0x000fea0003800000 */
.L_x_897:
        /* <DEDUP_REMOVED lines=58> */
.L_x_900:
[----:B------:R-:W-:Y:S05]  /*40f0*/  BSYNC B0 ;  /* 0x0000000000007941 */ /* 0x000fea0003800000 */
.L_x_899:
[----:B------:R-:W-:Y:S01]  /*4100*/  UIMAD UR5, UR11, UR24, URZ ;  /* 0x000000180b0572a4 */ /* 0x000fe2000f8e023f */
[----:B------:R2:W-:Y:S01]  /*4110*/  @P3 STS.128 [R28+0x20000], RZ ;  /* 0x020000ff1c003388 */ /* 0x0005e20000000c00 */
[----:B-1--4-:R-:W-:Y:S01]  /*4120*/  IMAD.WIDE.U32 R2, R12, UR33, R32 ;  /* 0x000000210c027c25 */ /* 0x012fe2000f8e0020 */
[----:B------:R-:W-:Y:S01]  /*4130*/  ULDC.64 UR12, c[0x0][0x268] ;  /* 0x00009a00000c7ab9 */ /* 0x000fe20000000a00 */
[----:B------:R-:W-:Y:S01]  /*4140*/  UIMAD UR5, UR33, UR25, UR5 ;  /* 0x00000019210572a4 */ /* 0x000fe2000f8e0205 */
[----:B------:R2:W-:Y:S01]  /*4150*/  @P3 STS.128 [R28+0x22000], RZ ;  /* 0x022000ff1c003388 */ /* 0x0005e20000000c00 */
[----:B------:R-:W-:Y:S01]  /*4160*/  IMAD R11, R11, UR12, RZ ;  /* 0x0000000c0b0b7c24 */ /* 0x000fe2000f8e02ff */
[----:B------:R-:W-:Y:S01]  /*4170*/  IADD3 R16, P1, R2, UR34, RZ ;  /* 0x0000002202107c10 */ /* 0x000fe2000ff3e0ff */
        /* <DEDUP_REMOVED lines=56> */
.L_x_902:
[----:B------:R-:W-:Y:S05]  /*4500*/  BSYNC B0 ;  /* 0x0000000000007941 */ /* 0x000fea0003800000 */
.L_x_901:
        /* <DEDUP_REMOVED lines=56> */
.L_x_904:
[----:B------:R-:W-:Y:S05]  /*4890*/  BSYNC B0 ;  /* 0x0000000000007941 */ /* 0x000fea0003800000 */
.L_x_903:
[----:B------:R-:W-:Y:S01]  /*48a0*/  ULDC.64 UR14, c[0x0][0x3c8] ;  /* 0x0000f200000e7ab9 */ /* 0x000fe20000000a00 */
[----:B------:R-:W-:Y:S01]  /*48b0*/  USHF.R.S32.HI UR11, URZ, 0x1f, UR56 ;  /* 0x0000001f3f0b7899 */ /* 0x000fe20008011438 */
[----:B------:R-:W0:Y:S01]  /*48c0*/  LDGDEPBAR ;  /* 0x00000000000079af */ /* 0x000e220000000000 */
[----:B------:R-:W-:Y:S01]  /*48d0*/  UISETP.NE.U32.AND UP1, UPT, UR14, URZ, UPT ;  /* 0x0000003f0e00728c */ /* 0x000fe2000bf25070 */
[----:B------:R-:W-:Y:S01]  /*48e0*/  IMAD.SHL.U32 R8, R84, 0x4, RZ ;  /* 0x0000000454087824 */ /* 0x000fe200078e00ff */
[----:B-1--4-:R-:W-:Y:S01]  /*48f0*/  SHF.R.S32.HI R2, RZ, 0x1f, R84 ;  /* 0x0000001fff027819 */ /* 0x012fe20000011454 */
[----:B------:R-:W-:Y:S01]  /*4900*/  IMAD.MOV.U32 R12, RZ, RZ, 0x7f800000 ;  /* 0x7f800000ff0c7424 */ /* 0x000fe200078e00ff */
[----:B------:R-:W-:Y:S01]  /*4910*/  UISETP.NE.AND.EX UP1, UPT, UR15, URZ, UPT, UP1 ;  /* 0x0000003f0f00728c */ /* 0x000fe2000bf25310 */
[----:B------:R-:W-:Y:S01]  /*4920*/  IMAD.MOV.U32 R7, RZ, RZ, 0x7f800000 ;  /* 0x7f800000ff077424 */ /* 0x000fe200078e00ff */
[----:B------:R-:W-:Y:S01]  /*4930*/  LEA.HI R4, R4, R5, RZ, 0x4 ;  /* 0x0000000504047211 */ /* 0x000fe200078f20ff */
[----:B------:R-:W-:Y:S01]  /*4940*/  IMAD.MOV.U32 R242, RZ, RZ, 0x20 ;  /* 0x00000020fff27424 */ /* 0x000fe200078e00ff */
[----:B------:R-:W-:Y:S01]  /*4950*/  ULDC UR27, c[0x0][0x398] ;  /* 0x0000e600001b7ab9 */ /* 0x000fe20000000800 */
[----:B------:R-:W-:Y:S01]  /*4960*/  IMAD.MOV.U32 R241, RZ, RZ, 0x40 ;  /* 0x00000040fff17424 */ /* 0x000fe200078e00ff */
[----:B------:R-:W-:Y:S01]  /*4970*/  PLOP3.LUT P3, PT, PT, PT, UP1, 0x80, 0x0 ;  /* 0x000000000000781c */ /* 0x000fe20003f6f018 */
[----:B------:R-:W-:-:S02]  /*4980*/  VIADD R244, R251, 0x4000 ;  /* 0x00004000fbf47836 */ /* 0x000fc40000000000 */
[----:B------:R-:W-:Y:S01]  /*4990*/  VIADD R243, R252, 0x4000 ;  /* 0x00004000fcf37836 */ /* 0x000fe20000000000 */
[----:B------:R-:W-:Y:S01]  /*49a0*/  UIADD3 UR33, UR33, UR10, URZ ;  /* 0x0000000a21217290 */ /* 0x000fe2000fffe03f */
        /* <DEDUP_REMOVED lines=9> */
[----:B------:R-:W-:Y:S02]  /*4a40*/  IADD3 R8, P1, R8, UR18, RZ ;  /* 0x0000001208087c10 */ /* 0x000fe4000ff3e0ff */
[----:B------:R-:W-:Y:S02]  /*4a50*/  CS2R R188, SRZ ;  /* 0x0000000000bc7805 */ /* 0x000fe4000001ff00 */
[----:B------:R-:W-:Y:S01]  /*4a60*/  SHF.L.U64.HI R6, R84, 0x2, R2 ;  /* 0x0000000254067819 */ /* 0x000fe20000010202 */
[----:B------:R-:W-:Y:S01]  /*4a70*/  @UP1 ULEA.HI.X UR15, UR12, UR15, UR5, 0x2, UP0 ;  /* 0x0000000f0c0f1291 */ /* 0x000fe200080f1405 */
[----:B------:R-:W-:Y:S01]  /*4a80*/  IMAD.U32 R10, RZ, RZ, UR14 ;  /* 0x0000000eff0a7e24 */ /* 0x000fe2000f8e00ff */
[----:B------:R-:W-:Y:S01]  /*4a90*/  LOP3.LUT R4, R4, 0xfffffff0, RZ, 0xc0, !PT ;  /* 0xfffffff004047812 */ /* 0x000fe200078ec0ff */
[----:B------:R-:W-:Y:S01]  /*4aa0*/  @UP1 ULDC UR5, c[0x0][0x2e8] ;  /* 0x0000ba0000051ab9 */ /* 0x000fe20000000800 */
[----:B------:R-:W-:-:S02]  /*4ab0*/  SEL R244, R244, R251, !P0 ;  /* 0x000000fbf4f47207 */ /* 0x000fc40004000000 */
[----:B------:R-:W-:Y:S01]  /*4ac0*/  CS2R R194, SRZ ;  /* 0x0000000000c27805 */ /* 0x000fe2000001ff00 */
[----:B------:R-:W-:Y:S01]  /*4ad0*/  IMAD.U32 R11, RZ, RZ, UR15 ;  /* 0x0000000fff0b7e24 */ /* 0x000fe2000f8e00ff */
[----:B------:R-:W-:Y:S02]  /*4ae0*/  SEL R243, R243, R252, !P0 ;  /* 0x000000fcf3f37207 */ /* 0x000fe40004000000 */
[----:B------:R-:W-:Y:S02]  /*4af0*/  CS2R R192, SRZ ;  /* 0x0000000000c07805 */ /* 0x000fe4000001ff00 */
[----:B------:R-:W-:Y:S02]  /*4b00*/  CS2R R186, SRZ ;  /* 0x0000000000ba7805 */ /* 0x000fe4000001ff00 */
[----:B------:R-:W-:Y:S01]  /*4b10*/  CS2R R184, SRZ ;  /* 0x0000000000b87805 */ /* 0x000fe2000001ff00 */
[----:B------:R-:W4:Y:S01]  /*4b20*/  @P3 LDG.E R3, desc[UR6][R10.64] ;  /* 0x000000060a033981 */ /* 0x000f22000c1e1900 */
[----:B------:R-:W-:-:S02]  /*4b30*/  IADD3.X R9, R6, UR17, RZ, P1, !PT ;  /* 0x0000001106097c10 */ /* 0x000fc40008ffe4ff */
[----:B------:R-:W-:Y:S02]  /*4b40*/  CS2R R182, SRZ ;  /* 0x0000000000b67805 */ /* 0x000fe4000001ff00 */
[----:B------:R-:W-:Y:S02]  /*4b50*/  CS2R R180, SRZ ;  /* 0x0000000000b47805 */ /* 0x000fe4000001ff00 */
[----:B------:R-:W-:Y:S02]  /*4b60*/  CS2R R174, SRZ ;  /* 0x0000000000ae7805 */ /* 0x000fe4000001ff00 */
[----:B------:R-:W-:Y:S01]  /*4b70*/  CS2R R172, SRZ ;  /* 0x0000000000ac7805 */ /* 0x000fe2000001ff00 */
[----:B------:R-:W5:Y:S01]  /*4b80*/  @!P6 LDG.E R12, desc[UR6][R8.64] ;  /* 0x00000006080ce981 */ /* 0x000f62000c1e1900 */
[----:B------:R-:W-:Y:S02]  /*4b90*/  CS2R R178, SRZ ;  /* 0x0000000000b27805 */ /* 0x000fe4000001ff00 */
[----:B------:R-:W-:-:S02]  /*4ba0*/  CS2R R176, SRZ ;  /* 0x0000000000b07805 */ /* 0x000fc4000001ff00 */
[----:B------:R-:W-:Y:S01]  /*4bb0*/  CS2R R170, SRZ ;  /* 0x0000000000aa7805 */ /* 0x000fe2000001ff00 */
[----:B------:R-:W5:Y:S01]  /*4bc0*/  @!P5 LDG.E R7, desc[UR6][R8.64+0x20] ;  /* 0x000020060807d981 */ /* 0x000f62000c1e1900 */
[----:B------:R-:W-:Y:S01]  /*4bd0*/  IMAD.IADD R5, R5, 0x1, -R4 ;  /* 0x0000000105057824 */ /* 0x000fe200078e0a04 */
[----:B------:R-:W4:Y:S01]  /*4be0*/  @P3 MUFU.RCP R6, UR5 ;  /* 0x0000000500063d08 */ /* 0x000f220008001000 */
[----:B------:R-:W-:Y:S01]  /*4bf0*/  SHF.L.U64.HI R2, R84, 0x2, R2 ;  /* 0x0000000254027819 */ /* 0x000fe20000010202 */
[----:B------:R-:W-:Y:S01]  /*4c00*/  UIADD3 UR25, -UR8, 0x40, UR33 ;  /* 0x0000004008197890 */ /* 0x000fe2000fffe121 */
[----:B------:R-:W-:Y:S02]  /*4c10*/  CS2R R168, SRZ ;  /* 0x0000000000a87805 */ /* 0x000fe4000001ff00 */
[----:B------:R-:W-:Y:S02]  /*4c20*/  SHF.R.S32.HI R4, RZ, 0x1f, R5 ;  /* 0x0000001fff047819 */ /* 0x000fe40000011405 */
[----:B------:R-:W-:-:S02]  /*4c30*/  CS2R R166, SRZ ;  /* 0x0000000000a67805 */ /* 0x000fc4000001ff00 */
[----:B------:R-:W-:Y:S02]  /*4c40*/  CS2R R164, SRZ ;  /* 0x0000000000a47805 */ /* 0x000fe4000001ff00 */
[----:B------:R-:W-:Y:S02]  /*4c50*/  CS2R R158, SRZ ;  /* 0x00000000009e7805 */ /* 0x000fe4000001ff00 */
[----:B------:R-:W-:Y:S02]  /*4c60*/  LEA.HI R4, R4, R5, RZ, 0x3 ;  /* 0x0000000504047211 */ /* 0x000fe400078f18ff */
[----:B------:R-:W-:Y:S02]  /*4c70*/  CS2R R156, SRZ ;  /* 0x00000000009c7805 */ /* 0x000fe4000001ff00 */
[----:B------:R-:W-:Y:S02]  /*4c80*/  CS2R R162, SRZ ;  /* 0x0000000000a27805 */ /* 0x000fe4000001ff00 */
[----:B------:R-:W-:-:S02]  /*4c90*/  CS2R R160, SRZ ;  /* 0x0000000000a07805 */ /* 0x000fc4000001ff00 */
[----:B------:R-:W-:Y:S02]  /*4ca0*/  LOP3.LUT R4, R4, 0xfffffff8, RZ, 0xc0, !PT ;  /* 0xfffffff804047812 */ /* 0x000fe400078ec0ff */
[----:B------:R-:W-:Y:S02]  /*4cb0*/  CS2R R154, SRZ ;  /* 0x00000000009a7805 */ /* 0x000fe4000001ff00 */
[----:B------:R-:W-:Y:S02]  /*4cc0*/  CS2R R152, SRZ ;  /* 0x0000000000987805 */ /* 0x000fe4000001ff00 */
[----:B------:R-:W-:Y:S02]  /*4cd0*/  CS2R R150, SRZ ;  /* 0x0000000000967805 */ /* 0x000fe4000001ff00 */
[----:B------:R-:W-:Y:S01]  /*4ce0*/  CS2R R148, SRZ ;  /* 0x0000000000947805 */ /* 0x000fe2000001ff00 */
[----:B------:R-:W-:Y:S01]  /*4cf0*/  IMAD.IADD R4, R5, 0x1, -R4 ;  /* 0x0000000105047824 */ /* 0x000fe200078e0a04 */
[----:B------:R-:W-:-:S02]  /*4d00*/  CS2R R142, SRZ ;  /* 0x00000000008e7805 */ /* 0x000fc4000001ff00 */
[----:B------:R-:W-:Y:S02]  /*4d10*/  CS2R R140, SRZ ;  /* 0x00000000008c7805 */ /* 0x000fe4000001ff00 */
[----:B------:R-:W-:Y:S02]  /*4d20*/  CS2R R146, SRZ ;  /* 0x0000000000927805 */ /* 0x000fe4000001ff00 */
[----:B------:R-:W-:Y:S02]  /*4d30*/  CS2R R144, SRZ ;  /* 0x0000000000907805 */ /* 0x000fe4000001ff00 */
[----:B------:R-:W-:Y:S01]  /*4d40*/  R2P PR, R4, 0x6 ;  /* 0x0000000604007804 */ /* 0x000fe20000000000 */
[----:B------:R-:W-:Y:S01]  /*4d50*/  IMAD.MOV.U32 R4, RZ, RZ, R26 ;  /* 0x000000ffff047224 */ /* 0x000fe200078e001a */
[----:B------:R-:W-:Y:S02]  /*4d60*/  CS2R R138, SRZ ;  /* 0x00000000008a7805 */ /* 0x000fe4000001ff00 */
[----:B------:R-:W-:-:S02]  /*4d70*/  CS2R R136, SRZ ;  /* 0x0000000000887805 */ /* 0x000fc4000001ff00 */
[----:B------:R-:W-:Y:S02]  /*4d80*/  CS2R R134, SRZ ;  /* 0x0000000000867805 */ /* 0x000fe4000001ff00 */
[----:B------:R-:W-:Y:S01]  /*4d90*/  SEL R242, R242, 0xffffffe0, !P1 ;  /* 0xffffffe0f2f27807 */ /* 0x000fe20004800000 */
[----:B------:R-:W-:Y:S01]  /*4da0*/  STL [R1+0x58], R4 ;  /* 0x0000580401007387 */ /* 0x000fe20000100800 */
[----:B------:R-:W-:Y:S02]  /*4db0*/  SEL R241, R241, 0xffffffc0, !P2 ;  /* 0xffffffc0f1f17807 */ /* 0x000fe40005000000 */
[----:B------:R-:W-:Y:S02]  /*4dc0*/  CS2R R132, SRZ ;  /* 0x0000000000847805 */ /* 0x000fe4000001ff00 */
[----:B------:R-:W-:Y:S01]  /*4dd0*/  CS2R R78, SRZ ;  /* 0x00000000004e7805 */ /* 0x000fe2000001ff00 */
[----:B------:R-:W-:Y:S01]  /*4de0*/  IMAD.IADD R240, R245, 0x1, R242 ;  /* 0x00000001f5f07824 */ /* 0x000fe200078e02f2 */
        /* <DEDUP_REMOVED lines=22> */
[----:B---3--:R-:W-:Y:S02]  /*4f50*/  CS2R R36, SRZ ;  /* 0x0000000000247805 */ /* 0x008fe4000001ff00 */
[----:B------:R-:W-:Y:S02]  /*4f60*/  CS2R R30, SRZ ;  /* 0x00000000001e7805 */ /* 0x000fe4000001ff00 */
[----:B--2---:R-:W-:-:S02]  /*4f70*/  CS2R R28, SRZ ;  /* 0x00000000001c7805 */ /* 0x004fc4000001ff00 */
[----:B------:R-:W-:Y:S02]  /*4f80*/  CS2R R34, SRZ ;  /* 0x0000000000227805 */ /* 0x000fe4000001ff00 */
[----:B------:R-:W-:Y:S02]  /*4f90*/  CS2R R32, SRZ ;  /* 0x0000000000207805 */ /* 0x000fe4000001ff00 */
[----:B------:R-:W-:Y:S02]  /*4fa0*/  CS2R R26, SRZ ;  /* 0x00000000001a7805 */ /* 0x000fe4000001ff00 */
[----:B------:R-:W-:Y:S02]  /*4fb0*/  CS2R R24, SRZ ;  /* 0x0000000000187805 */ /* 0x000fe4000001ff00 */
[----:B------:R-:W-:Y:S02]  /*4fc0*/  CS2R R22, SRZ ;  /* 0x0000000000167805 */ /* 0x000fe4000001ff00 */
[----:B------:R-:W-:-:S02]  /*4fd0*/  CS2R R20, SRZ ;  /* 0x0000000000147805 */ /* 0x000fc4000001ff00 */
[----:B------:R-:W-:Y:S01]  /*4fe0*/  LEA R244, R244, UR4, 0x1 ;  /* 0x00000004f4f47c11 */ /* 0x000fe2000f8e08ff */
[----:B------:R-:W-:Y:S01]  /*4ff0*/  UMOV UR5, URZ ;  /* 0x0000003f00057c82 */ /* 0x000fe20008000000 */
[----:B------:R-:W-:Y:S01]  /*5000*/  LEA R243, R243, UR4, 0x1 ;  /* 0x00000004f3f37c11 */ /* 0x000fe2000f8e08ff */
[----:B------:R-:W-:Y:S01]  /*5010*/  ULDC UR24, c[0x0][0x2d0] ;  /* 0x0000b40000187ab9 */ /* 0x000fe20000000800 */
[----:B------:R-:W-:Y:S01]  /*5020*/  ULDC UR16, c[0x0][0x394] ;  /* 0x0000e50000107ab9 */ /* 0x000fe20000000800 */
[----:B------:R-:W-:Y:S01]  /*5030*/  UIADD3 UR25, UR25, -UR44, URZ ;  /* 0x8000002c19197290 */ /* 0x000fe2000fffe03f */
[----:B------:R-:W-:Y:S01]  /*5040*/  ULDC UR28, c[0x0][0x2dc] ;  /* 0x0000b700001c7ab9 */ /* 0x000fe20000000800 */
[----:B------:R-:W-:Y:S01]  /*5050*/  ULDC UR21, c[0x0][0x2ec] ;  /* 0x0000bb0000157ab9 */ /* 0x000fe20000000800 */
[----:B----4-:R-:W-:-:S05]  /*5060*/  @P3 FMUL.FTZ R3, R3, R6 ;  /* 0x0000000603033220 */ /* 0x010fca0000410000 */
[----:B------:R-:W-:Y:S01]  /*5070*/  @P3 R2UR UR11, R3 ;  /* 0x00000000030b32ca */ /* 0x000fe200000e0000 */
[----:B------:R-:W-:-:S05]  /*5080*/  IMAD.SHL.U32 R3, R84, 0x4, RZ ;  /* 0x0000000454037824 */ /* 0x000fca00078e00ff */
[----:B------:R1:W-:Y:S04]  /*5090*/  STL [R1+0x2c], R3 ;  /* 0x00002c0301007387 */ /* 0x0003e80000100800 */
[----:B-----5:R-:W-:Y:S03]  /*50a0*/  STL [R1+0x5c], R12 ;  /* 0x00005c0c01007387 */ /* 0x020fe60000100800 */
[----:B------:R-:W-:Y:S01]  /*50b0*/  @UP1 UMOV UR5, UR11 ;  /* 0x0000000b00051c82 */ /* 0x000fe20008000000 */
[----:B------:R-:W-:Y:S04]  /*50c0*/  STL [R1+0x60], R7 ;  /* 0x0000600701007387 */ /* 0x000fe80000100800 */
[----:B------:R2:W-:Y:S01]  /*50d0*/  STL [R1+0x30], R2 ;  /* 0x0000300201007387 */ /* 0x0005e20000100800 */
[----:B-1----:R-:W-:-:S02]  /*50e0*/  IMAD.IADD R3, R241, 0x1, R240 ;  /* 0x00000001f1037824 */ /* 0x002fc400078e02f0 */
[----:B--2---:R-:W-:-:S07]  /*50f0*/  IMAD.IADD R2, R245, 0x1, R241 ;  /* 0x00000001f5027824 */ /* 0x004fce00078e02f1 */
.L_x_909:
        /* <DEDUP_REMOVED lines=8> */
[----:B------:R-:W-:Y:S03]  /*5180*/  UMOV UR12, UR60 ;  /* 0x0000003c000c7c82 */ /* 0x000fe60008000000 */
[----:B------:R-:W4:Y:S04]  /*5190*/  LDL R120, [R1] ;  /* 0x0000000001787983 */ /* 0x000f280000100800 */
        /* <DEDUP_REMOVED lines=57> */
[----:B------:R-:W3:Y:S04]  /*5530*/  LDSM.16.M88.4 R84, [R250+UR4+0x1c800] ;  /* 0x01c80004fa54783b */ /* 0x000ee80008000200 */
[----:B------:R-:W-:Y:S01]  /*5540*/  LDSM.16.M88.4 R96, [R114+0x4000] ;  /* 0x004000007260783b */ /* 0x000fe20000000200 */
[C---:B------:R-:W-:Y:S06]  /*5550*/  HMMA.16816.F32 R4, R100.reuse, R104, R4 ;  /* 0x000000686404723c */ /* 0x040fec0000001804 */
[C---:B------:R-:W-:Y:S01]  /*5560*/  HMMA.16816.F32 R8, R100.reuse, R106, R8 ;  /* 0x0000006a6408723c */ /* 0x040fe20000001808 */
[----:B------:R-:W4:Y:S05]  /*5570*/  LDSM.16.M88.4 R104, [R249+0x4000] ;  /* 0x00400000f968783b */ /* 0x000f2a0000000200 */
[C---:B------:R-:W-:Y:S06]  /*5580*/  HMMA.16816.F32 R12, R100.reuse, R88, R12 ;  /* 0x00000058640c723c */ /* 0x040fec000000180c */
[----:B------:R-:W-:Y:S01]  /*5590*/  HMMA.16816.F32 R16, R100, R90, R16 ;  /* 0x0000005a6410723c */ /* 0x000fe20000001810 */
[----:B------:R-:W4:Y:S04]  /*55a0*/  LDSM.16.M88.4 R88, [R249+0x4800] ;  /* 0x00480000f958783b */ /* 0x000f280000000200 */
[----:B------:R-:W-:Y:S01]  /*55b0*/  LDSM.16.M88.4 R100, [R113+0x4000] ;  /* 0x004000007164783b */ /* 0x000fe20000000200 */
[C---:B-1----:R-:W-:Y:S05]  /*55c0*/  HMMA.16816.F32 R4, R92.reuse, R108, R4 ;  /* 0x0000006c5c04723c */ /* 0x042fea0000001804 */
[----:B--2---:R-:W-:Y:S01]  /*55d0*/  IADD3 R118, P0, R115, UR20, RZ ;  /* 0x0000001473767c10 */ /* 0x004fe2000ff1e0ff */
[C---:B------:R-:W-:Y:S01]  /*55e0*/  HMMA.16816.F32 R8, R92.reuse, R110, R8 ;  /* 0x0000006e5c08723c */ /* 0x040fe20000001808 */
[----:B------:R-:W1:Y:S01]  /*55f0*/  LDSM.16.M88.4 R108, [R248+0x4000] ;  /* 0x00400000f86c783b */ /* 0x000e620000000200 */
[----:B------:R-:W-:Y:S03]  /*5600*/  IMAD.U32 R115, RZ, RZ, UR23 ;  /* 0x00000017ff737e24 */ /* 0x000fe6000f8e00ff */
[----:B---3--:R-:W-:Y:S01]  /*5610*/  IADD3.X R119, R237, UR19, RZ, P0, !PT ;  /* 0x00000013ed777c10 */ /* 0x008fe200087fe4ff */
[C---:B------:R-:W-:Y:S04]  /*5620*/  HMMA.16816.F32 R12, R92.reuse, R84, R12 ;  /* 0x000000545c0c723c */ /* 0x040fe8000000180c */
[----:B------:R-:W5:Y:S01]  /*5630*/  LDG.E R117, desc[UR6][R118.64] ;  /* 0x0000000676757981 */ /* 0x000f62000c1e1900 */
[----:B----4-:R-:W-:Y:S01]  /*5640*/  IMAD R115, R115, 0x40, R120 ;  /* 0x0000004073737824 */ /* 0x010fe200078e0278 */
[----:B------:R-:W-:Y:S02]  /*5650*/  HMMA.16816.F32 R16, R92, R86, R16 ;  /* 0x000000565c10723c */ /* 0x000fe40000001810 */
[----:B------:R2:W5:Y:S04]  /*5660*/  LDG.E R116, desc[UR6][R118.64+0x20] ;  /* 0x0000200676747981 */ /* 0x000568000c1e1900 */
[C---:B------:R-:W-:Y:S01]  /*5670*/  HMMA.16816.F32 R4, R96.reuse, R104, R4 ;  /* 0x000000686004723c */ /* 0x040fe20000001804 */
[----:B------:R-:W3:Y:S04]  /*5680*/  LDSM.16.M88.4 R84, [R248+0x4800] ;  /* 0x00480000f854783b */ /* 0x000ee80000000200 */
[----:B------:R-:W-:Y:S01]  /*5690*/  LDSM.16.M88.4 R92, [R112+0x4000] ;  /* 0x00400000705c783b */ /* 0x000fe20000000200 */
[C---:B------:R-:W-:Y:S03]  /*56a0*/  HMMA.16816.F32 R8, R96.reuse, R106, R8 ;  /* 0x0000006a6008723c */ /* 0x040fe60000001808 */
[----:B------:R-:W4:Y:S03]  /*56b0*/  LDSM.16.M88.4 R104, [R247+0x4000] ;  /* 0x00400000f768783b */ /* 0x000f260000000200 */
[C---:B------:R-:W-:Y:S06]  /*56c0*/  HMMA.16816.F32 R12, R96.reuse, R88, R12 ;  /* 0x00000058600c723c */ /* 0x040fec000000180c */
[----:B------:R-:W-:Y:S01]  /*56d0*/  HMMA.16816.F32 R16, R96, R90, R16 ;  /* 0x0000005a6010723c */ /* 0x000fe20000001810 */
[----:B------:R-:W4:Y:S04]  /*56e0*/  LDSM.16.M88.4 R88, [R247+0x4800] ;  /* 0x00480000f758783b */ /* 0x000f280000000200 */
[----:B------:R-:W-:Y:S01]  /*56f0*/  LDSM.16.M88.4 R96, [R243+0x6000] ;  /* 0x00600000f360783b */ /* 0x000fe20000000200 */
[C---:B-1----:R-:W-:Y:S05]  /*5700*/  HMMA.16816.F32 R4, R100.reuse, R108, R4 ;  /* 0x0000006c6404723c */ /* 0x042fea0000001804 */
[----:B--2---:R-:W-:Y:S01]  /*5710*/  IADD3 R118, R129, -UR10, -R115 ;  /* 0x8000000a81767c10 */ /* 0x004fe2000fffe873 */
[C---:B------:R-:W-:Y:S01]  /*5720*/  HMMA.16816.F32 R8, R100.reuse, R110, R8 ;  /* 0x0000006e6408723c */ /* 0x040fe20000001808 */
[----:B------:R-:W1:Y:S04]  /*5730*/  LDSM.16.M88.4 R108, [R250+UR4+0x1e000] ;  /* 0x01e00004fa6c783b */ /* 0x000e680008000200 */
[----:B------:R-:W-:Y:S01]  /*5740*/  VIADD R118, R118, UR8 ;  /* 0x0000000876767c36 */ /* 0x000fe20008000000 */
[C---:B---3--:R-:W-:Y:S05]  /*5750*/  HMMA.16816.F32 R12, R100.reuse, R84, R12 ;  /* 0x00000054640c723c */ /* 0x048fea000000180c */
[----:B------:R-:W-:Y:S01]  /*5760*/  VIADD R118, R118, UR11 ;  /* 0x0000000b76767c36 */ /* 0x000fe20008000000 */
[----:B------:R-:W-:Y:S01]  /*5770*/  HMMA.16816.F32 R16, R100, R86, R16 ;  /* 0x000000566410723c */ /* 0x000fe20000001810 */
[----:B------:R-:W2:Y:S04]  /*5780*/  LDSM.16.M88.4 R84, [R250+UR4+0x1e800] ;  /* 0x01e80004fa54783b */ /* 0x000ea80008000200 */
[----:B------:R-:W-:Y:S01]  /*5790*/  LDSM.16.M88.4 R100, [R114+0x6000] ;  /* 0x006000007264783b */ /* 0x000fe20000000200 */
[C---:B----4-:R-:W-:Y:S05]  /*57a0*/  HMMA.16816.F32 R4, R92.reuse, R104, R4 ;  /* 0x000000685c04723c */ /* 0x050fea0000001804 */
[----:B------:R-:W-:Y:S01]  /*57b0*/  VIADD R120, R118, 0x7 ;  /* 0x0000000776787836 */ /* 0x000fe20000000000 */
[C---:B------:R-:W-:Y:S01]  /*57c0*/  HMMA.16816.F32 R8, R92.reuse, R106, R8 ;  /* 0x0000006a5c08723c */ /* 0x040fe20000001808 */
[----:B------:R-:W3:Y:S03]  /*57d0*/  LDSM.16.M88.4 R104, [R249+0x6000] ;  /* 0x00600000f968783b */ /* 0x000ee60000000200 */
[----:B------:R-:W-:Y:S01]  /*57e0*/  ISETP.GE.AND P0, PT, R120, RZ, PT ;  /* 0x000000ff7800720c */ /* 0x000fe20003f06270 */
[C---:B------:R-:W-:Y:S01]  /*57f0*/  VIADD R121, R118.reuse, 0x8 ;  /* 0x0000000876797836 */ /* 0x040fe20000000000 */
[C---:B------:R-:W-:Y:S04]  /*5800*/  HMMA.16816.F32 R12, R92.reuse, R88, R12 ;  /* 0x000000585c0c723c */ /* 0x040fe8000000180c */
[----:B------:R-:W-:Y:S01]  /*5810*/  ISETP.GE.AND P1, PT, R121, RZ, PT ;  /* 0x000000ff7900720c */ /* 0x000fe20003f26270 */
[C---:B------:R-:W-:Y:S01]  /*5820*/  VIADD R122, R118.reuse, 0xffffffe7 ;  /* 0xffffffe7767a7836 */ /* 0x040fe20000000000 */
[----:B------:R-:W-:Y:S01]  /*5830*/  HMMA.16816.F32 R16, R92, R90, R16 ;  /* 0x0000005a5c10723c */ /* 0x000fe20000001810 */
[----:B------:R-:W4:Y:S04]  /*5840*/  LDSM.16.M88.4 R88, [R249+0x6800] ;  /* 0x00680000f958783b */ /* 0x000f280000000200 */
[----:B------:R-:W-:Y:S01]  /*5850*/  LDSM.16.M88.4 R92, [R113+0x6000] ;  /* 0x00600000715c783b */ /* 0x000fe20000000200 */
[C---:B-1----:R-:W-:Y:S05]  /*5860*/  HMMA.16816.F32 R4, R96.reuse, R108, R4 ;  /* 0x0000006c6004723c */ /* 0x042fea0000001804 */
[----:B------:R-:W-:Y:S01]  /*5870*/  @!P0 IADD3 R120, -R118, -0x7, RZ ;  /* 0xfffffff976788810 */ /* 0x000fe20007ffe1ff */
[C---:B------:R-:W-:Y:S01]  /*5880*/  HMMA.16816.F32 R8, R96.reuse, R110, R8 ;  /* 0x0000006e6008723c */ /* 0x040fe20000001808 */
[----:B------:R-:W1:Y:S02]  /*5890*/  LDSM.16.M88.4 R108, [R248+0x6000] ;  /* 0x00600000f86c783b */ /* 0x000e640000000200 */
[----:B------:R-:W-:Y:S02]  /*58a0*/  ISETP.GE.AND P0, PT, R122, RZ, PT ;  /* 0x000000ff7a00720c */ /* 0x000fe40003f06270 */
[----:B------:R-:W-:Y:S01]  /*58b0*/  VIADD R128, R118, 0xffffffff ;  /* 0xffffffff76807836 */ /* 0x000fe20000000000 */
[C---:B--2---:R-:W-:Y:S04]  /*58c0*/  HMMA.16816.F32 R12, R96.reuse, R84, R12 ;  /* 0x00000054600c723c */ /* 0x044fe8000000180c */
[----:B------:R-:W-:Y:S01]  /*58d0*/  ISETP.GE.AND P6, PT, R128, RZ, PT ;  /* 0x000000ff8000720c */ /* 0x000fe20003fc6270 */
[C---:B------:R-:W-:Y:S01]  /*58e0*/  VIADD R127, R118.reuse, 0xfffffff8 ;  /* 0xfffffff8767f7836 */ /* 0x040fe20000000000 */
[----:B------:R-:W-:Y:S01]  /*58f0*/  HMMA.16816.F32 R16, R96, R86, R16 ;  /* 0x000000566010723c */ /* 0x000fe20000001810 */
[----:B------:R-:W2:Y:S03]  /*5900*/  LDSM.16.M88.4 R84, [R248+0x6800] ;  /* 0x00680000f854783b */ /* 0x000ea60000000200 */
[----:B------:R-:W-:Y:S01]  /*5910*/  ISETP.GE.AND P5, PT, R127, RZ, PT ;  /* 0x000000ff7f00720c */ /* 0x000fe20003fa6270 */
[----:B------:R-:W-:Y:S01]  /*5920*/  LDSM.16.M88.4 R96, [R112+0x6000] ;  /* 0x006000007060783b */ /* 0x000fe20000000200 */
[C---:B---3--:R-:W-:Y:S05]  /*5930*/  HMMA.16816.F32 R4, R100.reuse, R104, R4 ;  /* 0x000000686404723c */ /* 0x048fea0000001804 */
[----:B------:R-:W-:Y:S01]  /*5940*/  VIADD R126, R118, 0xfffffff7 ;  /* 0xfffffff7767e7836 */ /* 0x000fe20000000000 */
[C---:B------:R-:W-:Y:S01]  /*5950*/  HMMA.16816.F32 R8, R100.reuse, R106, R8 ;  /* 0x0000006a6408723c */ /* 0x040fe20000001808 */
[----:B------:R-:W3:Y:S03]  /*5960*/  LDSM.16.M88.4 R104, [R247+0x6000] ;  /* 0x00600000f768783b */ /* 0x000ee60000000200 */
[----:B------:R-:W-:Y:S01]  /*5970*/  ISETP.GE.AND P4, PT, R126, RZ, PT ;  /* 0x000000ff7e00720c */ /* 0x000fe20003f86270 */
[C---:B------:R-:W-:Y:S01]  /*5980*/  VIADD R125, R118.reuse, 0xfffffff0 ;  /* 0xfffffff0767d7836 */ /* 0x040fe20000000000 */
[C---:B----4-:R-:W-:Y:S04]  /*5990*/  HMMA.16816.F32 R12, R100.reuse, R88, R12 ;  /* 0x00000058640c723c */ /* 0x050fe8000000180c */
[----:B------:R-:W-:Y:S01]  /*59a0*/  ISETP.GE.AND P3, PT, R125, RZ, PT ;  /* 0x000000ff7d00720c */ /* 0x000fe20003f66270 */
[----:B------:R-:W-:Y:S01]  /*59b0*/  VIADD R124, R118, 0xffffffef ;  /* 0xffffffef767c7836 */ /* 0x000fe20000000000 */
[----:B------:R-:W-:Y:S01]  /*59c0*/  HMMA.16816.F32 R16, R100, R90, R16 ;  /* 0x0000005a6410723c */ /* 0x000fe20000001810 */
[----:B------:R-:W4:Y:S03]  /*59d0*/  LDSM.16.M88.4 R88, [R247+0x6800] ;  /* 0x00680000f758783b */ /* 0x000f260000000200 */
[----:B------:R-:W-:Y:S01]  /*59e0*/  ISETP.GE.AND P2, PT, R124, RZ, PT ;  /* 0x000000ff7c00720c */ /* 0x000fe20003f46270 */
[C---:B------:R-:W-:Y:S01]  /*59f0*/  VIADD R123, R118.reuse, 0xffffffe8 ;  /* 0xffffffe8767b7836 */ /* 0x040fe20000000000 */
[C---:B-1----:R-:W-:Y:S05]  /*5a00*/  HMMA.16816.F32 R4, R92.reuse, R108, R4 ;  /* 0x0000006c5c04723c */ /* 0x042fea0000001804 */
[C---:B------:R-:W-:Y:S01]  /*5a10*/  @!P1 IADD3 R121, -R118.reuse, -0x8, RZ ;  /* 0xfffffff876799810 */ /* 0x040fe20007ffe1ff */
[C---:B------:R-:W-:Y:S03]  /*5a20*/  HMMA.16816.F32 R8, R92.reuse, R110, R8 ;  /* 0x0000006e5c08723c */ /* 0x040fe60000001808 */
[----:B------:R-:W-:Y:S02]  /*5a30*/  ISETP.GE.AND P1, PT, R123, RZ, PT ;  /* 0x000000ff7b00720c */ /* 0x000fe40003f26270 */
[C---:B------:R-:W-:Y:S01]  /*5a40*/  @!P0 IADD3 R122, -R118.reuse, 0x19, RZ ;  /* 0x00000019767a8810 */ /* 0x040fe20007ffe1ff */
[C---:B--2---:R-:W-:Y:S01]  /*5a50*/  HMMA.16816.F32 R12, R92.reuse, R84, R12 ;  /* 0x000000545c0c723c */ /* 0x044fe2000000180c */
[----:B------:R-:W-:Y:S04]  /*5a60*/  PLOP3.LUT P0, PT, PT, PT, UP0, 0x80, 0x0 ;  /* 0x000000000000781c */ /* 0x000fe80003f0f008 */
[----:B------:R-:W-:Y:S01]  /*5a70*/  IABS R119, R118 ;  /* 0x0000007600777213 */ /* 0x000fe20000000000 */
[----:B------:R-:W-:Y:S05]  /*5a80*/  HMMA.16816.F32 R16, R92, R86, R16 ;  /* 0x000000565c10723c */ /* 0x000fea0000001810 */
[C---:B------:R-:W-:Y:S01]  /*5a90*/  @!P6 IADD3 R128, -R118.reuse, 0x1, RZ ;  /* 0x000000017680e810 */ /* 0x040fe20007ffe1ff */
[C---:B---3--:R-:W-:Y:S05]  /*5aa0*/  HMMA.16816.F32 R4, R96.reuse, R104, R4 ;  /* 0x000000686004723c */ /* 0x048fea0000001804 */
[C---:B------:R-:W-:Y:S01]  /*5ab0*/  @!P5 IADD3 R127, -R118.reuse, 0x8, RZ ;  /* 0x00000008767fd810 */ /* 0x040fe20007ffe1ff */
[C---:B------:R-:W-:Y:S05]  /*5ac0*/  HMMA.16816.F32 R8, R96.reuse, R106, R8 ;  /* 0x0000006a6008723c */ /* 0x040fea0000001808 */
[C---:B------:R-:W-:Y:S01]  /*5ad0*/  @!P4 IADD3 R126, -R118.reuse, 0x9, RZ ;  /* 0x00000009767ec810 */ /* 0x040fe20007ffe1ff */
[C---:B----4-:R-:W-:Y:S05]  /*5ae0*/  HMMA.16816.F32 R12, R96.reuse, R88, R12 ;  /* 0x00000058600c723c */ /* 0x050fea000000180c */
[C---:B------:R-:W-:Y:S01]  /*5af0*/  @!P3 IADD3 R125, -R118.reuse, 0x10, RZ ;  /* 0x00000010767db810 */ /* 0x040fe20007ffe1ff */
[----:B------:R-:W-:Y:S05]  /*5b00*/  HMMA.16816.F32 R16, R96, R90, R16 ;  /* 0x0000005a6010723c */ /* 0x000fea0000001810 */
[C---:B------:R-:W-:Y:S02]  /*5b10*/  @!P2 IADD3 R124, -R118.reuse, 0x11, RZ ;  /* 0x00000011767ca810 */ /* 0x040fe40007ffe1ff */
[----:B------:R-:W-:Y:S04]  /*5b20*/  @!P1 IADD3 R123, -R118, 0x18, RZ ;  /* 0x00000018767b9810 */ /* 0x000fe80007ffe1ff */
[----:B------:R-:W-:Y:S02]  /*5b30*/  I2FP.F32.S32 R119, R119 ;  /* 0x0000007700777245 */ /* 0x000fe40000201400 */
[----:B------:R-:W-:Y:S02]  /*5b40*/  I2FP.F32.S32 R121, R121 ;  /* 0x0000007900797245 */ /* 0x000fe40000201400 */
[----:B------:R-:W-:Y:S01]  /*5b50*/  I2FP.F32.S32 R120, R120 ;  /* 0x0000007800787245 */ /* 0x000fe20000201400 */
[----:B------:R-:W-:Y:S01]  /*5b60*/  FFMA.FTZ R4, R119, -UR5, R4 ;  /* 0x8000000577047c23 */ /* 0x000fe20008010004 */
        /* <DEDUP_REMOVED lines=9> */
[----:B------:R-:W-:Y:S01]  /*5c00*/  FFMA.FTZ R10, R119, -UR5, R10 ;  /* 0x80000005770a7c23 */ /* 0x000fe2000801000a */
[----:B------:R-:W-:Y:S01]  /*5c10*/  I2FP.F32.S32 R123, R123 ;  /* 0x0000007b007b7245 */ /* 0x000fe20000201400 */
[C---:B------:R-:W-:Y:S01]  /*5c20*/  FFMA.FTZ R8, R127.reuse, -UR5, R8 ;  /* 0x800000057f087c23 */ /* 0x040fe20008010008 */
[----:B------:R-:W-:Y:S01]  /*5c30*/  I2FP.F32.S32 R122, R122 ;  /* 0x0000007a007a7245 */ /* 0x000fe20000201400 */
[C---:B------:R-:W-:Y:S01]  /*5c40*/  FFMA.FTZ R9, R126.reuse, -UR5, R9 ;  /* 0x800000057e097c23 */ /* 0x040fe20008010009 */
        /* <DEDUP_REMOVED lines=21> */
.L_x_905:
[----:B------:R-:W-:Y:S01]  /*5da0*/  UIADD3 UR14, UR8, 0x1, -UR10 ;  /* 0x00000001080e7890 */ /* 0x000fe2000fffe80a */
[----:B------:R-:W-:Y:S01]  /*5db0*/  VIADD R85, R129, UR11 ;  /* 0x0000000b81557c36 */ /* 0x000fe20008000000 */
[----:B------:R-:W-:Y:S01]  /*5dc0*/  UIADD3 UR13, -UR12, UR8, -UR10 ;  /* 0x000000080c0d7290 */ /* 0x000fe2000fffe90a */
[C---:B------:R-:W-:Y:S01]  /*5dd0*/  VIADD R92, R115.reuse, 0x1 ;  /* 0x00000001735c7836 */ /* 0x040fe20000000000 */
[----:B------:R-:W-:Y:S01]  /*5de0*/  UIADD3 UR11, UR14, UR27, URZ ;  /* 0x0000001b0e0b7290 */ /* 0x000fe2000fffe03f */
[----:B------:R-:W-:Y:S01]  /*5df0*/  IMAD.U32 R84, RZ, RZ, UR27 ;  /* 0x0000001bff547e24 */ /* 0x000fe2000f8e00ff */
[----:B------:R-:W-:Y:S01]  /*5e00*/  UMOV UR16, UR12 ;  /* 0x0000000c00107c82 */ /* 0x000fe20008000000 */
[----:B------:R-:W-:Y:S01]  /*5e10*/  VIADD R91, R115, 0x8 ;  /* 0x00000008735b7836 */ /* 0x000fe20000000000 */
[----:B------:R-:W-:Y:S01]  /*5e20*/  VIADDMNMX R94, R85, UR13, RZ, !PT ;  /* 0x0000000d555e7c46 */ /* 0x000fe2000f8001ff */
[C---:B------:R-:W-:Y:S02]  /*5e30*/  VIADD R90, R115.reuse, 0x9 ;  /* 0x00000009735a7836 */ /* 0x040fe40000000000 */
[----:B------:R-:W-:Y:S01]  /*5e40*/  IMAD.U32 R86, RZ, RZ, UR11 ;  /* 0x0000000bff567e24 */ /* 0x000fe2000f8e00ff */
[CC--:B------:R-:W-:Y:S01]  /*5e50*/  ISETP.GE.AND P1, PT, R115.reuse, R94.reuse, PT ;  /* 0x0000005e7300720c */ /* 0x0c0fe20003f26270 */
[C---:B------:R-:W-:Y:S01]  /*5e60*/  VIADD R89, R115.reuse, 0x10 ;  /* 0x0000001073597836 */ /* 0x040fe20000000000 */
[-C--:B------:R-:W-:Y:S01]  /*5e70*/  ISETP.GE.AND P0, PT, R92, R94.reuse, PT ;  /* 0x0000005e5c00720c */ /* 0x080fe20003f06270 */
[----:B------:R-:W-:Y:S01]  /*5e80*/  VIADD R88, R115, 0x11 ;  /* 0x0000001173587836 */ /* 0x000fe20000000000 */
[----:B------:R-:W-:Y:S01]  /*5e90*/  VIADDMNMX R93, R86, R85, UR8, PT ;  /* 0x00000008565d7e46 */ /* 0x000fe2000b800155 */
[----:B------:R-:W-:Y:S01]  /*5ea0*/  VIADD R85, R85, 0x8 ;  /* 0x0000000855557836 */ /* 0x000fe20000000000 */
[-C--:B------:R-:W-:Y:S01]  /*5eb0*/  ISETP.GE.AND P6, PT, R91, R94.reuse, PT ;  /* 0x0000005e5b00720c */ /* 0x080fe20003fc6270 */
[C---:B------:R-:W-:Y:S01]  /*5ec0*/  VIADD R87, R115.reuse, 0x18 ;  /* 0x0000001873577836 */ /* 0x040fe20000000000 */
[CC--:B------:R-:W-:Y:S01]  /*5ed0*/  ISETP.GE.OR P1, PT, R115.reuse, R93.reuse, !P1 ;  /* 0x0000005d7300720c */ /* 0x0c0fe20004f26670 */
[----:B------:R-:W-:Y:S01]  /*5ee0*/  VIADD R86, R115, 0x19 ;  /* 0x0000001973567836 */ /* 0x000fe20000000000 */
[C---:B------:R-:W-:Y:S02]  /*5ef0*/  IADD3 R84, R85.reuse, UR14, R84 ;  /* 0x0000000e55547c10 */ /* 0x040fe4000fffe054 */
[----:B------:R-:W-:Y:S02]  /*5f00*/  ISETP.GE.OR P0, PT, R92, R93, !P0 ;  /* 0x0000005d5c00720c */ /* 0x000fe40004706670 */
[----:B------:R-:W-:Y:S02]  /*5f10*/  VIADDMNMX R85, R85, UR13, RZ, !PT ;  /* 0x0000000d55557c46 */ /* 0x000fe4000f8001ff */
[----:B------:R-:W-:Y:S02]  /*5f20*/  FSEL R4, R4, -INF , !P1 ;  /* 0xff80000004047808 */ /* 0x000fe40004800000 */
[----:B------:R-:W-:Y:S02]  /*5f30*/  FSEL R5, R5, -INF , !P0 ;  /* 0xff80000005057808 */ /* 0x000fe40004000000 */
[-C--:B------:R-:W-:Y:S02]  /*5f40*/  ISETP.GE.AND P5, PT, R90, R94.reuse, PT ;  /* 0x0000005e5a00720c */ /* 0x080fe40003fa6270 */
[-C--:B------:R-:W-:Y:S02]  /*5f50*/  ISETP.GE.AND P4, PT, R89, R94.reuse, PT ;  /* 0x0000005e5900720c */ /* 0x080fe40003f86270 */
[-C--:B------:R-:W-:Y:S02]  /*5f60*/  ISETP.GE.AND P3, PT, R88, R94.reuse, PT ;  /* 0x0000005e5800720c */ /* 0x080fe40003f66270 */
[-C--:B------:R-:W-:Y:S02]  /*5f70*/  ISETP.GE.AND P2, PT, R87, R94.reuse, PT ;  /* 0x0000005e5700720c */ /* 0x080fe40003f46270 */
[----:B------:R-:W-:Y:S02]  /*5f80*/  ISETP.GE.AND P1, PT, R86, R94, PT ;  /* 0x0000005e5600720c */ /* 0x000fe40003f26270 */
        /* <DEDUP_REMOVED lines=37> */
.L_x_906:
        /* <DEDUP_REMOVED lines=183> */
[C---:B------:R-:W-:Y:S01]  /*6d50*/  FADD.FTZ R5, -R117.reuse, R5 ;  /* 0x0000000575057221 */ /* 0x040fe20000010100 */
[C---:B------:R-:W-:Y:S03]  /*6d60*/  FADD.FTZ R6, -R116.reuse, R6 ;  /* 0x0000000674067221 */ /* 0x040fe60000010100 */
[C---:B------:R-:W-:Y:S01]  /*6d70*/  FADD.FTZ R7, -R116.reuse, R7 ;  /* 0x0000000774077221 */ /* 0x040fe20000010100 */
[C---:B------:R-:W-:Y:S01]  /*6d80*/  FADD.FTZ R8, -R117.reuse, R8 ;  /* 0x0000000875087221 */ /* 0x040fe20000010100 */
[----:B------:R-:W-:Y:S01]  /*6d90*/  FADD.FTZ R9, -R117, R9 ;  /* 0x0000000975097221 */ /* 0x000fe20000010100 */
[C---:B------:R-:W-:Y:S01]  /*6da0*/  FADD.FTZ R10, -R116.reuse, R10 ;  /* 0x0000000a740a7221 */ /* 0x040fe20000010100 */
[----:B------:R-:W-:Y:S01]  /*6db0*/  FADD.FTZ R11, -R116, R11 ;  /* 0x0000000b740b7221 */ /* 0x000fe20000010100 */
[----:B------:R-:W-:Y:S01]  /*6dc0*/  FMUL.FTZ R4, R197, R4 ;  /* 0x00000004c5047220 */ /* 0x000fe20000410000 */
[----:B------:R-:W-:Y:S01]  /*6dd0*/  FMUL.FTZ R5, R196, R5 ;  /* 0x00000005c4057220 */ /* 0x000fe20000410000 */
[C---:B------:R-:W-:Y:S01]  /*6de0*/  FADD.FTZ R12, -R117.reuse, R12 ;  /* 0x0000000c750c7221 */ /* 0x040fe20000010100 */
[----:B------:R-:W-:Y:S01]  /*6df0*/  FADD.FTZ R13, -R117, R13 ;  /* 0x0000000d750d7221 */ /* 0x000fe20000010100 */
[C---:B------:R-:W-:Y:S01]  /*6e00*/  FADD.FTZ R14, -R116.reuse, R14 ;  /* 0x0000000e740e7221 */ /* 0x040fe20000010100 */
[C---:B------:R-:W-:Y:S01]  /*6e10*/  FADD.FTZ R15, -R116.reuse, R15 ;  /* 0x0000000f740f7221 */ /* 0x040fe20000010100 */
[----:B------:R-:W-:Y:S01]  /*6e20*/  F2FP.F16.F32.PACK_AB R84, R5, R4 ;  /* 0x000000040554723e */ /* 0x000fe200000000ff */
[----:B------:R-:W-:Y:S01]  /*6e30*/  FMUL.FTZ R6, R125, R6 ;  /* 0x000000067d067220 */ /* 0x000fe20000410000 */
[C---:B------:R-:W-:Y:S01]  /*6e40*/  FADD.FTZ R16, -R117.reuse, R16 ;  /* 0x0000001075107221 */ /* 0x040fe20000010100 */
[----:B------:R-:W-:Y:S01]  /*6e50*/  FADD.FTZ R17, -R117, R17 ;  /* 0x0000001175117221 */ /* 0x000fe20000010100 */
[C---:B------:R-:W-:Y:S01]  /*6e60*/  FADD.FTZ R18, -R116.reuse, R18 ;  /* 0x0000001274127221 */ /* 0x040fe20000010100 */
[----:B------:R-:W-:Y:S01]  /*6e70*/  FADD.FTZ R19, -R116, R19 ;  /* 0x0000001374137221 */ /* 0x000fe20000010100 */
        /* <DEDUP_REMOVED lines=122> */
.L_x_907:
        /* <DEDUP_REMOVED lines=177> */
.L_x_908:
        /* <DEDUP_REMOVED lines=638> */
.L_x_910:
[----:B------:R-:W2:Y:S01]  /*a910*/  LDL R3, [R1+0x8] ;  /* 0x0000080001037983 */ /* 0x000ea20000100800 */
[----:B------:R-:W-:Y:S01]  /*a920*/  @UP0 UIADD3 UR9, UR26, UR40, URZ ;  /* 0x000000281a090290 */ /* 0x000fe2000fffe03f */
[----:B------:R-:W-:Y:S01]  /*a930*/  @UP0 ULDC.64 UR12, c[0x0][0x458] ;  /* 0x00011600000c0ab9 */ /* 0x000fe20000000a00 */
[----:B------:R-:W-:Y:S02]  /*a940*/  USHF.L.U32 UR5, UR23, 0x6, URZ ;  /* 0x0000000617057899 */ /* 0x000fe4000800063f */
[----:B------:R-:W-:Y:S02]  /*a950*/  @UP0 UIMAD.WIDE.U32 UR14, UR9, UR12, URZ ;  /* 0x0000000c090e02a5 */ /* 0x000fe4000f8e003f */
        /* <DEDUP_REMOVED lines=16> */
.L_x_911:
[----:B------:R-:W2:Y:S01]  /*aa60*/  LDL.64 R66, [R1+0x10] ;  /* 0x0000100001427983 */ /* 0x000ea20000100a00 */
        /* <DEDUP_REMOVED lines=42> */
[----:B------:R-:W-:Y:S01]  /*ad10*/  IMAD R56, R52, UR10, RZ ;  /* 0x0000000a34387c24 */ /* 0x000fe2000f8e02ff */
[----:B------:R-:W-:Y:S01]  /*ad20*/  ISETP.GE.AND P2, PT, R2, UR15, PT ;  /* 0x0000000f02007c0c */ /* 0x000fe2000bf46270 */
[----:B------:R-:W2:Y:S01]  /*ad30*/  LDS.128 R12, [R54+0x1c000] ;  /* 0x01c00000360c7984 */ /* 0x000ea20000000c00 */
[----:B------:R-:W-:Y:S01]  /*ad40*/  IMAD.MOV.U32 R62, RZ, RZ, R60 ;  /* 0x000000ffff3e7224 */ /* 0x000fe200078e003c */
[----:B------:R-:W-:Y:S01]  /*ad50*/  ISETP.GE.AND P1, PT, R55, UR15, PT ;  /* 0x0000000f37007c0c */ /* 0x000fe2000bf26270 */
[----:B------:R-:W-:Y:S01]  /*ad60*/  IMAD.MOV.U32 R63, RZ, RZ, R57 ;  /* 0x000000ffff3f7224 */ /* 0x000fe200078e0039 */
[----:B------:R-:W3:Y:S01]  /*ad70*/  LDS.128 R8, [R54+0x1e000] ;  /* 0x01e0000036087984 */ /* 0x000ee20000000c00 */
[----:B------:R-:W-:Y:S01]  /*ad80*/  IMAD R56, R53, UR11, R56 ;  /* 0x0000000b35387c24 */ /* 0x000fe2000f8e0238 */
[----:B------:R-:W-:Y:S01]  /*ad90*/  ISETP.GE.AND P0, PT, R3, UR15, PT ;  /* 0x0000000f03007c0c */ /* 0x000fe2000bf06270 */
[----:B------:R-:W-:Y:S01]  /*ada0*/  IMAD.WIDE.U32 R62, R53, UR10, R62 ;  /* 0x0000000a353e7c25 */ /* 0x000fe2000f8e003e */
[----:B------:R-:W-:-:S02]  /*adb0*/  ULDC.64 UR16, c[0x0][0x3f0] ;  /* 0x0000fc0000107ab9 */ /* 0x000fc40000000a00 */
[----:B------:R-:W4:Y:S01]  /*adc0*/  @!P3 LDS.128 R4, [R54+0x18000] ;  /* 0x018000003604b984 */ /* 0x000f220000000c00 */
[----:B------:R-:W-:Y:S01]  /*add0*/  IMAD.IADD R56, R56, 0x1, R63 ;  /* 0x0000000138387824 */ /* 0x000fe200078e023f */
[----:B------:R-:W-:-:S04]  /*ade0*/  LEA R64, P6, R62, UR16, 0x1 ;  /* 0x000000103e407c11 */ /* 0x000fc8000f8c08ff */
[----:B------:R-:W-:-:S05]  /*adf0*/  LEA.HI.X R65, R62, UR17, R56, 0x1, P6 ;  /* 0x000000113e417c11 */ /* 0x000fca000b0f0c38 */
[----:B-1----:R1:W-:Y:S04]  /*ae00*/  @!P2 STG.E.128 desc[UR6][R64.64+0x80], R16 ;  /* 0x000080104000a986 */ /* 0x0023e8000c101d06 */
[----:B--2---:R1:W-:Y:S04]  /*ae10*/  @!P1 STG.E.128 desc[UR6][R64.64+0x100], R12 ;  /* 0x0001000c40009986 */ /* 0x0043e8000c101d06 */
[----:B---3--:R1:W-:Y:S04]  /*ae20*/  @!P0 STG.E.128 desc[UR6][R64.64+0x180], R8 ;  /* 0x0001800840008986 */ /* 0x0083e8000c101d06 */
[----:B----4-:R1:W-:Y:S02]  /*ae30*/  @!P3 STG.E.128 desc[UR6][R64.64], R4 ;  /* 0x000000044000b986 */ /* 0x0103e4000c101d06 */
.L_x_913:
[----:B------:R-:W-:Y:S05]  /*ae40*/  BSYNC B0 ;  /* 0x0000000000007941 */ /* 0x000fea0003800000 */
.L_x_912:
        /* <DEDUP_REMOVED lines=21> */
.L_x_915:
[----:B------:R-:W-:Y:S05]  /*afa0*/  BSYNC B0 ;  /* 0x0000000000007941 */ /* 0x000fea0003800000 */
.L_x_914:
        /* <DEDUP_REMOVED lines=34> */
[----:B---3--:R3:W-:Y:S04]  /*b1d0*/  @!P3 STG.E.128 desc[UR6][R42.64], R12 ;  /* 0x0000000c2a00b986 */ /* 0x0087e8000c101d06 */
[----:B--2---:R3:W-:Y:S04]  /*b1e0*/  @!P2 STG.E.128 desc[UR6][R42.64+0x80], R8 ;  /* 0x000080082a00a986 */ /* 0x0047e8000c101d06 */
[----:B----4-:R3:W-:Y:S04]  /*b1f0*/  @!P1 STG.E.128 desc[UR6][R42.64+0x100], R4 ;  /* 0x000100042a009986 */ /* 0x0107e8000c101d06 */
[----:B-1----:R3:W-:Y:S02]  /*b200*/  @!P0 STG.E.128 desc[UR6][R42.64+0x180], R16 ;  /* 0x000180102a008986 */ /* 0x0027e4000c101d06 */
.L_x_917:
[----:B------:R-:W-:Y:S05]  /*b210*/  BSYNC B0 ;  /* 0x0000000000007941 */ /* 0x000fea0003800000 */
.L_x_916:
        /* <DEDUP_REMOVED lines=20> */
.L_x_886:
[----:B------:R-:W-:Y:S05]  /*b360*/  BSYNC B1 ;  /* 0x0000000000017941 */ /* 0x000fea0003800000 */
.L_x_872:
        /* <DEDUP_REMOVED lines=12> */
.L_x_918:
[----:B------:R-:W-:Y:S05]  /*b430*/  EXIT ;  /* 0x000000000000794d */ /* 0x000fea0003800000 */
.L_x_920:
        /* <DEDUP_REMOVED lines=12> */
.L_x_2045:


//--------------------- .text._ZN5flash27flash_bwd_convert_dq_kernelI23Flash_bwd_kernel_traitsILi256ELi64ELi64ELi8ELi4ELi2ELi2ELb0ELb1EN7cutlass6half_tE19Flash_kernel_traitsILi256ELi64ELi64ELi8ES3_EEEEvNS_16Flash_bwd_paramsEi --------------------------
	.section	.text._ZN5flash27flash_bwd_convert_dq_kernelI23Flash_bwd_kernel_traitsILi256ELi64ELi64ELi8ELi4ELi2ELi2ELb0ELb1EN7cutlass6half_tE19Flash_kernel_traitsILi256ELi64ELi64ELi8ES3_EEEEvNS_16Flash_bwd_paramsEi,"ax",@progbits
	.align	128
        .global         _ZN5flash27flash_bwd_convert_dq_kernelI23Flash_bwd_kernel_traitsILi256ELi64ELi64ELi8ELi4ELi2ELi2ELb0ELb1EN7cutlass6half_tE19Flash_kernel_traitsILi256ELi64ELi64ELi8ES3_EEEEvNS_16Flash_bwd_paramsEi
        .type           _ZN5flash27flash_bwd_convert_dq_kernelI23Flash_bwd_kernel_traitsILi256ELi64ELi64ELi8ELi4ELi2ELi2ELb0ELb1EN7cutlass6half_tE19Flash_kernel_traitsILi256ELi64ELi64ELi8ES3_EEEEvNS_16Flash_bwd_paramsEi,@function
        .size           _ZN5flash27flash_bwd_convert_dq_kernelI23Flash_bwd_kernel_traitsILi256ELi64ELi64ELi8ELi4ELi2ELi2ELb0ELb1EN7cutlass6half_tE19Flash_kernel_traitsILi256ELi64ELi64ELi8ES3_EEEEvNS_16Flash_bwd_paramsEi,(.L_x_2046 - _ZN5flash27flash_bwd_convert_dq_kernelI23Flash_bwd_kernel_traitsILi256ELi64ELi64ELi8ELi4ELi2ELi2ELb0ELb1EN7cutlass6half_tE19Flash_kernel_traitsILi256ELi64ELi64ELi8ES3_EEEEvNS_16Flash_bwd_paramsEi)
        .other          _ZN5flash27flash_bwd_convert_dq_kernelI23Flash_bwd_kernel_traitsILi256ELi64ELi64ELi8ELi4ELi2ELi2ELb0ELb1EN7cutlass6half_tE19Flash_kernel_traitsILi256ELi64ELi64ELi8ES3_EEEEvNS_16Flash_bwd_paramsEi,@"STO_CUDA_ENTRY STV_DEFAULT"
_ZN5flash27flash_bwd_convert_dq_kernelI23Flash_bwd_kernel_traitsILi256ELi64ELi64ELi8ELi4ELi2ELi2ELb0ELb1EN7cutlass6half_tE19Flash_kernel_traitsILi256ELi64ELi64ELi8ES3_EEEEvNS_16Flash_bwd_paramsEi:
.text._ZN5flash27flash_bwd_convert_dq_kernelI23Flash_bwd_kernel_traitsILi256ELi64ELi64ELi8ELi4ELi2ELi2ELb0ELb1EN7cutlass6half_tE19Flash_kernel_traitsILi256ELi64ELi64ELi8ES3_EEEEvNS_16Flash_bwd_paramsEi:
        /* <DEDUP_REMOVED lines=40> */
.L_x_921:
        /* <DEDUP_REMOVED lines=106> */
.L_x_923:
        /* <DEDUP_REMOVED lines=172> */
.L_x_922:
        /* <DEDUP_REMOVED lines=207> */
.L_x_925:
[----:B------:R-:W-:Y:S05]  /*20d0*/  BSYNC B0 ;  /* 0x0000000000007941 */ /* 0x000fea0003800000 */
.L_x_924:
        /* <DEDUP_REMOVED lines=24> */
.L_x_926:
        /* <DEDUP_REMOVED lines=10> */
.L_x_2046:


//--------------------- .text._ZN5flash44flash_bwd_dq_dk_dv_loop_seqk_parallel_kernelI23Flash_bwd_kernel_traitsILi256ELi64ELi64ELi8ELi4ELi2ELi2ELb0ELb1EN7cutlass6half_tE19Flash_kernel_traitsILi256ELi64ELi64ELi8ES3_EELb1ELb0ELb0ELb0ELb0ELb0ELb0EEEvNS_16Flash_bwd_paramsE --------------------------
	.section	.text._ZN5flash44flash_bwd_dq_dk_dv_loop_seqk_parallel_kernelI23Flash_bwd_kernel_traitsILi256ELi64ELi64ELi8ELi4ELi2ELi2ELb0ELb1EN7cutlass6half_tE19Flash_kernel_traitsILi256ELi64ELi64ELi8ES3_EELb1ELb0ELb0ELb0ELb0ELb0ELb0EEEvNS_16Flash_bwd_paramsE,"ax",@progbits
	.align	128
        .global         _ZN5flash44flash_bwd_dq_dk_dv_loop_seqk_parallel_kernelI23Flash_bwd_kernel_traitsILi256ELi64ELi64ELi8ELi4ELi2ELi2ELb0ELb1EN7cutlass6half_tE19Flash_kernel_traitsILi256ELi64ELi64ELi8ES3_EELb1ELb0ELb0ELb0ELb0ELb0ELb0EEEvNS_16Flash_bwd_paramsE
        .type           _ZN5flash44flash_bwd_dq_dk_dv_loop_seqk_parallel_kernelI23Flash_bwd_kernel_traitsILi256ELi64ELi64ELi8ELi4ELi2ELi2ELb0ELb1EN7cutlass6half_tE19Flash_kernel_traitsILi256ELi64ELi64ELi8ES3_EELb1ELb0ELb0ELb0ELb0ELb0ELb0EEEvNS_16Flash_bwd_paramsE,@function
        .size           _ZN5flash44flash_bwd_dq_dk_dv_loop_seqk_parallel_kernelI23Flash_bwd_kernel_traitsILi256ELi64ELi64ELi8ELi4ELi2ELi2ELb0ELb1EN7cutlass6half_tE19Flash_kernel_traitsILi256ELi64ELi64ELi8ES3_EELb1ELb0ELb0ELb0ELb0ELb0ELb0EEEvNS_16Flash_bwd_paramsE,(.L_x_2047 - _ZN5flash44flash_bwd_dq_dk_dv_loop_seqk_parallel_kernelI23Flash_bwd_kernel_traitsILi256ELi64ELi64ELi8ELi4ELi2ELi2ELb0ELb1EN7cutlass6half_tE19Flash_kernel_traitsILi256ELi64ELi64ELi8ES3_EELb1ELb0ELb0ELb0ELb0ELb0ELb0EEEvNS_16Flash_bwd_paramsE)
        .other          _ZN5flash44flash_bwd_dq_dk_dv_loop_seqk_parallel_kernelI23Flash_bwd_kernel_traitsILi256ELi64ELi64ELi8ELi4ELi2ELi2ELb0ELb1EN7cutlass6half_tE19Flash_kernel_traitsILi256ELi64ELi64ELi8ES3_EELb1ELb0ELb0ELb0ELb0ELb0ELb0EEEvNS_16Flash_bwd_paramsE,@"STO_CUDA_ENTRY STV_DEFAULT"
_ZN5flash44flash_bwd_dq_dk_dv_loop_seqk_parallel_kernelI23Flash_bwd_kernel_traitsILi256ELi64ELi64ELi8ELi4ELi2ELi2ELb0ELb1EN7cutlass6half_tE19Flash_kernel_traitsILi256ELi64ELi64ELi8ES3_EELb1ELb0ELb0ELb0ELb0ELb0ELb0EEEvNS_16Flash_bwd_paramsE:
.text._ZN5flash44flash_bwd_dq_dk_dv_loop_seqk_parallel_kernelI23Flash_bwd_kernel_traitsILi256ELi64ELi64ELi8ELi4ELi2ELi2ELb0ELb1EN7cutlass6half_tE19Flash_kernel_traitsILi256ELi64ELi64ELi8ES3_EELb1ELb0ELb0ELb0ELb0ELb0ELb0EEEvNS_16Flash_bwd_paramsE:
        /* <DEDUP_REMOVED lines=11> */
[----:B------:R-:W2:Y:S01]  /*00b0*/  S2UR UR48, SR_CTAID.Y ;  /* 0x00000000003079c3 */ /* 0x000ea20000002600 */
[----:B------:R-:W-:Y:S01]  /*00c0*/  UMOV UR4, 0x400 ;  /* 0x0000040000047882 */ /* 0x000fe20000000000 */
[----:B------:R-:W-:Y:S01]  /*00d0*/  IMAD.MOV.U32 R222, RZ, RZ, 0x20 ;  /* 0x00000020ffde7424 */ /* 0x000fe200078e00ff */
[----:B------:R-:W-:Y:S01]  /*00e0*/  UMOV UR57, URZ ;  /* 0x0000003f00397c82 */ /* 0x000fe20008000000 */
[----:B------:R-:W-:Y:S02]  /*00f0*/  IMAD.MOV.U32 R218, RZ, RZ, 0x40 ;  /* 0x00000040ffda7424 */ /* 0x000fe400078e00ff */
[----:B------:R-:W-:Y:S02]  /*0100*/  IMAD.MOV.U32 R236, RZ, RZ, -0x10 ;  /* 0xfffffff0ffec7424 */ /* 0x000fe400078e00ff */
[----:B------:R-:W3:Y:S08]  /*0110*/  S2UR UR5, SR_CgaCtaId ;  /* 0x00000000000579c3 */ /* 0x000ef00000008800 */
[----:B------:R-:W4:Y:S01]  /*0120*/  S2UR UR54, SR_CTAID.Z ;  /* 0x00000000003679c3 */ /* 0x000f220000002700 */
[----:B--2---:R-:W-:Y:S01]  /*0130*/  USHF.L.U32 UR6, UR48, 0x7, URZ ;  /* 0x0000000730067899 */ /* 0x004fe2000800063f */
[----:B-1----:R-:W-:Y:S01]  /*0140*/  SHF.R.S32.HI R2, RZ, 0x1f, R7 ;  /* 0x0000001fff027819 */ /* 0x002fe20000011407 */
[----:B---3--:R-:W-:-:S03]  /*0150*/  ULEA UR4, UR5, UR4, 0x18 ;  /* 0x0000000405047291 */ /* 0x008fc6000f8ec03f */
[CC--:B------:R-:W-:Y:S02]  /*0160*/  LEA.HI R0, R2.reuse, R7.reuse, RZ, 0x5 ;  /* 0x0000000702007211 */ /* 0x0c0fe400078f28ff */
[CC--:B------:R-:W-:Y:S02]  /*0170*/  LEA.HI R11, R2.reuse, R7.reuse, RZ, 0x3 ;  /* 0x00000007020b7211 */ /* 0x0c0fe400078f18ff */
[CC--:B------:R-:W-:Y:S01]  /*0180*/  LEA.HI R3, R2.reuse, R7.reuse, RZ, 0x4 ;  /* 0x0000000702037211 */ /* 0x0c0fe200078f20ff */
[----:B----4-:R-:W-:Y:S01]  /*0190*/  USHF.R.S32.HI UR5, URZ, 0x1f, UR54 ;  /* 0x0000001f3f057899 */ /* 0x010fe20008011436 */
[CC--:B------:R-:W-:Y:S02]  /*01a0*/  LEA.HI R249, R2.reuse, R7.reuse, RZ, 0x7 ;  /* 0x0000000702f97211 */ /* 0x0c0fe400078f38ff */
[CC--:B------:R-:W-:Y:S02]  /*01b0*/  LEA.HI R14, R2.reuse, R7.reuse, RZ, 0x6 ;  /* 0x00000007020e7211 */ /* 0x0c0fe400078f30ff */
[----:B------:R-:W-:-:S02]  /*01c0*/  LEA.HI R2, R2, R7, RZ, 0x2 ;  /* 0x0000000702027211 */ /* 0x000fc400078f10ff */
[----:B------:R-:W-:Y:S02]  /*01d0*/  LOP3.LUT R4, R0, 0xffffffe0, RZ, 0xc0, !PT ;  /* 0xffffffe000047812 */ /* 0x000fe400078ec0ff */
[----:B------:R-:W-:Y:S02]  /*01e0*/  LOP3.LUT R5, R11, 0xfffffff8, RZ, 0xc0, !PT ;  /* 0xfffffff80b057812 */ /* 0x000fe400078ec0ff */
[----:B------:R-:W-:Y:S01]  /*01f0*/  LOP3.LUT R9, R3, 0xfffffff0, RZ, 0xc0, !PT ;  /* 0xfffffff003097812 */ /* 0x000fe200078ec0ff */
[C---:B------:R-:W-:Y:S01]  /*0200*/  IMAD.IADD R10, R7.reuse, 0x1, -R4 ;  /* 0x00000001070a7824 */ /* 0x040fe200078e0a04 */
[----:B------:R-:W-:Y:S01]  /*0210*/  LOP3.LUT R6, R2, 0x7ffffffc, RZ, 0xc0, !PT ;  /* 0x7ffffffc02067812 */ /* 0x000fe200078ec0ff */
[C---:B------:R-:W-:Y:S01]  /*0220*/  IMAD.IADD R5, R7.reuse, 0x1, -R5 ;  /* 0x0000000107057824 */ /* 0x040fe200078e0a05 */
[--C-:B------:R-:W-:Y:S01]  /*0230*/  SHF.R.S32.HI R4, RZ, 0x5, R0.reuse ;  /* 0x00000005ff047819 */ /* 0x100fe20000011400 */
[C---:B------:R-:W-:Y:S01]  /*0240*/  IMAD.IADD R9, R7.reuse, 0x1, -R9 ;  /* 0x0000000107097824 */ /* 0x040fe200078e0a09 */
[----:B------:R-:W-:Y:S01]  /*0250*/  SHF.R.S32.HI R8, RZ, 0x1f, R0 ;  /* 0x0000001fff087819 */ /* 0x000fe20000011400 */
[----:B------:R-:W-:Y:S01]  /*0260*/  IMAD.IADD R15, R7, 0x1, -R6 ;  /* 0x00000001070f7824 */ /* 0x000fe200078e0a06 */
[----:B------:R-:W-:Y:S01]  /*0270*/  SHF.R.S32.HI R7, RZ, 0x2, R2 ;  /* 0x00000002ff077819 */ /* 0x000fe20000011402 */
[----:B------:R-:W-:Y:S01]  /*0280*/  IMAD.SHL.U32 R228, R5, 0x8, RZ ;  /* 0x0000000805e47824 */ /* 0x000fe200078e00ff */
[----:B------:R-:W-:-:S02]  /*0290*/  SHF.R.S32.HI R6, RZ, 0x4, R3 ;  /* 0x00000004ff067819 */ /* 0x000fc40000011403 */
[----:B------:R-:W-:Y:S02]  /*02a0*/  SHF.R.S32.HI R2, RZ, 0x1f, R2 ;  /* 0x0000001fff027819 */ /* 0x000fe40000011402 */
[----:B------:R-:W-:Y:S02]  /*02b0*/  SHF.R.S32.HI R12, RZ, 0x3, R11 ;  /* 0x00000003ff0c7819 */ /* 0x000fe4000001140b */
[----:B------:R-:W-:Y:S02]  /*02c0*/  LEA.HI R0, R0, R4, RZ, 0x1 ;  /* 0x0000000400007211 */ /* 0x000fe400078f08ff */
[----:B------:R-:W-:Y:S01]  /*02d0*/  LEA.HI R3, R3, R6, RZ, 0x1 ;  /* 0x0000000603037211 */ /* 0x000fe200078f08ff */
[----:B------:R-:W-:Y:S01]  /*02e0*/  IMAD.SHL.U32 R12, R12, 0x40, RZ ;  /* 0x000000400c0c7824 */ /* 0x000fe200078e00ff */
[----:B------:R-:W-:Y:S02]  /*02f0*/  LEA.HI R2, R2, R7, RZ, 0x3 ;  /* 0x0000000702027211 */ /* 0x000fe400078f18ff */
[----:B------:R-:W-:-:S02]  /*0300*/  LOP3.LUT R0, R0, 0xfffffffe, RZ, 0xc0, !PT ;  /* 0xfffffffe00007812 */ /* 0x000fc400078ec0ff */
[----:B------:R-:W-:Y:S02]  /*0310*/  LOP3.LUT R3, R3, 0xfffffffe, RZ, 0xc0, !PT ;  /* 0xfffffffe03037812 */ /* 0x000fe400078ec0ff */
[----:B------:R-:W-:Y:S01]  /*0320*/  LEA.HI R8, R8, R4, RZ, 0x2 ;  /* 0x0000000408087211 */ /* 0x000fe200078f10ff */
[----:B------:R-:W-:Y:S01]  /*0330*/  IMAD.IADD R220, R4, 0x1, -R0 ;  /* 0x0000000104dc7824 */ /* 0x000fe200078e0a00 */
[----:B------:R-:W-:Y:S01]  /*0340*/  LOP3.LUT R2, R2, 0xfffffff8, RZ, 0xc0, !PT ;  /* 0xfffffff802027812 */ /* 0x000fe200078ec0ff */
[----:B------:R-:W-:Y:S01]  /*0350*/  IMAD.IADD R13, R6, 0x1, -R3 ;  /* 0x00000001060d7824 */ /* 0x000fe200078e0a03 */
[----:B------:R-:W-:Y:S02]  /*0360*/  LOP3.LUT R0, R12, 0x1c0, RZ, 0xc0, !PT ;  /* 0x000001c00c007812 */ /* 0x000fe400078ec0ff */
[----:B------:R-:W-:Y:S01]  /*0370*/  LOP3.LUT R8, R8, 0xfffffffc, RZ, 0xc0, !PT ;  /* 0xfffffffc08087812 */ /* 0x000fe200078ec0ff */
[----:B------:R-:W-:Y:S01]  /*0380*/  IMAD.IADD R6, R7, 0x1, -R2 ;  /* 0x0000000107067824 */ /* 0x000fe200078e0a02 */
[----:B------:R-:W-:-:S02]  /*0390*/  SHF.R.U32.HI R3, RZ, 0x3, R0 ;  /* 0x00000003ff037819 */ /* 0x000fc40000011600 */
[----:B------:R-:W-:Y:S01]  /*03a0*/  LOP3.LUT R2, R0, 0x38, R228, 0xf8, !PT ;  /* 0x0000003800027812 */ /* 0x000fe200078ef8e4 */
[C---:B------:R-:W-:Y:S01]  /*03b0*/  IMAD.SHL.U32 R0, R5.reuse, 0x40, RZ ;  /* 0x0000004005007824 */ /* 0x040fe200078e00ff */
[----:B------:R-:W-:Y:S01]  /*03c0*/  LOP3.LUT P4, RZ, R5, 0x4, RZ, 0xc0, !PT ;  /* 0x0000000405ff7812 */ /* 0x000fe2000788c0ff */
[----:B------:R-:W-:Y:S01]  /*03d0*/  IMAD.IADD R251, R4, 0x1, -R8 ;  /* 0x0000000104fb7824 */ /* 0x000fe200078e0a08 */
[----:B------:R-:W-:Y:S01]  /*03e0*/  LOP3.LUT R8, R2, R3, RZ, 0x3c, !PT ;  /* 0x0000000302087212 */ /* 0x000fe200078e3cff */
[----:B------:R-:W-:Y:S01]  /*03f0*/  IMAD.SHL.U32 R2, R220, 0x10, RZ ;  /* 0x00000010dc027824 */ /* 0x000fe200078e00ff */
[----:B------:R-:W-:Y:S02]  /*0400*/  SHF.R.S32.HI R3, RZ, 0x1f, R9 ;  /* 0x0000001fff037819 */ /* 0x000fe40000011409 */
[----:B------:R-:W-:Y:S02]  /*0410*/  LOP3.LUT R0, R0, 0x1c0, RZ, 0xc0, !PT ;  /* 0x000001c000007812 */ /* 0x000fe400078ec0ff */
[----:B------:R-:W-:-:S02]  /*0420*/  SHF.R.S32.HI R4, RZ, 0x1f, R10 ;  /* 0x0000001fff047819 */ /* 0x000fc4000001140a */
[----:B------:R-:W-:Y:S02]  /*0430*/  LEA.HI R12, R3, R9, RZ, 0x3 ;  /* 0x00000009030c7211 */ /* 0x000fe400078f18ff */
[----:B------:R-:W-:Y:S02]  /*0440*/  LOP3.LUT P3, RZ, R5, 0x2, RZ, 0xc0, !PT ;  /* 0x0000000205ff7812 */ /* 0x000fe4000786c0ff */
[C---:B------:R-:W-:Y:S02]  /*0450*/  LOP3.LUT R3, R0.reuse, 0x8, R11, 0xf8, !PT ;  /* 0x0000000800037812 */ /* 0x040fe400078ef80b */
[----:B------:R-:W-:Y:S02]  /*0460*/  LOP3.LUT R5, R0, 0x10, R2, 0xf8, !PT ;  /* 0x0000001000057812 */ /* 0x000fe400078ef802 */
[----:B------:R-:W-:Y:S02]  /*0470*/  SHF.R.U32.HI R215, RZ, 0x3, R0 ;  /* 0x00000003ffd77819 */ /* 0x000fe40000011600 */
[----:B------:R-:W-:Y:S01]  /*0480*/  LEA.HI R240, R4, R10, RZ, 0x2 ;  /* 0x0000000a04f07211 */ /* 0x000fe200078f10ff */
[----:B------:R-:W-:Y:S01]  /*0490*/  IMAD.SHL.U32 R10, R13, 0x200, RZ ;  /* 0x000002000d0a7824 */ /* 0x000fe200078e00ff */
[----:B------:R-:W-:-:S02]  /*04a0*/  SHF.R.S32.HI R249, RZ, 0x7, R249 ;  /* 0x00000007fff97819 */ /* 0x000fc400000114f9 */
[----:B------:R-:W-:Y:S02]  /*04b0*/  LOP3.LUT R0, R6, 0x1, RZ, 0xc0, !PT ;  /* 0x0000000106007812 */ /* 0x000fe400078ec0ff */
[----:B------:R-:W-:Y:S02]  /*04c0*/  LOP3.LUT R4, R12, 0xfffffff8, RZ, 0xc0, !PT ;  /* 0xfffffff80c047812 */ /* 0x000fe400078ec0ff */
[----:B------:R-:W-:Y:S01]  /*04d0*/  LOP3.LUT R2, R3, R215, RZ, 0x3c, !PT ;  /* 0x000000d703027212 */ /* 0x000fe200078e3cff */
[----:B------:R-:W-:Y:S01]  /*04e0*/  IMAD R3, R249, 0x800, R10 ;  /* 0x00000800f9037824 */ /* 0x000fe200078e020a */
[----:B------:R-:W-:Y:S01]  /*04f0*/  ISETP.NE.U32.AND P0, PT, R0, 0x1, PT ;  /* 0x000000010000780c */ /* 0x000fe20003f05070 */
[----:B------:R-:W-:Y:S01]  /*0500*/  IMAD.IADD R7, R9, 0x1, -R4 ;  /* 0x0000000109077824 */ /* 0x000fe200078e0a04 */
[----:B------:R-:W-:Y:S01]  /*0510*/  SHF.R.S32.HI R0, RZ, 0x6, R14 ;  /* 0x00000006ff007819 */ /* 0x000fe2000001140e */
[C---:B------:R-:W-:Y:S01]  /*0520*/  IMAD.SHL.U32 R4, R6.reuse, 0x40, RZ ;  /* 0x0000004006047824 */ /* 0x040fe200078e00ff */
[----:B------:R-:W-:Y:S01]  /*0530*/  R2P PR, R6, 0x6 ;  /* 0x0000000606007804 */ /* 0x000fe20000000000 */
[----:B------:R-:W-:Y:S01]  /*0540*/  IMAD.IADD R2, R3, 0x1, R2 ;  /* 0x0000000103027824 */ /* 0x000fe200078e0202 */
[----:B------:R-:W-:Y:S01]  /*0550*/  LOP3.LUT R11, R5, 0x8, R11, 0xf8, !PT ;  /* 0x00000008050b7812 */ /* 0x000fe200078ef80b */
[C---:B------:R-:W-:Y:S01]  /*0560*/  IMAD.SHL.U32 R3, R0.reuse, 0x8, RZ ;  /* 0x0000000800037824 */ /* 0x040fe200078e00ff */
[----:B------:R-:W-:Y:S01]  /*0570*/  LOP3.LUT P6, RZ, R7, 0x4, RZ, 0xc0, !PT ;  /* 0x0000000407ff7812 */ /* 0x000fe200078cc0ff */
[----:B------:R-:W-:Y:S01]  /*0580*/  IMAD R226, R0, 0x200, R8 ;  /* 0x0000020000e27824 */ /* 0x000fe200078e0208 */
[----:B------:R-:W-:Y:S01]  /*0590*/  LOP3.LUT R0, R4, 0x1c0, RZ, 0xc0, !PT ;  /* 0x000001c004007812 */ /* 0x000fe200078ec0ff */
[----:B------:R-:W-:Y:S01]  /*05a0*/  IMAD.SHL.U32 R8, R13, 0x20, RZ ;  /* 0x000000200d087824 */ /* 0x000fe200078e00ff */
[----:B------:R-:W-:Y:S01]  /*05b0*/  LOP3.LUT R3, R3, 0x18, RZ, 0xc0, !PT ;  /* 0x0000001803037812 */ /* 0x000fe200078ec0ff */
[----:B------:R-:W-:Y:S01]  /*05c0*/  IMAD.SHL.U32 R6, R249, 0x20, RZ ;  /* 0x00000020f9067824 */ /* 0x000fe200078e00ff */
[----:B------:R-:W-:Y:S01]  /*05d0*/  SHF.R.U32.HI R4, RZ, 0x3, R0 ;  /* 0x00000003ff047819 */ /* 0x000fe20000011600 */
[----:B------:R-:W-:Y:S01]  /*05e0*/  IMAD.SHL.U32 R5, R15, 0x2, RZ ;  /* 0x000000020f057824 */ /* 0x000fe200078e00ff */
[----:B------:R-:W-:-:S02]  /*05f0*/  LOP3.LUT R9, R3, 0x20, R8, 0xf8, !PT ;  /* 0x0000002003097812 */ /* 0x000fc400078ef808 */
[----:B------:R-:W-:Y:S02]  /*0600*/  LOP3.LUT R6, R0, 0x20, R6, 0xf8, !PT ;  /* 0x0000002000067812 */ /* 0x000fe400078ef806 */
[----:B------:R-:W-:Y:S01]  /*0610*/  LOP3.LUT R8, R4, R0, R3, 0x1e, !PT ;  /* 0x0000000004087212 */ /* 0x000fe200078e1e03 */
[----:B------:R-:W-:Y:S01]  /*0620*/  IMAD.SHL.U32 R0, R7, 0x40, RZ ;  /* 0x0000004007007824 */ /* 0x000fe200078e00ff */
[----:B------:R-:W-:Y:S01]  /*0630*/  LOP3.LUT R4, R6, R4, RZ, 0x3c, !PT ;  /* 0x0000000406047212 */ /* 0x000fe200078e3cff */
[--C-:B------:R-:W-:Y:S01]  /*0640*/  IMAD R3, R251, 0x400, R5.reuse ;  /* 0x00000400fb037824 */ /* 0x100fe200078e0205 */
[----:B------:R-:W-:Y:S01]  /*0650*/  LOP3.LUT P5, RZ, R7, 0x2, RZ, 0xc0, !PT ;  /* 0x0000000207ff7812 */ /* 0x000fe200078ac0ff */
[----:B------:R-:W-:Y:S01]  /*0660*/  IMAD R5, R220, 0x400, R5 ;  /* 0x00000400dc057824 */ /* 0x000fe200078e0205 */
[----:B------:R-:W-:Y:S01]  /*0670*/  LOP3.LUT R0, R0, 0x1c0, RZ, 0xc0, !PT ;  /* 0x000001c000007812 */ /* 0x000fe200078ec0ff */
[----:B------:R-:W-:Y:S01]  /*0680*/  IMAD.IADD R234, R3, 0x1, R4 ;  /* 0x0000000103ea7824 */ /* 0x000fe200078e0204 */
[----:B------:R-:W-:Y:S01]  /*0690*/  SEL R217, R218, 0xffffffc0, !P4 ;  /* 0xffffffc0dad97807 */ /* 0x000fe20006000000 */
[----:B------:R-:W-:Y:S01]  /*06a0*/  IMAD.IADD R8, R5, 0x1, R8 ;  /* 0x0000000105087824 */ /* 0x000fe200078e0208 */
[--C-:B------:R-:W-:Y:S01]  /*06b0*/  SHF.R.U32.HI R3, RZ, 0x3, R0.reuse ;  /* 0x00000003ff037819 */ /* 0x100fe20000011600 */
[----:B------:R-:W-:Y:S01]  /*06c0*/  IMAD.SHL.U32 R5, R13, 0x8, RZ ;  /* 0x000000080d057824 */ /* 0x000fe200078e00ff */
[----:B------:R-:W-:Y:S01]  /*06d0*/  LEA R2, R2, UR4, 0x1 ;  /* 0x0000000402027c11 */ /* 0x000fe2000f8e08ff */
[----:B------:R-:W-:Y:S01]  /*06e0*/  IMAD.SHL.U32 R4, R12, 0x40, RZ ;  /* 0x000000400c047824 */ /* 0x000fe200078e00ff */
[----:B------:R-:W-:-:S02]  /*06f0*/  LOP3.LUT R6, R3, R9, R0, 0x1e, !PT ;  /* 0x0000000903067212 */ /* 0x000fc400078e1e00 */
[----:B------:R-:W-:Y:S01]  /*0700*/  LOP3.LUT R5, R0, 0x8, R5, 0xf8, !PT ;  /* 0x0000000800057812 */ /* 0x000fe200078ef805 */
[----:B------:R-:W-:Y:S01]  /*0710*/  IMAD.IADD R213, R217, 0x1, R2 ;  /* 0x00000001d9d57824 */ /* 0x000fe200078e0202 */
[----:B------:R-:W-:Y:S01]  /*0720*/  LOP3.LUT R0, R4, 0xfffffe00, RZ, 0xc0, !PT ;  /* 0xfffffe0004007812 */ /* 0x000fe200078ec0ff */
[----:B------:R-:W-:Y:S01]  /*0730*/  IMAD.U32 R4, RZ, RZ, UR6 ;  /* 0x00000006ff047e24 */ /* 0x000fe2000f8e00ff */
[----:B------:R-:W-:Y:S01]  /*0740*/  LOP3.LUT R3, R5, R3, RZ, 0x3c, !PT ;  /* 0x0000000305037212 */ /* 0x000fe200078e3cff */
[----:B------:R-:W-:Y:S01]  /*0750*/  IMAD.U32 R4, RZ, RZ, UR5 ;  /* 0x00000005ff047e24 */ /* 0x000fe2000f8e00ff */
[----:B------:R-:W-:Y:S01]  /*0760*/  USHF.R.S32.HI UR5, URZ, 0x1f, UR48 ;  /* 0x0000001f3f057899 */ /* 0x000fe20008011430 */
[--C-:B------:R-:W-:Y:S01]  /*0770*/  IMAD R214, R251, 0x400, R0.reuse ;  /* 0x00000400fbd67824 */ /* 0x100fe200078e0200 */
[----:B------:R-:W-:Y:S01]  /*0780*/  USHF.R.S32.HI UR6, URZ, 0x1f, UR48 ;  /* 0x0000001f3f067899 */ /* 0x000fe20008011430 */
[----:B------:R-:W-:Y:S01]  /*0790*/  IMAD R220, R220, 0x400, R0 ;  /* 0x00000400dcdc7824 */ /* 0x000fe200078e0200 */
[----:B------:R-:W-:Y:S01]  /*07a0*/  LEA R234, R234, UR4, 0x1 ;  /* 0x00000004eaea7c11 */ /* 0x000fe2000f8e08ff */
[----:B------:R-:W-:Y:S01]  /*07b0*/  IMAD.IADD R214, R214, 0x1, R3 ;  /* 0x00000001d6d67824 */ /* 0x000fe200078e0203 */
[----:B------:R-:W-:Y:S01]  /*07c0*/  LOP3.LUT R215, R10, R11, R215, 0xf6, !PT ;  /* 0x0000000b0ad77212 */ /* 0x000fe200078ef6d7 */
[----:B------:R-:W-:Y:S01]  /*07d0*/  IMAD.IADD R220, R3, 0x1, R220 ;  /* 0x0000000103dc7824 */ /* 0x000fe200078e02dc */
[----:B------:R-:W-:Y:S01]  /*07e0*/  SEL R218, R218, 0xffffffc0, !P6 ;  /* 0xffffffc0dada7807 */ /* 0x000fe20007000000 */
[----:B------:R-:W-:Y:S01]  /*07f0*/  IMAD.U32 R3, RZ, RZ, UR5 ;  /* 0x00000005ff037e24 */ /* 0x000fe2000f8e00ff */
[----:B------:R-:W-:Y:S01]  /*0800*/  USHF.R.S32.HI UR5, URZ, 0x1f, UR54 ;  /* 0x0000001f3f057899 */ /* 0x000fe20008011436 */
[----:B------:R-:W-:Y:S01]  /*0810*/  LEA R214, R214, UR4, 0x1 ;  /* 0x00000004d6d67c11 */ /* 0x000fe2000f8e08ff */
[----:B------:R-:W-:Y:S01]  /*0820*/  VIADD R235, R234, 0x20 ;  /* 0x00000020eaeb7836 */ /* 0x000fe20000000000 */
[----:B------:R-:W-:Y:S01]  /*0830*/  SEL R236, R236, 0x10, !P0 ;  /* 0x00000010ecec7807 */ /* 0x000fe20004000000 */
[----:B------:R-:W-:Y:S01]  /*0840*/  @P1 VIADD R235, R234, 0xffffffe0 ;  /* 0xffffffe0eaeb1836 */ /* 0x000fe20000000000 */
[----:B------:R-:W-:Y:S01]  /*0850*/  SHF.R.S32.HI R240, RZ, 0x2, R240 ;  /* 0x00000002fff07819 */ /* 0x000fe200000114f0 */
[----:B------:R-:W-:Y:S01]  /*0860*/  IMAD.U32 R3, RZ, RZ, UR5 ;  /* 0x00000005ff037e24 */ /* 0x000fe2000f8e00ff */
        /* <DEDUP_REMOVED lines=8> */
[----:B------:R-:W-:Y:S01]  /*08f0*/  IMAD.IADD R219, R214, 0x1, R218 ;  /* 0x00000001d6db7824 */ /* 0x000fe200078e02da */
[----:B------:R-:W-:Y:S01]  /*0900*/  LEA R246, R8, UR6, 0x1 ;  /* 0x0000000608f67c11 */ /* 0x000fe2000f8e08ff */
[----:B------:R-:W-:Y:S01]  /*0910*/  IMAD.IADD R3, R3, 0x1, R2 ;  /* 0x0000000103037824 */ /* 0x000fe200078e0202 */
[----:B------:R-:W-:Y:S01]  /*0920*/  LEA R220, R220, UR5, 0x1 ;  /* 0x00000005dcdc7c11 */ /* 0x000fe2000f8e08ff */
[----:B------:R-:W-:Y:S01]  /*0930*/  IMAD.IADD R216, R214, 0x1, R222 ;  /* 0x00000001d6d87824 */ /* 0x000fe200078e02de */
[----:B------:R-:W-:Y:S01]  /*0940*/  LOP3.LUT R0, R6, R0, RZ, 0xfc, !PT ;  /* 0x0000000006007212 */ /* 0x000fe200078efcff */
[----:B------:R-:W-:Y:S01]  /*0950*/  IMAD.IADD R212, R217, 0x1, R3 ;  /* 0x00000001d9d47824 */ /* 0x000fe200078e0203 */
[----:B------:R-:W-:Y:S01]  /*0960*/  LEA R226, R226, UR4, 0x1 ;  /* 0x00000004e2e27c11 */ /* 0x000fe2000f8e08ff */
[--C-:B------:R-:W-:Y:S01]  /*0970*/  IMAD.IADD R221, R218, 0x1, R220.reuse ;  /* 0x00000001dadd7824 */ /* 0x100fe200078e02dc */
[----:B------:R-:W-:Y:S01]  /*0980*/  LEA R0, R0, UR4, 0x1 ;  /* 0x0000000400007c11 */ /* 0x000fe2000f8e08ff */
[----:B------:R-:W-:Y:S01]  /*0990*/  VIADD R247, R246, 0x40 ;  /* 0x00000040f6f77836 */ /* 0x000fe20000000000 */
[----:B------:R-:W-:Y:S01]  /*09a0*/  ULDC.64 UR4, c[0x0][0x208] ;  /* 0x0000820000047ab9 */ /* 0x000fe20000000a00 */
[----:B------:R-:W-:-:S02]  /*09b0*/  IMAD.IADD R223, R222, 0x1, R220 ;  /* 0x00000001dedf7824 */ /* 0x000fc400078e02dc */
[----:B------:R-:W-:Y:S02]  /*09c0*/  IMAD R240, R251, 0x10, R240 ;  /* 0x00000010fbf07824 */ /* 0x000fe400078e02f0 */
[----:B------:R-:W-:Y:S02]  /*09d0*/  IMAD.IADD R217, R217, 0x1, R215 ;  /* 0x00000001d9d97824 */ /* 0x000fe400078e02d7 */
[----:B------:R-:W-:Y:S02]  /*09e0*/  @P2 VIADD R247, R246, 0xffffffc0 ;  /* 0xffffffc0f6f72836 */ /* 0x000fe40000000000 */
[----:B------:R-:W-:Y:S02]  /*09f0*/  IMAD.IADD R236, R236, 0x1, R235 ;  /* 0x00000001ecec7824 */ /* 0x000fe400078e02eb */
[----:B------:R-:W-:Y:S02]  /*0a00*/  IMAD.IADD R218, R216, 0x1, R218 ;  /* 0x00000001d8da7824 */ /* 0x000fe400078e02da */
[----:B------:R-:W-:-:S07]  /*0a10*/  IMAD.IADD R222, R222, 0x1, R221 ;  /* 0x00000001dede7824 */ /* 0x000fce00078e02dd */
.L_x_971:
        /* <DEDUP_REMOVED lines=32> */
[----:B------:R-:W-:-:S03]  /*0c20*/  UIADD3.X UR6, UR10, UR15, URZ, UP0, !UPT ;  /* 0x0000000f0a067290 */ /* 0x000fc600087fe43f */
[----:B---3--:R1:W3:Y:S01]  /*0c30*/  @P1 LDG.E R10, desc[UR4][R4.64] ;  /* 0x00000004040a1981 */ /* 0x0082e2000c1e1900 */
[----:B------:R-:W-:Y:S01]  /*0c40*/  PLOP3.LUT P2, PT, PT, PT, UP1, 0x80, 0x0 ;  /* 0x000000000000781c */ /* 0x000fe20003f4f018 */
[----:B-1----:R-:W-:Y:S02]  /*0c50*/  IMAD.U32 R4, RZ, RZ, UR16 ;  /* 0x00000010ff047e24 */ /* 0x002fe4000f8e00ff */
[----:B------:R-:W-:-:S05]  /*0c60*/  IMAD.U32 R5, RZ, RZ, UR11 ;  /* 0x0000000bff057e24 */ /* 0x000fca000f8e00ff */
[----:B----4-:R-:W4:Y:S04]  /*0c70*/  @P3 LDG.E R9, desc[UR4][R4.64] ;  /* 0x0000000404093981 */ /* 0x010f28000c1e1900 */
[----:B-----5:R1:W5:Y:S02]  /*0c80*/  @P3 LDG.E R6, desc[UR4][R4.64+0x4] ;  /* 0x0000040404063981 */ /* 0x020364000c1e1900 */
[----:B-1----:R-:W-:Y:S02]  /*0c90*/  IMAD.U32 R4, RZ, RZ, UR8 ;  /* 0x00000008ff047e24 */ /* 0x002fe4000f8e00ff */
[----:B------:R-:W-:Y:S01]  /*0ca0*/  IMAD.U32 R5, RZ, RZ, UR6 ;  /* 0x00000006ff057e24 */ /* 0x000fe2000f8e00ff */
[----:B------:R-:W1:Y:S01]  /*0cb0*/  S2R R24, SR_TID.X ;  /* 0x0000000000187919 */ /* 0x000e620000002100 */
[----:B------:R-:W1:Y:S01]  /*0cc0*/  S2UR UR50, SR_CTAID.X ;  /* 0x00000000003279c3 */ /* 0x000e620000002500 */
[----:B------:R-:W-:Y:S01]  /*0cd0*/  UMOV UR32, URZ ;  /* 0x0000003f00207c82 */ /* 0x000fe20008000000 */
[----:B------:R-:W-:Y:S01]  /*0ce0*/  @!UP3 ULDC.64 UR6, c[0x0][0x318] ;  /* 0x0000c6000006bab9 */ /* 0x000fe20000000a00 */
        /* <DEDUP_REMOVED lines=19> */
[----:B------:R-:W-:Y:S02]  /*0e20*/  SHF.R.S32.HI R9, RZ, 0x1f, R24 ;  /* 0x0000001fff097819 */ /* 0x000fe40000011418 */
        /* <DEDUP_REMOVED lines=8> */
.L_x_927:
        /* <DEDUP_REMOVED lines=19> */
[----:B------:R-:W-:Y:S02]  /*0fe0*/  USHF.R.S32.HI UR27, URZ, 0x1f, UR56 ;  /* 0x0000001f3f1b7899 */ /* 0x000fe40008011438 */
[----:B------:R-:W-:-:S02]  /*0ff0*/  UIMAD UR26, UR48, UR9, UR8 ;  /* 0x00000009301a72a4 */ /* 0x000fc4000f8e0208 */
[----:B------:R-:W-:Y:S01]  /*1000*/  @UP1 ULDC.64 UR10, c[0x0][0x420] ;  /* 0x00010800000a1ab9 */ /* 0x000fe20000000a00 */
[----:B------:R-:W-:Y:S01]  /*1010*/  @!UP1 ULDC.64 UR8, c[0x0][0x418] ;  /* 0x0001060000089ab9 */ /* 0x000fe20000000a00 */
[----:B------:R-:W-:Y:S02]  /*1020*/  @UP1 UIMAD.WIDE.U32 UR44, UR12, UR10, URZ ;  /* 0x0000000a0c2c12a5 */ /* 0x000fe4000f8e003f */
[----:B------:R-:W-:Y:S01]  /*1030*/  @!UP1 UIMAD UR7, UR55, UR8, URZ ;  /* 0x00000008370792a4 */ /* 0x000fe2000f8e023f */
[----:B------:R-:W-:Y:S01]  /*1040*/  ULDC.64 UR14, c[0x0][0x488] ;  /* 0x00012200000e7ab9 */ /* 0x000fe20000000a00 */
[----:B------:R-:W-:Y:S02]  /*1050*/  ULDC UR59, c[0x0][0x2dc] ;  /* 0x0000b700003b7ab9 */ /* 0x000fe40000000800 */
[----:B------:R-:W-:Y:S02]  /*1060*/  @!UP1 UIMAD UR47, UR48, UR9, UR7 ;  /* 0x00000009302f92a4 */ /* 0x000fe4000f8e0207 */
[----:B------:R-:W-:Y:S01]  /*1070*/  UIADD3 UR7, UR39, 0x3f, URZ ;  /* 0x0000003f27077890 */ /* 0x000fe2000fffe03f */
[----:B-1----:R-:W-:Y:S01]  /*1080*/  IABS R7, R8 ;  /* 0x0000000800077213 */ /* 0x002fe20000000000 */
[----:B------:R-:W-:Y:S01]  /*1090*/  UIMAD.WIDE.U32 UR28, UR50, UR14, URZ ;  /* 0x0000000e321c72a5 */ /* 0x000fe2000f8e003f */
[----:B------:R-:W-:Y:S01]  /*10a0*/  ISETP.NE.AND P3, PT, R8, RZ, PT ;  /* 0x000000ff0800720c */ /* 0x000fe20003f65270 */
[----:B------:R-:W-:Y:S01]  /*10b0*/  USHF.R.S32.HI UR22, URZ, 0x1f, UR7 ;  /* 0x0000001f3f167899 */ /* 0x000fe20008011407 */
[----:B------:R-:W1:Y:S01]  /*10c0*/  I2F.RP R4, R7 ;  /* 0x0000000700047306 */ /* 0x000e620000209400 */
[----:B------:R-:W-:Y:S01]  /*10d0*/  ULDC UR58, c[0x0][0x270] ;  /* 0x00009c00003a7ab9 */ /* 0x000fe20000000800 */
[----:B------:R-:W-:-:S02]  /*10e0*/  @UP1 UIMAD UR38, UR12, UR11, UR45 ;  /* 0x0000000b0c2612a4 */ /* 0x000fc4000f8e022d */
[----:B------:R-:W-:Y:S02]  /*10f0*/  ULEA.HI UR46, UR22, UR7, URZ, 0x6 ;  /* 0x00000007162e7291 */ /* 0x000fe4000f8f303f */
[----:B------:R-:W-:Y:S02]  /*1100*/  UIMAD UR7, UR27, UR48, URZ ;  /* 0x000000301b0772a4 */ /* 0x000fe4000f8e023f */
[----:B------:R-:W-:Y:S02]  /*1110*/  @!UP1 UIMAD.WIDE.U32 UR40, UR48, UR8, URZ ;  /* 0x00000008302892a5 */ /* 0x000fe4000f8e003f */
[----:B------:R-:W-:Y:S02]  /*1120*/  USHF.L.U64.HI UR13, UR48, 0x7, UR55 ;  /* 0x00000007300d7899 */ /* 0x000fe40008010237 */
[----:B------:R-:W-:Y:S02]  /*1130*/  UIMAD.WIDE UR8, UR59, UR58, URZ ;  /* 0x0000003a3b0872a5 */ /* 0x000fe4000f8e023f */
[----:B------:R-:W-:Y:S01]  /*1140*/  UIMAD.WIDE.U32 UR10, UR48, UR56, URZ ;  /* 0x00000038300a72a5 */ /* 0x000fe2000f8e003f */
[----:B-1----:R-:W1:Y:S01]  /*1150*/  MUFU.RCP R4, R4 ;  /* 0x0000000400047308 */ /* 0x002e620000001000 */
[----:B------:R-:W-:Y:S01]  /*1160*/  UIMAD UR7, UR55, UR56, UR7 ;  /* 0x00000038370772a4 */ /* 0x000fe2000f8e0207 */
[----:B------:R-:W-:Y:S01]  /*1170*/  ULDC.64 UR24, c[0x0][0x240] ;  /* 0x0000900000187ab9 */ /* 0x000fe20000000a00 */
[----:B------:R-:W-:-:S02]  /*1180*/  UIMAD UR50, UR50, UR15, UR29 ;  /* 0x0000000f323272a4 */ /* 0x000fc4000f8e021d */
[----:B------:R-:W-:Y:S02]  /*1190*/  UIMAD.WIDE.U32 UR14, UR12, UR24, URZ ;  /* 0x000000180c0e72a5 */ /* 0x000fe4000f8e003f */
[----:B------:R-:W-:Y:S02]  /*11a0*/  UIMAD UR30, UR12, UR25, URZ ;  /* 0x000000190c1e72a4 */ /* 0x000fe4000f8e023f */
[----:B------:R-:W-:Y:S02]  /*11b0*/  USEL UR33, UR13, URZ, UP2 ;  /* 0x0000003f0d217287 */ /* 0x000fe40009000000 */
[----:B------:R-:W-:Y:S02]  /*11c0*/  UIMAD UR13, UR9, UR10, URZ ;  /* 0x0000000a090d72a4 */ /* 0x000fe4000f8e023f */
[----:B------:R-:W-:Y:S02]  /*11d0*/  UIADD3 UR7, UR11, UR7, URZ ;  /* 0x000000070b077290 */ /* 0x000fe4000fffe03f */
[----:B------:R-:W-:Y:S01]  /*11e0*/  UIADD3 UR37, UR17, UR26, URZ ;  /* 0x0000001a11257290 */ /* 0x000fe2000fffe03f */
[----:B-1----:R-:W-:Y:S01]  /*11f0*/  VIADD R4, R4, 0xffffffe ;  /* 0x0ffffffe04047836 */ /* 0x002fe20000000000 */
[----:B------:R-:W-:-:S02]  /*1200*/  USHF.L.U32 UR18, UR48, 0x7, URZ ;  /* 0x0000000730127899 */ /* 0x000fc4000800063f */
[----:B------:R-:W-:Y:S01]  /*1210*/  USEL UR42, UR16, UR14, !UP1 ;  /* 0x0000000e102a7287 */ /* 0x000fe2000c800000 */
[----:B------:R-:W1:Y:S01]  /*1220*/  F2I.FTZ.U32.TRUNC.NTZ R5, R4 ;  /* 0x0000000400057305 */ /* 0x000e62000021f000 */
[----:B------:R-:W-:Y:S02]  /*1230*/  @UP1 UIADD3 UR37, UR15, UR30, URZ ;  /* 0x0000001e0f251290 */ /* 0x000fe4000fffe03f */
[----:B------:R-:W-:Y:S02]  /*1240*/  UIMAD.WIDE.U32 UR14, UR8, UR10, URZ ;  /* 0x0000000a080e72a5 */ /* 0x000fe4000f8e003f */
[----:B------:R-:W-:Y:S02]  /*1250*/  UIMAD UR7, UR8, UR7, UR13 ;  /* 0x00000007080772a4 */ /* 0x000fe4000f8e020d */
[----:B------:R-:W-:Y:S02]  /*1260*/  UIMAD.WIDE.U32 UR10, UR8, UR12, URZ ;  /* 0x0000000c080a72a5 */ /* 0x000fe4000f8e003f */
[----:B------:R-:W-:-:S02]  /*1270*/  ULOP3.LUT UR13, UR46, 0xffffffc0, URZ, 0xc0, !UPT ;  /* 0xffffffc02e0d7892 */ /* 0x000fc4000f8ec03f */
[----:B------:R-:W-:Y:S02]  /*1280*/  UIADD3 UR49, UR15, UR7, URZ ;  /* 0x000000070f317290 */ /* 0x000fe4000fffe03f */
[----:B------:R-:W-:Y:S01]  /*1290*/  USEL UR43, UR18, URZ, UP2 ;  /* 0x0000003f122b7287 */ /* 0x000fe20009000000 */
[----:B-1----:R-:W-:Y:S01]  /*12a0*/  IMAD.MOV R4, RZ, RZ, -R5 ;  /* 0x000000ffff047224 */ /* 0x002fe200078e0a05 */
[----:B------:R-:W-:Y:S02]  /*12b0*/  USEL UR53, UR14, UR10, !UP1 ;  /* 0x0000000a0e357287 */ /* 0x000fe4000c800000 */
[----:B------:R-:W-:Y:S01]  /*12c0*/  UIMAD UR7, UR9, UR12, URZ ;  /* 0x0000000c090772a4 */ /* 0x000fe2000f8e023f */
[----:B------:R-:W-:Y:S01]  /*12d0*/  IMAD R6, R4, R7, RZ ;  /* 0x0000000704067224 */ /* 0x000fe200078e02ff */
[----:B------:R-:W-:Y:S01]  /*12e0*/  UISETP.NE.AND UP0, UPT, UR34, -0x1, UPT ;  /* 0xffffffff2200788c */ /* 0x000fe2000bf05270 */
[----:B------:R-:W-:Y:S01]  /*12f0*/  IMAD.MOV.U32 R4, RZ, RZ, RZ ;  /* 0x000000ffff047224 */ /* 0x000fe200078e00ff */
[----:B------:R-:W-:Y:S01]  /*1300*/  ULDC.U8 UR18, c[0x0][0x3d8] ;  /* 0x0000f60000127ab9 */ /* 0x000fe20000000000 */
[----:B------:R-:W-:-:S02]  /*1310*/  UIADD3 UR14, UR13, -0x40, URZ ;  /* 0xffffffc00d0e7890 */ /* 0x000fc4000fffe03f */
[----:B------:R-:W-:Y:S01]  /*1320*/  IMAD.HI.U32 R4, R5, R6, R4 ;  /* 0x0000000605047227 */ /* 0x000fe200078e0004 */
[----:B------:R-:W-:Y:S01]  /*1330*/  IABS R5, UR54 ;  /* 0x0000003600057c13 */ /* 0x000fe20008000000 */
[----:B------:R-:W-:Y:S02]  /*1340*/  UISETP.NE.AND UP3, UPT, UR18, URZ, UPT ;  /* 0x0000003f1200728c */ /* 0x000fe4000bf65270 */
[----:B------:R-:W-:Y:S02]  /*1350*/  @UP1 UIADD3 UR49, UR11, UR7, URZ ;  /* 0x000000070b311290 */ /* 0x000fe4000fffe03f */
[----:B------:R-:W-:Y:S01]  /*1360*/  IMAD.HI.U32 R4, R4, R5, RZ ;  /* 0x0000000504047227 */ /* 0x000fe200078e00ff */
[----:B------:R-:W-:Y:S02]  /*1370*/  USHF.R.S32.HI UR36, URZ, 0x1f, UR14 ;  /* 0x0000001f3f247899 */ /* 0x000fe4000801140e */
[----:B------:R-:W-:Y:S02]  /*1380*/  UIADD3 UR7, UP2, UR14, UR43, URZ ;  /* 0x0000002b0e077290 */ /* 0x000fe4000ff5e03f */
[----:B------:R-:W-:Y:S01]  /*1390*/  IADD3 R6, -R4, RZ, RZ ;  /* 0x000000ff04067210 */ /* 0x000fe20007ffe1ff */
[----:B------:R-:W-:Y:S01]  /*13a0*/  ULDC.U8 UR19, c[0x0][0x480] ;  /* 0x0001200000137ab9 */ /* 0x000fe20000000000 */
[----:B------:R-:W-:-:S02]  /*13b0*/  UIADD3.X UR13, UR36, UR33, URZ, UP2, !UPT ;  /* 0x00000021240d7290 */ /* 0x000fc400097fe43f */
[----:B------:R-:W-:Y:S01]  /*13c0*/  UIMAD UR9, UR9, UR7, URZ ;  /* 0x00000007090972a4 */ /* 0x000fe2000f8e023f */
[C---:B------:R-:W-:Y:S01]  /*13d0*/  IMAD R5, R7.reuse, R6, R5 ;  /* 0x0000000607057224 */ /* 0x040fe200078e0205 */
[----:B------:R-:W-:Y:S01]  /*13e0*/  ULDC UR60, c[0x0][0x2c4] ;  /* 0x0000b100003c7ab9 */ /* 0x000fe20000000800 */
[----:B------:R-:W-:Y:S02]  /*13f0*/  @UP0 UIADD3 UR29, UR32, UR34, URZ ;  /* 0x00000022201d0290 */ /* 0x000fe4000fffe03f */
[----:B------:R-:W-:Y:S01]  /*1400*/  @UP0 UIADD3 UR23, UR32, UR34, URZ ;  /* 0x0000002220170290 */ /* 0x000fe2000fffe03f */
[----:B------:R-:W-:Y:S01]  /*1410*/  ISETP.GT.U32.AND P1, PT, R7, R5, PT ;  /* 0x000000050700720c */ /* 0x000fe20003f24070 */
[----:B------:R-:W-:Y:S02]  /*1420*/  UIMAD UR13, UR8, UR13, UR9 ;  /* 0x0000000d080d72a4 */ /* 0x000fe4000f8e0209 */
[----:B------:R-:W-:Y:S01]  /*1430*/  UISETP.NE.AND UP4, UPT, UR19, URZ, UPT ;  /* 0x0000003f1300728c */ /* 0x000fe2000bf85270 */
[----:B------:R-:W-:Y:S01]  /*1440*/  @UP0 ULDC.64 UR20, c[0x0][0x250] ;  /* 0x0000940000140ab9 */ /* 0x000fe20000000a00 */
[----:B------:R-:W-:Y:S01]  /*1450*/  @UP3 UIMAD UR9, UR48, UR60, URZ ;  /* 0x0000003c300932a4 */ /* 0x000fe2000f8e023f */
[----:B------:R-:W-:Y:S01]  /*1460*/  @UP0 ULDC.64 UR18, c[0x0][0x248] ;  /* 0x0000920000120ab9 */ /* 0x000fe20000000a00 */
[----:B------:R-:W-:-:S02]  /*1470*/  @UP0 UIMAD.WIDE.U32 UR10, UR29, UR20, URZ ;  /* 0x000000141d0a02a5 */ /* 0x000fc4000f8e003f */
[----:B------:R-:W-:-:S04]  /*1480*/  @UP0 UIMAD.WIDE.U32 UR26, UR23, UR18, URZ ;  /* 0x00000012171a02a5 */ /* 0x000fc8000f8e003f */
[----:B------:R-:W-:Y:S01]  /*1490*/  @!P1 IMAD.IADD R5, R5, 0x1, -R7 ;  /* 0x0000000105059824 */ /* 0x000fe200078e0a07 */
[----:B------:R-:W-:Y:S01]  /*14a0*/  @UP0 UIMAD UR16, UR23, UR19, URZ ;  /* 0x00000013171002a4 */ /* 0x000fe2000f8e023f */
[----:B------:R-:W-:Y:S01]  /*14b0*/  @!P1 VIADD R4, R4, 0x1 ;  /* 0x0000000104049836 */ /* 0x000fe20000000000 */
[----:B------:R-:W-:Y:S01]  /*14c0*/  PLOP3.LUT P1, PT, PT, PT, UP0, 0x80, 0x0 ;  /* 0x000000000000781c */ /* 0x000fe20003f2f008 */
[----:B------:R-:W-:Y:S01]  /*14d0*/  UIMAD.WIDE.U32 UR22, UR8, UR7, URZ ;  /* 0x00000007081672a5 */ /* 0x000fe2000f8e003f */
[----:B------:R-:W-:Y:S01]  /*14e0*/  ISETP.GE.U32.AND P0, PT, R5, R7, PT ;  /* 0x000000070500720c */ /* 0x000fe20003f06070 */
[----:B------:R-:W-:Y:S01]  /*14f0*/  @UP3 USEL UR9, UR9, UR12, !UP1 ;  /* 0x0000000c09093287 */ /* 0x000fe2000c800000 */
[----:B------:R-:W-:Y:S01]  /*1500*/  LOP3.LUT R5, R8, UR54, RZ, 0x3c, !PT ;  /* 0x0000003608057c12 */ /* 0x000fe2000f8e3cff */
[----:B------:R-:W-:Y:S02]  /*1510*/  UIMAD UR51, UR54, UR59, URZ ;  /* 0x0000003b363372a4 */ /* 0x000fe4000f8e023f */
[----:B------:R-:W-:Y:S01]  /*1520*/  @UP0 UIMAD UR29, UR29, UR21, URZ ;  /* 0x000000151d1d02a4 */ /* 0x000fe2000f8e023f */
[----:B------:R-:W-:Y:S01]  /*1530*/  ISETP.GE.AND P2, PT, R5, RZ, PT ;  /* 0x000000ff0500720c */ /* 0x000fe20003f46270 */
[----:B------:R-:W-:Y:S01]  /*1540*/  @!UP3 UIMAD UR8, UR48, UR58, UR54 ;  /* 0x0000003a3008b2a4 */ /* 0x000fe2000f8e0236 */
[----:B------:R-:W-:Y:S01]  /*1550*/  @UP3 ULDC UR7, c[0x0][0x2e4] ;  /* 0x0000b90000073ab9 */ /* 0x000fe20000000800 */
[----:B------:R-:W-:-:S02]  /*1560*/  @!UP1 UIADD3 UR38, UR41, UR47, URZ ;  /* 0x0000002f29269290 */ /* 0x000fc4000fffe03f */
[----:B------:R-:W-:Y:S02]  /*1570*/  @UP3 UIMAD UR15, UR54, UR7, UR9 ;  /* 0x00000007360f32a4 */ /* 0x000fe4000f8e0209 */
[----:B------:R-:W-:Y:S01]  /*1580*/  @P0 IADD3 R4, R4, 0x1, RZ ;  /* 0x0000000104040810 */ /* 0x000fe20007ffe0ff */
[----:B------:R-:W-:Y:S01]  /*1590*/  USEL UR52, UR28, URZ, UP4 ;  /* 0x0000003f1c347287 */ /* 0x000fe2000a000000 */
[----:B------:R-:W-:Y:S01]  /*15a0*/  PLOP3.LUT P0, PT, PT, PT, UP3, 0x80, 0x0 ;  /* 0x000000000000781c */ /* 0x000fe20003f0f038 */
[----:B------:R-:W-:Y:S02]  /*15b0*/  USHF.R.S32.HI UR47, URZ, 0x1f, UR51 ;  /* 0x0000001f3f2f7899 */ /* 0x000fe40008011433 */
[----:B------:R-:W-:Y:S01]  /*15c0*/  IMAD.MOV.U32 R17, RZ, RZ, R4 ;  /* 0x000000ffff117224 */ /* 0x000fe200078e0004 */
[----:B------:R-:W-:Y:S02]  /*15d0*/  @UP0 UIADD3 UR33, UR11, UR29, URZ ;  /* 0x0000001d0b210290 */ /* 0x000fe4000fffe03f */
[----:B------:R-:W-:-:S02]  /*15e0*/  USEL UR50, UR50, URZ, UP4 ;  /* 0x0000003f32327287 */ /* 0x000fc4000a000000 */
[----:B------:R-:W-:Y:S01]  /*15f0*/  @!UP3 UIMAD UR15, UR8, UR60, URZ ;  /* 0x0000003c080fb2a4 */ /* 0x000fe2000f8e023f */
[----:B------:R-:W-:Y:S01]  /*1600*/  @!P2 IADD3 R17, -R17, RZ, RZ ;  /* 0x000000ff1111a210 */ /* 0x000fe20007ffe1ff */
[----:B------:R-:W-:Y:S01]  /*1610*/  UIADD3 UR43, UR23, UR13, URZ ;  /* 0x0000000d172b7290 */ /* 0x000fe2000fffe03f */
[----:B------:R-:W-:Y:S01]  /*1620*/  @!P3 LOP3.LUT R17, RZ, R8, RZ, 0x33, !PT ;  /* 0x00000008ff11b212 */ /* 0x000fe200078e33ff */
        /* <DEDUP_REMOVED lines=15> */
.L_x_929:
        /* <DEDUP_REMOVED lines=13> */
.L_x_930:
        /* <DEDUP_REMOVED lines=11> */
.L_x_931:
[----:B------:R-:W-:-:S04]  /*18a0*/  UIMAD UR7, UR48, UR58, UR54 ;  /* 0x0000003a300772a4 */ /* 0x000fc8000f8e0236 */
[----:B------:R-:W-:-:S12]  /*18b0*/  UIMAD UR7, UR7, UR56, URZ ;  /* 0x00000038070772a4 */ /* 0x000fd8000f8e023f */
.L_x_932:
[----:B------:R-:W1:Y:S01]  /*18c0*/  LDC.64 R4, c[0x0][0x420] ;  /* 0x00010800ff047b82 */ /* 0x000e620000000a00 */
[----:B------:R-:W-:Y:S01]  /*18d0*/  SHF.R.S32.HI R229, RZ, 0x1f, R228 ;  /* 0x0000001fffe57819 */ /* 0x000fe200000114e4 */
[----:B------:R-:W-:Y:S01]  /*18e0*/  UIADD3 UR7, UR14, UR7, URZ ;  /* 0x000000070e077290 */ /* 0x000fe2000fffe03f */
[----:B------:R-:W-:Y:S01]  /*18f0*/  IADD3 R6, P0, R228, UR13, RZ ;  /* 0x0000000de4067c10 */ /* 0x000fe2000ff1e0ff */
[----:B------:R-:W-:Y:S01]  /*1900*/  UIMAD UR8, UR59, UR58, URZ ;  /* 0x0000003a3b0872a4 */ /* 0x000fe2000f8e023f */
[----:B------:R-:W-:Y:S01]  /*1910*/  LEA.HI R9, R9, R24, RZ, 0x5 ;  /* 0x0000001809097211 */ /* 0x000fe200078f28ff */
[----:B------:R-:W-:Y:S01]  /*1920*/  ULDC.64 UR16, c[0x0][0x478] ;  /* 0x00011e0000107ab9 */ /* 0x000fe20000000a00 */
[----:B------:R-:W-:Y:S01]  /*1930*/  IADD3.X R7, R229, UR38, RZ, P0, !PT ;  /* 0x00000026e5077c10 */ /* 0x000fe200087fe4ff */
[----:B------:R-:W-:Y:S01]  /*1940*/  UIMAD.WIDE UR16, UR7, 0x4, UR16 ;  /* 0x00000004071078a5 */ /* 0x000fe2000f8e0210 */
[----:B------:R-:W-:Y:S01]  /*1950*/  LOP3.LUT R10, R9, 0xffffffe0, RZ, 0xc0, !PT ;  /* 0xffffffe0090a7812 */ /* 0x000fe200078ec0ff */
[----:B------:R-:W-:Y:S01]  /*1960*/  USHF.L.U32 UR7, UR8, 0x6, URZ ;  /* 0x0000000608077899 */ /* 0x000fe2000800063f */
[----:B------:R-:W-:Y:S01]  /*1970*/  IADD3 R15, P0, R14, UR14, RZ ;  /* 0x0000000e0e0f7c10 */ /* 0x000fe2000ff1e0ff */
[----:B------:R-:W-:Y:S01]  /*1980*/  UISETP.GE.AND UP2, UPT, UR39, 0x1, UPT ;  /* 0x000000012700788c */ /* 0x000fe2000bf46270 */
[----:B------:R-:W-:Y:S01]  /*1990*/  BSSY B1, `(.L_x_928) ;  /* 0x0000951000017945 */ /* 0x000fe20003800000 */
[----:B------:R-:W-:Y:S01]  /*19a0*/  UIADD3 UR9, UP1, UP0, UR22, UR7, UR51 ;  /* 0x0000000716097290 */ /* 0x000fe2000f83e033 */
[----:B------:R-:W-:Y:S01]  /*19b0*/  IMAD.IADD R24, R24, 0x1, -R10 ;  /* 0x0000000118187824 */ /* 0x000fe200078e0a0a */
[----:B------:R-:W-:Y:S01]  /*19c0*/  USHF.R.S32.HI UR7, URZ, 0x1f, UR7 ;  /* 0x0000001f3f077899 */ /* 0x000fe20008011407 */
[----:B------:R-:W-:Y:S01]  /*19d0*/  IADD3.X R13, R26, UR36, RZ, P0, !PT ;  /* 0x000000241a0d7c10 */ /* 0x000fe200087fe4ff */
[----:B------:R-:W-:Y:S01]  /*19e0*/  USHF.R.S32.HI UR55, URZ, 0x1f, UR54 ;  /* 0x0000001f3f377899 */ /* 0x000fe20008011436 */
[----:B------:R-:W-:Y:S01]  /*19f0*/  PLOP3.LUT P0, PT, PT, PT, UP2, 0x80, 0x0 ;  /* 0x000000000000781c */ /* 0x000fe20003f0f028 */
[----:B------:R-:W-:Y:S01]  /*1a00*/  UIADD3.X UR7, UR43, UR7, UR47, UP1, UP0 ;  /* 0x000000072b077290 */ /* 0x000fe20008fe042f */
[----:B------:R-:W-:Y:S01]  /*1a10*/  IMAD.WIDE.U32 R10, R15, UR24, R228 ;  /* 0x000000180f0a7c25 */ /* 0x000fe2000f8e00e4 */
[----:B------:R-:W-:Y:S01]  /*1a20*/  UIADD3 UR9, UP1, UP0, UR52, UR9, UR53 ;  /* 0x0000000934097290 */ /* 0x000fe2000f83e035 */
[----:B------:R-:W-:-:S02]  /*1a30*/  ULDC.64 UR28, c[0x0][0x428] ;  /* 0x00010a00001c7ab9 */ /* 0x000fc40000000a00 */
[C---:B-1----:R-:W-:Y:S01]  /*1a40*/  IMAD R8, R4.reuse, UR36, RZ ;  /* 0x0000002404087c24 */ /* 0x042fe2000f8e02ff */
[----:B------:R-:W-:Y:S01]  /*1a50*/  UIADD3.X UR7, UR50, UR7, UR49, UP1, UP0 ;  /* 0x0000000732077290 */ /* 0x000fe20008fe0431 */
[----:B------:R-:W-:Y:S01]  /*1a60*/  IMAD.WIDE.U32 R6, R4, UR14, R6 ;  /* 0x0000000e04067c25 */ /* 0x000fe2000f8e0006 */
[----:B------:R-:W-:Y:S01]  /*1a70*/  UIMAD UR22, UR55, UR28, URZ ;  /* 0x0000001c371672a4 */ /* 0x000fe2000f8e023f */
[----:B------:R-:W-:Y:S01]  /*1a80*/  IADD3 R10, P2, R10, UR42, RZ ;  /* 0x0000002a0a0a7c10 */ /* 0x000fe2000ff5e0ff */
[----:B------:R-:W-:Y:S01]  /*1a90*/  ULDC.64 UR10, c[0x0][0x258] ;  /* 0x00009600000a7ab9 */ /* 0x000fe20000000a00 */
[----:B------:R-:W-:Y:S01]  /*1aa0*/  IMAD R8, R5, UR14, R8 ;  /* 0x0000000e05087c24 */ /* 0x000fe2000f8e0208 */
[----:B------:R-:W-:Y:S01]  /*1ab0*/  ULDC.64 UR40, c[0x0][0x400] ;  /* 0x0001000000287ab9 */ /* 0x000fe20000000a00 */
[----:B------:R-:W-:Y:S01]  /*1ac0*/  IMAD.U32 R18, RZ, RZ, UR28 ;  /* 0x0000001cff127e24 */ /* 0x000fe2000f8e00ff */
[----:B------:R-:W-:Y:S01]  /*1ad0*/  UIADD3 UR15, UR14, UR15, URZ ;  /* 0x0000000f0e0f7290 */ /* 0x000fe2000fffe03f */
[----:B------:R-:W-:Y:S01]  /*1ae0*/  IMAD.IADD R7, R7, 0x1, R8 ;  /* 0x0000000107077824 */ /* 0x000fe200078e0208 */
[----:B------:R-:W-:Y:S01]  /*1af0*/  SHF.R.S32.HI R8, RZ, 0x5, R9 ;  /* 0x00000005ff087819 */ /* 0x000fe20000011409 */
[----:B------:R-:W-:Y:S01]  /*1b00*/  IMAD R9, R13, UR24, RZ ;  /* 0x000000180d097c24 */ /* 0x000fe2000f8e02ff */
[----:B------:R-:W-:Y:S01]  /*1b10*/  UIMAD UR23, UR55, UR10, URZ ;  /* 0x0000000a371772a4 */ /* 0x000fe2000f8e023f */
[----:B------:R-:W-:Y:S01]  /*1b20*/  IMAD.WIDE.U32 R6, R18, UR54, R6 ;  /* 0x0000003612067c25 */ /* 0x000fe2000f8e0006 */
[----:B------:R-:W-:Y:S01]  /*1b30*/  UIMAD UR22, UR54, UR29, UR22 ;  /* 0x0000001d361672a4 */ /* 0x000fe2000f8e0216 */
[----:B------:R-:W-:-:S02]  /*1b40*/  ULDC.64 UR44, c[0x0][0x2b0] ;  /* 0x0000ac00002c7ab9 */ /* 0x000fc40000000a00 */
[----:B------:R-:W-:Y:S01]  /*1b50*/  IMAD R8, R8, UR8, R24 ;  /* 0x0000000808087c24 */ /* 0x000fe2000f8e0218 */
[----:B------:R-:W-:Y:S01]  /*1b60*/  ULEA.HI.SX32 UR12, UR46, 0xffffffff, 0x1a ;  /* 0xffffffff2e0c7891 */ /* 0x000fe2000f8fd23f */
[----:B------:R-:W-:Y:S01]  /*1b70*/  IMAD R19, R15, UR25, R9 ;  /* 0x000000190f137c24 */ /* 0x000fe2000f8e0209 */
[----:B------:R-:W-:Y:S01]  /*1b80*/  UIMAD.WIDE UR14, UR15, 0x4, UR44 ;  /* 0x000000040f0e78a5 */ /* 0x000fe2000f8e022c */
[----:B------:R-:W-:Y:S01]  /*1b90*/  VIADD R9, R7, UR22 ;  /* 0x0000001607097c36 */ /* 0x000fe20008000000 */
[C---:B------:R-:W-:Y:S01]  /*1ba0*/  IADD3 R12, P1, R8.reuse, UR9, RZ ;  /* 0x00000009080c7c10 */ /* 0x040fe2000ff3e0ff */
[----:B------:R-:W-:Y:S01]  /*1bb0*/  UIMAD UR23, UR54, UR11, UR23 ;  /* 0x0000000b361772a4 */ /* 0x000fe2000f8e0217 */
[----:B------:R-:W-:Y:S02]  /*1bc0*/  IADD3.X R11, R11, UR37, R19, P2, !PT ;  /* 0x000000250b0b7c10 */ /* 0x000fe400097fe413 */
[----:B------:R-:W-:Y:S02]  /*1bd0*/  LEA.HI.X.SX32 R8, R8, UR7, 0x1, P1 ;  /* 0x0000000708087c11 */ /* 0x000fe400088f0eff */
[----:B------:R-:W-:-:S04]  /*1be0*/  LEA R224, P1, R12, UR40, 0x2 ;  /* 0x000000280ce07c11 */ /* 0x000fc8000f8210ff */
[----:B------:R-:W-:Y:S01]  /*1bf0*/  LEA.HI.X R225, R12, UR41, R8, 0x2, P1 ;  /* 0x000000290ce17c11 */ /* 0x000fe200088f1408 */
[----:B------:R-:W-:Y:S01]  /*1c00*/  IMAD.MOV.U32 R8, RZ, RZ, R6 ;  /* 0x000000ffff087224 */ /* 0x000fe200078e0006 */
[----:B------:R-:W-:Y:S07]  /*1c10*/  @!P0 BRA `(.L_x_933) ;  /* 0x0000008400fc8947 */ /* 0x000fee0003800000 */
        /* <DEDUP_REMOVED lines=8> */
[----:B------:R-:W-:Y:S01]  /*1ca0*/  ULDC.64 UR14, c[0x0][0x3e0] ;  /* 0x0000f800000e7ab9 */ /* 0x000fe20000000a00 */
[C---:B------:R-:W-:Y:S01]  /*1cb0*/  ISETP.GE.AND P6, PT, R14.reuse, UR12, PT ;  /* 0x0000000c0e007c0c */ /* 0x040fe2000bfc6270 */
[C---:B------:R-:W-:Y:S01]  /*1cc0*/  IMAD R6, R14.reuse, R5, R6 ;  /* 0x000000050e067224 */ /* 0x040fe200078e0206 */
[----:B------:R-:W-:Y:S01]  /*1cd0*/  UMOV UR11, UR16 ;  /* 0x00000010000b7c82 */ /* 0x000fe20008000000 */
[----:B------:R-:W-:Y:S01]  /*1ce0*/  VIADD R27, R14, 0x20 ;  /* 0x000000200e1b7836 */ /* 0x000fe20000000000 */
[----:B------:R-:W-:Y:S01]  /*1cf0*/  @P0 BAR.SYNC.DEFER_BLOCKING 0x0 ;  /* 0x0000000000000b1d */ /* 0x000fe20000010000 */
[----:B------:R-:W-:Y:S01]  /*1d00*/  IMAD.WIDE.U32 R10, R22, UR54, R10 ;  /* 0x00000036160a7c25 */ /* 0x000fe2000f8e000a */
[----:B------:R-:W-:-:S02]  /*1d10*/  LEA R232, P0, R8, UR14, 0x1 ;  /* 0x0000000e08e87c11 */ /* 0x000fc4000f8008ff */
[----:B------:R-:W-:Y:S01]  /*1d20*/  IADD3 R16, R9, R6, RZ ;  /* 0x0000000609107210 */ /* 0x000fe20007ffe0ff */
[C---:B------:R-:W-:Y:S01]  /*1d30*/  VIADD R244, R228.reuse, 0x80 ;  /* 0x00000080e4f47836 */ /* 0x040fe20000000000 */
[----:B------:R-:W-:Y:S01]  /*1d40*/  UMOV UR10, UR17 ;  /* 0x00000011000a7c82 */ /* 0x000fe20008000000 */
        /* <DEDUP_REMOVED lines=53> */
.L_x_935:
[----:B------:R-:W-:Y:S05]  /*20a0*/  BSYNC B0 ;  /* 0x0000000000007941 */ /* 0x000fea0003800000 */
.L_x_934:
        /* <DEDUP_REMOVED lines=47> */
.L_x_937:
[----:B------:R-:W-:Y:S05]  /*23a0*/  BSYNC B0 ;  /* 0x0000000000007941 */ /* 0x000fea0003800000 */
.L_x_936:
        /* <DEDUP_REMOVED lines=44> */
.L_x_939:
[----:B------:R-:W-:Y:S05]  /*2670*/  BSYNC B0 ;  /* 0x0000000000007941 */ /* 0x000fea0003800000 */
.L_x_938:
        /* <DEDUP_REMOVED lines=47> */
.L_x_941:
[----:B------:R-:W-:Y:S05]  /*2970*/  BSYNC B0 ;  /* 0x0000000000007941 */ /* 0x000fea0003800000 */
.L_x_940:
        /* <DEDUP_REMOVED lines=69> */
.L_x_943:
[----:B------:R-:W-:Y:S05]  /*2dd0*/  BSYNC B0 ;  /* 0x0000000000007941 */ /* 0x000fea0003800000 */
.L_x_942:
        /* <DEDUP_REMOVED lines=59> */
.L_x_945:
[----:B------:R-:W-:Y:S05]  /*3190*/  BSYNC B0 ;  /* 0x0000000000007941 */ /* 0x000fea0003800000 */
.L_x_944:
[----:B------:R-:W-:Y:S01]  /*31a0*/  UIMAD UR12, UR22, UR20, URZ ;  /* 0x00000014160c72a4 */ /* 0x000fe2000f8e023f */
[----:B-1-3--:R-:W-:Y:S01]  /*31b0*/  IMAD.WIDE.U32 R4, R18, UR35, R228 ;  /* 0x0000002312047c25 */ /* 0x00afe2000f8e00e4 */
[----:B------:R1:W-:Y:S01]  /*31c0*/  @P4 STS.128 [R226+0x18000], RZ ;  /* 0x018000ffe2004388 */ /* 0x0003e20000000c00 */
[----:B------:R-:W3:Y:S01]  /*31d0*/  LDC.64 R18, c[0x0][0x3b8] ;  /* 0x0000ee00ff127b82 */ /* 0x000ee20000000a00 */
[----:B------:R-:W-:Y:S01]  /*31e0*/  UIMAD UR12, UR35, UR21, UR12 ;  /* 0x00000015230c72a4 */ /* 0x000fe2000f8e020c */
[----:B------:R-:W-:Y:S01]  /*31f0*/  BSSY B0, `(.L_x_946) ;  /* 0x000003c000007945 */ /* 0x000fe20003800000 */
[----:B------:R1:W-:Y:S01]  /*3200*/  @P4 STS.128 [R226+0x1a000], RZ ;  /* 0x01a000ffe2004388 */ /* 0x0003e20000000c00 */
[----:B------:R-:W-:-:S03]  /*3210*/  IADD3 R8, P0, R4, UR30, RZ ;  /* 0x0000001e04087c10 */ /* 0x000fc6000ff1e0ff */
[----:B------:R1:W-:Y:S01]  /*3220*/  @P4 STS.128 [R226+0x1c000], RZ ;  /* 0x01c000ffe2004388 */ /* 0x0003e20000000c00 */
[----:B------:R-:W-:Y:S01]  /*3230*/  MOV R6, UR12 ;  /* 0x0000000c00067c02 */ /* 0x000fe20008000f00 */
[----:B------:R-:W-:Y:S02]  /*3240*/  ULDC.64 UR12, c[0x0][0x268] ;  /* 0x00009a00000c7ab9 */ /* 0x000fe40000000a00 */
[----:B------:R1:W-:Y:S01]  /*3250*/  @P4 STS.128 [R226+0x1e000], RZ ;  /* 0x01e000ffe2004388 */ /* 0x0003e20000000c00 */
[----:B------:R-:W-:Y:S01]  /*3260*/  IADD3.X R9, R5, UR33, R6, P0, !PT ;  /* 0x0000002105097c10 */ /* 0x000fe200087fe406 */
[----:B------:R-:W-:-:S04]  /*3270*/  IMAD R4, R25, UR12, RZ ;  /* 0x0000000c19047c24 */ /* 0x000fc8000f8e02ff */
[C---:B------:R-:W-:Y:S02]  /*3280*/  IMAD R15, R17.reuse, UR13, R4 ;  /* 0x0000000d110f7c24 */ /* 0x040fe4000f8e0204 */
[----:B------:R-:W-:-:S05]  /*3290*/  IMAD.WIDE.U32 R8, R17, UR12, R8 ;  /* 0x0000000c11087c25 */ /* 0x000fca000f8e0008 */
[----:B------:R-:W-:Y:S01]  /*32a0*/  IADD3 R16, R9, R15, RZ ;  /* 0x0000000f09107210 */ /* 0x000fe20007ffe0ff */
[----:B------:R-:W-:Y:S06]  /*32b0*/  @P4 BRA `(.L_x_947) ;  /* 0x0000000000bc4947 */ /* 0x000fec0003800000 */
[----:B------:R-:W-:Y:S01]  /*32c0*/  ULDC UR13, c[0x0][0x2d0] ;  /* 0x0000b400000d7ab9 */ /* 0x000fe20000000800 */
[----:B------:R-:W5:Y:S01]  /*32d0*/  LDC.64 R28, c[0x0][0x220] ;  /* 0x00008800ff1c7b82 */ /* 0x000f620000000a00 */
[----:B------:R-:W-:Y:S01]  /*32e0*/  ISETP.GE.AND P0, PT, R228, UR13, PT ;  /* 0x0000000de4007c0c */ /* 0x000fe2000bf06270 */
[----:B------:R-:W-:Y:S01]  /*32f0*/  IMAD R6, R23, UR20, RZ ;  /* 0x0000001417067c24 */ /* 0x000fe2000f8e02ff */
[----:B------:R-:W-:Y:S02]  /*3300*/  MOV R4, UR30 ;  /* 0x0000001e00047c02 */ /* 0x000fe40008000f00 */
[----:B------:R-:W-:Y:S01]  /*3310*/  MOV R5, UR33 ;  /* 0x0000002100057c02 */ /* 0x000fe20008000f00 */
[----:B------:R-:W-:Y:S01]  /*3320*/  IMAD R11, R21, UR21, R6 ;  /* 0x00000015150b7c24 */ /* 0x000fe2000f8e0206 */
        /* <DEDUP_REMOVED lines=13> */
[----:B-----5:R-:W-:Y:S01]  /*3400*/  IMAD.WIDE R10, R228, 0x2, R28 ;  /* 0x00000002e40a7825 */ /* 0x020fe200078e021c */
        /* <DEDUP_REMOVED lines=26> */
.L_x_947:
[----:B------:R-:W-:Y:S05]  /*35b0*/  BSYNC B0 ;  /* 0x0000000000007941 */ /* 0x000fea0003800000 */
.L_x_946:
        /* <DEDUP_REMOVED lines=54> */
[----:B------:R1:W-:Y:S02]  /*3920*/  @!P0 LDGSTS.E.BYPASS.LTC128B.128 [R226+0x1f000], desc[UR4][R4.64+0x180] ;  /* 0x1f00018004e28fae */ /* 0x0003e4000b901d44 */
.L_x_949:
[----:B------:R-:W-:Y:S05]  /*3930*/  BSYNC B0 ;  /* 0x0000000000007941 */ /* 0x000fea0003800000 */
.L_x_948:
[----:B------:R-:W4:Y:S01]  /*3940*/  LDC R250, c[0x0][0x270] ;  /* 0x00009c00fffa7b82 */ /* 0x000f220000000800 */
[----:B------:R-:W-:Y:S01]  /*3950*/  UIMAD UR12, UR48, UR58, UR54 ;  /* 0x0000003a300c72a4 */ /* 0x000fe2000f8e0236 */
[----:B-12---:R-:W-:Y:S01]  /*3960*/  IMAD.MOV.U32 R4, RZ, RZ, 0x4 ;  /* 0x00000004ff047424 */ /* 0x006fe200078e00ff */
[----:B------:R-:W-:Y:S01]  /*3970*/  ULDC UR18, c[0x0][0x2d0] ;  /* 0x0000b40000127ab9 */ /* 0x000fe20000000800 */
[----:B------:R-:W-:Y:S01]  /*3980*/  IMAD.MOV.U32 R238, RZ, RZ, 0x7f800000 ;  /* 0x7f800000ffee7424 */ /* 0x000fe200078e00ff */
[----:B------:R-:W-:Y:S01]  /*3990*/  USHF.L.U32 UR12, UR12, 0x5, URZ ;  /* 0x000000050c0c7899 */ /* 0x000fe2000800063f */
[----:B------:R-:W-:Y:S01]  /*39a0*/  IMAD.MOV.U32 R239, RZ, RZ, 0x7f800000 ;  /* 0x7f800000ffef7424 */ /* 0x000fe200078e00ff */
[----:B------:R-:W-:Y:S01]  /*39b0*/  ULDC UR33, c[0x0][0x2dc] ;  /* 0x0000b70000217ab9 */ /* 0x000fe20000000800 */
[----:B------:R-:W-:Y:S01]  /*39c0*/  IMAD.WIDE R4, R240, R4, UR8 ;  /* 0x00000008f0047e25 */ /* 0x000fe2000f8e0204 */
[----:B---3--:R-:W2:Y:S04]  /*39d0*/  LDG.E.64 R8, desc[UR4][R18.64] ;  /* 0x0000000412087981 */ /* 0x008ea8000c1e1b00 */
[----:B------:R-:W3:Y:S04]  /*39e0*/  LDG.E.64 R6, desc[UR4][R18.64+0x8] ;  /* 0x0000080412067981 */ /* 0x000ee8000c1e1b00 */
[----:B------:R-:W0:Y:S01]  /*39f0*/  LDGDEPBAR ;  /* 0x00000000000079af */ /* 0x000e220000000000 */
[----:B------:R-:W-:-:S03]  /*3a00*/  USHF.R.S32.HI UR13, URZ, 0x1f, UR12 ;  /* 0x0000001f3f0d7899 */ /* 0x000fc6000801140c */
[----:B------:R-:W5:Y:S01]  /*3a10*/  @!P6 LDG.E R238, desc[UR4][R4.64] ;  /* 0x0000000404eee981 */ /* 0x000f62000c1e1900 */
[----:B------:R-:W-:-:S03]  /*3a20*/  IMAD.SHL.U32 R252, R249, 0x20, RZ ;  /* 0x00000020f9fc7824 */ /* 0x000fc600078e00ff */
[----:B------:R1:W5:Y:S01]  /*3a30*/  @!P5 LDG.E R239, desc[UR4][R4.64+0x20] ;  /* 0x0000200404efd981 */ /* 0x000362000c1e1900 */
        /* <DEDUP_REMOVED lines=23> */
[----:B-1----:R-:W-:-:S02]  /*3bb0*/  SHF.R.S32.HI R4, RZ, 0x1f, R24 ;  /* 0x0000001fff047819 */ /* 0x002fc40000011418 */
        /* <DEDUP_REMOVED lines=40> */
[----:B--2---:R-:W-:Y:S02]  /*3e40*/  R2UR UR16, R9 ;  /* 0x00000000091072ca */ /* 0x004fe400000e0000 */
[----:B------:R-:W-:-:S02]  /*3e50*/  R2UR UR17, R8 ;  /* 0x00000000081172ca */ /* 0x000fc400000e0000 */
[----:B---3--:R-:W-:Y:S01]  /*3e60*/  IADD3 R242, P1, P0, R6, UR12, R24 ;  /* 0x0000000c06f27c10 */ /* 0x008fe2000f83e018 */
[----:B------:R-:W-:Y:S01]  /*3e70*/  UIADD3 UR12, UR35, 0x40, URZ ;  /* 0x00000040230c7890 */ /* 0x000fe2000fffe03f */
[----:B------:R-:W-:-:S03]  /*3e80*/  CS2R R24, SRZ ;  /* 0x0000000000187805 */ /* 0x000fc6000001ff00 */
[----:B------:R-:W-:Y:S01]  /*3e90*/  IMAD.WIDE.U32 R242, R242, -0x2daee0ad, RZ ;  /* 0xd2511f53f2f27825 */ /* 0x000fe200078e00ff */
[----:B------:R-:W-:Y:S01]  /*3ea0*/  IADD3.X R248, R7, UR13, R4, P1, P0 ;  /* 0x0000000d07f87c10 */ /* 0x000fe20008fe0404 */
[----:B------:R-:W-:Y:S02]  /*3eb0*/  UISETP.GE.AND UP0, UPT, UR12, UR6, UPT ;  /* 0x000000060c00728c */ /* 0x000fe4000bf06270 */
[----:B------:R-:W-:Y:S02]  /*3ec0*/  UIADD3 UR29, UR16, -0x4498517b, URZ ;  /* 0xbb67ae85101d7890 */ /* 0x000fe4000fffe03f */
[----:B------:R-:W-:Y:S02]  /*3ed0*/  UIADD3 UR30, UR17, -0x61c88647, URZ ;  /* 0x9e3779b9111e7890 */ /* 0x000fe4000fffe03f */
[----:B------:R-:W-:Y:S02]  /*3ee0*/  UIADD3 UR28, UR17, 0x3c6ef372, URZ ;  /* 0x3c6ef372111c7890 */ /* 0x000fe4000fffe03f */
[----:B------:R-:W-:-:S02]  /*3ef0*/  UIADD3 UR27, UR16, 0x76cf5d0a, URZ ;  /* 0x76cf5d0a101b7890 */ /* 0x000fc4000fffe03f */
[----:B------:R-:W-:Y:S02]  /*3f00*/  UIADD3 UR26, UR17, -0x255992d5, URZ ;  /* 0xdaa66d2b111a7890 */ /* 0x000fe4000fffe03f */
[----:B------:R-:W-:Y:S02]  /*3f10*/  UIADD3 UR25, UR16, 0x32370b8f, URZ ;  /* 0x32370b8f10197890 */ /* 0x000fe4000fffe03f */
[----:B------:R-:W-:Y:S02]  /*3f20*/  UIADD3 UR24, UR17, 0x78dde6e4, URZ ;  /* 0x78dde6e411187890 */ /* 0x000fe4000fffe03f */
[----:B------:R-:W-:Y:S02]  /*3f30*/  UIADD3 UR23, UR16, -0x126145ec, URZ ;  /* 0xed9eba1410177890 */ /* 0x000fe4000fffe03f */
[----:B------:R-:W-:Y:S02]  /*3f40*/  UIADD3 UR22, UR17, 0x1715609d, URZ ;  /* 0x1715609d11167890 */ /* 0x000fe4000fffe03f */
[----:B------:R-:W-:-:S02]  /*3f50*/  UIADD3 UR21, UR16, -0x56f99767, URZ ;  /* 0xa906689910157890 */ /* 0x000fc4000fffe03f */
[----:B------:R-:W-:Y:S02]  /*3f60*/  UIADD3 UR20, UR17, -0x4ab325aa, URZ ;  /* 0xb54cda5611147890 */ /* 0x000fe4000fffe03f */
[----:B------:R-:W-:Y:S01]  /*3f70*/  UIADD3 UR19, UR16, 0x646e171e, URZ ;  /* 0x646e171e10137890 */ /* 0x000fe2000fffe03f */
[----:B------:R-:W-:Y:S01]  /*3f80*/  ULDC.U8 UR13, c[0x0][0x388] ;  /* 0x0000e200000d7ab9 */ /* 0x000fe20000000000 */
[----:B----4-:R-:W-:-:S10]  /*3f90*/  ULDC UR12, c[0x0][0x2ec] ;  /* 0x0000bb00000c7ab9 */ /* 0x010fd40000000800 */
.L_x_952:
[----:B------:R-:W0:Y:S01]  /*3fa0*/  LDGDEPBAR ;  /* 0x00000000000079af */ /* 0x000e220000000000 */
[----:B------:R-:W-:Y:S01]  /*3fb0*/  PLOP3.LUT P0, PT, PT, PT, UP0, 0x80, 0x0 ;  /* 0x000000000000781c */ /* 0x000fe20003f0f008 */
[----:B------:R-:W-:Y:S01]  /*3fc0*/  UISETP.GE.AND UP2, UPT, UR7, 0x1, UPT ;  /* 0x000000010700788c */ /* 0x000fe2000bf46270 */
[----:B------:R-:W-:Y:S02]  /*3fd0*/  PLOP3.LUT P3, PT, PT, PT, UP0, 0x80, 0x0 ;  /* 0x000000000000781c */ /* 0x000fe40003f6f008 */
[----:B------:R-:W-:Y:S02]  /*3fe0*/  PLOP3.LUT P1, PT, PT, PT, UP0, 0x80, 0x0 ;  /* 0x000000000000781c */ /* 0x000fe40003f2f008 */
[----:B------:R-:W-:Y:S02]  /*3ff0*/  PLOP3.LUT P2, PT, PT, PT, UP0, 0x80, 0x0 ;  /* 0x000000000000781c */ /* 0x000fe40003f4f008 */
[----:B------:R-:W-:Y:S02]  /*4000*/  PLOP3.LUT P5, PT, PT, PT, UP0, 0x80, 0x0 ;  /* 0x000000000000781c */ /* 0x000fe40003faf008 */
[----:B------:R-:W-:Y:S02]  /*4010*/  PLOP3.LUT P4, PT, PT, PT, UP0, 0x80, 0x0 ;  /* 0x000000000000781c */ /* 0x000fe40003f8f008 */
[----:B------:R-:W-:Y:S01]  /*4020*/  PLOP3.LUT P6, PT, PT, PT, UP0, 0x80, 0x0 ;  /* 0x000000000000781c */ /* 0x000fe20003fcf008 */
[----:B------:R-:W-:Y:S04]  /*4030*/  DEPBAR.LE SB0, 0x0 ;  /* 0x000080000000791a */ /* 0x000fe80000000000 */
[----:B------:R-:W-:Y:S06]  /*4040*/  BAR.SYNC.DEFER_BLOCKING 0x0 ;  /* 0x0000000000007b1d */ /* 0x000fec0000010000 */
[----:B------:R-:W-:Y:S05]  /*4050*/  LDSM.16.M88.4 R16, [R214] ;  /* 0x00000000d610783b */ /* 0x000fea0000000200 */
[----:B-1----:R-:W1:Y:S05]  /*4060*/  LDSM.16.M88.4 R8, [R2+0x10000] ;  /* 0x010000000208783b */ /* 0x002e6a0000000200 */
[----:B------:R-:W2:Y:S05]  /*4070*/  LDSM.16.M88.4 R84, [R2+0x10800] ;  /* 0x010800000254783b */ /* 0x000eaa0000000200 */
[----:B------:R-:W-:Y:S05]  /*4080*/  LDSM.16.M88.4 R88, [R216] ;  /* 0x00000000d858783b */ /* 0x000fea0000000200 */
[----:B------:R-:W3:Y:S05]  /*4090*/  LDSM.16.M88.4 R92, [R3+0x10000] ;  /* 0x01000000035c783b */ /* 0x000eea0000000200 */
[----:B------:R-:W4:Y:S05]  /*40a0*/  LDSM.16.M88.4 R96, [R3+0x10800] ;  /* 0x010800000360783b */ /* 0x000f2a0000000200 */
[----:B------:R-:W-:Y:S05]  /*40b0*/  LDSM.16.M88.4 R100, [R219] ;  /* 0x00000000db64783b */ /* 0x000fea0000000200 */
[----:B------:R-:W4:Y:S05]  /*40c0*/  LDSM.16.M88.4 R104, [R213+0x10000] ;  /* 0x01000000d568783b */ /* 0x000f2a0000000200 */
        /* <DEDUP_REMOVED lines=11> */
[----:B------:R-:W3:Y:S05]  /*4180*/  LDSM.16.M88.4 R88, [R212+0x10800] ;  /* 0x01080000d458783b */ /* 0x000eea0000000200 */
[C---:B------:R-:W-:Y:S01]  /*4190*/  HMMA.16816.F32 R4, R100.reuse, R104, R4 ;  /* 0x000000686404723c */ /* 0x040fe20000001804 */
[----:B------:R-:W-:Y:S05]  /*41a0*/  LDSM.16.M88.4 R96, [R214+0x2000] ;  /* 0x00200000d660783b */ /* 0x000fea0000000200 */
[C---:B------:R-:W-:Y:S01]  /*41b0*/  HMMA.16816.F32 R8, R100.reuse, R106, R8 ;  /* 0x0000006a6408723c */ /* 0x040fe20000001808 */
[----:B------:R-:W4:Y:S05]  /*41c0*/  LDSM.16.M88.4 R104, [R2+0x12000] ;  /* 0x012000000268783b */ /* 0x000f2a0000000200 */
[C---:B-1----:R-:W-:Y:S06]  /*41d0*/  HMMA.16816.F32 R12, R100.reuse, R84, R12 ;  /* 0x00000054640c723c */ /* 0x042fec000000180c */
[----:B------:R-:W-:Y:S01]  /*41e0*/  HMMA.16816.F32 R16, R100, R86, R16 ;  /* 0x000000566410723c */ /* 0x000fe20000001810 */
[----:B------:R-:W1:Y:S05]  /*41f0*/  LDSM.16.M88.4 R84, [R2+0x12800] ;  /* 0x012800000254783b */ /* 0x000e6a0000000200 */
[C---:B--2---:R-:W-:Y:S01]  /*4200*/  HMMA.16816.F32 R4, R92.reuse, R108, R4 ;  /* 0x0000006c5c04723c */ /* 0x044fe20000001804 */
[----:B------:R-:W-:Y:S05]  /*4210*/  LDSM.16.M88.4 R100, [R216+0x2000] ;  /* 0x00200000d864783b */ /* 0x000fea0000000200 */
[C---:B------:R-:W-:Y:S01]  /*4220*/  HMMA.16816.F32 R8, R92.reuse, R110, R8 ;  /* 0x0000006e5c08723c */ /* 0x040fe20000001808 */
[----:B------:R-:W2:Y:S05]  /*4230*/  LDSM.16.M88.4 R108, [R3+0x12000] ;  /* 0x01200000036c783b */ /* 0x000eaa0000000200 */
[C---:B---3--:R-:W-:Y:S06]  /*4240*/  HMMA.16816.F32 R12, R92.reuse, R88, R12 ;  /* 0x000000585c0c723c */ /* 0x048fec000000180c */
[----:B------:R-:W-:Y:S01]  /*4250*/  HMMA.16816.F32 R16, R92, R90, R16 ;  /* 0x0000005a5c10723c */ /* 0x000fe20000001810 */
[----:B------:R-:W3:Y:S05]  /*4260*/  LDSM.16.M88.4 R88, [R3+0x12800] ;  /* 0x012800000358783b */ /* 0x000eea0000000200 */
[C---:B----4-:R-:W-:Y:S01]  /*4270*/  HMMA.16816.F32 R4, R96.reuse, R104, R4 ;  /* 0x000000686004723c */ /* 0x050fe20000001804 */
        /* <DEDUP_REMOVED lines=66> */
[C---:B---3--:R-:W-:Y:S01]  /*46a0*/  HMMA.16816.F32 R12, R96.reuse, R88, R12 ;  /* 0x00000058600c723c */ /* 0x048fe2000000180c */
[----:B------:R-:W3:Y:S01]  /*46b0*/  @P0 S2R R88, SR_TID.X ;  /* 0x0000000000580919 */ /* 0x000ee20000002100 */
[----:B------:R-:W-:Y:S04]  /*46c0*/  PLOP3.LUT P0, PT, PT, PT, UP0, 0x80, 0x0 ;  /* 0x000000000000781c */ /* 0x000fe80003f0f008 */
[----:B------:R-:W-:Y:S01]  /*46d0*/  HMMA.16816.F32 R16, R96, R90, R16 ;  /* 0x0000005a6010723c */ /* 0x000fe20000001810 */
[----:B------:R-:W-:Y:S05]  /*46e0*/  IMAD.U32 R89, RZ, RZ, UR31 ;  /* 0x0000001fff597e24 */ /* 0x000fea000f8e00ff */
[C---:B----4-:R-:W-:Y:S06]  /*46f0*/  HMMA.16816.F32 R4, R100.reuse, R104, R4 ;  /* 0x000000686404723c */ /* 0x050fec0000001804 */
[C---:B------:R-:W-:Y:S06]  /*4700*/  HMMA.16816.F32 R8, R100.reuse, R106, R8 ;  /* 0x0000006a6408723c */ /* 0x040fec0000001808 */
[C---:B-1----:R-:W-:Y:S06]  /*4710*/  HMMA.16816.F32 R12, R100.reuse, R84, R12 ;  /* 0x00000054640c723c */ /* 0x042fec000000180c */
[----:B------:R-:W-:Y:S01]  /*4720*/  HMMA.16816.F32 R16, R100, R86, R16 ;  /* 0x000000566410723c */ /* 0x000fe20000001810 */
[----:B------:R-:W-:Y:S04]  /*4730*/  IMAD.U32 R85, RZ, RZ, UR31 ;  /* 0x0000001fff557e24 */ /* 0x000fe8000f8e00ff */
[----:B---3--:R-:W-:Y:S01]  /*4740*/  @P3 IMAD.SHL.U32 R88, R88, 0x2, RZ ;  /* 0x0000000258583824 */ /* 0x008fe200078e00ff */
[C---:B--2---:R-:W-:Y:S01]  /*4750*/  HMMA.16816.F32 R4, R92.reuse, R108, R4 ;  /* 0x0000006c5c04723c */ /* 0x044fe20000001804 */
[----:B------:R-:W-:Y:S01]  /*4760*/  IMAD.U32 R84, RZ, RZ, UR7 ;  /* 0x00000007ff547e24 */ /* 0x000fe2000f8e00ff */
[----:B------:R-:W-:Y:S03]  /*4770*/  PLOP3.LUT P3, PT, PT, PT, UP0, 0x80, 0x0 ;  /* 0x000000000000781c */ /* 0x000fe60003f6f008 */
[----:B------:R-:W-:Y:S01]  /*4780*/  @P1 LOP3.LUT R88, R252, 0x6, R88, 0xf8, !PT ;  /* 0x00000006fc581812 */ /* 0x000fe200078ef858 */
[C---:B------:R-:W-:Y:S01]  /*4790*/  HMMA.16816.F32 R8, R92.reuse, R110, R8 ;  /* 0x0000006e5c08723c */ /* 0x040fe20000001808 */
[----:B------:R-:W-:Y:S04]  /*47a0*/  PLOP3.LUT P1, PT, PT, PT, UP0, 0x80, 0x0 ;  /* 0x000000000000781c */ /* 0x000fe80003f2f008 */
[----:B------:R-:W-:Y:S02]  /*47b0*/  IMAD R85, R85, 0x2, R249 ;  /* 0x0000000255557824 */ /* 0x000fe400078e02f9 */
[----:B------:R-:W-:Y:S04]  /*47c0*/  IMAD R84, R84, 0x4, R251 ;  /* 0x0000000454547824 */ /* 0x000fe800078e02fb */
[----:B------:R-:W-:Y:S01]  /*47d0*/  LOP3.LUT R86, R243, UR16, R85, 0x96, !PT ;  /* 0x00000010f3567c12 */ /* 0x000fe2000f8e9655 */
[----:B------:R-:W-:Y:S04]  /*47e0*/  IMAD.WIDE.U32 R84, R84, -0x326172a9, RZ ;  /* 0xcd9e8d5754547825 */ /* 0x000fe800078e00ff */
[----:B------:R-:W-:Y:S01]  /*47f0*/  @P0 IMAD R88, R89, 0x40, R88 ;  /* 0x0000004059580824 */ /* 0x000fe200078e0258 */
[----:B------:R-:W-:Y:S01]  /*4800*/  PLOP3.LUT P0, PT, PT, PT, UP0, 0x80, 0x0 ;  /* 0x000000000000781c */ /* 0x000fe20003f0f008 */
[----:B------:R-:W-:Y:S01]  /*4810*/  IMAD.WIDE.U32 R86, R86, -0x326172a9, RZ ;  /* 0xcd9e8d5756567825 */ /* 0x000fe200078e00ff */
[----:B------:R-:W-:Y:S02]  /*4820*/  LOP3.LUT R85, R85, UR17, R248, 0x96, !PT ;  /* 0x0000001155557c12 */ /* 0x000fe4000f8e96f8 */
[C---:B------:R-:W-:Y:S01]  /*4830*/  @P5 ISETP.GE.AND P5, PT, R88.reuse, UR6, PT ;  /* 0x0000000658005c0c */ /* 0x040fe2000bfa6270 */
[----:B------:R-:W-:Y:S01]  /*4840*/  @P1 VIADD R89, R88, 0x8 ;  /* 0x0000000858591836 */ /* 0x000fe20000000000 */
[----:B------:R-:W-:Y:S02]  /*4850*/  PLOP3.LUT P1, PT, PT, PT, UP0, 0x80, 0x0 ;  /* 0x000000000000781c */ /* 0x000fe40003f2f008 */
[----:B------:R-:W-:Y:S01]  /*4860*/  LOP3.LUT R100, R87, UR30, R84, 0x96, !PT ;  /* 0x0000001e57647c12 */ /* 0x000fe2000f8e9654 */
[----:B------:R-:W-:Y:S01]  /*4870*/  IMAD.WIDE.U32 R84, R85, -0x2daee0ad, RZ ;  /* 0xd2511f5355547825 */ /* 0x000fe200078e00ff */
[----:B------:R-:W-:Y:S03]  /*4880*/  @P6 ISETP.GE.AND P6, PT, R89, UR6, PT ;  /* 0x0000000659006c0c */ /* 0x000fe6000bfc6270 */
[----:B-----5:R-:W-:Y:S01]  /*4890*/  FMUL.FTZ R89, R238, 1.4426950216293334961 ;  /* 0x3fb8aa3bee597820 */ /* 0x020fe20000410000 */
[----:B------:R-:W-:Y:S01]  /*48a0*/  @P2 VIADD R87, R88, 0x1 ;  /* 0x0000000158572836 */ /* 0x000fe20000000000 */
[----:B------:R-:W-:Y:S01]  /*48b0*/  PLOP3.LUT P2, PT, PT, PT, UP0, 0x80, 0x0 ;  /* 0x000000000000781c */ /* 0x000fe20003f4f008 */
[----:B------:R-:W-:Y:S01]  /*48c0*/  IMAD.WIDE.U32 R100, R100, -0x2daee0ad, RZ ;  /* 0xd2511f5364647825 */ /* 0x000fe200078e00ff */
[----:B------:R-:W-:Y:S02]  /*48d0*/  LOP3.LUT R98, R85, UR29, R242, 0x96, !PT ;  /* 0x0000001d55627c12 */ /* 0x000fe4000f8e96f2 */
[----:B------:R-:W-:Y:S02]  /*48e0*/  @P0 FSEL R4, R4, -INF , !P5 ;  /* 0xff80000004040808 */ /* 0x000fe40006800000 */
[----:B------:R-:W-:Y:S01]  /*48f0*/  PLOP3.LUT P0, PT, PT, PT, UP0, 0x80, 0x0 ;  /* 0x000000000000781c */ /* 0x000fe20003f0f008 */
[----:B------:R-:W-:Y:S01]  /*4900*/  IMAD.WIDE.U32 R98, R98, -0x326172a9, RZ ;  /* 0xcd9e8d5762627825 */ /* 0x000fe200078e00ff */
[----:B------:R-:W-:Y:S02]  /*4910*/  LOP3.LUT R90, R101, UR27, R84, 0x96, !PT ;  /* 0x0000001b655a7c12 */ /* 0x000fe4000f8e9654 */
[----:B------:R-:W-:Y:S01]  /*4920*/  @P1 FSEL R6, R6, -INF , !P5 ;  /* 0xff80000006061808 */ /* 0x000fe20006800000 */
[----:B------:R-:W-:Y:S01]  /*4930*/  @P4 VIADD R84, R88, 0x9 ;  /* 0x0000000958544836 */ /* 0x000fe20000000000 */
[----:B------:R-:W-:Y:S01]  /*4940*/  PLOP3.LUT P1, PT, PT, PT, UP0, 0x80, 0x0 ;  /* 0x000000000000781c */ /* 0x000fe20003f2f008 */
[----:B------:R-:W-:Y:S01]  /*4950*/  IMAD.WIDE.U32 R90, R90, -0x326172a9, RZ ;  /* 0xcd9e8d575a5a7825 */ /* 0x000fe200078e00ff */
[----:B------:R-:W-:Y:S02]  /*4960*/  PLOP3.LUT P4, PT, PT, PT, UP0, 0x80, 0x0 ;  /* 0x000000000000781c */ /* 0x000fe40003f8f008 */
[----:B------:R-:W-:Y:S02]  /*4970*/  @P3 ISETP.GE.AND P3, PT, R87, UR6, PT ;  /* 0x0000000657003c0c */ /* 0x000fe4000bf66270 */
[----:B------:R-:W-:Y:S02]  /*4980*/  @P2 ISETP.GE.AND P2, PT, R84, UR6, PT ;  /* 0x0000000654002c0c */ /* 0x000fe4000bf46270 */
[----:B------:R-:W-:Y:S02]  /*4990*/  LOP3.LUT R96, R99, UR28, R86, 0x96, !PT ;  /* 0x0000001c63607c12 */ /* 0x000fe4000f8e9656 */
[----:B------:R-:W1:Y:S01]  /*49a0*/  LDSM.16.M88.4 R84, [R212+0x16800] ;  /* 0x01680000d454783b */ /* 0x000e620000000200 */
[----:B------:R-:W-:Y:S02]  /*49b0*/  @P0 FSEL R7, R7, -INF , !P3 ;  /* 0xff80000007070808 */ /* 0x000fe40005800000 */
[----:B------:R-:W-:Y:S01]  /*49c0*/  PLOP3.LUT P5, PT, PT, PT, UP0, 0x80, 0x0 ;  /* 0x000000000000781c */ /* 0x000fe20003faf008 */
[----:B------:R-:W-:Y:S01]  /*49d0*/  IMAD.WIDE.U32 R96, R96, -0x2daee0ad, RZ ;  /* 0xd2511f5360607825 */ /* 0x000fe200078e00ff */
[----:B------:R-:W-:Y:S02]  /*49e0*/  FSETP.NEU.FTZ.AND P0, PT, R238, -INF , PT ;  /* 0xff800000ee00780b */ /* 0x000fe40003f1d000 */
[----:B------:R-:W-:Y:S01]  /*49f0*/  LOP3.LUT R101, R91, UR26, R98, 0x96, !PT ;  /* 0x0000001a5b657c12 */ /* 0x000fe2000f8e9662 */
[----:B------:R-:W-:Y:S01]  /*4a00*/  @P1 VIADD R91, R88, 0x10 ;  /* 0x00000010585b1836 */ /* 0x000fe20000000000 */
[----:B------:R-:W-:Y:S02]  /*4a10*/  FSEL R89, R89, RZ, P0 ;  /* 0x000000ff59597208 */ /* 0x000fe40000000000 */
[----:B------:R-:W-:Y:S02]  /*4a20*/  @P4 FSEL R5, R5, -INF , !P3 ;  /* 0xff80000005054808 */ /* 0x000fe40005800000 */
[----:B------:R-:W-:Y:S01]  /*4a30*/  PLOP3.LUT P1, PT, PT, PT, UP0, 0x80, 0x0 ;  /* 0x000000000000781c */ /* 0x000fe20003f2f008 */
[--C-:B------:R-:W-:Y:S01]  /*4a40*/  FFMA.FTZ R4, R4, UR12, -R89.reuse ;  /* 0x0000000c04047c23 */ /* 0x100fe20008010859 */
[----:B------:R-:W-:Y:S01]  /*4a50*/  LOP3.LUT R98, R97, UR25, R100, 0x96, !PT ;  /* 0x0000001961627c12 */ /* 0x000fe2000f8e9664 */
[--C-:B------:R-:W-:Y:S01]  /*4a60*/  FFMA.FTZ R5, R5, UR12, -R89.reuse ;  /* 0x0000000c05057c23 */ /* 0x100fe20008010859 */
[----:B------:R-:W-:Y:S01]  /*4a70*/  PLOP3.LUT P4, PT, PT, PT, UP0, 0x80, 0x0 ;  /* 0x000000000000781c */ /* 0x000fe20003f8f008 */
[----:B------:R-:W-:Y:S01]  /*4a80*/  @P5 VIADD R97, R88, 0x11 ;  /* 0x0000001158615836 */ /* 0x000fe20000000000 */
[----:B------:R-:W-:Y:S01]  /*4a90*/  PLOP3.LUT P5, PT, PT, PT, UP0, 0x80, 0x0 ;  /* 0x000000000000781c */ /* 0x000fe20003faf008 */
[----:B------:R2:W3:Y:S01]  /*4aa0*/  MUFU.EX2 R128, R5 ;  /* 0x0000000500807308 */ /* 0x0004e20000000800 */
[----:B------:R-:W-:Y:S01]  /*4ab0*/  PLOP3.LUT P0, PT, PT, PT, UP0, 0x80, 0x0 ;  /* 0x000000000000781c */ /* 0x000fe20003f0f008 */
[----:B------:R-:W-:Y:S01]  /*4ac0*/  IMAD.WIDE.U32 R98, R98, -0x326172a9, RZ ;  /* 0xcd9e8d5762627825 */ /* 0x000fe200078e00ff */
[----:B------:R-:W-:Y:S03]  /*4ad0*/  PLOP3.LUT P3, PT, PT, PT, UP0, 0x80, 0x0 ;  /* 0x000000000000781c */ /* 0x000fe60003f6f008 */
[----:B------:R-:W-:Y:S01]  /*4ae0*/  @P1 FSEL R8, R8, -INF , !P6 ;  /* 0xff80000008081808 */ /* 0x000fe20007000000 */
[----:B------:R-:W-:Y:S03]  /*4af0*/  IMAD.WIDE.U32 R100, R101, -0x2daee0ad, RZ ;  /* 0xd2511f5365647825 */ /* 0x000fe600078e00ff */
[----:B------:R4:W-:Y:S01]  /*4b00*/  MUFU.EX2 R129, R4 ;  /* 0x0000000400817308 */ /* 0x0009e20000000800 */
[----:B------:R-:W-:Y:S02]  /*4b10*/  PLOP3.LUT P1, PT, PT, PT, UP0, 0x80, 0x0 ;  /* 0x000000000000781c */ /* 0x000fe40003f2f008 */
[----:B------:R-:W-:Y:S01]  /*4b20*/  @P4 ISETP.GE.AND P4, PT, R91, UR6, PT ;  /* 0x000000065b004c0c */ /* 0x000fe2000bf86270 */
[--C-:B------:R-:W-:Y:S01]  /*4b30*/  FFMA.FTZ R8, R8, UR12, -R89.reuse ;  /* 0x0000000c08087c23 */ /* 0x100fe20008010859 */
[----:B------:R-:W-:Y:S01]  /*4b40*/  LOP3.LUT R91, R99, UR24, R90, 0x96, !PT ;  /* 0x00000018635b7c12 */ /* 0x000fe2000f8e965a */
[C---:B------:R-:W-:Y:S01]  /*4b50*/  FMUL.FTZ R90, R239.reuse, 1.4426950216293334961 ;  /* 0x3fb8aa3bef5a7820 */ /* 0x040fe20000410000 */
[----:B------:R-:W-:Y:S03]  /*4b60*/  @P5 FSEL R10, R10, -INF , !P6 ;  /* 0xff8000000a0a5808 */ /* 0x000fe60007000000 */
[----:B------:R-:W-:Y:S01]  /*4b70*/  MUFU.EX2 R125, R8 ;  /* 0x00000008007d7308 */ /* 0x000fe20000000800 */
[----:B------:R-:W-:Y:S01]  /*4b80*/  FSETP.NEU.FTZ.AND P6, PT, R239, -INF , PT ;  /* 0xff800000ef00780b */ /* 0x000fe20003fdd000 */
[C---:B--2---:R-:W-:Y:S01]  /*4b90*/  @P0 VIADD R5, R88.reuse, 0x18 ;  /* 0x0000001858050836 */ /* 0x044fe20000000000 */
[----:B------:R-:W-:Y:S01]  /*4ba0*/  PLOP3.LUT P0, PT, PT, PT, UP0, 0x80, 0x0 ;  /* 0x000000000000781c */ /* 0x000fe20003f0f008 */
[C---:B-1----:R-:W-:Y:S01]  /*4bb0*/  HMMA.16816.F32 R12, R92.reuse, R84, R12 ;  /* 0x000000545c0c723c */ /* 0x042fe2000000180c */
[----:B------:R-:W-:Y:S02]  /*4bc0*/  PLOP3.LUT P5, PT, PT, PT, UP0, 0x80, 0x0 ;  /* 0x000000000000781c */ /* 0x000fe40003faf008 */
[----:B------:R-:W-:Y:S01]  /*4bd0*/  @P1 VIADD R88, R88, 0x19 ;  /* 0x0000001958581836 */ /* 0x000fe20000000000 */
[----:B------:R-:W-:Y:S02]  /*4be0*/  PLOP3.LUT P1, PT, PT, PT, UP0, 0x80, 0x0 ;  /* 0x000000000000781c */ /* 0x000fe40003f2f008 */
[----:B------:R-:W-:Y:S03]  /*4bf0*/  HMMA.16816.F32 R16, R92, R86, R16 ;  /* 0x000000565c10723c */ /* 0x000fe60000001810 */
[----:B------:R-:W-:Y:S02]  /*4c00*/  @P3 ISETP.GE.AND P3, PT, R97, UR6, PT ;  /* 0x0000000661003c0c */ /* 0x000fe4000bf66270 */
[----:B----4-:R-:W-:Y:S01]  /*4c10*/  FSEL R4, R90, RZ, P6 ;  /* 0x000000ff5a047208 */ /* 0x010fe20003000000 */
[----:B------:R-:W-:Y:S01]  /*4c20*/  IMAD.WIDE.U32 R90, R91, -0x2daee0ad, RZ ;  /* 0xd2511f535b5a7825 */ /* 0x000fe200078e00ff */
[----:B------:R-:W-:Y:S02]  /*4c30*/  @P0 FSEL R9, R9, -INF , !P2 ;  /* 0xff80000009090808 */ /* 0x000fe40005000000 */
[----:B------:R-:W-:Y:S02]  /*4c40*/  PLOP3.LUT P0, PT, PT, PT, UP0, 0x80, 0x0 ;  /* 0x000000000000781c */ /* 0x000fe40003f0f008 */
[--C-:B------:R-:W-:Y:S01]  /*4c50*/  FFMA.FTZ R6, R6, UR12, -R4.reuse ;  /* 0x0000000c06067c23 */ /* 0x100fe20008010804 */
[--C-:B------:R-:W-:Y:S01]  /*4c60*/  FFMA.FTZ R7, R7, UR12, -R4.reuse ;  /* 0x0000000c07077c23 */ /* 0x100fe20008010804 */
[----:B------:R-:W-:Y:S01]  /*4c70*/  @P1 FSEL R11, R11, -INF , !P2 ;  /* 0xff8000000b0b1808 */ /* 0x000fe20005000000 */
[----:B------:R-:W-:Y:S01]  /*4c80*/  FFMA.FTZ R10, R10, UR12, -R4 ;  /* 0x0000000c0a0a7c23 */ /* 0x000fe20008010804 */
[----:B------:R1:W-:Y:S01]  /*4c90*/  MUFU.EX2 R131, R6 ;  /* 0x0000000600837308 */ /* 0x0003e20000000800 */
[----:B------:R-:W-:Y:S01]  /*4ca0*/  PLOP3.LUT P1, PT, PT, PT, UP0, 0x80, 0x0 ;  /* 0x000000000000781c */ /* 0x000fe20003f2f008 */
[--C-:B------:R-:W-:Y:S01]  /*4cb0*/  FFMA.FTZ R9, R9, UR12, -R89.reuse ;  /* 0x0000000c09097c23 */ /* 0x100fe20008010859 */
[----:B------:R-:W-:Y:S01]  /*4cc0*/  LOP3.LUT R96, R101, UR23, R96, 0x96, !PT ;  /* 0x0000001765607c12 */ /* 0x000fe2000f8e9660 */
[----:B------:R-:W-:Y:S01]  /*4cd0*/  FFMA.FTZ R11, R11, UR12, -R4 ;  /* 0x0000000c0b0b7c23 */ /* 0x000fe20008010804 */
[----:B------:R-:W-:Y:S02]  /*4ce0*/  PLOP3.LUT P6, PT, PT, PT, UP0, 0x80, 0x0 ;  /* 0x000000000000781c */ /* 0x000fe40003fcf008 */
[----:B------:R-:W-:Y:S03]  /*4cf0*/  PLOP3.LUT P2, PT, PT, PT, UP0, 0x80, 0x0 ;  /* 0x000000000000781c */ /* 0x000fe60003f4f008 */
[----:B------:R2:W4:Y:S01]  /*4d00*/  MUFU.EX2 R130, R7 ;  /* 0x0000000700827308 */ /* 0x0005220000000800 */
[----:B------:R-:W-:Y:S01]  /*4d10*/  IMAD.WIDE.U32 R96, R96, -0x326172a9, RZ ;  /* 0xcd9e8d5760607825 */ /* 0x000fe200078e00ff */
[----:B------:R-:W-:Y:S02]  /*4d20*/  @P0 FSEL R12, R12, -INF , !P4 ;  /* 0xff8000000c0c0808 */ /* 0x000fe40006000000 */
[----:B------:R-:W-:Y:S02]  /*4d30*/  PLOP3.LUT P0, PT, PT, PT, UP0, 0x80, 0x0 ;  /* 0x000000000000781c */ /* 0x000fe40003f0f008 */
[----:B------:R-:W-:Y:S01]  /*4d40*/  LOP3.LUT R98, R97, UR22, R98, 0x96, !PT ;  /* 0x0000001661627c12 */ /* 0x000fe2000f8e9662 */
[--C-:B------:R-:W-:Y:S03]  /*4d50*/  FFMA.FTZ R12, R12, UR12, -R89.reuse ;  /* 0x0000000c0c0c7c23 */ /* 0x100fe60008010859 */
[----:B------:R3:W-:Y:S01]  /*4d60*/  MUFU.EX2 R127, R10 ;  /* 0x0000000a007f7308 */ /* 0x0007e20000000800 */
[----:B-1----:R-:W-:Y:S02]  /*4d70*/  LOP3.LUT R6, R91, UR21, R100, 0x96, !PT ;  /* 0x000000155b067c12 */ /* 0x002fe4000f8e9664 */
[----:B------:R-:W-:Y:S01]  /*4d80*/  @P1 FSEL R14, R14, -INF , !P4 ;  /* 0xff8000000e0e1808 */ /* 0x000fe20006000000 */
[----:B------:R-:W-:Y:S01]  /*4d90*/  IMAD.WIDE.U32 R84, R98, -0x2daee0ad, RZ ;  /* 0xd2511f5362547825 */ /* 0x000fe200078e00ff */
[----:B------:R-:W-:Y:S02]  /*4da0*/  PLOP3.LUT P1, PT, PT, PT, UP0, 0x80, 0x0 ;  /* 0x000000000000781c */ /* 0x000fe40003f2f008 */
[----:B------:R-:W-:Y:S03]  /*4db0*/  @P5 ISETP.GE.AND P5, PT, R5, UR6, PT ;  /* 0x0000000605005c0c */ /* 0x000fe6000bfa6270 */
[----:B------:R1:W4:Y:S01]  /*4dc0*/  MUFU.EX2 R122, R9 ;  /* 0x00000009007a7308 */ /* 0x0003220000000800 */
[----:B--2---:R-:W-:Y:S01]  /*4dd0*/  IMAD.WIDE.U32 R6, R6, -0x326172a9, RZ ;  /* 0xcd9e8d5706067825 */ /* 0x004fe200078e00ff */
[----:B------:R-:W-:Y:S02]  /*4de0*/  @P6 ISETP.GE.AND P6, PT, R88, UR6, PT ;  /* 0x0000000658006c0c */ /* 0x000fe4000bfc6270 */
[----:B------:R-:W-:Y:S01]  /*4df0*/  LOP3.LUT R88, R85, UR19, R90, 0x96, !PT ;  /* 0x0000001355587c12 */ /* 0x000fe2000f8e965a */
[----:B------:R-:W-:Y:S01]  /*4e00*/  FFMA.FTZ R14, R14, UR12, -R4 ;  /* 0x0000000c0e0e7c23 */ /* 0x000fe20008010804 */
[----:B------:R-:W-:Y:S02]  /*4e10*/  LOP3.LUT R5, R7, UR20, R96, 0x96, !PT ;  /* 0x0000001407057c12 */ /* 0x000fe4000f8e9660 */
[----:B------:R-:W-:Y:S02]  /*4e20*/  @P2 FSEL R13, R13, -INF , !P3 ;  /* 0xff8000000d0d2808 */ /* 0x000fe40005800000 */
[----:B------:R-:W2:Y:S01]  /*4e30*/  MUFU.EX2 R121, R12 ;  /* 0x0000000c00797308 */ /* 0x000ea20000000800 */
[C---:B------:R-:W-:Y:S02]  /*4e40*/  LOP3.LUT R90, R84.reuse, 0xff, RZ, 0xc0, !PT ;  /* 0x000000ff545a7812 */ /* 0x040fe400078ec0ff */
[--C-:B------:R-:W-:Y:S01]  /*4e50*/  SHF.R.U32.HI R91, RZ, 0x10, R84.reuse ;  /* 0x00000010ff5b7819 */ /* 0x100fe20000011654 */
[--C-:B------:R-:W-:Y:S01]  /*4e60*/  FFMA.FTZ R13, R13, UR12, -R89.reuse ;  /* 0x0000000c0d0d7c23 */ /* 0x100fe20008010859 */
[----:B------:R-:W-:Y:S02]  /*4e70*/  LOP3.LUT R97, R84, 0xffff, RZ, 0xc0, !PT ;  /* 0x0000ffff54617812 */ /* 0x000fe400078ec0ff */
[----:B------:R-:W-:Y:S03]  /*4e80*/  SHF.R.U32.HI R8, RZ, 0x18, R84 ;  /* 0x00000018ff087819 */ /* 0x000fe60000011654 */
[----:B------:R-:W-:Y:S01]  /*4e90*/  MUFU.EX2 R126, R11 ;  /* 0x0000000b007e7308 */ /* 0x000fe20000000800 */
[----:B------:R-:W-:Y:S02]  /*4ea0*/  PLOP3.LUT P2, PT, PT, PT, UP0, 0x80, 0x0 ;  /* 0x000000000000781c */ /* 0x000fe40003f4f008 */
[C---:B------:R-:W-:Y:S02]  /*4eb0*/  LOP3.LUT R84, R6.reuse, 0xffff, RZ, 0xc0, !PT ;  /* 0x0000ffff06547812 */ /* 0x040fe400078ec0ff */
[----:B------:R-:W-:Y:S02]  /*4ec0*/  LOP3.LUT R85, R6, 0xff, RZ, 0xc0, !PT ;  /* 0x000000ff06557812 */ /* 0x000fe400078ec0ff */
[--C-:B------:R-:W-:Y:S03]  /*4ed0*/  SHF.R.U32.HI R86, RZ, 0x18, R6.reuse ;  /* 0x00000018ff567819 */ /* 0x100fe60000011606 */
[----:B------:R-:W-:Y:S01]  /*4ee0*/  MUFU.EX2 R120, R13 ;  /* 0x0000000d00787308 */ /* 0x000fe20000000800 */
[----:B---3--:R-:W-:Y:S02]  /*4ef0*/  SHF.R.U32.HI R10, RZ, 0x10, R6 ;  /* 0x00000010ff0a7819 */ /* 0x008fe40000011606 */
[----:B------:R-:W-:Y:S02]  /*4f00*/  LOP3.LUT R6, R5, 0xffff, RZ, 0xc0, !PT ;  /* 0x0000ffff05067812 */ /* 0x000fe400078ec0ff */
[----:B------:R-:W-:Y:S02]  /*4f10*/  @P1 FSEL R16, R16, -INF , !P5 ;  /* 0xff80000010101808 */ /* 0x000fe40006800000 */
[----:B------:R-:W-:Y:S03]  /*4f20*/  @P0 FSEL R15, R15, -INF , !P3 ;  /* 0xff8000000f0f0808 */ /* 0x000fe60005800000 */
[----:B------:R-:W-:Y:S01]  /*4f30*/  MUFU.EX2 R124, R14 ;  /* 0x0000000e007c7308 */ /* 0x000fe20000000800 */
[----:B------:R-:W-:Y:S01]  /*4f40*/  PLOP3.LUT P0, PT, PT, PT, UP0, 0x80, 0x0 ;  /* 0x000000000000781c */ /* 0x000fe20003f0f008 */
[----:B------:R-:W-:Y:S01]  /*4f50*/  FFMA.FTZ R16, R16, UR12, -R89 ;  /* 0x0000000c10107c23 */ /* 0x000fe20008010859 */
[----:B------:R-:W-:Y:S01]  /*4f60*/  PLOP3.LUT P1, PT, PT, PT, UP0, 0x80, 0x0 ;  /* 0x000000000000781c */ /* 0x000fe20003f2f008 */
[----:B------:R-:W-:Y:S01]  /*4f70*/  FFMA.FTZ R15, R15, UR12, -R4 ;  /* 0x0000000c0f0f7c23 */ /* 0x000fe20008010804 */
[----:B------:R-:W-:Y:S02]  /*4f80*/  SHF.R.U32.HI R6, RZ, 0x8, R6 ;  /* 0x00000008ff067819 */ /* 0x000fe40000011606 */
[----:B------:R-:W-:Y:S03]  /*4f90*/  ISETP.LE.U32.AND P3, PT, R8, UR13, PT ;  /* 0x0000000d08007c0c */ /* 0x000fe6000bf63070 */
[----:B------:R-:W-:Y:S01]  /*4fa0*/  MUFU.EX2 R123, R15 ;  /* 0x0000000f007b7308 */ /* 0x000fe20000000800 */
[----:B------:R-:W-:Y:S02]  /*4fb0*/  LOP3.LUT R7, R6, 0xffff, RZ, 0xc0, !PT ;  /* 0x0000ffff06077812 */ /* 0x000fe400078ec0ff */
[--C-:B------:R-:W-:Y:S02]  /*4fc0*/  SHF.R.U32.HI R8, RZ, 0x10, R5.reuse ;  /* 0x00000010ff087819 */ /* 0x100fe40000011605 */
[----:B-1----:R-:W-:Y:S02]  /*4fd0*/  LOP3.LUT R9, R5, 0xff, RZ, 0xc0, !PT ;  /* 0x000000ff05097812 */ /* 0x002fe400078ec0ff */
[----:B------:R-:W-:Y:S03]  /*4fe0*/  @P2 FSEL R18, R18, -INF , !P5 ;  /* 0xff80000012122808 */ /* 0x000fe60006800000 */
[----:B------:R-:W-:Y:S01]  /*4ff0*/  MUFU.EX2 R117, R16 ;  /* 0x0000001000757308 */ /* 0x000fe20000000800 */
[----:B------:R-:W-:Y:S02]  /*5000*/  ISETP.LE.U32.AND P2, PT, R7, UR13, PT ;  /* 0x0000000d07007c0c */ /* 0x000fe4000bf43070 */
[----:B------:R-:W-:Y:S01]  /*5010*/  SHF.R.U32.HI R5, RZ, 0x18, R5 ;  /* 0x00000018ff057819 */ /* 0x000fe20000011605 */
[----:B------:R-:W-:Y:S01]  /*5020*/  FFMA.FTZ R18, R18, UR12, -R4 ;  /* 0x0000000c12127c23 */ /* 0x000fe20008010804 */
[----:B------:R-:W-:Y:S02]  /*5030*/  LOP3.LUT R6, R8, 0xff, RZ, 0xc0, !PT ;  /* 0x000000ff08067812 */ /* 0x000fe400078ec0ff */
[----:B------:R-:W-:Y:S03]  /*5040*/  @P0 FSEL R17, R17, -INF , !P6 ;  /* 0xff80000011110808 */ /* 0x000fe60007000000 */
[----:B------:R-:W-:Y:S01]  /*5050*/  MUFU.EX2 R119, R18 ;  /* 0x0000001200777308 */ /* 0x000fe20000000800 */
[----:B------:R-:W-:Y:S02]  /*5060*/  @P1 FSEL R19, R19, -INF , !P6 ;  /* 0xff80000013131808 */ /* 0x000fe40007000000 */
[----:B------:R-:W-:Y:S01]  /*5070*/  ISETP.LE.U32.AND P6, PT, R5, UR13, PT ;  /* 0x0000000d05007c0c */ /* 0x000fe2000bfc3070 */
[----:B------:R-:W-:Y:S01]  /*5080*/  FFMA.FTZ R89, R17, UR12, -R89 ;  /* 0x0000000c11597c23 */ /* 0x000fe20008010859 */
[----:B------:R-:W-:Y:S01]  /*5090*/  ISETP.LE.U32.AND P0, PT, R6, UR13, PT ;  /* 0x0000000d06007c0c */ /* 0x000fe2000bf03070 */
[----:B------:R-:W-:Y:S01]  /*50a0*/  @!P2 FADD.FTZ R128, -R128, -RZ ;  /* 0x800000ff8080a221 */ /* 0x000fe20000010100 */
[----:B------:R-:W-:Y:S01]  /*50b0*/  SHF.R.U32.HI R6, RZ, 0x8, R84 ;  /* 0x00000008ff067819 */ /* 0x000fe20000011654 */
[----:B------:R-:W-:Y:S01]  /*50c0*/  FFMA.FTZ R4, R19, UR12, -R4 ;  /* 0x0000000c13047c23 */ /* 0x000fe20008010804 */
[----:B------:R-:W-:Y:S01]  /*50d0*/  ISETP.LE.U32.AND P1, PT, R85, UR13, PT ;  /* 0x0000000d55007c0c */ /* 0x000fe2000bf23070 */
[----:B------:R-:W-:Y:S01]  /*50e0*/  MUFU.EX2 R116, R89 ;  /* 0x0000005900747308 */ /* 0x000fe20000000800 */
[----:B------:R-:W-:Y:S02]  /*50f0*/  LOP3.LUT R5, R6, 0xffff, RZ, 0xc0, !PT ;  /* 0x0000ffff06057812 */ /* 0x000fe400078ec0ff */
[----:B------:R-:W-:Y:S02]  /*5100*/  LOP3.LUT R6, R10, 0xff, RZ, 0xc0, !PT ;  /* 0x000000ff0a067812 */ /* 0x000fe400078ec0ff */
[----:B------:R-:W-:Y:S01]  /*5110*/  ISETP.LE.U32.AND P2, PT, R5, UR13, PT ;  /* 0x0000000d05007c0c */ /* 0x000fe2000bf43070 */
[----:B----4-:R-:W-:Y:S01]  /*5120*/  @!P6 FADD.FTZ R130, -R130, -RZ ;  /* 0x800000ff8282e221 */ /* 0x010fe20000010100 */
[----:B------:R-:W-:Y:S01]  /*5130*/  LOP3.LUT R5, R88, 0xff, RZ, 0xc0, !PT ;  /* 0x000000ff58057812 */ /* 0x000fe200078ec0ff */
[----:B------:R-:W-:Y:S01]  /*5140*/  @!P0 FADD.FTZ R131, -R131, -RZ ;  /* 0x800000ff83838221 */ /* 0x000fe20000010100 */
[----:B------:R-:W-:Y:S01]  /*5150*/  ISETP.LE.U32.AND P6, PT, R6, UR13, PT ;  /* 0x0000000d06007c0c */ /* 0x000fe2000bfc3070 */
[----:B------:R-:W1:Y:S01]  /*5160*/  MUFU.EX2 R118, R4 ;  /* 0x0000000400767308 */ /* 0x000e620000000800 */
[--C-:B------:R-:W-:Y:S01]  /*5170*/  SHF.R.U32.HI R6, RZ, 0x18, R88.reuse ;  /* 0x00000018ff067819 */ /* 0x100fe20000011658 */
[----:B------:R-:W-:Y:S01]  /*5180*/  @!P1 FADD.FTZ R125, -R125, -RZ ;  /* 0x800000ff7d7d9221 */ /* 0x000fe20000010100 */
[----:B------:R-:W-:Y:S02]  /*5190*/  ISETP.LE.U32.AND P0, PT, R5, UR13, PT ;  /* 0x0000000d05007c0c */ /* 0x000fe4000bf03070 */
[----:B------:R-:W-:Y:S02]  /*51a0*/  ISETP.LE.U32.AND P5, PT, R9, UR13, PT ;  /* 0x0000000d09007c0c */ /* 0x000fe4000bfa3070 */
[----:B------:R-:W-:Y:S01]  /*51b0*/  LOP3.LUT R5, R88, 0xffff, RZ, 0xc0, !PT ;  /* 0x0000ffff58057812 */ /* 0x000fe200078ec0ff */
[----:B------:R-:W-:Y:S01]  /*51c0*/  @!P2 FADD.FTZ R122, -R122, -RZ ;  /* 0x800000ff7a7aa221 */ /* 0x000fe20000010100 */
[----:B------:R-:W-:Y:S02]  /*51d0*/  ISETP.LE.U32.AND P1, PT, R6, UR13, PT ;  /* 0x0000000d06007c0c */ /* 0x000fe4000bf23070 */
[----:B------:R-:W-:Y:S01]  /*51e0*/  LOP3.LUT R6, R91, 0xff, RZ, 0xc0, !PT ;  /* 0x000000ff5b067812 */ /* 0x000fe200078ec0ff */
[----:B------:R-:W-:Y:S01]  /*51f0*/  @!P6 FADD.FTZ R127, -R127, -RZ ;  /* 0x800000ff7f7fe221 */ /* 0x000fe20000010100 */
[----:B------:R-:W-:Y:S02]  /*5200*/  SHF.R.U32.HI R5, RZ, 0x8, R5 ;  /* 0x00000008ff057819 */ /* 0x000fe40000011605 */
[----:B------:R-:W-:Y:S01]  /*5210*/  ISETP.LE.U32.AND P2, PT, R6, UR13, PT ;  /* 0x0000000d06007c0c */ /* 0x000fe2000bf43070 */
[----:B--2---:R-:W-:Y:S01]  /*5220*/  @!P0 FADD.FTZ R121, -R121, -RZ ;  /* 0x800000ff79798221 */ /* 0x004fe20000010100 */
[----:B------:R-:W-:Y:S01]  /*5230*/  LOP3.LUT R5, R5, 0xffff, RZ, 0xc0, !PT ;  /* 0x0000ffff05057812 */ /* 0x000fe200078ec0ff */
[----:B------:R-:W-:Y:S01]  /*5240*/  @!P5 FADD.FTZ R129, -R129, -RZ ;  /* 0x800000ff8181d221 */ /* 0x000fe20000010100 */
[----:B------:R-:W-:Y:S01]  /*5250*/  SHF.R.U32.HI R6, RZ, 0x8, R97 ;  /* 0x00000008ff067819 */ /* 0x000fe20000011661 */
[----:B-1----:R-:W-:Y:S01]  /*5260*/  @!P3 FADD.FTZ R118, -R118, -RZ ;  /* 0x800000ff7676b221 */ /* 0x002fe20000010100 */
[----:B------:R-:W-:Y:S01]  /*5270*/  ISETP.LE.U32.AND P6, PT, R5, UR13, PT ;  /* 0x0000000d05007c0c */ /* 0x000fe2000bfc3070 */
[----:B------:R-:W-:Y:S01]  /*5280*/  @!P1 FADD.FTZ R123, -R123, -RZ ;  /* 0x800000ff7b7b9221 */ /* 0x000fe20000010100 */
[----:B------:R-:W-:Y:S02]  /*5290*/  LOP3.LUT R5, R6, 0xffff, RZ, 0xc0, !PT ;  /* 0x0000ffff06057812 */ /* 0x000fe400078ec0ff */
[----:B------:R-:W-:Y:S02]  /*52a0*/  ISETP.LE.U32.AND P5, PT, R86, UR13, PT ;  /* 0x0000000d56007c0c */ /* 0x000fe4000bfa3070 */
[----:B------:R-:W-:Y:S01]  /*52b0*/  ISETP.LE.U32.AND P0, PT, R5, UR13, PT ;  /* 0x0000000d05007c0c */ /* 0x000fe2000bf03070 */
[----:B------:R-:W-:Y:S01]  /*52c0*/  @!P2 FADD.FTZ R119, -R119, -RZ ;  /* 0x800000ff7777a221 */ /* 0x000fe20000010100 */
[----:B------:R-:W-:Y:S02]  /*52d0*/  F2FP.RELU.F16.F32.PACK_AB R6, R128, R129 ;  /* 0x000000818006723e */ /* 0x000fe400000008ff */
[----:B------:R-:W-:Y:S02]  /*52e0*/  F2FP.RELU.F16.F32.PACK_AB R5, R130, R131 ;  /* 0x000000838205723e */ /* 0x000fe400000008ff */
[----:B------:R-:W-:Y:S01]  /*52f0*/  F2FP.RELU.F16.F32.PACK_AB R4, R122, R125 ;  /* 0x0000007d7a04723e */ /* 0x000fe200000008ff */
[----:B------:R1:W-:Y:S01]  /*5300*/  STS [R234+0x22000], R6 ;  /* 0x02200006ea007388 */ /* 0x0003e20000000800 */
[----:B------:R-:W-:Y:S01]  /*5310*/  SHF.R.U32.HI R88, RZ, 0x10, R88 ;  /* 0x00000010ff587819 */ /* 0x000fe20000011658 */
[----:B------:R-:W-:Y:S01]  /*5320*/  @!P6 FADD.FTZ R120, -R120, -RZ ;  /* 0x800000ff7878e221 */ /* 0x000fe20000010100 */
[----:B------:R-:W-:Y:S02]  /*5330*/  ISETP.LE.U32.AND P4, PT, R90, UR13, PT ;  /* 0x0000000d5a007c0c */ /* 0x000fe4000bf83070 */
[----:B------:R2:W-:Y:S01]  /*5340*/  STS [R234+0x22400], R5 ;  /* 0x02240005ea007388 */ /* 0x0005e20000000800 */
[----:B------:R-:W-:Y:S01]  /*5350*/  LOP3.LUT R88, R88, 0xff, RZ, 0xc0, !PT ;  /* 0x000000ff58587812 */ /* 0x000fe200078ec0ff */
[----:B------:R-:W-:Y:S01]  /*5360*/  @!P5 FADD.FTZ R126, -R126, -RZ ;  /* 0x800000ff7e7ed221 */ /* 0x000fe20000010100 */
[----:B------:R-:W-:Y:S02]  /*5370*/  @!P0 FADD.FTZ R116, -R116, -RZ ;  /* 0x800000ff74748221 */ /* 0x000fe40000010100 */
[----:B------:R3:W-:Y:S01]  /*5380*/  STS [R237+0x22000], R4 ;  /* 0x02200004ed007388 */ /* 0x0007e20000000800 */
[----:B------:R-:W-:Y:S02]  /*5390*/  ISETP.LE.U32.AND P5, PT, R88, UR13, PT ;  /* 0x0000000d58007c0c */ /* 0x000fe4000bfa3070 */
[----:B------:R-:W-:Y:S02]  /*53a0*/  F2FP.RELU.F16.F32.PACK_AB R8, R126, R127 ;  /* 0x0000007f7e08723e */ /* 0x000fe400000008ff */
[----:B------:R-:W-:Y:S02]  /*53b0*/  F2FP.RELU.F16.F32.PACK_AB R7, R120, R121 ;  /* 0x000000797807723e */ /* 0x000fe400000008ff */
[----:B------:R-:W-:Y:S01]  /*53c0*/  FSETP.GE.FTZ.AND P2, PT, R129, RZ, PT ;  /* 0x000000ff8100720b */ /* 0x000fe20003f56000 */
[----:B------:R-:W-:Y:S01]  /*53d0*/  @!P4 FADD.FTZ R117, -R117, -RZ ;  /* 0x800000ff7575c221 */ /* 0x000fe20000010100 */
[----:B------:R-:W-:Y:S01]  /*53e0*/  STS [R237+0x22400], R8 ;  /* 0x02240008ed007388 */ /* 0x000fe20000000800 */
[----:B------:R-:W-:Y:S02]  /*53f0*/  FSETP.GE.FTZ.AND P1, PT, R128, RZ, PT ;  /* 0x000000ff8000720b */ /* 0x000fe40003f36000 */
[----:B------:R-:W-:Y:S02]  /*5400*/  FSETP.GE.FTZ.AND P3, PT, R121, RZ, PT ;  /* 0x000000ff7900720b */ /* 0x000fe40003f76000 */
[----:B------:R-:W-:Y:S01]  /*5410*/  STS [R235+0x22000], R7 ;  /* 0x02200007eb007388 */ /* 0x000fe20000000800 */
[----:B------:R-:W-:Y:S05]  /*5420*/  @!P5 FADD.FTZ R124, -R124, -RZ ;  /* 0x800000ff7c7cd221 */ /* 0x000fea0000010100 */
[----:B-1----:R-:W-:Y:S02]  /*5430*/  F2FP.RELU.F16.F32.PACK_AB R6, R123, R124 ;  /* 0x0000007c7b06723e */ /* 0x002fe400000008ff */
[----:B--2---:R-:W-:Y:S03]  /*5440*/  F2FP.RELU.F16.F32.PACK_AB R5, R116, R117 ;  /* 0x000000757405723e */ /* 0x004fe600000008ff */
[----:B------:R-:W-:Y:S01]  /*5450*/  STS [R235+0x22400], R6 ;  /* 0x02240006eb007388 */ /* 0x000fe20000000800 */
[----:B---3--:R-:W-:Y:S04]  /*5460*/  F2FP.RELU.F16.F32.PACK_AB R4, R118, R119 ;  /* 0x000000777604723e */ /* 0x008fe800000008ff */
[----:B------:R-:W-:Y:S05]  /*5470*/  STS [R236+0x22000], R5 ;  /* 0x02200005ec007388 */ /* 0x000fea0000000800 */
[----:B------:R-:W-:Y:S05]  /*5480*/  STS [R236+0x22400], R4 ;  /* 0x02240004ec007388 */ /* 0x000fea0000000800 */
[----:B------:R-:W-:Y:S05]  /*5490*/  LDSM.16.M88.4 R16, [R214+0x8000] ;  /* 0x00800000d610783b */ /* 0x000fea0000000200 */
[----:B------:R-:W1:Y:S05]  /*54a0*/  LDSM.16.M88.4 R8, [R2+0x18000] ;  /* 0x018000000208783b */ /* 0x000e6a0000000200 */
[----:B------:R-:W2:Y:S05]  /*54b0*/  LDSM.16.M88.4 R84, [R2+0x18800] ;  /* 0x018800000254783b */ /* 0x000eaa0000000200 */
[----:B------:R-:W-:Y:S05]  /*54c0*/  LDSM.16.M88.4 R88, [R216+0x8000] ;  /* 0x00800000d858783b */ /* 0x000fea0000000200 */
[----:B------:R-:W3:Y:S05]  /*54d0*/  LDSM.16.M88.4 R92, [R3+0x18000] ;  /* 0x01800000035c783b */ /* 0x000eea0000000200 */
[----:B------:R-:W4:Y:S05]  /*54e0*/  LDSM.16.M88.4 R96, [R3+0x18800] ;  /* 0x018800000360783b */ /* 0x000f2a0000000200 */
[----:B------:R-:W-:Y:S05]  /*54f0*/  LDSM.16.M88.4 R100, [R219+0x8000] ;  /* 0x00800000db64783b */ /* 0x000fea0000000200 */
        /* <DEDUP_REMOVED lines=21> */
[----:B------:R-:W-:Y:S04]  /*5650*/  IMAD.U32 R100, RZ, RZ, UR11 ;  /* 0x0000000bff647e24 */ /* 0x000fe8000f8e00ff */
[----:B------:R-:W-:Y:S01]  /*5660*/  IMAD.U32 R101, RZ, RZ, UR10 ;  /* 0x0000000aff657e24 */ /* 0x000fe2000f8e00ff */
[C---:B------:R-:W-:Y:S01]  /*5670*/  HMMA.16816.F32 R8, R92.reuse, R110, R8 ;  /* 0x0000006e5c08723c */ /* 0x040fe20000001808 */
[----:B------:R-:W-:Y:S04]  /*5680*/  LDSM.16.M88.4 R108, [R3+0x1a000] ;  /* 0x01a00000036c783b */ /* 0x000fe80000000200 */
[C---:B------:R-:W-:Y:S01]  /*5690*/  LEA R114, P0, R240.reuse, R100, 0x2 ;  /* 0x00000064f0727211 */ /* 0x040fe200078010ff */
[C---:B---3--:R-:W-:Y:S05]  /*56a0*/  HMMA.16816.F32 R12, R92.reuse, R88, R12 ;  /* 0x000000585c0c723c */ /* 0x048fea000000180c */
[----:B------:R-:W-:Y:S01]  /*56b0*/  LEA.HI.X.SX32 R115, R240, R101, 0x2, P0 ;  /* 0x00000065f0737211 */ /* 0x000fe200000f16ff */
[----:B------:R-:W-:Y:S01]  /*56c0*/  HMMA.16816.F32 R16, R92, R90, R16 ;  /* 0x0000005a5c10723c */ /* 0x000fe20000001810 */
[----:B------:R-:W2:Y:S02]  /*56d0*/  LDSM.16.M88.4 R100, [R216+0xa000] ;  /* 0x00a00000d864783b */ /* 0x000ea40000000200 */
[----:B------:R-:W-:Y:S03]  /*56e0*/  FSETP.GE.FTZ.AND P0, PT, R125, RZ, PT ;  /* 0x000000ff7d00720b */ /* 0x000fe60003f16000 */
[C---:B----4-:R-:W-:Y:S01]  /*56f0*/  HMMA.16816.F32 R4, R96.reuse, R104, R4 ;  /* 0x000000686004723c */ /* 0x050fe20000001804 */
[----:B------:R-:W3:Y:S05]  /*5700*/  LDG.E R113, desc[UR4][R114.64] ;  /* 0x0000000472717981 */ /* 0x000eea000c1e1900 */
[----:B------:R-:W4:Y:S01]  /*5710*/  LDSM.16.M88.4 R88, [R3+0x1a800] ;  /* 0x01a800000358783b */ /* 0x000f220000000200 */
[C---:B------:R-:W-:Y:S04]  /*5720*/  HMMA.16816.F32 R8, R96.reuse, R106, R8 ;  /* 0x0000006a6008723c */ /* 0x040fe80000001808 */
[----:B------:R-:W-:Y:S02]  /*5730*/  LDSM.16.M88.4 R92, [R219+0xa000] ;  /* 0x00a00000db5c783b */ /* 0x000fe40000000200 */
[C---:B-1----:R-:W-:Y:S03]  /*5740*/  HMMA.16816.F32 R12, R96.reuse, R84, R12 ;  /* 0x00000054600c723c */ /* 0x042fe6000000180c */
[----:B------:R-:W1:Y:S03]  /*5750*/  LDSM.16.M88.4 R104, [R213+0x1a000] ;  /* 0x01a00000d568783b */ /* 0x000e660000000200 */
[----:B------:R-:W-:Y:S02]  /*5760*/  HMMA.16816.F32 R16, R96, R86, R16 ;  /* 0x000000566010723c */ /* 0x000fe40000001810 */
[----:B------:R-:W1:Y:S05]  /*5770*/  LDSM.16.M88.4 R84, [R213+0x1a800] ;  /* 0x01a80000d554783b */ /* 0x000e6a0000000200 */
[----:B------:R-:W3:Y:S05]  /*5780*/  LDG.E R112, desc[UR4][R114.64+0x20] ;  /* 0x0000200472707981 */ /* 0x000eea000c1e1900 */
[----:B------:R-:W-:Y:S01]  /*5790*/  LDSM.16.M88.4 R96, [R218+0xa000] ;  /* 0x00a00000da60783b */ /* 0x000fe20000000200 */
[C---:B--2---:R-:W-:Y:S06]  /*57a0*/  HMMA.16816.F32 R4, R100.reuse, R108, R4 ;  /* 0x0000006c6404723c */ /* 0x044fec0000001804 */
[C---:B------:R-:W-:Y:S01]  /*57b0*/  HMMA.16816.F32 R8, R100.reuse, R110, R8 ;  /* 0x0000006e6408723c */ /* 0x040fe20000001808 */
[----:B------:R-:W2:Y:S05]  /*57c0*/  LDSM.16.M88.4 R108, [R212+0x1a000] ;  /* 0x01a00000d46c783b */ /* 0x000eaa0000000200 */
[C---:B----4-:R-:W-:Y:S06]  /*57d0*/  HMMA.16816.F32 R12, R100.reuse, R88, R12 ;  /* 0x00000058640c723c */ /* 0x050fec000000180c */
[----:B------:R-:W-:Y:S01]  /*57e0*/  HMMA.16816.F32 R16, R100, R90, R16 ;  /* 0x0000005a6410723c */ /* 0x000fe20000001810 */
[----:B------:R-:W4:Y:S05]  /*57f0*/  LDSM.16.M88.4 R88, [R212+0x1a800] ;  /* 0x01a80000d458783b */ /* 0x000f2a0000000200 */
[C---:B-1----:R-:W-:Y:S01]  /*5800*/  HMMA.16816.F32 R4, R92.reuse, R104, R4 ;  /* 0x000000685c04723c */ /* 0x042fe20000001804 */
[----:B------:R-:W-:Y:S05]  /*5810*/  LDSM.16.M88.4 R100, [R214+0xc000] ;  /* 0x00c00000d664783b */ /* 0x000fea0000000200 */
[C---:B------:R-:W-:Y:S01]  /*5820*/  HMMA.16816.F32 R8, R92.reuse, R106, R8 ;  /* 0x0000006a5c08723c */ /* 0x040fe20000001808 */
[----:B------:R-:W1:Y:S05]  /*5830*/  LDSM.16.M88.4 R104, [R2+0x1c000] ;  /* 0x01c000000268783b */ /* 0x000e6a0000000200 */
[C---:B------:R-:W-:Y:S06]  /*5840*/  HMMA.16816.F32 R12, R92.reuse, R84, R12 ;  /* 0x000000545c0c723c */ /* 0x040fec000000180c */
[----:B------:R-:W-:Y:S01]  /*5850*/  HMMA.16816.F32 R16, R92, R86, R16 ;  /* 0x000000565c10723c */ /* 0x000fe20000001810 */
[----:B------:R-:W1:Y:S05]  /*5860*/  LDSM.16.M88.4 R84, [R2+0x1c800] ;  /* 0x01c800000254783b */ /* 0x000e6a0000000200 */
[C---:B--2---:R-:W-:Y:S01]  /*5870*/  HMMA.16816.F32 R4, R96.reuse, R108, R4 ;  /* 0x0000006c6004723c */ /* 0x044fe20000001804 */
[----:B------:R-:W-:Y:S05]  /*5880*/  LDSM.16.M88.4 R92, [R216+0xc000] ;  /* 0x00c00000d85c783b */ /* 0x000fea0000000200 */
        /* <DEDUP_REMOVED lines=47> */
[C---:B-1----:R-:W-:Y:S06]  /*5b80*/  HMMA.16816.F32 R4, R100.reuse, R104, R4 ;  /* 0x000000686404723c */ /* 0x042fec0000001804 */
[C---:B------:R-:W-:Y:S06]  /*5b90*/  HMMA.16816.F32 R8, R100.reuse, R106, R8 ;  /* 0x0000006a6408723c */ /* 0x040fec0000001808 */
[C---:B------:R-:W-:Y:S06]  /*5ba0*/  HMMA.16816.F32 R12, R100.reuse, R84, R12 ;  /* 0x00000054640c723c */ /* 0x040fec000000180c */
[----:B------:R-:W-:Y:S06]  /*5bb0*/  HMMA.16816.F32 R16, R100, R86, R16 ;  /* 0x000000566410723c */ /* 0x000fec0000001810 */
[C---:B--2---:R-:W-:Y:S06]  /*5bc0*/  HMMA.16816.F32 R4, R92.reuse, R108, R4 ;  /* 0x0000006c5c04723c */ /* 0x044fec0000001804 */
[C---:B------:R-:W-:Y:S06]  /*5bd0*/  HMMA.16816.F32 R8, R92.reuse, R110, R8 ;  /* 0x0000006e5c08723c */ /* 0x040fec0000001808 */
[C---:B----4-:R-:W-:Y:S06]  /*5be0*/  HMMA.16816.F32 R12, R92.reuse, R88, R12 ;  /* 0x000000585c0c723c */ /* 0x050fec000000180c */
[----:B------:R-:W-:Y:S06]  /*5bf0*/  HMMA.16816.F32 R16, R92, R90, R16 ;  /* 0x0000005a5c10723c */ /* 0x000fec0000001810 */
[C---:B---3--:R-:W-:Y:S01]  /*5c00*/  FADD.FTZ R84, -R113.reuse, R4 ;  /* 0x0000000471547221 */ /* 0x048fe20000010100 */
[C---:B------:R-:W-:Y:S05]  /*5c10*/  FADD.FTZ R5, -R113.reuse, R5 ;  /* 0x0000000571057221 */ /* 0x040fea0000010100 */
[C---:B------:R-:W-:Y:S01]  /*5c20*/  FADD.FTZ R4, -R113.reuse, R8 ;  /* 0x0000000871047221 */ /* 0x040fe20000010100 */
[-C--:B------:R-:W-:Y:S01]  /*5c30*/  FSEL R8, R84, R113.reuse, P2 ;  /* 0x0000007154087208 */ /* 0x080fe20001000000 */
[----:B------:R-:W-:Y:S01]  /*5c40*/  FADD.FTZ R9, -R113, R9 ;  /* 0x0000000971097221 */ /* 0x000fe20000010100 */
[----:B------:R-:W-:Y:S02]  /*5c50*/  FSETP.GE.FTZ.AND P2, PT, R120, RZ, PT ;  /* 0x000000ff7800720b */ /* 0x000fe40003f56000 */
[-C--:B------:R-:W-:Y:S01]  /*5c60*/  FSEL R5, R5, R113.reuse, P1 ;  /* 0x0000007105057208 */ /* 0x080fe20000800000 */
[----:B------:R-:W-:Y:S01]  /*5c70*/  FMUL.FTZ R8, R129, R8 ;  /* 0x0000000881087220 */ /* 0x000fe20000410000 */
[----:B------:R-:W-:Y:S01]  /*5c80*/  FSEL R4, R4, R113, P0 ;  /* 0x0000007104047208 */ /* 0x000fe20000000000 */
[----:B------:R-:W-:Y:S01]  /*5c90*/  FADD.FTZ R12, -R113, R12 ;  /* 0x0000000c710c7221 */ /* 0x000fe20000010100 */
[----:B------:R-:W-:Y:S01]  /*5ca0*/  FSETP.GE.FTZ.AND P0, PT, R116, RZ, PT ;  /* 0x000000ff7400720b */ /* 0x000fe20003f16000 */
[----:B------:R-:W-:Y:S01]  /*5cb0*/  FMUL.FTZ R5, R128, R5 ;  /* 0x0000000580057220 */ /* 0x000fe20000410000 */
[----:B------:R-:W-:Y:S01]  /*5cc0*/  FSETP.GE.FTZ.AND P1, PT, R122, RZ, PT ;  /* 0x000000ff7a00720b */ /* 0x000fe20003f36000 */
[----:B------:R-:W-:Y:S01]  /*5cd0*/  FMUL.FTZ R84, R125, R4 ;  /* 0x000000047d547220 */ /* 0x000fe20000410000 */
[C---:B------:R-:W-:Y:S01]  /*5ce0*/  FADD.FTZ R13, -R113.reuse, R13 ;  /* 0x0000000d710d7221 */ /* 0x040fe20000010100 */
[----:B------:R-:W-:Y:S01]  /*5cf0*/  FADD.FTZ R16, -R113, R16 ;  /* 0x0000001071107221 */ /* 0x000fe20000010100 */
[----:B------:R-:W-:Y:S02]  /*5d00*/  F2FP.F16.F32.PACK_AB R4, R5, R8 ;  /* 0x000000080504723e */ /* 0x000fe400000000ff */
[-C--:B------:R-:W-:Y:S02]  /*5d10*/  FSEL R9, R9, R113.reuse, P1 ;  /* 0x0000007109097208 */ /* 0x080fe40000800000 */
[----:B------:R-:W-:Y:S01]  /*5d20*/  FSETP.GE.FTZ.AND P1, PT, R117, RZ, PT ;  /* 0x000000ff7500720b */ /* 0x000fe20003f36000 */
[----:B------:R1:W-:Y:S01]  /*5d30*/  STS [R234+0x20000], R4 ;  /* 0x02000004ea007388 */ /* 0x0003e20000000800 */
[-C--:B------:R-:W-:Y:S01]  /*5d40*/  FSEL R12, R12, R113.reuse, P3 ;  /* 0x000000710c0c7208 */ /* 0x080fe20001800000 */
[C---:B------:R-:W-:Y:S01]  /*5d50*/  FADD.FTZ R6, -R112.reuse, R6 ;  /* 0x0000000670067221 */ /* 0x040fe20000010100 */
[-C--:B------:R-:W-:Y:S01]  /*5d60*/  FSEL R13, R13, R113.reuse, P2 ;  /* 0x000000710d0d7208 */ /* 0x080fe20001000000 */
[----:B------:R-:W-:Y:S01]  /*5d70*/  FADD.FTZ R11, -R112, R11 ;  /* 0x0000000b700b7221 */ /* 0x000fe20000010100 */
[----:B------:R-:W-:Y:S01]  /*5d80*/  FSEL R16, R16, R113, P1 ;  /* 0x0000007110107208 */ /* 0x000fe20000800000 */
[----:B------:R-:W-:Y:S01]  /*5d90*/  @P0 FADD.FTZ R113, -R113, R17 ;  /* 0x0000001171710221 */ /* 0x000fe20000010100 */
[----:B------:R-:W-:Y:S01]  /*5da0*/  FSETP.GE.FTZ.AND P0, PT, R130, RZ, PT ;  /* 0x000000ff8200720b */ /* 0x000fe20003f16000 */
[----:B------:R-:W-:Y:S01]  /*5db0*/  FMUL.FTZ R12, R121, R12 ;  /* 0x0000000c790c7220 */ /* 0x000fe20000410000 */
[----:B------:R-:W-:Y:S01]  /*5dc0*/  FSETP.GE.FTZ.AND P1, PT, R131, RZ, PT ;  /* 0x000000ff8300720b */ /* 0x000fe20003f36000 */
[----:B------:R-:W-:Y:S01]  /*5dd0*/  FMUL.FTZ R8, R120, R13 ;  /* 0x0000000d78087220 */ /* 0x000fe20000410000 */
[----:B------:R-:W-:Y:S01]  /*5de0*/  FADD.FTZ R15, -R112, R15 ;  /* 0x0000000f700f7221 */ /* 0x000fe20000010100 */
[----:B------:R-:W-:Y:S01]  /*5df0*/  FSETP.GE.FTZ.AND P3, PT, R124, RZ, PT ;  /* 0x000000ff7c00720b */ /* 0x000fe20003f76000 */
[----:B------:R-:W-:Y:S01]  /*5e00*/  FADD.FTZ R18, -R112, R18 ;  /* 0x0000001270127221 */ /* 0x000fe20000010100 */
[----:B------:R-:W-:Y:S01]  /*5e10*/  FSEL R6, R6, R112, P1 ;  /* 0x0000007006067208 */ /* 0x000fe20000800000 */
[----:B------:R-:W-:Y:S01]  /*5e20*/  FMUL.FTZ R9, R122, R9 ;  /* 0x000000097a097220 */ /* 0x000fe20000410000 */
[----:B------:R-:W-:Y:S01]  /*5e30*/  FSETP.GE.FTZ.AND P1, PT, R126, RZ, PT ;  /* 0x000000ff7e00720b */ /* 0x000fe20003f36000 */
[----:B------:R-:W-:Y:S01]  /*5e40*/  FMUL.FTZ R16, R117, R16 ;  /* 0x0000001075107220 */ /* 0x000fe20000410000 */
[----:B------:R-:W-:Y:S01]  /*5e50*/  F2FP.F16.F32.PACK_AB R8, R8, R12 ;  /* 0x0000000c0808723e */ /* 0x000fe200000000ff */
[----:B------:R-:W-:Y:S01]  /*5e60*/  FMUL.FTZ R13, R131, R6 ;  /* 0x00000006830d7220 */ /* 0x000fe20000410000 */
[----:B------:R-:W-:Y:S01]  /*5e70*/  FSETP.GE.FTZ.AND P2, PT, R123, RZ, PT ;  /* 0x000000ff7b00720b */ /* 0x000fe20003f56000 */
[----:B------:R-:W-:Y:S01]  /*5e80*/  FMUL.FTZ R113, R116, R113 ;  /* 0x0000007174717220 */ /* 0x000fe20000410000 */
[----:B------:R-:W-:Y:S02]  /*5e90*/  F2FP.F16.F32.PACK_AB R9, R9, R84 ;  /* 0x000000540909723e */ /* 0x000fe400000000ff */
[----:B------:R-:W-:Y:S01]  /*5ea0*/  FSEL R15, R15, R112, P2 ;  /* 0x000000700f0f7208 */ /* 0x000fe20001000000 */
[----:B-1----:R-:W-:Y:S01]  /*5eb0*/  FADD.FTZ R4, -R112, R7 ;  /* 0x0000000770047221 */ /* 0x002fe20000010100 */
[----:B------:R-:W-:Y:S04]  /*5ec0*/  F2FP.F16.F32.PACK_AB R7, R113, R16 ;  /* 0x000000107107723e */ /* 0x000fe800000000ff */
[-C--:B------:R-:W-:Y:S01]  /*5ed0*/  FSEL R5, R4, R112.reuse, P0 ;  /* 0x0000007004057208 */ /* 0x080fe20000000000 */
[----:B------:R-:W-:Y:S01]  /*5ee0*/  FADD.FTZ R4, -R112, R10 ;  /* 0x0000000a70047221 */ /* 0x000fe20000010100 */
[C---:B------:R-:W-:Y:S03]  /*5ef0*/  FSETP.GE.FTZ.AND P0, PT, R127.reuse, RZ, PT ;  /* 0x000000ff7f00720b */ /* 0x040fe60003f16000 */
[----:B------:R-:W-:Y:S01]  /*5f00*/  FMUL.FTZ R10, R130, R5 ;  /* 0x00000005820a7220 */ /* 0x000fe20000410000 */
[----:B------:R-:W-:Y:S01]  /*5f10*/  FSEL R4, R4, R112, P0 ;  /* 0x0000007004047208 */ /* 0x000fe20000000000 */
[----:B------:R-:W-:Y:S01]  /*5f20*/  FADD.FTZ R5, -R112, R14 ;  /* 0x0000000e70057221 */ /* 0x000fe20000010100 */
[----:B------:R-:W-:Y:S03]  /*5f30*/  FSETP.GE.FTZ.AND P0, PT, R118, RZ, PT ;  /* 0x000000ff7600720b */ /* 0x000fe60003f16000 */
[----:B------:R-:W-:Y:S01]  /*5f40*/  FMUL.FTZ R12, R127, R4 ;  /* 0x000000047f0c7220 */ /* 0x000fe20000410000 */
[-C--:B------:R-:W-:Y:S02]  /*5f50*/  FSEL R4, R11, R112.reuse, P1 ;  /* 0x000000700b047208 */ /* 0x080fe40000800000 */
[----:B------:R-:W-:Y:S02]  /*5f60*/  FSEL R5, R5, R112, P3 ;  /* 0x0000007005057208 */ /* 0x000fe40001800000 */
[----:B------:R-:W-:Y:S01]  /*5f70*/  FSETP.GE.FTZ.AND P1, PT, R119, RZ, PT ;  /* 0x000000ff7700720b */ /* 0x000fe20003f36000 */
[----:B------:R-:W-:Y:S01]  /*5f80*/  FMUL.FTZ R6, R126, R4 ;  /* 0x000000047e067220 */ /* 0x000fe20000410000 */
[----:B------:R-:W-:Y:S01]  /*5f90*/  F2FP.F16.F32.PACK_AB R4, R10, R13 ;  /* 0x0000000d0a04723e */ /* 0x000fe200000000ff */
[----:B------:R-:W-:Y:S01]  /*5fa0*/  FMUL.FTZ R10, R124, R5 ;  /* 0x000000057c0a7220 */ /* 0x000fe20000410000 */
[----:B------:R-:W-:Y:S01]  /*5fb0*/  FSEL R18, R18, R112, P1 ;  /* 0x0000007012127208 */ /* 0x000fe20000800000 */
[----:B------:R-:W-:Y:S01]  /*5fc0*/  @P0 FADD.FTZ R112, -R112, R19 ;  /* 0x0000001370700221 */ /* 0x000fe20000010100 */
[----:B------:R-:W-:Y:S01]  /*5fd0*/  FMUL.FTZ R5, R123, R15 ;  /* 0x0000000f7b057220 */ /* 0x000fe20000410000 */
[----:B------:R1:W-:Y:S01]  /*5fe0*/  STS [R234+0x20400], R4 ;  /* 0x02040004ea007388 */ /* 0x0003e20000000800 */
[----:B------:R-:W-:Y:S01]  /*5ff0*/  F2FP.F16.F32.PACK_AB R6, R6, R12 ;  /* 0x0000000c0606723e */ /* 0x000fe200000000ff */
[----:B------:R-:W-:Y:S01]  /*6000*/  FMUL.FTZ R18, R119, R18 ;  /* 0x0000001277127220 */ /* 0x000fe20000410000 */
[----:B------:R-:W-:Y:S01]  /*6010*/  FMUL.FTZ R112, R118, R112 ;  /* 0x0000007076707220 */ /* 0x000fe20000410000 */
[----:B------:R-:W-:Y:S01]  /*6020*/  F2FP.F16.F32.PACK_AB R5, R5, R10 ;  /* 0x0000000a0505723e */ /* 0x000fe200000000ff */
[----:B------:R-:W-:Y:S01]  /*6030*/  STS [R237+0x20000], R9 ;  /* 0x02000009ed007388 */ /* 0x000fe20000000800 */
[----:B------:R-:W-:Y:S04]  /*6040*/  PLOP3.LUT P0, PT, PT, PT, UP2, 0x80, 0x0 ;  /* 0x000000000000781c */ /* 0x000fe80003f0f028 */
[----:B------:R-:W-:Y:S05]  /*6050*/  STS [R237+0x20400], R6 ;  /* 0x02040006ed007388 */ /* 0x000fea0000000800 */
[----:B------:R-:W-:Y:S05]  /*6060*/  STS [R235+0x20000], R8 ;  /* 0x02000008eb007388 */ /* 0x000fea0000000800 */
[----:B------:R-:W-:Y:S05]  /*6070*/  STS [R235+0x20400], R5 ;  /* 0x02040005eb007388 */ /* 0x000fea0000000800 */
[----:B------:R-:W-:Y:S01]  /*6080*/  STS [R236+0x20000], R7 ;  /* 0x02000007ec007388 */ /* 0x000fe20000000800 */
[----:B-1----:R-:W-:Y:S05]  /*6090*/  F2FP.F16.F32.PACK_AB R4, R112, R18 ;  /* 0x000000127004723e */ /* 0x002fea00000000ff */
[----:B------:R-:W-:Y:S01]  /*60a0*/  STS [R236+0x20400], R4 ;  /* 0x02040004ec007388 */ /* 0x000fe20000000800 */
[----:B------:R-:W-:Y:S06]  /*60b0*/  BAR.SYNC.DEFER_BLOCKING 0x0 ;  /* 0x0000000000007b1d */ /* 0x000fec0000010000 */
[----:B------:R-:W-:Y:S05]  /*60c0*/  LDSM.16.MT88.4 R4, [R215+0x22000] ;  /* 0x02200000d704783b */ /* 0x000fea0000004200 */
[----:B------:R-:W1:Y:S05]  /*60d0*/  LDSM.16.MT88.4 R8, [R0+0x8000] ;  /* 0x008000000008783b */ /* 0x000e6a0000004200 */
[----:B------:R-:W2:Y:S05]  /*60e0*/  LDSM.16.MT88.4 R12, [R217+0x22000] ;  /* 0x02200000d90c783b */ /* 0x000eaa0000004200 */
[----:B------:R-:W3:Y:S05]  /*60f0*/  LDSM.16.MT88.4 R16, [R0+0xa000] ;  /* 0x00a000000010783b */ /* 0x000eea0000004200 */
[----:B------:R-:W4:Y:S05]  /*6100*/  LDSM.16.MT88.4 R84, [R0+0xc000] ;  /* 0x00c000000054783b */ /* 0x000f2a0000004200 */
[----:B------:R-:W4:Y:S05]  /*6110*/  LDSM.16.MT88.4 R88, [R0+0xe000] ;  /* 0x00e000000058783b */ /* 0x000f2a0000004200 */
[----:B------:R-:W-:Y:S05]  /*6120*/  LDSM.16.MT88.4 R92, [R215+0x22800] ;  /* 0x02280000d75c783b */ /* 0x000fea0000004200 */
[----:B------:R-:W4:Y:S05]  /*6130*/  LDSM.16.MT88.4 R96, [R0+0x8800] ;  /* 0x008800000060783b */ /* 0x000f2a0000004200 */
[----:B------:R-:W4:Y:S01]  /*6140*/  LDSM.16.MT88.4 R100, [R217+0x22800] ;  /* 0x02280000d964783b */ /* 0x000f220000004200 */
[-C--:B-1----:R-:W-:Y:S04]  /*6150*/  HMMA.16816.F32 R20, R4, R8.reuse, R20 ;  /* 0x000000080414723c */ /* 0x082fe80000001814 */
[----:B------:R-:W1:Y:S02]  /*6160*/  LDSM.16.MT88.4 R104, [R0+0xa800] ;  /* 0x00a800000068783b */ /* 0x000e640000004200 */
[C---:B--2---:R-:W-:Y:S03]  /*6170*/  HMMA.16816.F32 R24, R12.reuse, R8, R24 ;  /* 0x000000080c18723c */ /* 0x044fe60000001818 */
[----:B------:R-:W-:Y:S03]  /*6180*/  LDSM.16.MT88.4 R108, [R0+0xd800] ;  /* 0x00d80000006c783b */ /* 0x000fe60000004200 */
[-C--:B------:R-:W-:Y:S06]  /*6190*/  HMMA.16816.F32 R28, R12, R10.reuse, R28 ;  /* 0x0000000a0c1c723c */ /* 0x080fec000000181c */
[C---:B------:R-:W-:Y:S01]  /*61a0*/  HMMA.16816.F32 R32, R4.reuse, R10, R32 ;  /* 0x0000000a0420723c */ /* 0x040fe20000001820 */
[----:B------:R-:W2:Y:S05]  /*61b0*/  LDSM.16.MT88.4 R8, [R0+0xc800] ;  /* 0x00c800000008783b */ /* 0x000eaa0000004200 */
        /* <DEDUP_REMOVED lines=13> */
[----:B------:R-:W3:Y:S05]  /*6290*/  LDSM.16.MT88.4 R12, [R0+0xe800] ;  /* 0x00e80000000c783b */ /* 0x000eea0000004200 */
[----:B------:R-:W-:Y:S01]  /*62a0*/  HMMA.16816.F32 R80, R4, R90, R80 ;  /* 0x0000005a0450723c */ /* 0x000fe20000001850 */
[----:B------:R-:W4:Y:S05]  /*62b0*/  LDSM.16.MT88.4 R4, [R215+0x23000] ;  /* 0x02300000d704783b */ /* 0x000f2a0000004200 */
[-C--:B------:R-:W-:Y:S01]  /*62c0*/  HMMA.16816.F32 R20, R92, R96.reuse, R20 ;  /* 0x000000605c14723c */ /* 0x080fe20000001814 */
[----:B------:R-:W4:Y:S05]  /*62d0*/  LDSM.16.MT88.4 R88, [R0+0xb000] ;  /* 0x00b000000058783b */ /* 0x000f2a0000004200 */
        /* <DEDUP_REMOVED lines=8> */
[----:B------:R-:W-:Y:S05]  /*6360*/  LDSM.16.MT88.4 R104, [R0+0xb800] ;  /* 0x00b800000068783b */ /* 0x000fea0000004200 */
[-C--:B--2---:R-:W-:Y:S06]  /*6370*/  HMMA.16816.F32 R52, R92, R8.reuse, R52 ;  /* 0x000000085c34723c */ /* 0x084fec0000001834 */
[C---:B------:R-:W-:Y:S06]  /*6380*/  HMMA.16816.F32 R56, R100.reuse, R8, R56 ;  /* 0x000000086438723c */ /* 0x040fec0000001838 */
[-C--:B------:R-:W-:Y:S06]  /*6390*/  HMMA.16816.F32 R60, R100, R10.reuse, R60 ;  /* 0x0000000a643c723c */ /* 0x080fec000000183c */
[C---:B------:R-:W-:Y:S01]  /*63a0*/  HMMA.16816.F32 R64, R92.reuse, R10, R64 ;  /* 0x0000000a5c40723c */ /* 0x040fe20000001840 */
[----:B------:R-:W1:Y:S05]  /*63b0*/  LDSM.16.MT88.4 R8, [R0+0xd000] ;  /* 0x00d000000008783b */ /* 0x000e6a0000004200 */
[-C--:B---3--:R-:W-:Y:S06]  /*63c0*/  HMMA.16816.F32 R68, R92, R12.reuse, R68 ;  /* 0x0000000c5c44723c */ /* 0x088fec0000001844 */
[C---:B------:R-:W-:Y:S06]  /*63d0*/  HMMA.16816.F32 R72, R100.reuse, R12, R72 ;  /* 0x0000000c6448723c */ /* 0x040fec0000001848 */
[-C--:B------:R-:W-:Y:S01]  /*63e0*/  HMMA.16816.F32 R76, R100, R14.reuse, R76 ;  /* 0x0000000e644c723c */ /* 0x080fe2000000184c */
[----:B------:R-:W-:Y:S05]  /*63f0*/  LDSM.16.MT88.4 R100, [R217+0x23800] ;  /* 0x02380000d964783b */ /* 0x000fea0000004200 */
[----:B------:R-:W-:Y:S01]  /*6400*/  HMMA.16816.F32 R80, R92, R14, R80 ;  /* 0x0000000e5c50723c */ /* 0x000fe20000001850 */
[----:B------:R-:W-:Y:S05]  /*6410*/  LDSM.16.MT88.4 R12, [R215+0x23800] ;  /* 0x02380000d70c783b */ /* 0x000fea0000004200 */
[-C--:B----4-:R-:W-:Y:S01]  /*6420*/  HMMA.16816.F32 R20, R4, R16.reuse, R20 ;  /* 0x000000100414723c */ /* 0x090fe20000001814 */
[----:B------:R-:W2:Y:S05]  /*6430*/  LDSM.16.MT88.4 R92, [R0+0x9800] ;  /* 0x00980000005c783b */ /* 0x000eaa0000004200 */
[C---:B------:R-:W-:Y:S06]  /*6440*/  HMMA.16816.F32 R24, R84.reuse, R16, R24 ;  /* 0x000000105418723c */ /* 0x040fec0000001818 */
[-C--:B------:R-:W-:Y:S06]  /*6450*/  HMMA.16816.F32 R28, R84, R18.reuse, R28 ;  /* 0x00000012541c723c */ /* 0x080fec000000181c */
[C---:B------:R-:W-:Y:S01]  /*6460*/  HMMA.16816.F32 R32, R4.reuse, R18, R32 ;  /* 0x000000120420723c */ /* 0x040fe20000001820 */
[----:B------:R-:W3:Y:S05]  /*6470*/  LDSM.16.MT88.4 R16, [R0+0xf800] ;  /* 0x00f800000010783b */ /* 0x000eea0000004200 */
        /* <DEDUP_REMOVED lines=97> */
.L_x_950:
[----:B------:R-:W-:Y:S01]  /*6a90*/  LDSM.16.M88.4 R128, [R220] ;  /* 0x00000000dc80783b */ /* 0x000fe20000000200 */
[----:B------:R-:W-:Y:S03]  /*6aa0*/  @UP2 UIADD3 UR15, UP1, UR8, -0x100, URZ ;  /* 0xffffff00080f2890 */ /* 0x000fe6000ff3e03f */
[----:B------:R-:W3:Y:S01]  /*6ab0*/  LDSM.16.MT88.4 R16, [R0+0x10000] ;  /* 0x010000000010783b */ /* 0x000ee20000004200 */
[----:B------:R-:W-:Y:S02]  /*6ac0*/  @UP2 UIADD3.X UR14, UR9, -0x1, URZ, UP1, !UPT ;  /* 0xffffffff090e2890 */ /* 0x000fe40008ffe43f */
[----:B------:R-:W-:Y:S01]  /*6ad0*/  @UP2 UIADD3 UR11, UP1, UR11, -0x100, URZ ;  /* 0xffffff000b0b2890 */ /* 0x000fe2000ff3e03f */
[----:B------:R-:W1:Y:S01]  /*6ae0*/  LDSM.16.M88.4 R124, [R220+0x1000] ;  /* 0x00100000dc7c783b */ /* 0x000e620000000200 */
[----:B------:R-:W-:Y:S02]  /*6af0*/  @UP2 UMOV UR8, UR15 ;  /* 0x0000000f00082c82 */ /* 0x000fe40008000000 */
[----:B------:R-:W-:Y:S01]  /*6b00*/  @UP2 UIADD3.X UR10, UR10, -0x1, URZ, UP1, !UPT ;  /* 0xffffffff0a0a2890 */ /* 0x000fe20008ffe43f */
[----:B------:R-:W2:Y:S01]  /*6b10*/  LDSM.16.MT88.4 R96, [R0+0x12000] ;  /* 0x012000000060783b */ /* 0x000ea20000004200 */
[----:B------:R-:W-:Y:S03]  /*6b20*/  @UP2 UMOV UR9, UR14 ;  /* 0x0000000e00092c82 */ /* 0x000fe60008000000 */
        /* <DEDUP_REMOVED lines=79> */
[C---:B------:R-:W-:Y:S06]  /*7020*/  HMMA.16816.F32 R112, R196.reuse, R210, R112 ;  /* 0x000000d2c470723c */ /* 0x040fec0000001870 */
[-C--:B--2---:R-:W-:Y:S05]  /*7030*/  HMMA.16816.F32 R116, R196, R204.reuse, R116 ;  /* 0x000000ccc474723c */ /* 0x084fea0000001874 */
[----:B------:R-:W-:Y:S01]  /*7040*/  IMAD R210, R250, UR33, RZ ;  /* 0x00000021fad27c24 */ /* 0x000fe2000f8e02ff */
[C---:B------:R-:W-:Y:S05]  /*7050*/  HMMA.16816.F32 R120, R200.reuse, R204, R120 ;  /* 0x000000ccc878723c */ /* 0x040fea0000001878 */
[----:B------:R-:W-:Y:S01]  /*7060*/  IMAD.U32 R208, R210, -0x40, RZ ;  /* 0xffffffc0d2d07824 */ /* 0x000fe200078e00ff */
[-C--:B------:R-:W-:Y:S01]  /*7070*/  HMMA.16816.F32 R124, R200, R206.reuse, R124 ;  /* 0x000000cec87c723c */ /* 0x080fe2000000187c */
[----:B------:R-:W-:Y:S04]  /*7080*/  IMAD.MOV.U32 R204, RZ, RZ, 0x4 ;  /* 0x00000004ffcc7424 */ /* 0x000fe800078e00ff */
[----:B------:R-:W-:Y:S01]  /*7090*/  LEA R224, P1, R208, R224, 0x2 ;  /* 0x000000e0d0e07211 */ /* 0x000fe200078210ff */
[----:B------:R-:W-:Y:S05]  /*70a0*/  HMMA.16816.F32 R128, R196, R206, R128 ;  /* 0x000000cec480723c */ /* 0x000fea0000001880 */
[----:B------:R-:W-:Y:S01]  /*70b0*/  IMAD.SHL.U32 R200, R210, 0x8, RZ ;  /* 0x00000008d2c87824 */ /* 0x000fe200078e00ff */
[----:B------:R-:W-:Y:S01]  /*70c0*/  LEA.HI.X.SX32 R225, R208, R225, 0x2, P1 ;  /* 0x000000e1d0e17211 */ /* 0x000fe200008f16ff */
[----:B------:R-:W-:Y:S04]  /*70d0*/  IMAD.SHL.U32 R201, R210, 0x10, RZ ;  /* 0x00000010d2c97824 */ /* 0x000fe800078e00ff */
[----:B------:R-:W-:Y:S01]  /*70e0*/  @P0 IMAD.WIDE R204, R240, R204, UR8 ;  /* 0x00000008f0cc0e25 */ /* 0x000fe2000f8e02cc */
[-C--:B------:R-:W-:Y:S02]  /*70f0*/  LEA R202, P2, R200, R224.reuse, 0x2 ;  /* 0x000000e0c8ca7211 */ /* 0x080fe400078410ff */
[CC--:B------:R-:W-:Y:S01]  /*7100*/  LEA R208, P1, R201.reuse, R224.reuse, 0x2 ;  /* 0x000000e0c9d07211 */ /* 0x0c0fe200078210ff */
[----:B------:R-:W-:Y:S01]  /*7110*/  IMAD.SHL.U32 R227, R210, 0x20, RZ ;  /* 0x00000020d2e37824 */ /* 0x000fe200078e00ff */
[----:B------:R-:W5:Y:S01]  /*7120*/  @P0 LDG.E R238, desc[UR4][R204.64] ;  /* 0x00000004ccee0981 */ /* 0x000f62000c1e1900 */
[-C--:B------:R-:W-:Y:S01]  /*7130*/  LEA.HI.X.SX32 R203, R200, R225.reuse, 0x2, P2 ;  /* 0x000000e1c8cb7211 */ /* 0x080fe200010f16ff */
[C---:B------:R-:W-:Y:S01]  /*7140*/  IMAD R211, R210.reuse, 0x30, RZ ;  /* 0x00000030d2d37824 */ /* 0x040fe200078e02ff */
[-C--:B------:R-:W-:Y:S01]  /*7150*/  LEA.HI.X.SX32 R209, R201, R225.reuse, 0x2, P1 ;  /* 0x000000e1c9d17211 */ /* 0x080fe200008f16ff */
[----:B------:R1:W5:Y:S04]  /*7160*/  @P0 LDG.E R239, desc[UR4][R204.64+0x20] ;  /* 0x00002004ccef0981 */ /* 0x000368000c1e1900 */
[----:B------:R2:W-:Y:S04]  /*7170*/  REDG.E.ADD.F32.FTZ.RN.STRONG.GPU desc[UR4][R224.64], R4 ;  /* 0x00000004e00079a6 */ /* 0x0005e8000c10f384 */
[----:B------:R3:W-:Y:S04]  /*7180*/  REDG.E.ADD.F32.FTZ.RN.STRONG.GPU desc[UR4][R202.64], R5 ;  /* 0x00000005ca0079a6 */ /* 0x0007e8000c10f384 */
[----:B------:R4:W-:Y:S01]  /*7190*/  REDG.E.ADD.F32.FTZ.RN.STRONG.GPU desc[UR4][R208.64], R6 ;  /* 0x00000006d00079a6 */ /* 0x0009e2000c10f384 */
[C---:B-1----:R-:W-:Y:S02]  /*71a0*/  IMAD R204, R210.reuse, 0x18, RZ ;  /* 0x00000018d2cc7824 */ /* 0x042fe400078e02ff */
[C---:B------:R-:W-:Y:S02]  /*71b0*/  IMAD R205, R210.reuse, 0x28, RZ ;  /* 0x00000028d2cd7824 */ /* 0x040fe400078e02ff */
[----:B------:R-:W-:Y:S01]  /*71c0*/  IMAD R210, R210, 0x38, RZ ;  /* 0x00000038d2d27824 */ /* 0x000fe200078e02ff */
[CC--:B--2---:R-:W-:Y:S04]  /*71d0*/  LEA R4, P2, R204.reuse, R224.reuse, 0x2 ;  /* 0x000000e0cc047211 */ /* 0x0c4fe800078410ff */
[-C--:B---3--:R-:W-:Y:S02]  /*71e0*/  LEA.HI.X.SX32 R5, R204, R225.reuse, 0x2, P2 ;  /* 0x000000e1cc057211 */ /* 0x088fe400010f16ff */
[-C--:B------:R-:W-:Y:S02]  /*71f0*/  LEA R204, P3, R205, R224.reuse, 0x2 ;  /* 0x000000e0cdcc7211 */ /* 0x080fe400078610ff */
[-C--:B----4-:R-:W-:Y:S01]  /*7200*/  LEA R208, P1, R227, R224.reuse, 0x2 ;  /* 0x000000e0e3d07211 */ /* 0x090fe200078210ff */
[----:B------:R1:W-:Y:S01]  /*7210*/  REDG.E.ADD.F32.FTZ.RN.STRONG.GPU desc[UR4][R4.64], R7 ;  /* 0x00000007040079a6 */ /* 0x0003e2000c10f384 */
[-C--:B------:R-:W-:Y:S02]  /*7220*/  LEA R6, P2, R211, R224.reuse, 0x2 ;  /* 0x000000e0d3067211 */ /* 0x080fe400078410ff */
[-C--:B------:R-:W-:Y:S02]  /*7230*/  LEA.HI.X.SX32 R209, R227, R225.reuse, 0x2, P1 ;  /* 0x000000e1e3d17211 */ /* 0x080fe400008f16ff */
[-C--:B------:R-:W-:Y:S03]  /*7240*/  LEA.HI.X.SX32 R205, R205, R225.reuse, 0x2, P3 ;  /* 0x000000e1cdcd7211 */ /* 0x080fe600018f16ff */
[----:B------:R2:W-:Y:S04]  /*7250*/  REDG.E.ADD.F32.FTZ.RN.STRONG.GPU desc[UR4][R208.64], R8 ;  /* 0x00000008d00079a6 */ /* 0x0005e8000c10f384 */
[----:B------:R3:W-:Y:S01]  /*7260*/  REDG.E.ADD.F32.FTZ.RN.STRONG.GPU desc[UR4][R204.64], R9 ;  /* 0x00000009cc0079a6 */ /* 0x0007e2000c10f384 */
[-C--:B-1----:R-:W-:Y:S02]  /*7270*/  LEA.HI.X.SX32 R7, R211, R225.reuse, 0x2, P2 ;  /* 0x000000e1d3077211 */ /* 0x082fe400010f16ff */
[CC--:B------:R-:W-:Y:S03]  /*7280*/  LEA R4, P1, R210.reuse, R224.reuse, 0x2 ;  /* 0x000000e0d2047211 */ /* 0x0c0fe600078210ff */
[----:B------:R1:W-:Y:S01]  /*7290*/  REDG.E.ADD.F32.FTZ.RN.STRONG.GPU desc[UR4][R6.64], R10 ;  /* 0x0000000a060079a6 */ /* 0x0003e2000c10f384 */
[-C--:B------:R-:W-:Y:S01]  /*72a0*/  LEA.HI.X.SX32 R5, R210, R225.reuse, 0x2, P1 ;  /* 0x000000e1d2057211 */ /* 0x080fe200008f16ff */
[----:B--2---:R-:W-:Y:S04]  /*72b0*/  VIADD R208, R201, 0x20 ;  /* 0x00000020c9d07836 */ /* 0x004fe80000000000 */
[----:B------:R2:W-:Y:S01]  /*72c0*/  REDG.E.ADD.F32.FTZ.RN.STRONG.GPU desc[UR4][R4.64], R11 ;  /* 0x0000000b040079a6 */ /* 0x0005e2000c10f384 */
[CC--:B------:R-:W-:Y:S03]  /*72d0*/  LEA R8, P1, R208.reuse, R224.reuse, 0x2 ;  /* 0x000000e0d0087211 */ /* 0x0c0fe600078210ff */
[----:B------:R4:W-:Y:S01]  /*72e0*/  REDG.E.ADD.F32.FTZ.RN.STRONG.GPU desc[UR4][R224.64+0x80], R16 ;  /* 0x00008010e00079a6 */ /* 0x0009e2000c10f384 */
[-C--:B---3--:R-:W-:Y:S03]  /*72f0*/  LEA.HI.X.SX32 R9, R208, R225.reuse, 0x2, P1 ;  /* 0x000000e1d0097211 */ /* 0x088fe600008f16ff */
[----:B------:R3:W-:Y:S04]  /*7300*/  REDG.E.ADD.F32.FTZ.RN.STRONG.GPU desc[UR4][R202.64+0x80], R17 ;  /* 0x00008011ca0079a6 */ /* 0x0007e8000c10f384 */
[----:B------:R3:W-:Y:S01]  /*7310*/  REDG.E.ADD.F32.FTZ.RN.STRONG.GPU desc[UR4][R8.64], R18 ;  /* 0x00000012080079a6 */ /* 0x0007e2000c10f384 */
[C---:B-1----:R-:W-:Y:S05]  /*7320*/  IMAD.IADD R7, R200.reuse, 0x1, R208 ;  /* 0x00000001c8077824 */ /* 0x042fea00078e02d0 */
[CC--:B------:R-:W-:Y:S01]  /*7330*/  LEA R6, P2, R7.reuse, R224.reuse, 0x2 ;  /* 0x000000e007067211 */ /* 0x0c0fe200078410ff */
[C---:B--2---:R-:W-:Y:S03]  /*7340*/  IMAD.IADD R4, R200.reuse, 0x1, R7 ;  /* 0x00000001c8047824 */ /* 0x044fe600078e0207 */
[-C--:B------:R-:W-:Y:S01]  /*7350*/  LEA.HI.X.SX32 R7, R7, R225.reuse, 0x2, P2 ;  /* 0x000000e107077211 */ /* 0x080fe200010f16ff */
[----:B------:R-:W-:Y:S01]  /*7360*/  IMAD.IADD R5, R200, 0x1, R4 ;  /* 0x00000001c8057824 */ /* 0x000fe200078e0204 */
[CC--:B----4-:R-:W-:Y:S03]  /*7370*/  LEA R16, P1, R4.reuse, R224.reuse, 0x2 ;  /* 0x000000e004107211 */ /* 0x0d0fe600078210ff */
[----:B------:R1:W-:Y:S01]  /*7380*/  REDG.E.ADD.F32.FTZ.RN.STRONG.GPU desc[UR4][R6.64], R19 ;  /* 0x00000013060079a6 */ /* 0x0003e2000c10f384 */
[-C--:B---3--:R-:W-:Y:S01]  /*7390*/  LEA.HI.X.SX32 R17, R4, R225.reuse, 0x2, P1 ;  /* 0x000000e104117211 */ /* 0x088fe200008f16ff */
        /* <DEDUP_REMOVED lines=326> */
.L_x_951:
[----:B------:R-:W-:Y:S01]  /*8800*/  ISETP.LT.AND P0, PT, RZ, UR7, PT ;  /* 0x00000007ff007c0c */ /* 0x000fe2000bf01270 */
[----:B------:R-:W-:Y:S11]  /*8810*/  UIADD3 UR7, UR7, -0x1, URZ ;  /* 0xffffffff07077890 */ /* 0x000ff6000fffe03f */
[----:B------:R-:W-:Y:S01]  /*8820*/  @!UPT UIADD3 URZ, URZ, URZ, URZ ;  /* 0x0000003f3f3ff290 */ /* 0x000fe2000fffe03f */
[----:B------:R-:W-:Y:S05]  /*8830*/  @P0 BRA `(.L_x_952) ;  /* 0xffffffb400d80947 */ /* 0x000fea000383ffff */
[----:B------:R-:W-:Y:S01]  /*8840*/  BAR.SYNC.DEFER_BLOCKING 0x0 ;  /* 0x0000000000007b1d */ /* 0x000fe20000010000 */
[----:B------:R-:W-:-:S05]  /*8850*/  UISETP.NE.AND UP0, UPT, UR34, -0x1, UPT ;  /* 0xffffffff2200788c */ /* 0x000fca000bf05270 */
[----:B------:R-:W-:Y:S01]  /*8860*/  ULDC UR8, c[0x0][0x38c] ;  /* 0x0000e30000087ab9 */ /* 0x000fe20000000800 */
[----:B------:R-:W-:Y:S01]  /*8870*/  ULDC UR7, c[0x0][0x390] ;  /* 0x0000e40000077ab9 */ /* 0x000fe20000000800 */
[----:B------:R-:W-:Y:S01]  /*8880*/  FMUL.FTZ R86, R66, UR8 ;  /* 0x0000000842567c20 */ /* 0x000fe20008410000 */
[----:B-1----:R-:W-:Y:S01]  /*8890*/  FMUL.FTZ R14, R67, UR8 ;  /* 0x00000008430e7c20 */ /* 0x002fe20008410000 */
        /* <DEDUP_REMOVED lines=199> */
[----:B------:R-:W-:Y:S01]  /*9510*/  F2FP.F16.F32.PACK_AB R15, R15, R87 ;  /* 0x000000570f0f723e */ /* 0x000fe200000000ff */
[----:B------:R-:W-:Y:S01]  /*9520*/  FMUL.FTZ R76, R76, UR8 ;  /* 0x000000084c4c7c20 */ /* 0x000fe20008410000 */
[----:B------:R-:W-:Y:S01]  /*9530*/  STS [R247+0x6400], R195 ;  /* 0x006400c3f7007388 */ /* 0x000fe20000000800 */
[----:B------:R-:W-:Y:S01]  /*9540*/  F2FP.F16.F32.PACK_AB R14, R14, R86 ;  /* 0x000000560e0e723e */ /* 0x000fe200000000ff */
[----:B------:R-:W-:Y:S01]  /*9550*/  FMUL.FTZ R5, R77, UR8 ;  /* 0x000000084d057c20 */ /* 0x000fe20008410000 */
[----:B------:R-:W-:Y:S01]  /*9560*/  FMUL.FTZ R78, R78, UR8 ;  /* 0x000000084e4e7c20 */ /* 0x000fe20008410000 */
        /* <DEDUP_REMOVED lines=26> */
[----:B------:R-:W-:Y:S01]  /*9710*/  PLOP3.LUT P0, PT, PT, PT, UP0, 0x80, 0x0 ;  /* 0x000000000000781c */ /* 0x000fe20003f0f008 */
        /* <DEDUP_REMOVED lines=44> */
.L_x_953:
        /* <DEDUP_REMOVED lines=19> */
.L_x_954:
[----:B------:R-:W-:Y:S01]  /*9b10*/  BAR.SYNC.DEFER_BLOCKING 0x0 ;  /* 0x0000000000007b1d */ /* 0x000fe20000010000 */
[----:B------:R-:W-:Y:S01]  /*9b20*/  USHF.R.S32.HI UR7, URZ, 0x1f, UR14 ;  /* 0x0000001f3f077899 */ /* 0x000fe2000801140e */
[----:B-12---:R-:W-:Y:S01]  /*9b30*/  SHF.R.S32.HI R4, RZ, 0x1f, R11 ;  /* 0x0000001fff047819 */ /* 0x006fe2000001140b */
        /* <DEDUP_REMOVED lines=20> */
[----:B------:R1:W2:Y:S01]  /*9c80*/  LDS.128 R48, [R226+0x11000] ;  /* 0x01100000e2307984 */ /* 0x0002a20000000c00 */
        /* <DEDUP_REMOVED lines=34> */
.L_x_956:
[----:B------:R-:W-:Y:S05]  /*9eb0*/  BSYNC B0 ;  /* 0x0000000000007941 */ /* 0x000fea0003800000 */
.L_x_955:
        /* <DEDUP_REMOVED lines=22> */
.L_x_958:
[----:B------:R-:W-:Y:S05]  /*a020*/  BSYNC B0 ;  /* 0x0000000000007941 */ /* 0x000fea0003800000 */
.L_x_957:
[----:B--2---:R2:W1:Y:S01]  /*a030*/  LDS.128 R28, [R226+0x18000] ;  /* 0x01800000e21c7984 */ /* 0x0044620000000c00 */
[----:B------:R-:W-:Y:S01]  /*a040*/  UIMAD UR6, UR7, UR8, URZ ;  /* 0x00000008070672a4 */ /* 0x000fe2000f8e023f */
[----:B------:R-:W-:Y:S01]  /*a050*/  IMAD.U32 R6, RZ, RZ, UR8 ;  /* 0x00000008ff067e24 */ /* 0x000fe2000f8e00ff */
[----:B------:R-:W-:Y:S01]  /*a060*/  USHF.R.S32.HI UR11, URZ, 0x1f, UR54 ;  /* 0x0000001f3f0b7899 */ /* 0x000fe20008011436 */
[----:B------:R2:W1:Y:S01]  /*a070*/  LDS.128 R24, [R226+0x1a000] ;  /* 0x01a00000e2187984 */ /* 0x0004620000000c00 */
[----:B------:R-:W-:Y:S01]  /*a080*/  UIMAD UR6, UR14, UR9, UR6 ;  /* 0x000000090e0672a4 */ /* 0x000fe2000f8e0206 */
[----:B------:R-:W-:Y:S01]  /*a090*/  IMAD.WIDE.U32 R6, R6, UR14, R8 ;  /* 0x0000000e06067c25 */ /* 0x000fe2000f8e0008 */
[----:B------:R-:W-:Y:S01]  /*a0a0*/  BSSY B0, `(.L_x_959) ;  /* 0x000001f000007945 */ /* 0x000fe20003800000 */
[----:B------:R2:W1:Y:S03]  /*a0b0*/  LDS.128 R20, [R226+0x1c000] ;  /* 0x01c00000e2147984 */ /* 0x0004660000000c00 */
[----:B------:R-:W-:Y:S01]  /*a0c0*/  IMAD.U32 R5, RZ, RZ, UR6 ;  /* 0x00000006ff057e24 */ /* 0x000fe2000f8e00ff */
[----:B------:R2:W1:Y:S01]  /*a0d0*/  LDS.128 R12, [R226+0x1e000] ;  /* 0x01e00000e20c7984 */ /* 0x0004620000000c00 */
[----:B------:R-:W-:Y:S01]  /*a0e0*/  IADD3 R6, P0, R6, UR10, RZ ;  /* 0x0000000a06067c10 */ /* 0x000fe2000ff1e0ff */
[----:B------:R-:W-:-:S02]  /*a0f0*/  ULDC.64 UR6, c[0x0][0x470] ;  /* 0x00011c0000067ab9 */ /* 0x000fc40000000a00 */
[----:B------:R-:W-:Y:S01]  /*a100*/  UIMAD UR10, UR11, UR6, URZ ;  /* 0x000000060b0a72a4 */ /* 0x000fe2000f8e023f */
[----:B------:R-:W-:Y:S02]  /*a110*/  IADD3.X R7, R7, UR15, R5, P0, !PT ;  /* 0x0000000f07077c10 */ /* 0x000fe400087fe405 */
[----:B------:R-:W-:Y:S01]  /*a120*/  MOV R5, UR6 ;  /* 0x0000000600057c02 */ /* 0x000fe20008000f00 */
[----:B------:R-:W-:-:S04]  /*a130*/  UIMAD UR7, UR54, UR7, UR10 ;  /* 0x00000007360772a4 */ /* 0x000fc8000f8e020a */
        /* <DEDUP_REMOVED lines=21> */
.L_x_960:
[----:B------:R-:W-:Y:S05]  /*a290*/  BSYNC B0 ;  /* 0x0000000000007941 */ /* 0x000fea0003800000 */
.L_x_959:
        /* <DEDUP_REMOVED lines=23> */
.L_x_933:
        /* <DEDUP_REMOVED lines=24> */
.L_x_962:
        /* <DEDUP_REMOVED lines=22> */
.L_x_963:
        /* <DEDUP_REMOVED lines=44> */
.L_x_965:
[----:B------:R-:W-:Y:S05]  /*a9b0*/  BSYNC B0 ;  /* 0x0000000000007941 */ /* 0x000fea0003800000 */
.L_x_964:
        /* <DEDUP_REMOVED lines=21> */
.L_x_967:
[----:B------:R-:W-:Y:S05]  /*ab10*/  BSYNC B0 ;  /* 0x0000000000007941 */ /* 0x000fea0003800000 */
.L_x_966:
[----:B------:R-:W-:Y:S01]  /*ab20*/  UIMAD UR6, UR17, UR8, URZ ;  /* 0x00000008110672a4 */ /* 0x000fe2000f8e023f */
[----:B-12---:R-:W-:Y:S01]  /*ab30*/  IMAD.U32 R6, RZ, RZ, UR8 ;  /* 0x00000008ff067e24 */ /* 0x006fe2000f8e00ff */
[----:B------:R-:W-:Y:S01]  /*ab40*/  USHF.R.S32.HI UR10, URZ, 0x1f, UR54 ;  /* 0x0000001f3f0a7899 */ /* 0x000fe20008011436 */
[----:B------:R-:W-:Y:S01]  /*ab50*/  BSSY B0, `(.L_x_968) ;  /* 0x000001f000007945 */ /* 0x000fe20003800000 */
[----:B------:R-:W-:Y:S01]  /*ab60*/  UIMAD UR6, UR16, UR9, UR6 ;  /* 0x00000009100672a4 */ /* 0x000fe2000f8e0206 */
[----:B------:R-:W-:-:S05]  /*ab70*/  IMAD.WIDE.U32 R6, R6, UR16, R228 ;  /* 0x0000001006067c25 */ /* 0x000fca000f8e00e4 */
[----:B------:R-:W-:Y:S01]  /*ab80*/  IMAD.U32 R5, RZ, RZ, UR6 ;  /* 0x00000006ff057e24 */ /* 0x000fe2000f8e00ff */
[----:B------:R-:W-:Y:S01]  /*ab90*/  IADD3 R8, P0, R6, UR14, RZ ;  /* 0x0000000e06087c10 */ /* 0x000fe2000ff1e0ff */
[----:B------:R-:W-:Y:S02]  /*aba0*/  ULDC.64 UR6, c[0x0][0x470] ;  /* 0x00011c0000067ab9 */ /* 0x000fe40000000a00 */
        /* <DEDUP_REMOVED lines=25> */
.L_x_969:
[----:B------:R-:W-:Y:S05]  /*ad40*/  BSYNC B0 ;  /* 0x0000000000007941 */ /* 0x000fea0003800000 */
.L_x_968:
        /* <DEDUP_REMOVED lines=21> */
.L_x_961:
[----:B------:R-:W-:Y:S05]  /*aea0*/  BSYNC B1 ;  /* 0x0000000000017941 */ /* 0x000fea0003800000 */
.L_x_928:
[----:B------:R-:W-:Y:S01]  /*aeb0*/  ULDC UR6, c[0x0][0xc] ;  /* 0x0000030000067ab9 */ /* 0x000fe20000000800 */
[----:B------:R-:W-:Y:S02]  /*aec0*/  UIADD3 UR57, UR57, 0x1, URZ ;  /* 0x0000000139397890 */ /* 0x000fe4000fffe03f */
[----:B------:R-:W-:-:S04]  /*aed0*/  UIADD3 UR31, UR6, UR31, URZ ;  /* 0x0000001f061f7290 */ /* 0x000fc8000fffe03f */
[----:B------:R-:W-:-:S06]  /*aee0*/  UISETP.GE.AND UP0, UPT, UR31, UR61, UPT ;  /* 0x0000003d1f00728c */ /* 0x000fcc000bf06270 */
[----:B------:R-:W-:-:S13]  /*aef0*/  PLOP3.LUT P0, PT, PT, PT, UP0, 0x80, 0x0 ;  /* 0x000000000000781c */ /* 0x000fda0003f0f008 */
[----:B------:R-:W-:Y:S05]  /*af00*/  @P0 BRA `(.L_x_970) ;  /* 0x0000000000040947 */ /* 0x000fea0003800000 */
[----:B------:R-:W-:Y:S05]  /*af10*/  BRA `(.L_x_971) ;  /* 0xffffff5800c07947 */ /* 0x000fea000383ffff */
.L_x_970:
[----:B------:R-:W-:Y:S05]  /*af20*/  EXIT ;  /* 0x000000000000794d */ /* 0x000fea0003800000 */
.L_x_972:
        /* <DEDUP_REMOVED lines=13> */
.L_x_2047:


//--------------------- .text._ZN5flash44flash_bwd_dq_dk_dv_loop_seqk_parallel_kernelI23Flash_bwd_kernel_traitsILi256ELi64ELi64ELi8ELi4ELi2ELi2ELb0ELb1EN7cutlass6half_tE19Flash_kernel_traitsILi256ELi64ELi64ELi8ES3_EELb0ELb0ELb0ELb0ELb0ELb0ELb1EEEvNS_16Flash_bwd_paramsE --------------------------
	.section	.text._ZN5flash44flash_bwd_dq_dk_dv_loop_seqk_parallel_kernelI23Flash_bwd_kernel_traitsILi256ELi64ELi64ELi8ELi4ELi2ELi2ELb0ELb1EN7cutlass6half_tE19Flash_kernel_traitsILi256ELi64ELi64ELi8ES3_EELb0ELb0ELb0ELb0ELb0ELb0ELb1EEEvNS_16Flash_bwd_paramsE,"ax",@progbits
	.align	128
        .global         _ZN5flash44flash_bwd_dq_dk_dv_loop_seqk_parallel_kernelI23Flash_bwd_kernel_traitsILi256ELi64ELi64ELi8ELi4ELi2ELi2ELb0ELb1EN7cutlass6half_tE19Flash_kernel_traitsILi256ELi64ELi64ELi8ES3_EELb0ELb0ELb0ELb0ELb0ELb0ELb1EEEvNS_16Flash_bwd_paramsE
        .type           _ZN5flash44flash_bwd_dq_dk_dv_loop_seqk_parallel_kernelI23Flash_bwd_kernel_traitsILi256ELi64ELi64ELi8ELi4ELi2ELi2ELb0ELb1EN7cutlass6half_tE19Flash_kernel_traitsILi256ELi64ELi64ELi8ES3_EELb0ELb0ELb0ELb0ELb0ELb0ELb1EEEvNS_16Flash_bwd_paramsE,@function
        .size           _ZN5flash44flash_bwd_dq_dk_dv_loop_seqk_parallel_kernelI23Flash_bwd_kernel_traitsILi256ELi64ELi64ELi8ELi4ELi2ELi2ELb0ELb1EN7cutlass6half_tE19Flash_kernel_traitsILi256ELi64ELi64ELi8ES3_EELb0ELb0ELb0ELb0ELb0ELb0ELb1EEEvNS_16Flash_bwd_paramsE,(.L_x_2048 - _ZN5flash44flash_bwd_dq_dk_dv_loop_seqk_parallel_kernelI23Flash_bwd_kernel_traitsILi256ELi64ELi64ELi8ELi4ELi2ELi2ELb0ELb1EN7cutlass6half_tE19Flash_kernel_traitsILi256ELi64ELi64ELi8ES3_EELb0ELb0ELb0ELb0ELb0ELb0ELb1EEEvNS_16Flash_bwd_paramsE)
        .other          _ZN5flash44flash_bwd_dq_dk_dv_loop_seqk_parallel_kernelI23Flash_bwd_kernel_traitsILi256ELi64ELi64ELi8ELi4ELi2ELi2ELb0ELb1EN7cutlass6half_tE19Flash_kernel_traitsILi256ELi64ELi64ELi8ES3_EELb0ELb0ELb0ELb0ELb0ELb0ELb1EEEvNS_16Flash_bwd_paramsE,@"STO_CUDA_ENTRY STV_DEFAULT"
_ZN5flash44flash_bwd_dq_dk_dv_loop_seqk_parallel_kernelI23Flash_bwd_kernel_traitsILi256ELi64ELi64ELi8ELi4ELi2ELi2ELb0ELb1EN7cutlass6half_tE19Flash_kernel_traitsILi256ELi64ELi64ELi8ES3_EELb0ELb0ELb0ELb0ELb0ELb0ELb1EEEvNS_16Flash_bwd_paramsE:
.text._ZN5flash44flash_bwd_dq_dk_dv_loop_seqk_parallel_kernelI23Flash_bwd_kernel_traitsILi256ELi64ELi64ELi8ELi4ELi2ELi2ELb0ELb1EN7cutlass6half_tE19Flash_kernel_traitsILi256ELi64ELi64ELi8ES3_EELb0ELb0ELb0ELb0ELb0ELb0ELb1EEEvNS_16Flash_bwd_paramsE:
        /* <DEDUP_REMOVED lines=170> */
.L_x_1017:
        /* <DEDUP_REMOVED lines=73> */
.L_x_973:
        /* <DEDUP_REMOVED lines=137> */
.L_x_975:
        /* <DEDUP_REMOVED lines=13> */
.L_x_976:
        /* <DEDUP_REMOVED lines=11> */
.L_x_977:
[----:B------:R-:W-:-:S04]  /*1940*/  UIMAD UR8, UR46, UR58, UR54 ;  /* 0x0000003a2e0872a4 */ /* 0x000fc8000f8e0236 */
[----:B------:R-:W-:-:S12]  /*1950*/  UIMAD UR8, UR8, UR56, URZ ;  /* 0x00000038080872a4 */ /* 0x000fd8000f8e023f */
.L_x_978:
        /* <DEDUP_REMOVED lines=126> */
.L_x_981:
[----:B------:R-:W-:Y:S05]  /*2140*/  BSYNC B0 ;  /* 0x0000000000007941 */ /* 0x000fea0003800000 */
.L_x_980:
        /* <DEDUP_REMOVED lines=47> */
.L_x_983:
[----:B------:R-:W-:Y:S05]  /*2440*/  BSYNC B0 ;  /* 0x0000000000007941 */ /* 0x000fea0003800000 */
.L_x_982:
        /* <DEDUP_REMOVED lines=44> */
.L_x_985:
[----:B------:R-:W-:Y:S05]  /*2710*/  BSYNC B0 ;  /* 0x0000000000007941 */ /* 0x000fea0003800000 */
.L_x_984:
        /* <DEDUP_REMOVED lines=47> */
.L_x_987:
[----:B------:R-:W-:Y:S05]  /*2a10*/  BSYNC B0 ;  /* 0x0000000000007941 */ /* 0x000fea0003800000 */
.L_x_986:
        /* <DEDUP_REMOVED lines=70> */
.L_x_989:
[----:B------:R-:W-:Y:S05]  /*2e80*/  BSYNC B0 ;  /* 0x0000000000007941 */ /* 0x000fea0003800000 */
.L_x_988:
        /* <DEDUP_REMOVED lines=59> */
.L_x_991:
[----:B------:R-:W-:Y:S05]  /*3240*/  BSYNC B0 ;  /* 0x0000000000007941 */ /* 0x000fea0003800000 */
.L_x_990:
        /* <DEDUP_REMOVED lines=71> */
.L_x_993:
[----:B------:R-:W-:Y:S05]  /*36c0*/  BSYNC B0 ;  /* 0x0000000000007941 */ /* 0x000fea0003800000 */
.L_x_992:
        /* <DEDUP_REMOVED lines=56> */
.L_x_995:
[----:B------:R-:W-:Y:S05]  /*3a50*/  BSYNC B0 ;  /* 0x0000000000007941 */ /* 0x000fea0003800000 */
.L_x_994:
        /* <DEDUP_REMOVED lines=73> */
[----:B------:R-:W-:Y:S01]  /*3ef0*/  ULDC UR14, c[0x0][0x2ec] ;  /* 0x0000bb00000e7ab9 */ /* 0x000fe20000000800 */
[----:B------:R1:W5:Y:S04]  /*3f00*/  @!P5 LDG.E R243, desc[UR6][R16.64+0x20] ;  /* 0x0000200610f3d981 */ /* 0x000368000c1e1900 */
[----:B------:R-:W0:Y:S02]  /*3f10*/  LDGDEPBAR ;  /* 0x00000000000079af */ /* 0x000e240000000000 */
.L_x_998:
[----:B------:R-:W0:Y:S01]  /*3f20*/  LDGDEPBAR ;  /* 0x00000000000079af */ /* 0x000e220000000000 */
[----:B------:R-:W-:Y:S01]  /*3f30*/  PLOP3.LUT P1, PT, PT, PT, UP0, 0x80, 0x0 ;  /* 0x000000000000781c */ /* 0x000fe20003f2f008 */
[----:B------:R-:W-:Y:S01]  /*3f40*/  UISETP.GE.AND UP3, UPT, UR9, 0x1, UPT ;  /* 0x000000010900788c */ /* 0x000fe2000bf66270 */
[----:B------:R-:W-:Y:S02]  /*3f50*/  PLOP3.LUT P5, PT, PT, PT, UP0, 0x80, 0x0 ;  /* 0x000000000000781c */ /* 0x000fe40003faf008 */
[----:B------:R-:W-:Y:S02]  /*3f60*/  PLOP3.LUT P0, PT, PT, PT, UP0, 0x80, 0x0 ;  /* 0x000000000000781c */ /* 0x000fe40003f0f008 */
[----:B-----5:R-:W-:Y:S02]  /*3f70*/  FSETP.NEU.FTZ.AND P2, PT, R242, -INF , PT ;  /* 0xff800000f200780b */ /* 0x020fe40003f5d000 */
[----:B------:R-:W-:Y:S02]  /*3f80*/  PLOP3.LUT P3, PT, PT, PT, UP0, 0x80, 0x0 ;  /* 0x000000000000781c */ /* 0x000fe40003f6f008 */
[----:B------:R-:W-:Y:S02]  /*3f90*/  PLOP3.LUT P4, PT, PT, PT, UP0, 0x80, 0x0 ;  /* 0x000000000000781c */ /* 0x000fe40003f8f008 */
[----:B------:R-:W-:Y:S01]  /*3fa0*/  PLOP3.LUT P6, PT, PT, PT, UP0, 0x80, 0x0 ;  /* 0x000000000000781c */ /* 0x000fe20003fcf008 */
[----:B------:R-:W-:Y:S04]  /*3fb0*/  DEPBAR.LE SB0, 0x0 ;  /* 0x000080000000791a */ /* 0x000fe80000000000 */
[----:B------:R-:W-:Y:S06]  /*3fc0*/  BAR.SYNC.DEFER_BLOCKING 0x0 ;  /* 0x0000000000007b1d */ /* 0x000fec0000010000 */
[----:B-1----:R-:W-:Y:S05]  /*3fd0*/  LDSM.16.M88.4 R16, [R218] ;  /* 0x00000000da10783b */ /* 0x002fea0000000200 */
[----:B------:R-:W2:Y:S05]  /*3fe0*/  LDSM.16.M88.4 R8, [R3+UR4+0x10000] ;  /* 0x010000040308783b */ /* 0x000eaa0008000200 */
[----:B------:R-:W1:Y:S05]  /*3ff0*/  LDSM.16.M88.4 R84, [R3+UR4+0x10800] ;  /* 0x010800040354783b */ /* 0x000e6a0008000200 */
[----:B------:R-:W-:Y:S05]  /*4000*/  LDSM.16.M88.4 R88, [R220] ;  /* 0x00000000dc58783b */ /* 0x000fea0000000200 */
[----:B------:R-:W3:Y:S05]  /*4010*/  LDSM.16.M88.4 R92, [R2] ;  /* 0x00000000025c783b */ /* 0x000eea0000000200 */
[----:B------:R-:W4:Y:S05]  /*4020*/  LDSM.16.M88.4 R96, [R2+0x800] ;  /* 0x000800000260783b */ /* 0x000f2a0000000200 */
[----:B------:R-:W-:Y:S05]  /*4030*/  LDSM.16.M88.4 R100, [R223] ;  /* 0x00000000df64783b */ /* 0x000fea0000000200 */
[----:B------:R-:W4:Y:S05]  /*4040*/  LDSM.16.M88.4 R104, [R217] ;  /* 0x00000000d968783b */ /* 0x000f2a0000000200 */
[----:B------:R-:W-:Y:S01]  /*4050*/  LDSM.16.M88.4 R108, [R222] ;  /* 0x00000000de6c783b */ /* 0x000fe20000000200 */
[C---:B--2---:R-:W-:Y:S04]  /*4060*/  HMMA.16816.F32 R4, R16.reuse, R8, RZ ;  /* 0x000000081004723c */ /* 0x044fe800000018ff */
[----:B------:R-:W-:Y:S02]  /*4070*/  LDSM.16.M88.4 R112, [R216] ;  /* 0x00000000d870783b */ /* 0x000fe40000000200 */
        /* <DEDUP_REMOVED lines=9> */
[----:B------:R-:W2:Y:S05]  /*4110*/  LDSM.16.M88.4 R88, [R216+0x800] ;  /* 0x00080000d858783b */ /* 0x000eaa0000000200 */
[C---:B------:R-:W-:Y:S01]  /*4120*/  HMMA.16816.F32 R4, R100.reuse, R104, R4 ;  /* 0x000000686404723c */ /* 0x040fe20000001804 */
[----:B------:R-:W3:Y:S05]  /*4130*/  LDSM.16.M88.4 R96, [R3+UR4+0x12000] ;  /* 0x012000040360783b */ /* 0x000eea0008000200 */
[C---:B------:R-:W-:Y:S01]  /*4140*/  HMMA.16816.F32 R8, R100.reuse, R106, R8 ;  /* 0x0000006a6408723c */ /* 0x040fe20000001808 */
[----:B------:R-:W-:Y:S05]  /*4150*/  LDSM.16.M88.4 R104, [R2+0x2000] ;  /* 0x002000000268783b */ /* 0x000fea0000000200 */
[C---:B-1----:R-:W-:Y:S06]  /*4160*/  HMMA.16816.F32 R12, R100.reuse, R84, R12 ;  /* 0x00000054640c723c */ /* 0x042fec000000180c */
[----:B------:R-:W-:Y:S01]  /*4170*/  HMMA.16816.F32 R16, R100, R86, R16 ;  /* 0x000000566410723c */ /* 0x000fe20000001810 */
[----:B------:R-:W1:Y:S05]  /*4180*/  LDSM.16.M88.4 R84, [R3+UR4+0x12800] ;  /* 0x012800040354783b */ /* 0x000e6a0008000200 */
[C---:B------:R-:W-:Y:S01]  /*4190*/  HMMA.16816.F32 R4, R108.reuse, R112, R4 ;  /* 0x000000706c04723c */ /* 0x040fe20000001804 */
[----:B------:R-:W4:Y:S05]  /*41a0*/  LDSM.16.M88.4 R100, [R220+0x2000] ;  /* 0x00200000dc64783b */ /* 0x000f2a0000000200 */
[C---:B------:R-:W-:Y:S01]  /*41b0*/  HMMA.16816.F32 R8, R108.reuse, R114, R8 ;  /* 0x000000726c08723c */ /* 0x040fe20000001808 */
[----:B------:R-:W-:Y:S05]  /*41c0*/  LDSM.16.M88.4 R112, [R217+0x2000] ;  /* 0x00200000d970783b */ /* 0x000fea0000000200 */
[C---:B--2---:R-:W-:Y:S06]  /*41d0*/  HMMA.16816.F32 R12, R108.reuse, R88, R12 ;  /* 0x000000586c0c723c */ /* 0x044fec000000180c */
[----:B------:R-:W-:Y:S01]  /*41e0*/  HMMA.16816.F32 R16, R108, R90, R16 ;  /* 0x0000005a6c10723c */ /* 0x000fe20000001810 */
[----:B------:R-:W2:Y:S05]  /*41f0*/  LDSM.16.M88.4 R88, [R2+0x2800] ;  /* 0x002800000258783b */ /* 0x000eaa0000000200 */
[C---:B---3--:R-:W-:Y:S01]  /*4200*/  HMMA.16816.F32 R4, R92.reuse, R96, R4 ;  /* 0x000000605c04723c */ /* 0x048fe20000001804 */
[----:B------:R-:W3:Y:S05]  /*4210*/  LDSM.16.M88.4 R108, [R223+0x2000] ;  /* 0x00200000df6c783b */ /* 0x000eea0000000200 */
[C---:B------:R-:W-:Y:S01]  /*4220*/  HMMA.16816.F32 R8, R92.reuse, R98, R8 ;  /* 0x000000625c08723c */ /* 0x040fe20000001808 */
[----:B------:R-:W-:Y:S05]  /*4230*/  LDSM.16.M88.4 R96, [R216+0x2000] ;  /* 0x00200000d860783b */ /* 0x000fea0000000200 */
[C---:B-1----:R-:W-:Y:S06]  /*4240*/  HMMA.16816.F32 R12, R92.reuse, R84, R12 ;  /* 0x000000545c0c723c */ /* 0x042fec000000180c */
[----:B------:R-:W-:Y:S01]  /*4250*/  HMMA.16816.F32 R16, R92, R86, R16 ;  /* 0x000000565c10723c */ /* 0x000fe20000001810 */
[----:B------:R-:W1:Y:S05]  /*4260*/  LDSM.16.M88.4 R84, [R217+0x2800] ;  /* 0x00280000d954783b */ /* 0x000e6a0000000200 */
[C---:B----4-:R-:W-:Y:S01]  /*4270*/  HMMA.16816.F32 R4, R100.reuse, R104, R4 ;  /* 0x000000686404723c */ /* 0x050fe20000001804 */
[----:B------:R-:W4:Y:S05]  /*4280*/  LDSM.16.M88.4 R92, [R222+0x2000] ;  /* 0x00200000de5c783b */ /* 0x000f2a0000000200 */
[C---:B------:R-:W-:Y:S01]  /*4290*/  HMMA.16816.F32 R8, R100.reuse, R106, R8 ;  /* 0x0000006a6408723c */ /* 0x040fe20000001808 */
[----:B------:R-:W-:Y:S05]  /*42a0*/  LDSM.16.M88.4 R104, [R3+UR4+0x14000] ;  /* 0x014000040368783b */ /* 0x000fea0008000200 */
        /* <DEDUP_REMOVED lines=9> */
[----:B------:R-:W1:Y:S05]  /*4340*/  LDSM.16.M88.4 R84, [R3+UR4+0x14800] ;  /* 0x014800040354783b */ /* 0x000e6a0008000200 */
[C---:B----4-:R-:W-:Y:S01]  /*4350*/  HMMA.16816.F32 R4, R92.reuse, R96, R4 ;  /* 0x000000605c04723c */ /* 0x050fe20000001804 */
        /* <DEDUP_REMOVED lines=43> */
[C---:B------:R-:W-:Y:S06]  /*4610*/  HMMA.16816.F32 R8, R92.reuse, R98, R8 ;  /* 0x000000625c08723c */ /* 0x040fec0000001808 */
[C---:B--2---:R-:W-:Y:S06]  /*4620*/  HMMA.16816.F32 R12, R92.reuse, R88, R12 ;  /* 0x000000585c0c723c */ /* 0x044fec000000180c */
[----:B------:R-:W-:Y:S06]  /*4630*/  HMMA.16816.F32 R16, R92, R90, R16 ;  /* 0x0000005a5c10723c */ /* 0x000fec0000001810 */
[C---:B---3--:R-:W-:Y:S06]  /*4640*/  HMMA.16816.F32 R4, R100.reuse, R104, R4 ;  /* 0x000000686404723c */ /* 0x048fec0000001804 */
[C---:B------:R-:W-:Y:S06]  /*4650*/  HMMA.16816.F32 R8, R100.reuse, R106, R8 ;  /* 0x0000006a6408723c */ /* 0x040fec0000001808 */
[C---:B-1----:R-:W-:Y:S06]  /*4660*/  HMMA.16816.F32 R12, R100.reuse, R84, R12 ;  /* 0x00000054640c723c */ /* 0x042fec000000180c */
[----:B------:R-:W-:Y:S01]  /*4670*/  HMMA.16816.F32 R16, R100, R86, R16 ;  /* 0x000000566410723c */ /* 0x000fe20000001810 */
[----:B------:R-:W1:Y:S05]  /*4680*/  LDSM.16.M88.4 R84, [R216+0x6800] ;  /* 0x00680000d854783b */ /* 0x000e6a0000000200 */
[C---:B----4-:R-:W-:Y:S06]  /*4690*/  HMMA.16816.F32 R4, R108.reuse, R112, R4 ;  /* 0x000000706c04723c */ /* 0x050fec0000001804 */
[C---:B------:R-:W-:Y:S11]  /*46a0*/  HMMA.16816.F32 R8, R108.reuse, R114, R8 ;  /* 0x000000726c08723c */ /* 0x040ff60000001808 */
        /* <DEDUP_REMOVED lines=9> */
[----:B------:R-:W-:Y:S01]  /*4740*/  FMUL.FTZ R11, R11, UR8 ;  /* 0x000000080b0b7c20 */ /* 0x000fe20008410000 */
[C---:B-1----:R-:W-:Y:S04]  /*4750*/  HMMA.16816.F32 R12, R108.reuse, R84, R12 ;  /* 0x000000546c0c723c */ /* 0x042fe8000000180c */
[----:B------:R1:W3:Y:S02]  /*4760*/  MUFU.TANH R122, R5 ;  /* 0x00000005007a7308 */ /* 0x0002e40000002400 */
[----:B------:R-:W-:Y:S08]  /*4770*/  HMMA.16816.F32 R16, R108, R86, R16 ;  /* 0x000000566c10723c */ /* 0x000ff00000001810 */
[----:B------:R4:W3:Y:S03]  /*4780*/  MUFU.TANH R123, R4 ;  /* 0x00000004007b7308 */ /* 0x0008e60000002400 */
[----:B--2---:R-:W-:Y:S07]  /*4790*/  MOV R6, UR33 ;  /* 0x0000002100067c02 */ /* 0x004fee0008000f00 */
[----:B------:R2:W2:Y:S01]  /*47a0*/  MUFU.TANH R129, R7 ;  /* 0x0000000700817308 */ /* 0x0004a20000002400 */
[----:B------:R-:W-:Y:S01]  /*47b0*/  @P1 LEA R6, R6, R252, 0x6 ;  /* 0x000000fc06061211 */ /* 0x000fe200078e30ff */
[----:B-1----:R-:W-:Y:S01]  /*47c0*/  FMUL.FTZ R5, R242, 1.4426950216293334961 ;  /* 0x3fb8aa3bf2057820 */ /* 0x002fe20000410000 */
[----:B------:R-:W-:Y:S02]  /*47d0*/  PLOP3.LUT P1, PT, PT, PT, UP0, 0x80, 0x0 ;  /* 0x000000000000781c */ /* 0x000fe40003f2f008 */
[C---:B------:R-:W-:Y:S02]  /*47e0*/  @P5 ISETP.GE.AND P5, PT, R6.reuse, UR5, PT ;  /* 0x0000000506005c0c */ /* 0x040fe4000bfa6270 */
[----:B------:R-:W-:Y:S03]  /*47f0*/  FSEL R5, R5, RZ, P2 ;  /* 0x000000ff05057208 */ /* 0x000fe60001000000 */
[----:B------:R1:W-:Y:S01]  /*4800*/  MUFU.TANH R120, R9 ;  /* 0x0000000900787308 */ /* 0x0003e20000002400 */
[----:B----4-:R-:W-:Y:S01]  /*4810*/  @P3 IADD3 R4, R6, 0x1, RZ ;  /* 0x0000000106043810 */ /* 0x010fe20007ffe0ff */
[----:B------:R-:W-:Y:S01]  /*4820*/  FMUL.FTZ R12, R12, UR8 ;  /* 0x000000080c0c7c20 */ /* 0x000fe20008410000 */
[----:B------:R-:W-:Y:S01]  /*4830*/  FSETP.NEU.FTZ.AND P2, PT, R243, -INF , PT ;  /* 0xff800000f300780b */ /* 0x000fe20003f5d000 */
[----:B------:R-:W-:Y:S01]  /*4840*/  FMUL.FTZ R13, R13, UR8 ;  /* 0x000000080d0d7c20 */ /* 0x000fe20008410000 */
[----:B------:R-:W-:Y:S01]  /*4850*/  @P4 ISETP.GE.AND P4, PT, R4, UR5, PT ;  /* 0x0000000504004c0c */ /* 0x000fe2000bf86270 */
[----:B------:R-:W-:Y:S01]  /*4860*/  FMUL.FTZ R14, R14, UR8 ;  /* 0x000000080e0e7c20 */ /* 0x000fe20008410000 */
[----:B---3--:R-:W-:Y:S03]  /*4870*/  MOV R4, R122 ;  /* 0x0000007a00047202 */ /* 0x008fe60000000f00 */
[----:B------:R3:W4:Y:S01]  /*4880*/  MUFU.TANH R121, R8 ;  /* 0x0000000800797308 */ /* 0x0007220000002400 */
[----:B--2---:R-:W-:Y:S01]  /*4890*/  MOV R7, R123 ;  /* 0x0000007b00077202 */ /* 0x004fe20000000f00 */
[----:B------:R-:W-:Y:S01]  /*48a0*/  FMUL.FTZ R15, R15, UR8 ;  /* 0x000000080f0f7c20 */ /* 0x000fe20008410000 */
[----:B------:R-:W-:Y:S01]  /*48b0*/  @P0 FSEL R7, R123, -INF , !P5 ;  /* 0xff8000007b070808 */ /* 0x000fe20006800000 */
[----:B------:R-:W-:Y:S01]  /*48c0*/  FMUL.FTZ R16, R16, UR8 ;  /* 0x0000000810107c20 */ /* 0x000fe20008410000 */
[----:B------:R-:W-:Y:S01]  /*48d0*/  @P1 FSEL R4, R122, -INF , !P4 ;  /* 0xff8000007a041808 */ /* 0x000fe20006000000 */
[----:B------:R-:W-:Y:S01]  /*48e0*/  FMUL.FTZ R17, R17, UR8 ;  /* 0x0000000811117c20 */ /* 0x000fe20008410000 */
[----:B------:R-:W-:Y:S01]  /*48f0*/  PLOP3.LUT P0, PT, PT, PT, UP0, 0x80, 0x0 ;  /* 0x000000000000781c */ /* 0x000fe20003f0f008 */
[--C-:B------:R-:W-:Y:S01]  /*4900*/  FFMA.FTZ R7, R7, UR14, -R5.reuse ;  /* 0x0000000e07077c23 */ /* 0x100fe20008010805 */
[----:B------:R-:W-:Y:S01]  /*4910*/  PLOP3.LUT P1, PT, PT, PT, UP0, 0x80, 0x0 ;  /* 0x000000000000781c */ /* 0x000fe20003f2f008 */
[----:B-1----:R-:W-:Y:S01]  /*4920*/  FMUL.FTZ R9, R243, 1.4426950216293334961 ;  /* 0x3fb8aa3bf3097820 */ /* 0x002fe20000410000 */
[----:B------:R-:W-:Y:S01]  /*4930*/  PLOP3.LUT P3, PT, PT, PT, UP0, 0x80, 0x0 ;  /* 0x000000000000781c */ /* 0x000fe20003f6f008 */
[----:B------:R1:W-:Y:S01]  /*4940*/  MUFU.EX2 R203, R7 ;  /* 0x0000000700cb7308 */ /* 0x0003e20000000800 */
[----:B------:R-:W-:Y:S01]  /*4950*/  FMUL.FTZ R18, R18, UR8 ;  /* 0x0000000812127c20 */ /* 0x000fe20008410000 */
[----:B------:R-:W-:Y:S01]  /*4960*/  FMUL.FTZ R19, R19, UR8 ;  /* 0x0000000813137c20 */ /* 0x000fe20008410000 */
[----:B---3--:R-:W-:Y:S05]  /*4970*/  MOV R8, R131 ;  /* 0x0000008300087202 */ /* 0x008fea0000000f00 */
[----:B------:R-:W-:Y:S02]  /*4980*/  @P0 FSEL R8, R131, -INF , !P5 ;  /* 0xff80000083080808 */ /* 0x000fe40006800000 */
[----:B------:R-:W2:Y:S01]  /*4990*/  MUFU.TANH R130, R10 ;  /* 0x0000000a00827308 */ /* 0x000ea20000002400 */
[----:B------:R-:W-:Y:S02]  /*49a0*/  PLOP3.LUT P0, PT, PT, PT, UP0, 0x80, 0x0 ;  /* 0x000000000000781c */ /* 0x000fe40003f0f008 */
[----:B------:R-:W-:Y:S01]  /*49b0*/  PLOP3.LUT P5, PT, PT, PT, UP0, 0x80, 0x0 ;  /* 0x000000000000781c */ /* 0x000fe20003faf008 */
[--C-:B-1----:R-:W-:Y:S01]  /*49c0*/  FFMA.FTZ R7, R4, UR14, -R5.reuse ;  /* 0x0000000e04077c23 */ /* 0x102fe20008010805 */
[----:B------:R-:W-:Y:S05]  /*49d0*/  FSEL R4, R9, RZ, P2 ;  /* 0x000000ff09047208 */ /* 0x000fea0001000000 */
[----:B------:R-:W1:Y:S01]  /*49e0*/  MUFU.TANH R126, R11 ;  /* 0x0000000b007e7308 */ /* 0x000e620000002400 */
[----:B------:R-:W-:Y:S02]  /*49f0*/  PLOP3.LUT P2, PT, PT, PT, UP0, 0x80, 0x0 ;  /* 0x000000000000781c */ /* 0x000fe40003f4f008 */
[----:B------:R-:W-:Y:S01]  /*4a00*/  @P3 IADD3 R9, R6, 0x8, RZ ;  /* 0x0000000806093810 */ /* 0x000fe20007ffe0ff */
[--C-:B------:R-:W-:Y:S01]  /*4a10*/  FFMA.FTZ R8, R8, UR14, -R4.reuse ;  /* 0x0000000e08087c23 */ /* 0x100fe20008010804 */
[----:B------:R-:W-:Y:S02]  /*4a20*/  PLOP3.LUT P3, PT, PT, PT, UP0, 0x80, 0x0 ;  /* 0x000000000000781c */ /* 0x000fe40003f6f008 */
[----:B------:R-:W-:Y:S03]  /*4a30*/  @P6 ISETP.GE.AND P6, PT, R9, UR5, PT ;  /* 0x0000000509006c0c */ /* 0x000fe6000bfc6270 */
[----:B------:R3:W-:Y:S04]  /*4a40*/  MUFU.EX2 R201, R7 ;  /* 0x0000000700c97308 */ /* 0x0007e80000000800 */
[C---:B------:R-:W-:Y:S06]  /*4a50*/  @P2 IADD3 R9, R6.reuse, 0x9, RZ ;  /* 0x0000000906092810 */ /* 0x040fec0007ffe0ff */
[----:B------:R4:W-:Y:S01]  /*4a60*/  MUFU.EX2 R211, R8 ;  /* 0x0000000800d37308 */ /* 0x0009e20000000800 */
[----:B------:R-:W-:Y:S02]  /*4a70*/  PLOP3.LUT P2, PT, PT, PT, UP0, 0x80, 0x0 ;  /* 0x000000000000781c */ /* 0x000fe40003f4f008 */
[----:B------:R-:W-:Y:S02]  /*4a80*/  @P5 ISETP.GE.AND P5, PT, R9, UR5, PT ;  /* 0x0000000509005c0c */ /* 0x000fe4000bfa6270 */
[----:B------:R-:W-:Y:S02]  /*4a90*/  @P3 IADD3 R9, R6, 0x10, RZ ;  /* 0x0000001006093810 */ /* 0x000fe40007ffe0ff */
[----:B------:R-:W-:Y:S03]  /*4aa0*/  PLOP3.LUT P3, PT, PT, PT, UP0, 0x80, 0x0 ;  /* 0x000000000000781c */ /* 0x000fe60003f6f008 */
[----:B------:R-:W1:Y:S01]  /*4ab0*/  MUFU.TANH R118, R12 ;  /* 0x0000000c00767308 */ /* 0x000e620000002400 */
[----:B---3--:R-:W-:Y:S02]  /*4ac0*/  MOV R7, R129 ;  /* 0x0000008100077202 */ /* 0x008fe40000000f00 */
[----:B------:R-:W-:Y:S02]  /*4ad0*/  @P1 FSEL R7, R129, -INF , !P4 ;  /* 0xff80000081071808 */ /* 0x000fe40006000000 */
[----:B------:R-:W-:Y:S02]  /*4ae0*/  PLOP3.LUT P1, PT, PT, PT, UP0, 0x80, 0x0 ;  /* 0x000000000000781c */ /* 0x000fe40003f2f008 */
[----:B------:R-:W-:Y:S01]  /*4af0*/  PLOP3.LUT P4, PT, PT, PT, UP0, 0x80, 0x0 ;  /* 0x000000000000781c */ /* 0x000fe20003f8f008 */
[--C-:B------:R-:W-:Y:S01]  /*4b00*/  FFMA.FTZ R7, R7, UR14, -R4.reuse ;  /* 0x0000000e07077c23 */ /* 0x100fe20008010804 */
[----:B----4-:R-:W-:Y:S01]  /*4b10*/  MOV R8, R121 ;  /* 0x0000007900087202 */ /* 0x010fe20000000f00 */
[----:B------:R-:W3:Y:S01]  /*4b20*/  MUFU.TANH R119, R13 ;  /* 0x0000000d00777308 */ /* 0x000ee20000002400 */
[----:B------:R-:W-:Y:S02]  /*4b30*/  @P0 FSEL R8, R121, -INF , !P6 ;  /* 0xff80000079080808 */ /* 0x000fe40007000000 */
[----:B------:R-:W-:Y:S03]  /*4b40*/  PLOP3.LUT P0, PT, PT, PT, UP0, 0x80, 0x0 ;  /* 0x000000000000781c */ /* 0x000fe60003f0f008 */
[--C-:B------:R-:W-:Y:S04]  /*4b50*/  FFMA.FTZ R8, R8, UR14, -R5.reuse ;  /* 0x0000000e08087c23 */ /* 0x100fe80008010805 */
[----:B------:R4:W-:Y:S01]  /*4b60*/  MUFU.EX2 R209, R7 ;  /* 0x0000000700d17308 */ /* 0x0009e20000000800 */
[----:B------:R-:W-:Y:S02]  /*4b70*/  @P4 ISETP.GE.AND P4, PT, R9, UR5, PT ;  /* 0x0000000509004c0c */ /* 0x000fe4000bf86270 */
[----:B------:R-:W-:Y:S02]  /*4b80*/  @P2 IADD3 R9, R6, 0x11, RZ ;  /* 0x0000001106092810 */ /* 0x000fe40007ffe0ff */
[----:B------:R-:W-:Y:S05]  /*4b90*/  PLOP3.LUT P2, PT, PT, PT, UP0, 0x80, 0x0 ;  /* 0x000000000000781c */ /* 0x000fea0003f4f008 */
[----:B------:R2:W-:Y:S10]  /*4ba0*/  MUFU.EX2 R199, R8 ;  /* 0x0000000800c77308 */ /* 0x0005f40000000800 */
[----:B------:R-:W3:Y:S01]  /*4bb0*/  MUFU.TANH R128, R14 ;  /* 0x0000000e00807308 */ /* 0x000ee20000002400 */
[----:B----4-:R-:W-:Y:S02]  /*4bc0*/  MOV R7, R120 ;  /* 0x0000007800077202 */ /* 0x010fe40000000f00 */
[----:B------:R-:W-:Y:S02]  /*4bd0*/  @P1 FSEL R7, R120, -INF , !P5 ;  /* 0xff80000078071808 */ /* 0x000fe40006800000 */
[----:B------:R-:W-:Y:S03]  /*4be0*/  PLOP3.LUT P1, PT, PT, PT, UP0, 0x80, 0x0 ;  /* 0x000000000000781c */ /* 0x000fe60003f2f008 */
[--C-:B------:R-:W-:Y:S01]  /*4bf0*/  FFMA.FTZ R7, R7, UR14, -R5.reuse ;  /* 0x0000000e07077c23 */ /* 0x100fe20008010805 */
[----:B--2---:R-:W-:Y:S01]  /*4c00*/  MOV R8, R130 ;  /* 0x0000008200087202 */ /* 0x004fe20000000f00 */
[----:B------:R-:W-:Y:S01]  /*4c10*/  MUFU.TANH R127, R15 ;  /* 0x0000000f007f7308 */ /* 0x000fe20000002400 */
[----:B------:R-:W-:Y:S02]  /*4c20*/  @P0 FSEL R8, R130, -INF , !P6 ;  /* 0xff80000082080808 */ /* 0x000fe40007000000 */
[----:B------:R-:W-:Y:S02]  /*4c30*/  PLOP3.LUT P0, PT, PT, PT, UP0, 0x80, 0x0 ;  /* 0x000000000000781c */ /* 0x000fe40003f0f008 */
[----:B------:R-:W-:Y:S01]  /*4c40*/  PLOP3.LUT P6, PT, PT, PT, UP0, 0x80, 0x0 ;  /* 0x000000000000781c */ /* 0x000fe20003fcf008 */
[--C-:B------:R-:W-:Y:S04]  /*4c50*/  FFMA.FTZ R8, R8, UR14, -R4.reuse ;  /* 0x0000000e08087c23 */ /* 0x100fe80008010804 */
[----:B------:R1:W-:Y:S10]  /*4c60*/  MUFU.EX2 R198, R7 ;  /* 0x0000000700c67308 */ /* 0x0003f40000000800 */
[----:B------:R2:W-:Y:S01]  /*4c70*/  MUFU.EX2 R208, R8 ;  /* 0x0000000800d07308 */ /* 0x0005e20000000800 */
[----:B------:R-:W-:Y:S02]  /*4c80*/  @P6 ISETP.GE.AND P6, PT, R9, UR5, PT ;  /* 0x0000000509006c0c */ /* 0x000fe4000bfc6270 */
[----:B------:R-:W-:Y:S02]  /*4c90*/  @P3 IADD3 R9, R6, 0x18, RZ ;  /* 0x0000001806093810 */ /* 0x000fe40007ffe0ff */
[----:B------:R-:W-:Y:S05]  /*4ca0*/  PLOP3.LUT P3, PT, PT, PT, UP0, 0x80, 0x0 ;  /* 0x000000000000781c */ /* 0x000fea0003f6f008 */
[----:B------:R-:W-:Y:S01]  /*4cb0*/  MUFU.TANH R117, R16 ;  /* 0x0000001000757308 */ /* 0x000fe20000002400 */
[----:B-1----:R-:W-:Y:S02]  /*4cc0*/  MOV R7, R126 ;  /* 0x0000007e00077202 */ /* 0x002fe40000000f00 */
[----:B------:R-:W-:Y:S02]  /*4cd0*/  @P1 FSEL R7, R126, -INF , !P5 ;  /* 0xff8000007e071808 */ /* 0x000fe40006800000 */
[----:B------:R-:W-:Y:S02]  /*4ce0*/  PLOP3.LUT P1, PT, PT, PT, UP0, 0x80, 0x0 ;  /* 0x000000000000781c */ /* 0x000fe40003f2f008 */
[----:B------:R-:W-:Y:S01]  /*4cf0*/  PLOP3.LUT P5, PT, PT, PT, UP0, 0x80, 0x0 ;  /* 0x000000000000781c */ /* 0x000fe20003faf008 */
[--C-:B------:R-:W-:Y:S01]  /*4d00*/  FFMA.FTZ R7, R7, UR14, -R4.reuse ;  /* 0x0000000e07077c23 */ /* 0x100fe20008010804 */
[----:B--2---:R-:W-:Y:S01]  /*4d10*/  MOV R8, R118 ;  /* 0x0000007600087202 */ /* 0x004fe20000000f00 */
[----:B------:R-:W1:Y:S01]  /*4d20*/  MUFU.TANH R116, R17 ;  /* 0x0000001100747308 */ /* 0x000e620000002400 */
[----:B------:R-:W-:Y:S02]  /*4d30*/  @P0 FSEL R8, R118, -INF , !P4 ;  /* 0xff80000076080808 */ /* 0x000fe40006000000 */
[----:B------:R-:W-:Y:S02]  /*4d40*/  PLOP3.LUT P0, PT, PT, PT, UP0, 0x80, 0x0 ;  /* 0x000000000000781c */ /* 0x000fe40003f0f008 */
[----:B------:R-:W-:Y:S01]  /*4d50*/  @P2 ISETP.GE.AND P2, PT, R9, UR5, PT ;  /* 0x0000000509002c0c */ /* 0x000fe2000bf46270 */
[--C-:B------:R-:W-:Y:S04]  /*4d60*/  FFMA.FTZ R8, R8, UR14, -R5.reuse ;  /* 0x0000000e08087c23 */ /* 0x100fe80008010805 */
[----:B------:R3:W-:Y:S01]  /*4d70*/  MUFU.EX2 R206, R7 ;  /* 0x0000000700ce7308 */ /* 0x0007e20000000800 */
[----:B------:R-:W-:Y:S09]  /*4d80*/  @P5 IADD3 R6, R6, 0x19, RZ ;  /* 0x0000001906065810 */ /* 0x000ff20007ffe0ff */
[----:B------:R2:W-:Y:S10]  /*4d90*/  MUFU.EX2 R202, R8 ;  /* 0x0000000800ca7308 */ /* 0x0005f40000000800 */
[----:B------:R-:W-:Y:S01]  /*4da0*/  MUFU.TANH R125, R18 ;  /* 0x00000012007d7308 */ /* 0x000fe20000002400 */
[----:B---3--:R-:W-:Y:S02]  /*4db0*/  MOV R7, R119 ;  /* 0x0000007700077202 */ /* 0x008fe40000000f00 */
[----:B------:R-:W-:Y:S02]  /*4dc0*/  @P1 FSEL R7, R119, -INF , !P6 ;  /* 0xff80000077071808 */ /* 0x000fe40007000000 */
[----:B------:R-:W-:Y:S03]  /*4dd0*/  PLOP3.LUT P1, PT, PT, PT, UP0, 0x80, 0x0 ;  /* 0x000000000000781c */ /* 0x000fe60003f2f008 */
[--C-:B------:R-:W-:Y:S01]  /*4de0*/  FFMA.FTZ R7, R7, UR14, -R5.reuse ;  /* 0x0000000e07077c23 */ /* 0x100fe20008010805 */
[----:B--2---:R-:W-:Y:S01]  /*4df0*/  MOV R8, R128 ;  /* 0x0000008000087202 */ /* 0x004fe20000000f00 */
[----:B------:R-:W2:Y:S01]  /*4e00*/  MUFU.TANH R124, R19 ;  /* 0x00000013007c7308 */ /* 0x000ea20000002400 */
[----:B------:R-:W-:Y:S02]  /*4e10*/  @P0 FSEL R8, R128, -INF , !P4 ;  /* 0xff80000080080808 */ /* 0x000fe40006000000 */
[----:B------:R-:W-:Y:S02]  /*4e20*/  PLOP3.LUT P0, PT, PT, PT, UP0, 0x80, 0x0 ;  /* 0x000000000000781c */ /* 0x000fe40003f0f008 */
[----:B------:R-:W-:Y:S01]  /*4e30*/  PLOP3.LUT P4, PT, PT, PT, UP0, 0x80, 0x0 ;  /* 0x000000000000781c */ /* 0x000fe20003f8f008 */
[--C-:B------:R-:W-:Y:S04]  /*4e40*/  FFMA.FTZ R8, R8, UR14, -R4.reuse ;  /* 0x0000000e08087c23 */ /* 0x100fe80008010804 */
[----:B------:R3:W4:Y:S10]  /*4e50*/  MUFU.EX2 R200, R7 ;  /* 0x0000000700c87308 */ /* 0x0007340000000800 */
[----:B------:R2:W-:Y:S01]  /*4e60*/  MUFU.EX2 R210, R8 ;  /* 0x0000000800d27308 */ /* 0x0005e20000000800 */
[----:B------:R-:W-:Y:S02]  /*4e70*/  @P4 ISETP.GE.AND P4, PT, R6, UR5, PT ;  /* 0x0000000506004c0c */ /* 0x000fe4000bf86270 */
[----:B-1----:R-:W-:Y:S02]  /*4e80*/  MOV R6, R116 ;  /* 0x0000007400067202 */ /* 0x002fe40000000f00 */
[----:B---3--:R-:W-:Y:S02]  /*4e90*/  MOV R7, R127 ;  /* 0x0000007f00077202 */ /* 0x008fe40000000f00 */
[----:B------:R-:W-:Y:S02]  /*4ea0*/  @P1 FSEL R7, R127, -INF , !P6 ;  /* 0xff8000007f071808 */ /* 0x000fe40007000000 */
[----:B------:R-:W-:Y:S03]  /*4eb0*/  PLOP3.LUT P1, PT, PT, PT, UP0, 0x80, 0x0 ;  /* 0x000000000000781c */ /* 0x000fe60003f2f008 */
[--C-:B------:R-:W-:Y:S01]  /*4ec0*/  FFMA.FTZ R7, R7, UR14, -R4.reuse ;  /* 0x0000000e07077c23 */ /* 0x100fe20008010804 */
[----:B--2---:R-:W-:Y:S02]  /*4ed0*/  MOV R8, R117 ;  /* 0x0000007500087202 */ /* 0x004fe40000000f00 */
[----:B------:R-:W-:Y:S01]  /*4ee0*/  @P0 FSEL R8, R117, -INF , !P2 ;  /* 0xff80000075080808 */ /* 0x000fe20005000000 */
[----:B------:R1:W2:Y:S01]  /*4ef0*/  MUFU.EX2 R207, R7 ;  /* 0x0000000700cf7308 */ /* 0x0002a20000000800 */
[----:B------:R-:W-:Y:S05]  /*4f00*/  PLOP3.LUT P0, PT, PT, PT, UP0, 0x80, 0x0 ;  /* 0x000000000000781c */ /* 0x000fea0003f0f008 */
[----:B------:R-:W-:Y:S01]  /*4f10*/  @P1 FSEL R6, R116, -INF , !P4 ;  /* 0xff80000074061808 */ /* 0x000fe20006000000 */
[--C-:B-1----:R-:W-:Y:S04]  /*4f20*/  FFMA.FTZ R7, R8, UR14, -R5.reuse ;  /* 0x0000000e08077c23 */ /* 0x102fe80008010805 */
[----:B------:R-:W-:Y:S01]  /*4f30*/  FFMA.FTZ R5, R6, UR14, -R5 ;  /* 0x0000000e06057c23 */ /* 0x000fe20008010805 */
[----:B------:R-:W-:Y:S01]  /*4f40*/  MOV R6, R124 ;  /* 0x0000007c00067202 */ /* 0x000fe20000000f00 */
[----:B------:R1:W-:Y:S01]  /*4f50*/  MUFU.EX2 R197, R7 ;  /* 0x0000000700c57308 */ /* 0x0003e20000000800 */
[----:B------:R-:W-:Y:S02]  /*4f60*/  @P0 FSEL R6, R124, -INF , !P4 ;  /* 0xff8000007c060808 */ /* 0x000fe40006000000 */
[----:B------:R-:W-:Y:S02]  /*4f70*/  F2FP.F16.F32.PACK_AB R8, R206, R208 ;  /* 0x000000d0ce08723e */ /* 0x000fe400000000ff */
[----:B------:R-:W-:Y:S05]  /*4f80*/  IADD3 R114, P0, R244, UR13, RZ ;  /* 0x0000000df4727c10 */ /* 0x000fea000ff1e0ff */
[----:B------:R3:W2:Y:S01]  /*4f90*/  MUFU.EX2 R196, R5 ;  /* 0x0000000500c47308 */ /* 0x0006a20000000800 */
[----:B------:R-:W-:Y:S02]  /*4fa0*/  IADD3.X R115, R245, UR12, RZ, P0, !PT ;  /* 0x0000000cf5737c10 */ /* 0x000fe400087fe4ff */
[----:B------:R-:W-:Y:S03]  /*4fb0*/  PLOP3.LUT P0, PT, PT, PT, UP3, 0x80, 0x0 ;  /* 0x000000000000781c */ /* 0x000fe60003f0f038 */
[----:B------:R-:W2:Y:S01]  /*4fc0*/  LDG.E R113, desc[UR6][R114.64] ;  /* 0x0000000672717981 */ /* 0x000ea2000c1e1900 */
[----:B-1----:R-:W-:Y:S04]  /*4fd0*/  MOV R7, R125 ;  /* 0x0000007d00077202 */ /* 0x002fe80000000f00 */
[----:B------:R-:W2:Y:S01]  /*4fe0*/  LDG.E R112, desc[UR6][R114.64+0x20] ;  /* 0x0000200672707981 */ /* 0x000ea2000c1e1900 */
[----:B------:R-:W-:Y:S05]  /*4ff0*/  @P3 FSEL R7, R125, -INF , !P2 ;  /* 0xff8000007d073808 */ /* 0x000fea0005000000 */
[--C-:B---3--:R-:W-:Y:S01]  /*5000*/  FFMA.FTZ R5, R7, UR14, -R4.reuse ;  /* 0x0000000e07057c23 */ /* 0x108fe20008010804 */
[----:B------:R-:W-:Y:S01]  /*5010*/  FFMA.FTZ R4, R6, UR14, -R4 ;  /* 0x0000000e06047c23 */ /* 0x000fe20008010804 */
[----:B------:R-:W-:Y:S02]  /*5020*/  F2FP.F16.F32.PACK_AB R6, R201, R203 ;  /* 0x000000cbc906723e */ /* 0x000fe400000000ff */
[----:B------:R1:W-:Y:S01]  /*5030*/  MUFU.EX2 R205, R5 ;  /* 0x0000000500cd7308 */ /* 0x0003e20000000800 */
[----:B----4-:R-:W-:Y:S02]  /*5040*/  F2FP.F16.F32.PACK_AB R7, R200, R202 ;  /* 0x000000cac807723e */ /* 0x010fe400000000ff */
[----:B------:R2:W-:Y:S07]  /*5050*/  STS [R239+0x22000], R6 ;  /* 0x02200006ef007388 */ /* 0x0005ee0000000800 */
[----:B------:R3:W4:Y:S01]  /*5060*/  MUFU.EX2 R204, R4 ;  /* 0x0000000400cc7308 */ /* 0x0007220000000800 */
[----:B-1----:R-:W-:Y:S05]  /*5070*/  F2FP.F16.F32.PACK_AB R5, R209, R211 ;  /* 0x000000d3d105723e */ /* 0x002fea00000000ff */
[----:B------:R1:W-:Y:S01]  /*5080*/  STS [R239+0x22400], R5 ;  /* 0x02240005ef007388 */ /* 0x0003e20000000800 */
[----:B---3--:R-:W-:Y:S04]  /*5090*/  F2FP.F16.F32.PACK_AB R4, R198, R199 ;  /* 0x000000c7c604723e */ /* 0x008fe800000000ff */
[----:B------:R-:W-:Y:S01]  /*50a0*/  STS [R241+0x22400], R8 ;  /* 0x02240008f1007388 */ /* 0x000fe20000000800 */
[----:B--2---:R-:W-:Y:S04]  /*50b0*/  F2FP.F16.F32.PACK_AB R6, R207, R210 ;  /* 0x000000d2cf06723e */ /* 0x004fe800000000ff */
[----:B------:R4:W-:Y:S05]  /*50c0*/  STS [R241+0x22000], R4 ;  /* 0x02200004f1007388 */ /* 0x0009ea0000000800 */
[----:B------:R-:W-:Y:S05]  /*50d0*/  STS [R238+0x22000], R7 ;  /* 0x02200007ee007388 */ /* 0x000fea0000000800 */
[----:B------:R-:W-:Y:S01]  /*50e0*/  STS [R238+0x22400], R6 ;  /* 0x02240006ee007388 */ /* 0x000fe20000000800 */
[----:B-1----:R-:W-:Y:S05]  /*50f0*/  F2FP.F16.F32.PACK_AB R5, R196, R197 ;  /* 0x000000c5c405723e */ /* 0x002fea00000000ff */
[----:B------:R-:W-:Y:S01]  /*5100*/  STS [R240+0x22000], R5 ;  /* 0x02200005f0007388 */ /* 0x000fe20000000800 */
[----:B----4-:R-:W-:Y:S05]  /*5110*/  F2FP.F16.F32.PACK_AB R4, R204, R205 ;  /* 0x000000cdcc04723e */ /* 0x010fea00000000ff */
[----:B------:R-:W-:Y:S05]  /*5120*/  STS [R240+0x22400], R4 ;  /* 0x02240004f0007388 */ /* 0x000fea0000000800 */
[----:B------:R-:W-:Y:S05]  /*5130*/  LDSM.16.M88.4 R16, [R218+0x8000] ;  /* 0x00800000da10783b */ /* 0x000fea0000000200 */
[----:B------:R-:W1:Y:S05]  /*5140*/  LDSM.16.M88.4 R8, [R3+UR4+0x18000] ;  /* 0x018000040308783b */ /* 0x000e6a0008000200 */
[----:B------:R-:W2:Y:S05]  /*5150*/  LDSM.16.M88.4 R84, [R3+UR4+0x18800] ;  /* 0x018800040354783b */ /* 0x000eaa0008000200 */
        /* <DEDUP_REMOVED lines=20> */
[----:B------:R-:W4:Y:S05]  /*52a0*/  LDSM.16.M88.4 R104, [R3+UR4+0x1a000] ;  /* 0x01a000040368783b */ /* 0x000f2a0008000200 */
[C---:B-1----:R-:W-:Y:S06]  /*52b0*/  HMMA.16816.F32 R12, R100.reuse, R84, R12 ;  /* 0x00000054640c723c */ /* 0x042fec000000180c */
[----:B------:R-:W-:Y:S01]  /*52c0*/  HMMA.16816.F32 R16, R100, R86, R16 ;  /* 0x000000566410723c */ /* 0x000fe20000001810 */
[----:B------:R-:W1:Y:S05]  /*52d0*/  LDSM.16.M88.4 R84, [R3+UR4+0x1a800] ;  /* 0x01a800040354783b */ /* 0x000e6a0008000200 */
        /* <DEDUP_REMOVED lines=90> */
[----:B------:R-:W-:Y:S01]  /*5880*/  FFMA.FTZ R4, -R123, R123, 1 ;  /* 0x3f8000007b047423 */ /* 0x000fe2000001017b */
[----:B------:R-:W-:Y:S01]  /*5890*/  FFMA.FTZ R5, -R122, R122, 1 ;  /* 0x3f8000007a057423 */ /* 0x000fe2000001017a */
[C---:B------:R-:W-:Y:S01]  /*58a0*/  FADD.FTZ R86, -R113.reuse, R8 ;  /* 0x0000000871567221 */ /* 0x040fe20000010100 */
[----:B------:R-:W-:Y:S01]  /*58b0*/  FADD.FTZ R9, -R113, R9 ;  /* 0x0000000971097221 */ /* 0x000fe20000010100 */
[----:B------:R-:W-:Y:S01]  /*58c0*/  FMUL.FTZ R8, R4, UR8 ;  /* 0x0000000804087c20 */ /* 0x000fe20008410000 */
[----:B------:R-:W-:Y:S01]  /*58d0*/  FMUL.FTZ R4, R5, UR8 ;  /* 0x0000000805047c20 */ /* 0x000fe20008410000 */
[----:B------:R-:W-:Y:S01]  /*58e0*/  FFMA.FTZ R5, -R121, R121, 1 ;  /* 0x3f80000079057423 */ /* 0x000fe20000010179 */
[----:B------:R-:W-:Y:S01]  /*58f0*/  FMUL.FTZ R87, R198, R9 ;  /* 0x00000009c6577220 */ /* 0x000fe20000410000 */
[----:B------:R-:W-:Y:S01]  /*5900*/  FMUL.FTZ R8, R84, R8 ;  /* 0x0000000854087220 */ /* 0x000fe20000410000 */
[----:B------:R-:W-:Y:S01]  /*5910*/  FMUL.FTZ R4, R85, R4 ;  /* 0x0000000455047220 */ /* 0x000fe20000410000 */
[----:B------:R-:W-:Y:S01]  /*5920*/  FFMA.FTZ R9, -R120, R120, 1 ;  /* 0x3f80000078097423 */ /* 0x000fe20000010178 */
[C---:B------:R-:W-:Y:S01]  /*5930*/  FADD.FTZ R16, -R113.reuse, R16 ;  /* 0x0000001071107221 */ /* 0x040fe20000010100 */
[----:B------:R-:W-:Y:S01]  /*5940*/  FADD.FTZ R12, -R113, R12 ;  /* 0x0000000c710c7221 */ /* 0x000fe20000010100 */
[----:B------:R-:W-:Y:S01]  /*5950*/  FMUL.FTZ R86, R199, R86 ;  /* 0x00000056c7567220 */ /* 0x000fe20000410000 */
[----:B------:R-:W-:Y:S01]  /*5960*/  F2FP.F16.F32.PACK_AB R4, R4, R8 ;  /* 0x000000080404723e */ /* 0x000fe200000000ff */
[----:B------:R-:W-:Y:S01]  /*5970*/  FADD.FTZ R85, -R113, R17 ;  /* 0x0000001171557221 */ /* 0x000fe20000010100 */
[----:B------:R-:W-:Y:S01]  /*5980*/  FMUL.FTZ R5, R5, UR8 ;  /* 0x0000000805057c20 */ /* 0x000fe20008410000 */
[----:B------:R-:W-:Y:S01]  /*5990*/  FMUL.FTZ R9, R9, UR8 ;  /* 0x0000000809097c20 */ /* 0x000fe20008410000 */
[----:B------:R-:W-:Y:S01]  /*59a0*/  FMUL.FTZ R84, R197, R16 ;  /* 0x00000010c5547220 */ /* 0x000fe20000410000 */
[----:B------:R1:W-:Y:S01]  /*59b0*/  STS [R239+0x20000], R4 ;  /* 0x02000004ef007388 */ /* 0x0003e20000000800 */
[----:B------:R-:W-:Y:S01]  /*59c0*/  FMUL.FTZ R17, R202, R12 ;  /* 0x0000000cca117220 */ /* 0x000fe20000410000 */
[----:B------:R-:W-:Y:S01]  /*59d0*/  FFMA.FTZ R12, -R117, R117, 1 ;  /* 0x3f800000750c7423 */ /* 0x000fe20000010175 */
[----:B------:R-:W-:Y:S01]  /*59e0*/  FFMA.FTZ R16, -R116, R116, 1 ;  /* 0x3f80000074107423 */ /* 0x000fe20000010174 */
[----:B------:R-:W-:Y:S01]  /*59f0*/  FMUL.FTZ R5, R86, R5 ;  /* 0x0000000556057220 */ /* 0x000fe20000410000 */
[----:B------:R-:W-:Y:S01]  /*5a00*/  FMUL.FTZ R9, R87, R9 ;  /* 0x0000000957097220 */ /* 0x000fe20000410000 */
[----:B------:R-:W-:Y:S01]  /*5a10*/  FMUL.FTZ R85, R196, R85 ;  /* 0x00000055c4557220 */ /* 0x000fe20000410000 */
[----:B------:R-:W-:Y:S01]  /*5a20*/  FMUL.FTZ R12, R12, UR8 ;  /* 0x000000080c0c7c20 */ /* 0x000fe20008410000 */
[----:B------:R-:W-:Y:S01]  /*5a30*/  FMUL.FTZ R16, R16, UR8 ;  /* 0x0000000810107c20 */ /* 0x000fe20008410000 */
[----:B------:R-:W-:Y:S01]  /*5a40*/  FADD.FTZ R13, -R113, R13 ;  /* 0x0000000d710d7221 */ /* 0x000fe20000010100 */
[----:B------:R-:W-:Y:S01]  /*5a50*/  F2FP.F16.F32.PACK_AB R9, R9, R5 ;  /* 0x000000050909723e */ /* 0x000fe200000000ff */
[----:B------:R-:W-:Y:S01]  /*5a60*/  FMUL.FTZ R12, R84, R12 ;  /* 0x0000000c540c7220 */ /* 0x000fe20000410000 */
[----:B------:R-:W-:Y:S01]  /*5a70*/  FMUL.FTZ R5, R85, R16 ;  /* 0x0000001055057220 */ /* 0x000fe20000410000 */
[----:B------:R-:W-:Y:S01]  /*5a80*/  FADD.FTZ R16, -R112, R10 ;  /* 0x0000000a70107221 */ /* 0x000fe20000010100 */
        /* <DEDUP_REMOVED lines=8> */
[C---:B------:R-:W-:Y:S01]  /*5b10*/  FADD.FTZ R18, -R112.reuse, R18 ;  /* 0x0000001270127221 */ /* 0x040fe20000010100 */
[----:B------:R-:W-:Y:S01]  /*5b20*/  FADD.FTZ R19, -R112, R19 ;  /* 0x0000001370137221 */ /* 0x000fe20000010100 */
[----:B------:R-:W-:Y:S01]  /*5b30*/  FMUL.FTZ R8, R88, R8 ;  /* 0x0000000858087220 */ /* 0x000fe20000410000 */
[----:B-1----:R-:W-:Y:S01]  /*5b40*/  FADD.FTZ R4, -R112, R7 ;  /* 0x0000000770047221 */ /* 0x002fe20000010100 */
[----:B------:R-:W-:Y:S01]  /*5b50*/  F2FP.F16.F32.PACK_AB R7, R5, R12 ;  /* 0x0000000c0507723e */ /* 0x000fe200000000ff */
[----:B------:R-:W-:Y:S01]  /*5b60*/  FFMA.FTZ R5, -R129, R129, 1 ;  /* 0x3f80000081057423 */ /* 0x000fe20000010181 */
[----:B------:R-:W-:Y:S01]  /*5b70*/  FMUL.FTZ R13, R17, R13 ;  /* 0x0000000d110d7220 */ /* 0x000fe20000410000 */
[----:B------:R-:W-:Y:S01]  /*5b80*/  FMUL.FTZ R12, R209, R4 ;  /* 0x00000004d10c7220 */ /* 0x000fe20000410000 */
[----:B------:R-:W-:Y:S01]  /*5b90*/  FFMA.FTZ R4, -R131, R131, 1 ;  /* 0x3f80000083047423 */ /* 0x000fe20000010183 */
[----:B------:R-:W-:Y:S01]  /*5ba0*/  FMUL.FTZ R17, R207, R15 ;  /* 0x0000000fcf117220 */ /* 0x000fe20000410000 */
[----:B------:R-:W-:Y:S01]  /*5bb0*/  FMUL.FTZ R15, R204, R19 ;  /* 0x00000013cc0f7220 */ /* 0x000fe20000410000 */
[----:B------:R-:W-:Y:S01]  /*5bc0*/  F2FP.F16.F32.PACK_AB R8, R8, R13 ;  /* 0x0000000d0808723e */ /* 0x000fe200000000ff */
[----:B------:R-:W-:Y:S01]  /*5bd0*/  FMUL.FTZ R10, R4, UR8 ;  /* 0x00000008040a7c20 */ /* 0x000fe20008410000 */
[----:B------:R-:W-:Y:S01]  /*5be0*/  FMUL.FTZ R4, R5, UR8 ;  /* 0x0000000805047c20 */ /* 0x000fe20008410000 */
[----:B------:R-:W-:Y:S01]  /*5bf0*/  FFMA.FTZ R5, -R130, R130, 1 ;  /* 0x3f80000082057423 */ /* 0x000fe20000010182 */
[----:B------:R-:W-:Y:S01]  /*5c00*/  FADD.FTZ R13, -R112, R11 ;  /* 0x0000000b700d7221 */ /* 0x000fe20000010100 */
[----:B------:R-:W-:Y:S01]  /*5c10*/  FMUL.FTZ R10, R6, R10 ;  /* 0x0000000a060a7220 */ /* 0x000fe20000410000 */
[----:B------:R-:W-:Y:S01]  /*5c20*/  FMUL.FTZ R4, R12, R4 ;  /* 0x000000040c047220 */ /* 0x000fe20000410000 */
[----:B------:R-:W-:Y:S01]  /*5c30*/  FMUL.FTZ R11, R208, R16 ;  /* 0x00000010d00b7220 */ /* 0x000fe20000410000 */
[----:B------:R-:W-:Y:S01]  /*5c40*/  FMUL.FTZ R5, R5, UR8 ;  /* 0x0000000805057c20 */ /* 0x000fe20008410000 */
[----:B------:R-:W-:Y:S01]  /*5c50*/  FFMA.FTZ R6, -R126, R126, 1 ;  /* 0x3f8000007e067423 */ /* 0x000fe2000001017e */
[----:B------:R-:W-:Y:S01]  /*5c60*/  FMUL.FTZ R13, R206, R13 ;  /* 0x0000000dce0d7220 */ /* 0x000fe20000410000 */
[----:B------:R-:W-:Y:S01]  /*5c70*/  F2FP.F16.F32.PACK_AB R4, R4, R10 ;  /* 0x0000000a0404723e */ /* 0x000fe200000000ff */
[----:B------:R-:W-:Y:S01]  /*5c80*/  FMUL.FTZ R5, R11, R5 ;  /* 0x000000050b057220 */ /* 0x000fe20000410000 */
[----:B------:R-:W-:Y:S01]  /*5c90*/  FMUL.FTZ R6, R6, UR8 ;  /* 0x0000000806067c20 */ /* 0x000fe20008410000 */
[----:B------:R-:W-:Y:S01]  /*5ca0*/  FFMA.FTZ R11, -R128, R128, 1 ;  /* 0x3f800000800b7423 */ /* 0x000fe20000010180 */
[----:B------:R-:W-:Y:S01]  /*5cb0*/  FFMA.FTZ R10, -R127, R127, 1 ;  /* 0x3f8000007f0a7423 */ /* 0x000fe2000001017f */
[----:B------:R1:W-:Y:S01]  /*5cc0*/  STS [R239+0x20400], R4 ;  /* 0x02040004ef007388 */ /* 0x0003e20000000800 */
[----:B------:R-:W-:Y:S01]  /*5cd0*/  FMUL.FTZ R6, R13, R6 ;  /* 0x000000060d067220 */ /* 0x000fe20000410000 */
[----:B------:R-:W-:Y:S01]  /*5ce0*/  FMUL.FTZ R16, R210, R14 ;  /* 0x0000000ed2107220 */ /* 0x000fe20000410000 */
[----:B------:R-:W-:Y:S01]  /*5cf0*/  FMUL.FTZ R11, R11, UR8 ;  /* 0x000000080b0b7c20 */ /* 0x000fe20008410000 */
[----:B------:R-:W-:Y:S01]  /*5d00*/  FMUL.FTZ R10, R10, UR8 ;  /* 0x000000080a0a7c20 */ /* 0x000fe20008410000 */
[----:B------:R-:W-:Y:S01]  /*5d10*/  FFMA.FTZ R13, -R125, R125, 1 ;  /* 0x3f8000007d0d7423 */ /* 0x000fe2000001017d */
[----:B------:R-:W-:Y:S01]  /*5d20*/  FFMA.FTZ R12, -R124, R124, 1 ;  /* 0x3f8000007c0c7423 */ /* 0x000fe2000001017c */
[----:B------:R-:W-:Y:S01]  /*5d30*/  FMUL.FTZ R14, R205, R18 ;  /* 0x00000012cd0e7220 */ /* 0x000fe20000410000 */
[----:B------:R-:W-:Y:S01]  /*5d40*/  FMUL.FTZ R11, R16, R11 ;  /* 0x0000000b100b7220 */ /* 0x000fe20000410000 */
[----:B------:R-:W-:Y:S01]  /*5d50*/  FMUL.FTZ R10, R17, R10 ;  /* 0x0000000a110a7220 */ /* 0x000fe20000410000 */
[----:B------:R-:W-:Y:S01]  /*5d60*/  FMUL.FTZ R13, R13, UR8 ;  /* 0x000000080d0d7c20 */ /* 0x000fe20008410000 */
[----:B------:R-:W-:Y:S01]  /*5d70*/  FMUL.FTZ R12, R12, UR8 ;  /* 0x000000080c0c7c20 */ /* 0x000fe20008410000 */
[----:B------:R-:W-:Y:S01]  /*5d80*/  F2FP.F16.F32.PACK_AB R6, R6, R5 ;  /* 0x000000050606723e */ /* 0x000fe200000000ff */
[----:B------:R-:W-:Y:S01]  /*5d90*/  STS [R241+0x20000], R9 ;  /* 0x02000009f1007388 */ /* 0x000fe20000000800 */
[----:B------:R-:W-:Y:S01]  /*5da0*/  FMUL.FTZ R13, R14, R13 ;  /* 0x0000000d0e0d7220 */ /* 0x000fe20000410000 */
[----:B------:R-:W-:Y:S01]  /*5db0*/  FMUL.FTZ R12, R15, R12 ;  /* 0x0000000c0f0c7220 */ /* 0x000fe20000410000 */
[----:B------:R-:W-:Y:S02]  /*5dc0*/  F2FP.F16.F32.PACK_AB R5, R10, R11 ;  /* 0x0000000b0a05723e */ /* 0x000fe400000000ff */
[----:B------:R-:W-:Y:S05]  /*5dd0*/  STS [R241+0x20400], R6 ;  /* 0x02040006f1007388 */ /* 0x000fea0000000800 */
[----:B------:R-:W-:Y:S01]  /*5de0*/  STS [R238+0x20000], R8 ;  /* 0x02000008ee007388 */ /* 0x000fe20000000800 */
[----:B-1----:R-:W-:Y:S04]  /*5df0*/  F2FP.F16.F32.PACK_AB R4, R12, R13 ;  /* 0x0000000d0c04723e */ /* 0x002fe800000000ff */
[----:B------:R-:W-:Y:S05]  /*5e00*/  STS [R238+0x20400], R5 ;  /* 0x02040005ee007388 */ /* 0x000fea0000000800 */
[----:B------:R-:W-:Y:S05]  /*5e10*/  STS [R240+0x20000], R7 ;  /* 0x02000007f0007388 */ /* 0x000fea0000000800 */
        /* <DEDUP_REMOVED lines=159> */
.L_x_996:
        /* <DEDUP_REMOVED lines=471> */
.L_x_997:
        /* <DEDUP_REMOVED lines=221> */
.L_x_999:
        /* <DEDUP_REMOVED lines=19> */
.L_x_1000:
        /* <DEDUP_REMOVED lines=58> */
.L_x_1002:
[----:B------:R-:W-:Y:S05]  /*9820*/  BSYNC B0 ;  /* 0x0000000000007941 */ /* 0x000fea0003800000 */
.L_x_1001:
        /* <DEDUP_REMOVED lines=22> */
.L_x_1004:
[----:B------:R-:W-:Y:S05]  /*9990*/  BSYNC B0 ;  /* 0x0000000000007941 */ /* 0x000fea0003800000 */
.L_x_1003:
        /* <DEDUP_REMOVED lines=38> */
.L_x_1006:
[----:B------:R-:W-:Y:S05]  /*9c00*/  BSYNC B0 ;  /* 0x0000000000007941 */ /* 0x000fea0003800000 */
.L_x_1005:
        /* <DEDUP_REMOVED lines=23> */
.L_x_979:
        /* <DEDUP_REMOVED lines=24> */
.L_x_1008:
        /* <DEDUP_REMOVED lines=22> */
.L_x_1009:
        /* <DEDUP_REMOVED lines=44> */
.L_x_1011:
[----:B------:R-:W-:Y:S05]  /*a320*/  BSYNC B0 ;  /* 0x0000000000007941 */ /* 0x000fea0003800000 */
.L_x_1010:
        /* <DEDUP_REMOVED lines=21> */
.L_x_1013:
[----:B------:R-:W-:Y:S05]  /*a480*/  BSYNC B0 ;  /* 0x0000000000007941 */ /* 0x000fea0003800000 */
.L_x_1012:
        /* <DEDUP_REMOVED lines=34> */
.L_x_1015:
[----:B------:R-:W-:Y:S05]  /*a6b0*/  BSYNC B0 ;  /* 0x0000000000007941 */ /* 0x000fea0003800000 */
.L_x_1014:
        /* <DEDUP_REMOVED lines=21> */
.L_x_1007:
[----:B------:R-:W-:Y:S05]  /*a810*/  BSYNC B1 ;  /* 0x0000000000017941 */ /* 0x000fea0003800000 */
.L_x_974:
[----:B------:R-:W-:Y:S01]  /*a820*/  ULDC UR5, c[0x0][0xc] ;  /* 0x0000030000057ab9 */ /* 0x000fe20000000800 */
[----:B------:R-:W-:Y:S02]  /*a830*/  UIADD3 UR57, UR57, 0x1, URZ ;  /* 0x0000000139397890 */ /* 0x000fe4000fffe03f */
[----:B------:R-:W-:-:S04]  /*a840*/  UIADD3 UR33, UR5, UR33, URZ ;  /* 0x0000002105217290 */ /* 0x000fc8000fffe03f */
[----:B------:R-:W-:-:S06]  /*a850*/  UISETP.GE.AND UP0, UPT, UR33, UR61, UPT ;  /* 0x0000003d2100728c */ /* 0x000fcc000bf06270 */
[----:B------:R-:W-:-:S13]  /*a860*/  PLOP3.LUT P0, PT, PT, PT, UP0, 0x80, 0x0 ;  /* 0x000000000000781c */ /* 0x000fda0003f0f008 */
[----:B------:R-:W-:Y:S05]  /*a870*/  @P0 BRA `(.L_x_1016) ;  /* 0x0000000000040947 */ /* 0x000fea0003800000 */
[----:B------:R-:W-:Y:S05]  /*a880*/  BRA `(.L_x_1017) ;  /* 0xffffff6000847947 */ /* 0x000fea000383ffff */
.L_x_1016:
[----:B------:R-:W-:Y:S05]  /*a890*/  EXIT ;  /* 0x000000000000794d */ /* 0x000fea0003800000 */
.L_x_1018:
        /* <DEDUP_REMOVED lines=14> */
.L_x_2048:


//--------------------- .text._ZN5flash44flash_bwd_dq_dk_dv_loop_seqk_parallel_kernelI23Flash_bwd_kernel_traitsILi256ELi64ELi64ELi8ELi4ELi2ELi2ELb0ELb1EN7cutlass6half_tE19Flash_kernel_traitsILi256ELi64ELi64ELi8ES3_EELb1ELb0ELb1ELb0ELb0ELb0ELb0EEEvNS_16Flash_bwd_paramsE --------------------------
	.section	.text._ZN5flash44flash_bwd_dq_dk_dv_loop_seqk_parallel_kernelI23Flash_bwd_kernel_traitsILi256ELi64ELi64ELi8ELi4ELi2ELi2ELb0ELb1EN7cutlass6half_tE19Flash_kernel_traitsILi256ELi64ELi64ELi8ES3_EELb1ELb0ELb1ELb0ELb0ELb0ELb0EEEvNS_16Flash_bwd_paramsE,"ax",@progbits
	.align	128
        .global         _ZN5flash44flash_bwd_dq_dk_dv_loop_seqk_parallel_kernelI23Flash_bwd_kernel_traitsILi256ELi64ELi64ELi8ELi4ELi2ELi2ELb0ELb1EN7cutlass6half_tE19Flash_kernel_traitsILi256ELi64ELi64ELi8ES3_EELb1ELb0ELb1ELb0ELb0ELb0ELb0EEEvNS_16Flash_bwd_paramsE
        .type           _ZN5flash44flash_bwd_dq_dk_dv_loop_seqk_parallel_kernelI23Flash_bwd_kernel_traitsILi256ELi64ELi64ELi8ELi4ELi2ELi2ELb0ELb1EN7cutlass6half_tE19Flash_kernel_traitsILi256ELi64ELi64ELi8ES3_EELb1ELb0ELb1ELb0ELb0ELb0ELb0EEEvNS_16Flash_bwd_paramsE,@function
        .size           _ZN5flash44flash_bwd_dq_dk_dv_loop_seqk_parallel_kernelI23Flash_bwd_kernel_traitsILi256ELi64ELi64ELi8ELi4ELi2ELi2ELb0ELb1EN7cutlass6half_tE19Flash_kernel_traitsILi256ELi64ELi64ELi8ES3_EELb1ELb0ELb1ELb0ELb0ELb0ELb0EEEvNS_16Flash_bwd_paramsE,(.L_x_2049 - _ZN5flash44flash_bwd_dq_dk_dv_loop_seqk_parallel_kernelI23Flash_bwd_kernel_traitsILi256ELi64ELi64ELi8ELi4ELi2ELi2ELb0ELb1EN7cutlass6half_tE19Flash_kernel_traitsILi256ELi64ELi64ELi8ES3_EELb1ELb0ELb1ELb0ELb0ELb0ELb0EEEvNS_16Flash_bwd_paramsE)
        .other          _ZN5flash44flash_bwd_dq_dk_dv_loop_seqk_parallel_kernelI23Flash_bwd_kernel_traitsILi256ELi64ELi64ELi8ELi4ELi2ELi2ELb0ELb1EN7cutlass6half_tE19Flash_kernel_traitsILi256ELi64ELi64ELi8ES3_EELb1ELb0ELb1ELb0ELb0ELb0ELb0EEEvNS_16Flash_bwd_paramsE,@"STO_CUDA_ENTRY STV_DEFAULT"
_ZN5flash44flash_bwd_dq_dk_dv_loop_seqk_parallel_kernelI23Flash_bwd_kernel_traitsILi256ELi64ELi64ELi8ELi4ELi2ELi2ELb0ELb1EN7cutlass6half_tE19Flash_kernel_traitsILi256ELi64ELi64ELi8ES3_EELb1ELb0ELb1ELb0ELb0ELb0ELb0EEEvNS_16Flash_bwd_paramsE:
.text._ZN5flash44flash_bwd_dq_dk_dv_loop_seqk_parallel_kernelI23Flash_bwd_kernel_traitsILi256ELi64ELi64ELi8ELi4ELi2ELi2ELb0ELb1EN7cutlass6half_tE19Flash_kernel_traitsILi256ELi64ELi64ELi8ES3_EELb1ELb0ELb1ELb0ELb0ELb0ELb0EEEvNS_16Flash_bwd_paramsE:
        /* <DEDUP_REMOVED lines=17> */
[----:B------:R-:W-:Y:S01]  /*0110*/  UMOV UR58, URZ ;  /* 0x0000003f003a7c82 */ /* 0x000fe20008000000 */
[----:B------:R-:W-:Y:S01]  /*0120*/  IMAD.MOV.U32 R222, RZ, RZ, 0x40 ;  /* 0x00000040ffde7424 */ /* 0x000fe200078e00ff */
[----:B------:R-:W-:Y:S01]  /*0130*/  ULDC.64 UR6, c[0x0][0x208] ;  /* 0x0000820000067ab9 */ /* 0x000fe20000000a00 */
[----:B------:R-:W-:Y:S01]  /*0140*/  IMAD.MOV.U32 R241, RZ, RZ, -0x10 ;  /* 0xfffffff0fff17424 */ /* 0x000fe200078e00ff */
[----:B------:R-:W-:Y:S01]  /*0150*/  ULDC UR59, c[0x0][0x394] ;  /* 0x0000e500003b7ab9 */ /* 0x000fe20000000800 */
[----:B------:R-:W4:Y:S08]  /*0160*/  S2UR UR49, SR_CTAID.Y ;  /* 0x00000000003179c3 */ /* 0x000f300000002600 */
[----:B------:R-:W5:Y:S01]  /*0170*/  S2UR UR55, SR_CTAID.Z ;  /* 0x00000000003779c3 */ /* 0x000f620000002700 */
[----:B---3--:R-:W-:Y:S01]  /*0180*/  ULEA UR4, UR5, UR4, 0x18 ;  /* 0x0000000405047291 */ /* 0x008fe2000f8ec03f */
[----:B--2---:R-:W-:Y:S01]  /*0190*/  SHF.R.S32.HI R2, RZ, 0x1f, R6 ;  /* 0x0000001fff027819 */ /* 0x004fe20000011406 */
[----:B----4-:R-:W-:-:S02]  /*01a0*/  USHF.L.U32 UR5, UR49, 0x7, URZ ;  /* 0x0000000731057899 */ /* 0x010fc4000800063f */
[----:B------:R-:W-:Y:S01]  /*01b0*/  USHF.R.S32.HI UR8, URZ, 0x1f, UR49 ;  /* 0x0000001f3f087899 */ /* 0x000fe20008011431 */
[CC--:B------:R-:W-:Y:S02]  /*01c0*/  LEA.HI R4, R2.reuse, R6.reuse, RZ, 0x5 ;  /* 0x0000000602047211 */ /* 0x0c0fe400078f28ff */
[CC--:B------:R-:W-:Y:S02]  /*01d0*/  LEA.HI R12, R2.reuse, R6.reuse, RZ, 0x3 ;  /* 0x00000006020c7211 */ /* 0x0c0fe400078f18ff */
[CC--:B------:R-:W-:Y:S02]  /*01e0*/  LEA.HI R3, R2.reuse, R6.reuse, RZ, 0x4 ;  /* 0x0000000602037211 */ /* 0x0c0fe400078f20ff */
[CC--:B------:R-:W-:Y:S02]  /*01f0*/  LEA.HI R248, R2.reuse, R6.reuse, RZ, 0x7 ;  /* 0x0000000602f87211 */ /* 0x0c0fe400078f38ff */
[CC--:B------:R-:W-:Y:S02]  /*0200*/  LEA.HI R14, R2.reuse, R6.reuse, RZ, 0x6 ;  /* 0x00000006020e7211 */ /* 0x0c0fe400078f30ff */
[----:B------:R-:W-:-:S02]  /*0210*/  LEA.HI R2, R2, R6, RZ, 0x2 ;  /* 0x0000000602027211 */ /* 0x000fc400078f10ff */
[--C-:B-1----:R-:W-:Y:S02]  /*0220*/  SHF.R.S32.HI R0, RZ, 0x5, R4.reuse ;  /* 0x00000005ff007819 */ /* 0x102fe40000011404 */
[----:B------:R-:W-:Y:S02]  /*0230*/  LOP3.LUT R8, R2, 0x7ffffffc, RZ, 0xc0, !PT ;  /* 0x7ffffffc02087812 */ /* 0x000fe400078ec0ff */
[----:B------:R-:W-:Y:S02]  /*0240*/  SHF.R.S32.HI R9, RZ, 0x1f, R4 ;  /* 0x0000001fff097819 */ /* 0x000fe40000011404 */
[----:B------:R-:W-:Y:S01]  /*0250*/  LOP3.LUT R5, R4, 0xffffffe0, RZ, 0xc0, !PT ;  /* 0xffffffe004057812 */ /* 0x000fe200078ec0ff */
[----:B------:R-:W-:Y:S01]  /*0260*/  IMAD.IADD R15, R6, 0x1, -R8 ;  /* 0x00000001060f7824 */ /* 0x000fe200078e0a08 */
[----:B------:R-:W-:Y:S02]  /*0270*/  LOP3.LUT R7, R12, 0xfffffff8, RZ, 0xc0, !PT ;  /* 0xfffffff80c077812 */ /* 0x000fe400078ec0ff */
[----:B------:R-:W-:Y:S01]  /*0280*/  LOP3.LUT R11, R3, 0xfffffff0, RZ, 0xc0, !PT ;  /* 0xfffffff0030b7812 */ /* 0x000fe200078ec0ff */
[C---:B------:R-:W-:Y:S01]  /*0290*/  IMAD.IADD R10, R6.reuse, 0x1, -R5 ;  /* 0x00000001060a7824 */ /* 0x040fe200078e0a05 */
[-C--:B------:R-:W-:Y:S01]  /*02a0*/  LEA.HI R9, R9, R0.reuse, RZ, 0x2 ;  /* 0x0000000009097211 */ /* 0x080fe200078f10ff */
[----:B------:R-:W-:Y:S01]  /*02b0*/  IMAD.IADD R7, R6, 0x1, -R7 ;  /* 0x0000000106077824 */ /* 0x000fe200078e0a07 */
[----:B------:R-:W-:Y:S01]  /*02c0*/  LEA.HI R4, R4, R0, RZ, 0x1 ;  /* 0x0000000004047211 */ /* 0x000fe200078f08ff */
[----:B------:R-:W-:Y:S01]  /*02d0*/  IMAD.IADD R11, R6, 0x1, -R11 ;  /* 0x00000001060b7824 */ /* 0x000fe200078e0a0b */
[----:B------:R-:W-:Y:S01]  /*02e0*/  SHF.R.S32.HI R8, RZ, 0x4, R3 ;  /* 0x00000004ff087819 */ /* 0x000fe20000011403 */
[----:B------:R-:W-:Y:S01]  /*02f0*/  IMAD.SHL.U32 R232, R7, 0x8, RZ ;  /* 0x0000000807e87824 */ /* 0x000fe200078e00ff */
[----:B------:R-:W-:-:S02]  /*0300*/  SHF.R.S32.HI R6, RZ, 0x2, R2 ;  /* 0x00000002ff067819 */ /* 0x000fc40000011402 */
[----:B------:R-:W-:Y:S02]  /*0310*/  SHF.R.S32.HI R5, RZ, 0x1f, R2 ;  /* 0x0000001fff057819 */ /* 0x000fe40000011402 */
[----:B------:R-:W-:Y:S02]  /*0320*/  LOP3.LUT R9, R9, 0xfffffffc, RZ, 0xc0, !PT ;  /* 0xfffffffc09097812 */ /* 0x000fe400078ec0ff */
[----:B------:R-:W-:Y:S02]  /*0330*/  LOP3.LUT R4, R4, 0xfffffffe, RZ, 0xc0, !PT ;  /* 0xfffffffe04047812 */ /* 0x000fe400078ec0ff */
[----:B------:R-:W-:Y:S01]  /*0340*/  LEA.HI R2, R3, R8, RZ, 0x1 ;  /* 0x0000000803027211 */ /* 0x000fe200078f08ff */
[C---:B------:R-:W-:Y:S01]  /*0350*/  IMAD.IADD R16, R0.reuse, 0x1, -R9 ;  /* 0x0000000100107824 */ /* 0x040fe200078e0a09 */
[----:B------:R-:W-:Y:S01]  /*0360*/  LEA.HI R3, R5, R6, RZ, 0x3 ;  /* 0x0000000605037211 */ /* 0x000fe200078f18ff */
[----:B------:R-:W-:Y:S01]  /*0370*/  IMAD.IADD R224, R0, 0x1, -R4 ;  /* 0x0000000100e07824 */ /* 0x000fe200078e0a04 */
[----:B------:R-:W-:-:S02]  /*0380*/  LOP3.LUT R2, R2, 0xfffffffe, RZ, 0xc0, !PT ;  /* 0xfffffffe02027812 */ /* 0x000fc400078ec0ff */
[----:B------:R-:W-:Y:S01]  /*0390*/  LOP3.LUT R0, R3, 0xfffffff8, RZ, 0xc0, !PT ;  /* 0xfffffff803007812 */ /* 0x000fe200078ec0ff */
[----:B------:R1:W-:Y:S01]  /*03a0*/  STL [R1], R16 ;  /* 0x0000001001007387 */ /* 0x0003e20000100800 */
[----:B------:R-:W-:Y:S01]  /*03b0*/  SHF.R.S32.HI R3, RZ, 0x3, R12 ;  /* 0x00000003ff037819 */ /* 0x000fe2000001140c */
[----:B------:R-:W-:Y:S01]  /*03c0*/  IMAD.IADD R13, R8, 0x1, -R2 ;  /* 0x00000001080d7824 */ /* 0x000fe200078e0a02 */
[----:B------:R-:W-:Y:S01]  /*03d0*/  SHF.R.S32.HI R4, RZ, 0x1f, R10 ;  /* 0x0000001fff047819 */ /* 0x000fe2000001140a */
[----:B------:R-:W-:Y:S01]  /*03e0*/  IMAD.IADD R2, R6, 0x1, -R0 ;  /* 0x0000000106027824 */ /* 0x000fe200078e0a00 */
[----:B------:R-:W-:Y:S01]  /*03f0*/  LOP3.LUT P4, RZ, R7, 0x4, RZ, 0xc0, !PT ;  /* 0x0000000407ff7812 */ /* 0x000fe2000788c0ff */
[----:B------:R-:W-:Y:S01]  /*0400*/  IMAD.SHL.U32 R0, R3, 0x40, RZ ;  /* 0x0000004003007824 */ /* 0x000fe200078e00ff */
[----:B------:R-:W-:Y:S02]  /*0410*/  SHF.R.S32.HI R3, RZ, 0x1f, R11 ;  /* 0x0000001fff037819 */ /* 0x000fe4000001140b */
[----:B------:R-:W-:-:S02]  /*0420*/  LEA.HI R238, R4, R10, RZ, 0x2 ;  /* 0x0000000a04ee7211 */ /* 0x000fc400078f10ff */
[----:B------:R-:W-:Y:S02]  /*0430*/  LOP3.LUT R0, R0, 0x1c0, RZ, 0xc0, !PT ;  /* 0x000001c000007812 */ /* 0x000fe400078ec0ff */
[----:B------:R-:W-:Y:S01]  /*0440*/  LEA.HI R10, R3, R11, RZ, 0x3 ;  /* 0x0000000b030a7211 */ /* 0x000fe200078f18ff */
[----:B------:R-:W-:Y:S01]  /*0450*/  IMAD.SHL.U32 R3, R7, 0x40, RZ ;  /* 0x0000004007037824 */ /* 0x000fe200078e00ff */
[----:B------:R-:W-:Y:S02]  /*0460*/  SHF.R.U32.HI R6, RZ, 0x3, R0 ;  /* 0x00000003ff067819 */ /* 0x000fe40000011600 */
[----:B------:R-:W-:Y:S02]  /*0470*/  LOP3.LUT R5, R0, 0x38, R232, 0xf8, !PT ;  /* 0x0000003800057812 */ /* 0x000fe400078ef8e8 */
[----:B------:R-:W-:Y:S02]  /*0480*/  LOP3.LUT R4, R10, 0xfffffff8, RZ, 0xc0, !PT ;  /* 0xfffffff80a047812 */ /* 0x000fe400078ec0ff */
[----:B------:R-:W-:-:S02]  /*0490*/  LOP3.LUT R0, R2, 0x1, RZ, 0xc0, !PT ;  /* 0x0000000102007812 */ /* 0x000fc400078ec0ff */
[----:B------:R-:W-:Y:S01]  /*04a0*/  LOP3.LUT R9, R5, R6, RZ, 0x3c, !PT ;  /* 0x0000000605097212 */ /* 0x000fe200078e3cff */
[----:B------:R-:W-:Y:S01]  /*04b0*/  IMAD.IADD R6, R11, 0x1, -R4 ;  /* 0x000000010b067824 */ /* 0x000fe200078e0a04 */
[----:B------:R-:W-:Y:S01]  /*04c0*/  ISETP.NE.U32.AND P0, PT, R0, 0x1, PT ;  /* 0x000000010000780c */ /* 0x000fe20003f05070 */
[----:B------:R-:W-:Y:S01]  /*04d0*/  IMAD.SHL.U32 R4, R224, 0x10, RZ ;  /* 0x00000010e0047824 */ /* 0x000fe200078e00ff */
[----:B------:R-:W-:Y:S01]  /*04e0*/  LOP3.LUT R0, R3, 0x1c0, RZ, 0xc0, !PT ;  /* 0x000001c003007812 */ /* 0x000fe200078ec0ff */
[----:B------:R-:W-:Y:S01]  /*04f0*/  IMAD.SHL.U32 R5, R13, 0x200, RZ ;  /* 0x000002000d057824 */ /* 0x000fe200078e00ff */
[----:B------:R-:W-:Y:S02]  /*0500*/  LOP3.LUT P3, RZ, R7, 0x2, RZ, 0xc0, !PT ;  /* 0x0000000207ff7812 */ /* 0x000fe4000786c0ff */
[----:B------:R-:W-:Y:S02]  /*0510*/  SHF.R.S32.HI R248, RZ, 0x7, R248 ;  /* 0x00000007fff87819 */ /* 0x000fe400000114f8 */
[----:B------:R-:W-:-:S02]  /*0520*/  LOP3.LUT R7, R0, 0x8, R12, 0xf8, !PT ;  /* 0x0000000800077812 */ /* 0x000fc400078ef80c */
[----:B------:R-:W-:Y:S02]  /*0530*/  SHF.R.U32.HI R219, RZ, 0x3, R0 ;  /* 0x00000003ffdb7819 */ /* 0x000fe40000011600 */
[----:B------:R-:W-:Y:S01]  /*0540*/  LOP3.LUT R8, R0, 0x10, R4, 0xf8, !PT ;  /* 0x0000001000087812 */ /* 0x000fe200078ef804 */
[----:B------:R-:W-:Y:S01]  /*0550*/  IMAD.SHL.U32 R4, R2, 0x40, RZ ;  /* 0x0000004002047824 */ /* 0x000fe200078e00ff */
[----:B------:R-:W-:Y:S01]  /*0560*/  SHF.R.S32.HI R3, RZ, 0x6, R14 ;  /* 0x00000006ff037819 */ /* 0x000fe2000001140e */
[----:B------:R-:W-:Y:S01]  /*0570*/  IMAD R0, R248, 0x800, R5 ;  /* 0x00000800f8007824 */ /* 0x000fe200078e0205 */
[----:B------:R-:W-:Y:S02]  /*0580*/  R2P PR, R2, 0x6 ;  /* 0x0000000602007804 */ /* 0x000fe40000000000 */
[----:B------:R-:W-:Y:S01]  /*0590*/  LOP3.LUT R2, R7, R219, RZ, 0x3c, !PT ;  /* 0x000000db07027212 */ /* 0x000fe200078e3cff */
[C---:B------:R-:W-:Y:S01]  /*05a0*/  IMAD R230, R3.reuse, 0x200, R9 ;  /* 0x0000020003e67824 */ /* 0x040fe200078e0209 */
        /* <DEDUP_REMOVED lines=8> */
[----:B------:R-:W-:-:S02]  /*0630*/  SHF.R.U32.HI R4, RZ, 0x3, R0 ;  /* 0x00000003ff047819 */ /* 0x000fc40000011600 */
[----:B------:R-:W-:Y:S02]  /*0640*/  LOP3.LUT R219, R5, R9, R219, 0xf6, !PT ;  /* 0x0000000905db7212 */ /* 0x000fe400078ef6db */
[----:B------:R-:W-:Y:S02]  /*0650*/  LOP3.LUT R5, R0, 0x20, R8, 0xf8, !PT ;  /* 0x0000002000057812 */ /* 0x000fe400078ef808 */
[----:B------:R-:W-:Y:S01]  /*0660*/  LOP3.LUT R8, R4, R0, R3, 0x1e, !PT ;  /* 0x0000000004087212 */ /* 0x000fe200078e1e03 */
[C---:B------:R-:W-:Y:S01]  /*0670*/  IMAD.SHL.U32 R0, R6.reuse, 0x40, RZ ;  /* 0x0000004006007824 */ /* 0x040fe200078e00ff */
[----:B------:R-:W-:Y:S01]  /*0680*/  LOP3.LUT R9, R3, 0x20, R7, 0xf8, !PT ;  /* 0x0000002003097812 */ /* 0x000fe200078ef807 */
[----:B------:R-:W-:Y:S01]  /*0690*/  IMAD.SHL.U32 R3, R15, 0x2, RZ ;  /* 0x000000020f037824 */ /* 0x000fe200078e00ff */
[----:B------:R-:W-:Y:S02]  /*06a0*/  LOP3.LUT P5, RZ, R6, 0x2, RZ, 0xc0, !PT ;  /* 0x0000000206ff7812 */ /* 0x000fe400078ac0ff */
[----:B------:R-:W-:Y:S01]  /*06b0*/  LOP3.LUT R0, R0, 0x1c0, RZ, 0xc0, !PT ;  /* 0x000001c000007812 */ /* 0x000fe200078ec0ff */
[--C-:B------:R-:W-:Y:S01]  /*06c0*/  IMAD R6, R16, 0x400, R3.reuse ;  /* 0x0000040010067824 */ /* 0x100fe200078e0203 */
[----:B------:R-:W-:Y:S01]  /*06d0*/  LOP3.LUT R7, R5, R4, RZ, 0x3c, !PT ;  /* 0x0000000405077212 */ /* 0x000fe200078e3cff */
[----:B------:R-:W-:Y:S01]  /*06e0*/  IMAD R4, R224, 0x400, R3 ;  /* 0x00000400e0047824 */ /* 0x000fe200078e0203 */
[----:B------:R-:W-:Y:S01]  /*06f0*/  SHF.R.U32.HI R3, RZ, 0x3, R0 ;  /* 0x00000003ff037819 */ /* 0x000fe20000011600 */
[----:B------:R-:W-:Y:S01]  /*0700*/  IMAD.SHL.U32 R5, R13, 0x8, RZ ;  /* 0x000000080d057824 */ /* 0x000fe200078e00ff */
[----:B------:R-:W-:Y:S01]  /*0710*/  SEL R221, R222, 0xffffffc0, !P4 ;  /* 0xffffffc0dedd7807 */ /* 0x000fe20006000000 */
[----:B------:R-:W-:Y:S01]  /*0720*/  IMAD.IADD R8, R4, 0x1, R8 ;  /* 0x0000000104087824 */ /* 0x000fe200078e0208 */
[----:B------:R-:W-:Y:S01]  /*0730*/  LOP3.LUT R4, R3, R9, R0, 0x1e, !PT ;  /* 0x0000000903047212 */ /* 0x000fe200078e1e00 */
[----:B------:R-:W-:Y:S01]  /*0740*/  IMAD.IADD R6, R6, 0x1, R7 ;  /* 0x0000000106067824 */ /* 0x000fe200078e0207 */
[----:B------:R-:W-:Y:S01]  /*0750*/  LOP3.LUT R5, R0, 0x8, R5, 0xf8, !PT ;  /* 0x0000000800057812 */ /* 0x000fe200078ef805 */
[----:B------:R-:W-:Y:S01]  /*0760*/  IMAD.SHL.U32 R0, R10, 0x40, RZ ;  /* 0x000000400a007824 */ /* 0x000fe200078e00ff */
[----:B------:R-:W-:-:S02]  /*0770*/  LEA R2, R2, UR4, 0x1 ;  /* 0x0000000402027c11 */ /* 0x000fc4000f8e08ff */
[----:B------:R-:W-:Y:S02]  /*0780*/  LOP3.LUT R3, R5, R3, RZ, 0x3c, !PT ;  /* 0x0000000305037212 */ /* 0x000fe400078e3cff */
[----:B------:R-:W-:Y:S01]  /*0790*/  LOP3.LUT R0, R0, 0xfffffe00, RZ, 0xc0, !PT ;  /* 0xfffffe0000007812 */ /* 0x000fe200078ec0ff */
[----:B------:R-:W-:Y:S01]  /*07a0*/  IMAD.IADD R217, R221, 0x1, R2 ;  /* 0x00000001ddd97824 */ /* 0x000fe200078e0202 */
[----:B------:R-:W-:Y:S02]  /*07b0*/  LEA R239, R6, UR4, 0x1 ;  /* 0x0000000406ef7c11 */ /* 0x000fe4000f8e08ff */
[----:B------:R-:W-:Y:S01]  /*07c0*/  SEL R222, R222, 0xffffffc0, !P6 ;  /* 0xffffffc0dede7807 */ /* 0x000fe20007000000 */
[--C-:B------:R-:W-:Y:S01]  /*07d0*/  IMAD R218, R16, 0x400, R0.reuse ;  /* 0x0000040010da7824 */ /* 0x100fe200078e0200 */
[----:B------:R-:W-:Y:S01]  /*07e0*/  SEL R241, R241, 0x10, !P0 ;  /* 0x00000010f1f17807 */ /* 0x000fe20004000000 */
[----:B------:R-:W-:Y:S01]  /*07f0*/  IMAD R224, R224, 0x400, R0 ;  /* 0x00000400e0e07824 */ /* 0x000fe200078e0200 */
[----:B------:R-:W-:Y:S01]  /*0800*/  SHF.R.S32.HI R238, RZ, 0x2, R238 ;  /* 0x00000002ffee7819 */ /* 0x000fe200000114ee */
[----:B------:R-:W-:Y:S01]  /*0810*/  IMAD.IADD R218, R218, 0x1, R3 ;  /* 0x00000001dada7824 */ /* 0x000fe200078e0203 */
[----:B------:R-:W-:Y:S01]  /*0820*/  LEA R219, R219, UR4, 0x1 ;  /* 0x00000004dbdb7c11 */ /* 0x000fe2000f8e08ff */
[----:B------:R-:W-:Y:S01]  /*0830*/  IMAD.IADD R224, R3, 0x1, R224 ;  /* 0x0000000103e07824 */ /* 0x000fe200078e02e0 */
[----:B------:R-:W-:Y:S01]  /*0840*/  LOP3.LUT R0, R4, R0, RZ, 0xfc, !PT ;  /* 0x0000000004007212 */ /* 0x000fe200078efcff */
[----:B------:R-:W-:Y:S01]  /*0850*/  IMAD.U32 R3, RZ, RZ, UR5 ;  /* 0x00000005ff037e24 */ /* 0x000fe2000f8e00ff */
[----:B-----5:R-:W-:Y:S01]  /*0860*/  USHF.R.S32.HI UR5, URZ, 0x1f, UR55 ;  /* 0x0000001f3f057899 */ /* 0x020fe20008011437 */
[----:B------:R-:W-:Y:S01]  /*0870*/  LEA R218, R218, UR4, 0x1 ;  /* 0x00000004dada7c11 */ /* 0x000fe2000f8e08ff */
[C---:B------:R-:W-:Y:S01]  /*0880*/  VIADD R240, R239.reuse, 0x20 ;  /* 0x00000020eff07836 */ /* 0x040fe20000000000 */
[----:B------:R-:W-:Y:S01]  /*0890*/  LEA R230, R230, UR4, 0x1 ;  /* 0x00000004e6e67c11 */ /* 0x000fe2000f8e08ff */
[----:B------:R-:W-:Y:S01]  /*08a0*/  @P1 VIADD R240, R239, 0xffffffe0 ;  /* 0xffffffe0eff01836 */ /* 0x000fe20000000000 */
[----:B------:R-:W-:Y:S01]  /*08b0*/  LEA R0, R0, UR4, 0x1 ;  /* 0x0000000400007c11 */ /* 0x000fe2000f8e08ff */
[----:B------:R-:W-:-:S02]  /*08c0*/  IMAD.U32 R3, RZ, RZ, UR5 ;  /* 0x00000005ff037e24 */ /* 0x000fc4000f8e00ff */
[----:B------:R-:W-:Y:S01]  /*08d0*/  IMAD.U32 R3, RZ, RZ, UR8 ;  /* 0x00000008ff037e24 */ /* 0x000fe2000f8e00ff */
[----:B------:R-:W-:Y:S01]  /*08e0*/  UIADD3 UR8, UR4, 0x10000, URZ ;  /* 0x0001000004087890 */ /* 0x000fe2000fffe03f */
[----:B------:R-:W-:Y:S01]  /*08f0*/  IMAD.U32 R3, RZ, RZ, UR5 ;  /* 0x00000005ff037e24 */ /* 0x000fe2000f8e00ff */
[----:B------:R-:W-:Y:S01]  /*0900*/  UIADD3 UR5, UR4, 0x20000, URZ ;  /* 0x0002000004057890 */ /* 0x000fe2000fffe03f */
[C---:B------:R-:W-:Y:S01]  /*0910*/  SEL R3, R226.reuse, 0xffffffe0, !P3 ;  /* 0xffffffe0e2037807 */ /* 0x040fe20005800000 */
[----:B------:R-:W-:Y:S01]  /*0920*/  IMAD.IADD R242, R239, 0x1, R241 ;  /* 0x00000001eff27824 */ /* 0x000fe200078e02f1 */
[----:B------:R-:W-:Y:S01]  /*0930*/  SEL R226, R226, 0xffffffe0, !P5 ;  /* 0xffffffe0e2e27807 */ /* 0x000fe20006800000 */
[----:B------:R-:W-:Y:S01]  /*0940*/  IMAD.IADD R223, R218, 0x1, R222 ;  /* 0x00000001dadf7824 */ /* 0x000fe200078e02de */
[----:B------:R-:W-:Y:S01]  /*0950*/  LEA R249, R8, UR8, 0x1 ;  /* 0x0000000808f97c11 */ /* 0x000fe2000f8e08ff */
[----:B------:R-:W-:Y:S01]  /*0960*/  IMAD.IADD R3, R3, 0x1, R2 ;  /* 0x0000000103037824 */ /* 0x000fe200078e0202 */
[----:B------:R-:W-:Y:S01]  /*0970*/  LEA R224, R224, UR5, 0x1 ;  /* 0x00000005e0e07c11 */ /* 0x000fe2000f8e08ff */
[----:B------:R-:W-:-:S02]  /*0980*/  IMAD.IADD R220, R218, 0x1, R226 ;  /* 0x00000001dadc7824 */ /* 0x000fc400078e02e2 */
[----:B------:R-:W-:Y:S02]  /*0990*/  IMAD.IADD R216, R221, 0x1, R3 ;  /* 0x00000001ddd87824 */ /* 0x000fe400078e0203 */
[--C-:B------:R-:W-:Y:S02]  /*09a0*/  IMAD.IADD R225, R222, 0x1, R224.reuse ;  /* 0x00000001dee17824 */ /* 0x100fe400078e02e0 */
[----:B------:R-:W-:Y:S02]  /*09b0*/  VIADD R250, R249, 0x40 ;  /* 0x00000040f9fa7836 */ /* 0x000fe40000000000 */
[----:B------:R-:W-:Y:S02]  /*09c0*/  IMAD.IADD R227, R226, 0x1, R224 ;  /* 0x00000001e2e37824 */ /* 0x000fe400078e02e0 */
[----:B------:R-:W-:Y:S02]  /*09d0*/  IMAD R238, R16, 0x10, R238 ;  /* 0x0000001010ee7824 */ /* 0x000fe400078e02ee */
[----:B------:R-:W-:-:S02]  /*09e0*/  IMAD.IADD R221, R221, 0x1, R219 ;  /* 0x00000001dddd7824 */ /* 0x000fc400078e02db */
[----:B------:R-:W-:Y:S02]  /*09f0*/  @P2 VIADD R250, R249, 0xffffffc0 ;  /* 0xffffffc0f9fa2836 */ /* 0x000fe40000000000 */
[----:B------:R-:W-:Y:S02]  /*0a00*/  IMAD.IADD R241, R241, 0x1, R240 ;  /* 0x00000001f1f17824 */ /* 0x000fe400078e02f0 */
[----:B------:R-:W-:Y:S02]  /*0a10*/  IMAD.IADD R222, R220, 0x1, R222 ;  /* 0x00000001dcde7824 */ /* 0x000fe400078e02de */
[----:B-1----:R-:W-:-:S07]  /*0a20*/  IMAD.IADD R226, R226, 0x1, R225 ;  /* 0x00000001e2e27824 */ /* 0x002fce00078e02e1 */
.L_x_1065:
        /* <DEDUP_REMOVED lines=46> */
[----:B------:R-:W-:-:S04]  /*0d10*/  @!UP3 UISETP.NE.U32.AND UP1, UPT, UR4, URZ, UPT ;  /* 0x0000003f0400b28c */ /* 0x000fc8000bf25070 */
[----:B------:R-:W-:-:S03]  /*0d20*/  @!UP3 UISETP.NE.AND.EX UP1, UPT, UR5, URZ, UPT, UP1 ;  /* 0x0000003f0500b28c */ /* 0x000fc6000bf25310 */
[----:B------:R-:W-:Y:S02]  /*0d30*/  ULDC UR5, c[0x0][0xc] ;  /* 0x0000030000057ab9 */ /* 0x000fe40000000800 */
        /* <DEDUP_REMOVED lines=24> */
.L_x_1019:
        /* <DEDUP_REMOVED lines=17> */
[----:B------:R-:W-:Y:S02]  /*0fd0*/  USHF.L.U32 UR12, UR49, 0x7, URZ ;  /* 0x00000007310c7899 */ /* 0x000fe4000800063f */
[----:B------:R-:W-:Y:S02]  /*0fe0*/  UIMAD.WIDE.U32 UR22, UR49, UR14, URZ ;  /* 0x0000000e311672a5 */ /* 0x000fe4000f8e003f */
[----:B------:R-:W-:Y:S02]  /*0ff0*/  UIMAD UR14, UR56, UR14, URZ ;  /* 0x0000000e380e72a4 */ /* 0x000fe4000f8e023f */
[----:B------:R-:W-:-:S02]  /*1000*/  UIADD3 UR9, UR10, 0x3f, URZ ;  /* 0x0000003f0a097890 */ /* 0x000fc4000fffe03f */
[----:B------:R-:W-:Y:S02]  /*1010*/  UIMAD UR24, UR49, UR15, UR14 ;  /* 0x0000000f311872a4 */ /* 0x000fe4000f8e020e */
[----:B------:R-:W-:Y:S01]  /*1020*/  USEL UR36, UR12, URZ, UP0 ;  /* 0x0000003f0c247287 */ /* 0x000fe20008000000 */
[----:B------:R-:W-:Y:S01]  /*1030*/  @!UP2 ULDC.64 UR14, c[0x0][0x418] ;  /* 0x00010600000eaab9 */ /* 0x000fe20000000a00 */
[----:B------:R-:W-:Y:S02]  /*1040*/  USHF.R.S32.HI UR12, URZ, 0x1f, UR9 ;  /* 0x0000001f3f0c7899 */ /* 0x000fe40008011409 */
[----:B------:R-:W-:Y:S02]  /*1050*/  @!UP2 UIMAD UR5, UR56, UR14, URZ ;  /* 0x0000000e3805a2a4 */ /* 0x000fe4000f8e023f */
[----:B------:R-:W-:Y:S02]  /*1060*/  @!UP2 UIMAD.WIDE.U32 UR44, UR49, UR14, URZ ;  /* 0x0000000e312ca2a5 */ /* 0x000fe4000f8e003f */
[----:B------:R-:W-:Y:S01]  /*1070*/  @!UP2 UIMAD UR43, UR49, UR15, UR5 ;  /* 0x0000000f312ba2a4 */ /* 0x000fe2000f8e0205 */
[----:B-1----:R-:W-:Y:S01]  /*1080*/  IABS R9, R11 ;  /* 0x0000000b00097213 */ /* 0x002fe20000000000 */
[----:B------:R-:W-:Y:S01]  /*1090*/  UIADD3 UR5, UR10, 0x40, UR32 ;  /* 0x000000400a057890 */ /* 0x000fe2000fffe020 */
[----:B------:R-:W-:Y:S01]  /*10a0*/  ISETP.NE.AND P3, PT, R11, RZ, PT ;  /* 0x000000ff0b00720c */ /* 0x000fe20003f65270 */
[----:B------:R-:W-:Y:S01]  /*10b0*/  ULDC UR14, c[0x0][0x394] ;  /* 0x0000e500000e7ab9 */ /* 0x000fe20000000800 */
[----:B------:R-:W1:Y:S01]  /*10c0*/  I2F.RP R6, R9 ;  /* 0x0000000900067306 */ /* 0x000e620000209400 */
[----:B------:R-:W-:Y:S01]  /*10d0*/  UIADD3 UR5, UR5, UR14, -UR8 ;  /* 0x0000000e05057290 */ /* 0x000fe2000fffe808 */
[----:B------:R-:W-:Y:S01]  /*10e0*/  ULDC.64 UR18, c[0x0][0x488] ;  /* 0x0001220000127ab9 */ /* 0x000fe20000000a00 */
[----:B------:R-:W-:-:S02]  /*10f0*/  @UP2 ULDC.64 UR16, c[0x0][0x420] ;  /* 0x0001080000102ab9 */ /* 0x000fc40000000a00 */
[----:B------:R-:W-:Y:S02]  /*1100*/  UIADD3 UR5, UR5, 0x3f, URZ ;  /* 0x0000003f05057890 */ /* 0x000fe4000fffe03f */
[----:B------:R-:W-:Y:S02]  /*1110*/  UIMAD.WIDE.U32 UR30, UR51, UR18, URZ ;  /* 0x00000012331e72a5 */ /* 0x000fe4000f8e003f */
[----:B------:R-:W-:Y:S01]  /*1120*/  @UP2 UIMAD.WIDE.U32 UR46, UR4, UR16, URZ ;  /* 0x00000010042e22a5 */ /* 0x000fe2000f8e003f */
[----:B------:R-:W-:Y:S01]  /*1130*/  ULDC UR57, c[0x0][0x2d4] ;  /* 0x0000b50000397ab9 */ /* 0x000fe20000000800 */
[----:B------:R-:W-:Y:S02]  /*1140*/  ULEA.HI UR33, UR12, UR9, URZ, 0x6 ;  /* 0x000000090c217291 */ /* 0x000fe4000f8f303f */
[----:B------:R-:W-:Y:S01]  /*1150*/  USHF.R.S32.HI UR9, URZ, 0x1f, UR5 ;  /* 0x0000001f3f097899 */ /* 0x000fe20008011405 */
[----:B-1----:R-:W1:Y:S01]  /*1160*/  MUFU.RCP R6, R6 ;  /* 0x0000000600067308 */ /* 0x002e620000001000 */
[----:B------:R-:W-:Y:S01]  /*1170*/  ULDC.64 UR28, c[0x0][0x240] ;  /* 0x00009000001c7ab9 */ /* 0x000fe20000000a00 */
[----:B------:R-:W-:-:S02]  /*1180*/  USHF.R.S32.HI UR34, URZ, 0x1f, UR57 ;  /* 0x0000001f3f227899 */ /* 0x000fc40008011439 */
[----:B------:R-:W-:Y:S01]  /*1190*/  UIMAD UR51, UR51, UR19, UR31 ;  /* 0x00000013333372a4 */ /* 0x000fe2000f8e021f */
[----:B------:R-:W-:Y:S01]  /*11a0*/  ULDC UR61, c[0x0][0x2dc] ;  /* 0x0000b700003d7ab9 */ /* 0x000fe20000000800 */
[----:B------:R-:W-:Y:S01]  /*11b0*/  ULDC UR60, c[0x0][0x270] ;  /* 0x00009c00003c7ab9 */ /* 0x000fe20000000800 */
[----:B------:R-:W-:Y:S02]  /*11c0*/  @UP2 UIMAD UR38, UR4, UR17, UR47 ;  /* 0x00000011042622a4 */ /* 0x000fe4000f8e022f */
[----:B------:R-:W-:Y:S02]  /*11d0*/  USHF.L.U64.HI UR11, UR49, 0x7, UR56 ;  /* 0x00000007310b7899 */ /* 0x000fe40008010238 */
[----:B------:R-:W-:Y:S02]  /*11e0*/  UIMAD.WIDE.U32 UR18, UR4, UR28, URZ ;  /* 0x0000001c041272a5 */ /* 0x000fe4000f8e003f */
[----:B------:R-:W-:Y:S02]  /*11f0*/  UIMAD UR31, UR4, UR29, URZ ;  /* 0x0000001d041f72a4 */ /* 0x000fe4000f8e023f */
[----:B------:R-:W-:Y:S01]  /*1200*/  UIMAD.WIDE UR14, UR61, UR60, URZ ;  /* 0x0000003c3d0e72a5 */ /* 0x000fe2000f8e023f */
[----:B-1----:R-:W-:Y:S01]  /*1210*/  VIADD R6, R6, 0xffffffe ;  /* 0x0ffffffe06067836 */ /* 0x002fe20000000000 */
[----:B------:R-:W-:-:S02]  /*1220*/  UIMAD.WIDE.U32 UR16, UR49, UR57, URZ ;  /* 0x00000039311072a5 */ /* 0x000fc4000f8e003f */
[----:B------:R-:W-:Y:S01]  /*1230*/  ULEA.HI UR12, UR9, UR5, URZ, 0x6 ;  /* 0x00000005090c7291 */ /* 0x000fe2000f8f303f */
[----:B------:R-:W1:Y:S01]  /*1240*/  F2I.FTZ.U32.TRUNC.NTZ R7, R6 ;  /* 0x0000000600077305 */ /* 0x000e62000021f000 */
[----:B------:R-:W-:Y:S02]  /*1250*/  UIMAD UR5, UR34, UR49, URZ ;  /* 0x00000031220572a4 */ /* 0x000fe4000f8e023f */
[----:B------:R-:W-:Y:S02]  /*1260*/  UIADD3 UR37, UR23, UR24, URZ ;  /* 0x0000001817257290 */ /* 0x000fe4000fffe03f */
[----:B------:R-:W-:Y:S02]  /*1270*/  USEL UR35, UR11, URZ, UP0 ;  /* 0x0000003f0b237287 */ /* 0x000fe40008000000 */
[----:B------:R-:W-:Y:S02]  /*1280*/  USEL UR39, UR22, UR18, !UP2 ;  /* 0x0000001216277287 */ /* 0x000fe4000d000000 */
[----:B------:R-:W-:-:S02]  /*1290*/  @UP2 UIADD3 UR37, UR19, UR31, URZ ;  /* 0x0000001f13252290 */ /* 0x000fc4000fffe03f */
[----:B------:R-:W-:Y:S02]  /*12a0*/  UIMAD.WIDE.U32 UR18, UR14, UR16, URZ ;  /* 0x000000100e1272a5 */ /* 0x000fe4000f8e003f */
[----:B------:R-:W-:Y:S01]  /*12b0*/  UIMAD UR11, UR15, UR16, URZ ;  /* 0x000000100f0b72a4 */ /* 0x000fe2000f8e023f */
[--C-:B-1----:R-:W-:Y:S01]  /*12c0*/  IMAD.MOV R5, RZ, RZ, -R7.reuse ;  /* 0x000000ffff057224 */ /* 0x102fe200078e0a07 */
[----:B------:R-:W-:Y:S01]  /*12d0*/  UIMAD UR16, UR56, UR57, UR5 ;  /* 0x00000039381072a4 */ /* 0x000fe2000f8e0205 */
[----:B------:R-:W-:Y:S01]  /*12e0*/  IMAD.MOV.U32 R6, RZ, RZ, RZ ;  /* 0x000000ffff067224 */ /* 0x000fe200078e00ff */
[----:B------:R-:W-:Y:S01]  /*12f0*/  USHF.R.S32.HI UR9, URZ, 0x6, UR33 ;  /* 0x000000063f097899 */ /* 0x000fe20008011421 */
[----:B------:R-:W-:Y:S01]  /*1300*/  IMAD R5, R5, R9, RZ ;  /* 0x0000000905057224 */ /* 0x000fe200078e02ff */
[----:B------:R-:W-:Y:S02]  /*1310*/  USHF.R.S32.HI UR5, URZ, 0x6, UR12 ;  /* 0x000000063f057899 */ /* 0x000fe4000801140c */
[----:B------:R-:W-:Y:S01]  /*1320*/  UIADD3 UR16, UR17, UR16, URZ ;  /* 0x0000001011107290 */ /* 0x000fe2000fffe03f */
[----:B------:R-:W-:Y:S01]  /*1330*/  IMAD.HI.U32 R5, R7, R5, R6 ;  /* 0x0000000507057227 */ /* 0x000fe200078e0006 */
[----:B------:R-:W-:Y:S01]  /*1340*/  MOV R6, R8 ;  /* 0x0000000800067202 */ /* 0x000fe20000000f00 */
[----:B------:R-:W-:-:S02]  /*1350*/  UISETP.LT.AND UP0, UPT, UR9, UR5, UPT ;  /* 0x000000050900728c */ /* 0x000fc4000bf01270 */
[----:B------:R-:W-:Y:S02]  /*1360*/  UIMAD UR11, UR14, UR16, UR11 ;  /* 0x000000100e0b72a4 */ /* 0x000fe4000f8e020b */
[----:B------:R-:W-:Y:S01]  /*1370*/  IMAD.HI.U32 R5, R5, R6, RZ ;  /* 0x0000000605057227 */ /* 0x000fe200078e00ff */
[----:B------:R-:W-:Y:S02]  /*1380*/  USEL UR41, UR9, UR5, UP0 ;  /* 0x0000000509297287 */ /* 0x000fe40008000000 */
[----:B------:R-:W-:Y:S01]  /*1390*/  UIMAD.WIDE.U32 UR16, UR14, UR4, URZ ;  /* 0x000000040e1072a5 */ /* 0x000fe2000f8e003f */
[----:B------:R-:W-:Y:S01]  /*13a0*/  IMAD.MOV R7, RZ, RZ, -R5 ;  /* 0x000000ffff077224 */ /* 0x000fe200078e0a05 */
[----:B------:R-:W-:Y:S02]  /*13b0*/  UIMAD UR5, UR15, UR4, URZ ;  /* 0x000000040f0572a4 */ /* 0x000fe4000f8e023f */
[----:B------:R-:W-:Y:S01]  /*13c0*/  UIADD3 UR48, UR19, UR11, URZ ;  /* 0x0000000b13307290 */ /* 0x000fe2000fffe03f */
[----:B------:R-:W-:Y:S01]  /*13d0*/  IMAD R6, R9, R7, R6 ;  /* 0x0000000709067224 */ /* 0x000fe200078e0206 */
[----:B------:R-:W-:Y:S01]  /*13e0*/  @UP2 UIADD3 UR48, UR17, UR5, URZ ;  /* 0x0000000511302290 */ /* 0x000fe2000fffe03f */
[----:B------:R-:W-:Y:S01]  /*13f0*/  ULDC.U8 UR20, c[0x0][0x3d8] ;  /* 0x0000f60000147ab9 */ /* 0x000fe20000000000 */
[----:B------:R-:W-:-:S02]  /*1400*/  ULEA UR5, UR41, 0xffffffc0, 0x6 ;  /* 0xffffffc029057891 */ /* 0x000fc4000f8e303f */
[----:B------:R-:W-:Y:S01]  /*1410*/  ISETP.GT.U32.AND P1, PT, R9, R6, PT ;  /* 0x000000060900720c */ /* 0x000fe20003f24070 */
[----:B------:R-:W-:Y:S02]  /*1420*/  UISETP.NE.AND UP1, UPT, UR42, -0x1, UPT ;  /* 0xffffffff2a00788c */ /* 0x000fe4000bf25270 */
[----:B------:R-:W-:Y:S02]  /*1430*/  UISETP.NE.AND UP3, UPT, UR20, URZ, UPT ;  /* 0x0000003f1400728c */ /* 0x000fe4000bf65270 */
[----:B------:R-:W-:Y:S02]  /*1440*/  USHF.R.S32.HI UR34, URZ, 0x1f, UR5 ;  /* 0x0000001f3f227899 */ /* 0x000fe40008011405 */
[----:B------:R-:W-:Y:S01]  /*1450*/  UIADD3 UR9, UP0, UR5, UR36, URZ ;  /* 0x0000002405097290 */ /* 0x000fe2000ff1e03f */
[----:B------:R-:W-:Y:S01]  /*1460*/  ULDC.U8 UR21, c[0x0][0x480] ;  /* 0x0001200000157ab9 */ /* 0x000fe20000000000 */
[----:B------:R-:W-:Y:S02]  /*1470*/  ULDC UR33, c[0x0][0x2c4] ;  /* 0x0000b10000217ab9 */ /* 0x000fe40000000800 */
[----:B------:R-:W-:-:S02]  /*1480*/  UIADD3.X UR12, UR34, UR35, URZ, UP0, !UPT ;  /* 0x00000023220c7290 */ /* 0x000fc400087fe43f */
[----:B------:R-:W-:Y:S01]  /*1490*/  @!P1 IMAD.IADD R6, R6, 0x1, -R9 ;  /* 0x0000000106069824 */ /* 0x000fe200078e0a09 */
[----:B------:R-:W-:Y:S01]  /*14a0*/  UIMAD UR11, UR15, UR9, URZ ;  /* 0x000000090f0b72a4 */ /* 0x000fe2000f8e023f */
[----:B------:R-:W-:Y:S01]  /*14b0*/  @!P1 IADD3 R5, R5, 0x1, RZ ;  /* 0x0000000105059810 */ /* 0x000fe20007ffe0ff */
[----:B------:R-:W-:Y:S01]  /*14c0*/  @UP1 UIADD3 UR26, UR40, UR42, URZ ;  /* 0x0000002a281a1290 */ /* 0x000fe2000fffe03f */
[----:B------:R-:W-:Y:S01]  /*14d0*/  PLOP3.LUT P1, PT, PT, PT, UP1, 0x80, 0x0 ;  /* 0x000000000000781c */ /* 0x000fe20003f2f018 */
[----:B------:R-:W-:Y:S01]  /*14e0*/  @UP1 UIADD3 UR27, UR40, UR42, URZ ;  /* 0x0000002a281b1290 */ /* 0x000fe2000fffe03f */
[----:B------:R-:W-:Y:S01]  /*14f0*/  ISETP.GE.U32.AND P0, PT, R6, R9, PT ;  /* 0x000000090600720c */ /* 0x000fe20003f06070 */
[----:B------:R-:W-:Y:S01]  /*1500*/  UIMAD UR15, UR14, UR12, UR11 ;  /* 0x0000000c0e0f72a4 */ /* 0x000fe2000f8e020b */
[----:B------:R-:W-:Y:S01]  /*1510*/  LOP3.LUT R6, R11, UR55, RZ, 0x3c, !PT ;  /* 0x000000370b067c12 */ /* 0x000fe2000f8e3cff */
[----:B------:R-:W-:Y:S02]  /*1520*/  UISETP.NE.AND UP4, UPT, UR21, URZ, UPT ;  /* 0x0000003f1500728c */ /* 0x000fe4000bf85270 */
[----:B------:R-:W-:Y:S01]  /*1530*/  @UP3 UIMAD UR12, UR49, UR33, URZ ;  /* 0x00000021310c32a4 */ /* 0x000fe2000f8e023f */
[----:B------:R-:W-:Y:S01]  /*1540*/  ISETP.GE.AND P2, PT, R6, RZ, PT ;  /* 0x000000ff0600720c */ /* 0x000fe20003f46270 */
[----:B------:R-:W-:Y:S01]  /*1550*/  @UP1 ULDC.64 UR20, c[0x0][0x248] ;  /* 0x0000920000141ab9 */ /* 0x000fe20000000a00 */
[----:B------:R-:W-:Y:S01]  /*1560*/  @UP1 ULDC.64 UR24, c[0x0][0x250] ;  /* 0x0000940000181ab9 */ /* 0x000fe20000000a00 */
[----:B------:R-:W-:-:S02]  /*1570*/  USEL UR54, UR18, UR16, !UP2 ;  /* 0x0000001012367287 */ /* 0x000fc4000d000000 */
[----:B------:R-:W-:Y:S02]  /*1580*/  @UP1 UIMAD.WIDE.U32 UR22, UR26, UR20, URZ ;  /* 0x000000141a1612a5 */ /* 0x000fe4000f8e003f */
[----:B------:R-:W-:Y:S01]  /*1590*/  @UP1 UIMAD.WIDE.U32 UR16, UR27, UR24, URZ ;  /* 0x000000181b1012a5 */ /* 0x000fe2000f8e003f */
[----:B------:R-:W-:Y:S01]  /*15a0*/  @P0 VIADD R5, R5, 0x1 ;  /* 0x0000000105050836 */ /* 0x000fe20000000000 */
[----:B------:R-:W-:Y:S01]  /*15b0*/  @UP1 UIMAD UR18, UR27, UR25, URZ ;  /* 0x000000191b1212a4 */ /* 0x000fe2000f8e023f */
[----:B------:R-:W-:Y:S01]  /*15c0*/  PLOP3.LUT P0, PT, PT, PT, UP3, 0x80, 0x0 ;  /* 0x000000000000781c */ /* 0x000fe20003f0f038 */
[----:B------:R-:W-:Y:S01]  /*15d0*/  @UP1 UIMAD UR31, UR26, UR21, URZ ;  /* 0x000000151a1f12a4 */ /* 0x000fe2000f8e023f */
[----:B------:R-:W-:Y:S01]  /*15e0*/  IMAD.MOV.U32 R18, RZ, RZ, R5 ;  /* 0x000000ffff127224 */ /* 0x000fe200078e0005 */
[----:B------:R-:W-:Y:S02]  /*15f0*/  @UP3 USEL UR12, UR12, UR4, !UP2 ;  /* 0x000000040c0c3287 */ /* 0x000fe4000d000000 */
[----:B------:R-:W-:-:S02]  /*1600*/  UIMAD.WIDE.U32 UR26, UR14, UR9, URZ ;  /* 0x000000090e1a72a5 */ /* 0x000fc4000f8e003f */
[----:B------:R-:W-:Y:S01]  /*1610*/  @!UP3 UIMAD UR11, UR49, UR60, UR55 ;  /* 0x0000003c310bb2a4 */ /* 0x000fe2000f8e0237 */
[----:B------:R-:W-:Y:S01]  /*1620*/  @!P2 IADD3 R18, -R18, RZ, RZ ;  /* 0x000000ff1212a210 */ /* 0x000fe20007ffe1ff */
[----:B------:R-:W-:Y:S01]  /*1630*/  UIMAD UR50, UR55, UR61, URZ ;  /* 0x0000003d373272a4 */ /* 0x000fe2000f8e023f */
[----:B------:R-:W-:Y:S01]  /*1640*/  @!P3 LOP3.LUT R18, RZ, R11, RZ, 0x33, !PT ;  /* 0x0000000bff12b212 */ /* 0x000fe200078e33ff */
[----:B------:R-:W-:Y:S01]  /*1650*/  @UP3 ULDC UR9, c[0x0][0x2e4] ;  /* 0x0000b90000093ab9 */ /* 0x000fe20000000800 */
[----:B------:R-:W-:Y:S02]  /*1660*/  @UP1 UIADD3 UR36, UR17, UR18, URZ ;  /* 0x0000001211241290 */ /* 0x000fe4000fffe03f */
[----:B------:R-:W-:Y:S02]  /*1670*/  @UP3 UIMAD UR18, UR55, UR9, UR12 ;  /* 0x00000009371232a4 */ /* 0x000fe4000f8e020c */
[----:B------:R-:W-:Y:S02]  /*1680*/  USEL UR53, UR30, URZ, UP4 ;  /* 0x0000003f1e357287 */ /* 0x000fe4000a000000 */
[----:B------:R-:W-:-:S02]  /*1690*/  @!UP2 UIADD3 UR38, UR45, UR43, URZ ;  /* 0x0000002b2d26a290 */ /* 0x000fc4000fffe03f */
[----:B------:R-:W-:Y:S02]  /*16a0*/  @!UP3 UIMAD UR18, UR11, UR33, URZ ;  /* 0x000000210b12b2a4 */ /* 0x000fe4000f8e023f */
[----:B------:R-:W-:Y:S02]  /*16b0*/  USHF.R.S32.HI UR52, URZ, 0x1f, UR50 ;  /* 0x0000001f3f347899 */ /* 0x000fe40008011432 */
[----:B------:R-:W-:Y:S02]  /*16c0*/  USEL UR51, UR51, URZ, UP4 ;  /* 0x0000003f33337287 */ /* 0x000fe4000a000000 */
        /* <DEDUP_REMOVED lines=17> */
.L_x_1021:
        /* <DEDUP_REMOVED lines=13> */
.L_x_1022:
        /* <DEDUP_REMOVED lines=11> */
.L_x_1023:
[----:B------:R-:W-:-:S04]  /*1960*/  UIMAD UR4, UR49, UR60, UR55 ;  /* 0x0000003c310472a4 */ /* 0x000fc8000f8e0237 */
[----:B------:R-:W-:-:S12]  /*1970*/  UIMAD UR4, UR4, UR57, URZ ;  /* 0x00000039040472a4 */ /* 0x000fd8000f8e023f */
.L_x_1024:
[----:B------:R-:W1:Y:S01]  /*1980*/  LDC.64 R6, c[0x0][0x420] ;  /* 0x00010800ff067b82 */ /* 0x000e620000000a00 */
[--C-:B------:R-:W-:Y:S01]  /*1990*/  SHF.R.S32.HI R233, RZ, 0x1f, R232.reuse ;  /* 0x0000001fffe97819 */ /* 0x100fe200000114e8 */
[----:B------:R-:W-:Y:S01]  /*19a0*/  UIMAD UR11, UR61, UR60, URZ ;  /* 0x0000003c3d0b72a4 */ /* 0x000fe2000f8e023f */
[----:B------:R-:W-:Y:S01]  /*19b0*/  IADD3 R8, P0, R232, UR12, RZ ;  /* 0x0000000ce8087c10 */ /* 0x000fe2000ff1e0ff */
[----:B------:R-:W-:Y:S01]  /*19c0*/  UIADD3 UR35, UR5, UR4, URZ ;  /* 0x0000000405237290 */ /* 0x000fe2000fffe03f */
[----:B------:R-:W-:Y:S01]  /*19d0*/  LEA.HI R10, R10, R25, RZ, 0x5 ;  /* 0x000000190a0a7211 */ /* 0x000fe200078f28ff */
[----:B------:R-:W-:Y:S01]  /*19e0*/  USHF.L.U32 UR4, UR11, 0x6, URZ ;  /* 0x000000060b047899 */ /* 0x000fe2000800063f */
[----:B------:R-:W-:Y:S01]  /*19f0*/  IADD3.X R9, R233, UR38, RZ, P0, !PT ;  /* 0x00000026e9097c10 */ /* 0x000fe200087fe4ff */
[----:B------:R-:W-:Y:S01]  /*1a00*/  USHF.R.S32.HI UR45, URZ, 0x1f, UR55 ;  /* 0x0000001f3f2d7899 */ /* 0x000fe20008011437 */
[----:B------:R-:W-:Y:S01]  /*1a10*/  IADD3 R16, P0, R4, UR5, RZ ;  /* 0x0000000504107c10 */ /* 0x000fe2000ff1e0ff */
[----:B------:R-:W-:Y:S01]  /*1a20*/  UIADD3 UR23, UR5, UR18, URZ ;  /* 0x0000001205177290 */ /* 0x000fe2000fffe03f */
[----:B------:R-:W-:Y:S01]  /*1a30*/  LOP3.LUT R11, R10, 0xffffffe0, RZ, 0xc0, !PT ;  /* 0xffffffe00a0b7812 */ /* 0x000fe200078ec0ff */
[----:B------:R-:W-:Y:S01]  /*1a40*/  UIADD3 UR16, UP2, UP0, UR26, UR4, UR50 ;  /* 0x000000041a107290 */ /* 0x000fe2000f85e032 */
[----:B------:R-:W-:Y:S01]  /*1a50*/  IADD3.X R14, R27, UR34, RZ, P0, !PT ;  /* 0x000000221b0e7c10 */ /* 0x000fe200087fe4ff */
[----:B------:R-:W-:Y:S01]  /*1a60*/  ULDC.64 UR18, c[0x0][0x428] ;  /* 0x00010a0000127ab9 */ /* 0x000fe20000000a00 */
[----:B------:R-:W-:Y:S01]  /*1a70*/  USHF.R.S32.HI UR4, URZ, 0x1f, UR4 ;  /* 0x0000001f3f047899 */ /* 0x000fe20008011404 */
[----:B------:R-:W-:Y:S01]  /*1a80*/  IMAD.IADD R25, R25, 0x1, -R11 ;  /* 0x0000000119197824 */ /* 0x000fe200078e0a0b */
[----:B------:R-:W-:Y:S01]  /*1a90*/  UIADD3 UR17, -UR8, UR10, UR32 ;  /* 0x0000000a08117290 */ /* 0x000fe2000fffe120 */
[----:B------:R-:W-:Y:S01]  /*1aa0*/  IMAD.U32 R15, RZ, RZ, UR18 ;  /* 0x00000012ff0f7e24 */ /* 0x000fe2000f8e00ff */
[----:B------:R-:W-:Y:S01]  /*1ab0*/  ULDC UR44, c[0x0][0x398] ;  /* 0x0000e600002c7ab9 */ /* 0x000fe20000000800 */
[----:B------:R-:W-:Y:S01]  /*1ac0*/  IMAD R11, R14, UR28, RZ ;  /* 0x0000001c0e0b7c24 */ /* 0x000fe2000f8e02ff */
[----:B------:R-:W-:Y:S01]  /*1ad0*/  ULDC.64 UR26, c[0x0][0x400] ;  /* 0x00010000001a7ab9 */ /* 0x000fe20000000a00 */
[----:B------:R-:W-:Y:S01]  /*1ae0*/  IMAD.WIDE.U32 R12, R16, UR28, R232 ;  /* 0x0000001c100c7c25 */ /* 0x000fe2000f8e00e8 */
[----:B------:R-:W-:Y:S01]  /*1af0*/  ULDC.64 UR14, c[0x0][0x258] ;  /* 0x00009600000e7ab9 */ /* 0x000fe20000000a00 */
[----:B------:R-:W-:Y:S01]  /*1b00*/  ULDC.64 UR46, c[0x0][0x2b0] ;  /* 0x0000ac00002e7ab9 */ /* 0x000fe20000000a00 */
[----:B------:R-:W-:Y:S01]  /*1b10*/  UIADD3 UR9, UR41, -0x1, URZ ;  /* 0xffffffff29097890 */ /* 0x000fe2000fffe03f */
[----:B-1----:R-:W-:Y:S01]  /*1b20*/  IMAD R5, R6, UR34, RZ ;  /* 0x0000002206057c24 */ /* 0x002fe2000f8e02ff */
[----:B------:R-:W-:Y:S01]  /*1b30*/  IADD3 R12, P2, R12, UR39, RZ ;  /* 0x000000270c0c7c10 */ /* 0x000fe2000ff5e0ff */
[----:B------:R-:W-:Y:S01]  /*1b40*/  IMAD.WIDE.U32 R8, R6, UR5, R8 ;  /* 0x0000000506087c25 */ /* 0x000fe2000f8e0008 */
[----:B------:R-:W-:Y:S01]  /*1b50*/  BSSY B1, `(.L_x_1020) ;  /* 0x0000954000017945 */ /* 0x000fe20003800000 */
[----:B------:R-:W-:-:S02]  /*1b60*/  IADD3 R247, R232, 0xc0, RZ ;  /* 0x000000c0e8f77810 */ /* 0x000fc40007ffe0ff */
[----:B------:R-:W-:Y:S01]  /*1b70*/  IMAD R5, R7, UR5, R5 ;  /* 0x0000000507057c24 */ /* 0x000fe2000f8e0205 */
[----:B------:R-:W-:Y:S01]  /*1b80*/  UIMAD UR5, UR45, UR18, URZ ;  /* 0x000000122d0572a4 */ /* 0x000fe2000f8e023f */
[----:B------:R-:W-:Y:S02]  /*1b90*/  IMAD R20, R16, UR29, R11 ;  /* 0x0000001d10147c24 */ /* 0x000fe4000f8e020b */
[----:B------:R-:W-:Y:S01]  /*1ba0*/  IMAD.IADD R9, R9, 0x1, R5 ;  /* 0x0000000109097824 */ /* 0x000fe200078e0205 */
[----:B------:R-:W-:Y:S01]  /*1bb0*/  UIMAD UR19, UR55, UR19, UR5 ;  /* 0x00000013371372a4 */ /* 0x000fe2000f8e0205 */
[----:B------:R-:W-:Y:S01]  /*1bc0*/  SHF.R.S32.HI R5, RZ, 0x5, R10 ;  /* 0x00000005ff057819 */ /* 0x000fe2000001140a */
[----:B------:R-:W-:Y:S01]  /*1bd0*/  UIADD3.X UR5, UR43, UR4, UR52, UP2, UP0 ;  /* 0x000000042b057290 */ /* 0x000fe200097e0434 */
[----:B------:R-:W-:Y:S01]  /*1be0*/  IMAD.WIDE.U32 R8, R15, UR55, R8 ;  /* 0x000000370f087c25 */ /* 0x000fe2000f8e0008 */
[----:B------:R-:W-:Y:S01]  /*1bf0*/  UIADD3 UR4, UR17, -UR44, URZ ;  /* 0x8000002c11047290 */ /* 0x000fe2000fffe03f */
[----:B------:R-:W-:Y:S01]  /*1c00*/  IADD3.X R13, R13, UR37, R20, P2, !PT ;  /* 0x000000250d0d7c10 */ /* 0x000fe200097fe414 */
[----:B------:R-:W-:Y:S01]  /*1c10*/  UIADD3 UR16, UP2, UP0, UR53, UR16, UR54 ;  /* 0x0000001035107290 */ /* 0x000fe2000f85e036 */
[----:B------:R-:W-:Y:S01]  /*1c20*/  IMAD R5, R5, UR11, R25 ;  /* 0x0000000b05057c24 */ /* 0x000fe2000f8e0219 */
[----:B------:R-:W-:Y:S01]  /*1c30*/  USHF.R.S32.HI UR22, URZ, 0x1f, UR4 ;  /* 0x0000001f3f167899 */ /* 0x000fe20008011404 */
[----:B------:R-:W-:Y:S01]  /*1c40*/  IADD3 R11, R9, UR19, RZ ;  /* 0x00000013090b7c10 */ /* 0x000fe2000fffe0ff */
[----:B------:R-:W-:Y:S01]  /*1c50*/  UIADD3.X UR5, UR51, UR5, UR48, UP2, UP0 ;  /* 0x0000000533057290 */ /* 0x000fe200097e0430 */
[----:B------:R-:W-:Y:S01]  /*1c60*/  IMAD.U32 R19, RZ, RZ, UR14 ;  /* 0x0000000eff137e24 */ /* 0x000fe2000f8e00ff */
[----:B------:R-:W-:Y:S01]  /*1c70*/  ULEA.HI UR22, UR22, UR4, URZ, 0x6 ;  /* 0x0000000416167291 */ /* 0x000fe2000f8f303f */
[----:B------:R-:W-:Y:S01]  /*1c80*/  IADD3 R10, P0, R5, UR16, RZ ;  /* 0x00000010050a7c10 */ /* 0x000fe2000ff1e0ff */
[----:B------:R-:W-:Y:S01]  /*1c90*/  UIMAD UR16, UR45, UR14, URZ ;  /* 0x0000000e2d1072a4 */ /* 0x000fe2000f8e023f */
[----:B------:R-:W-:Y:S01]  /*1ca0*/  IMAD.WIDE.U32 R12, R19, UR55, R12 ;  /* 0x00000037130c7c25 */ /* 0x000fe2000f8e000c */
[----:B------:R-:W-:Y:S01]  /*1cb0*/  USHF.R.S32.HI UR22, URZ, 0x6, UR22 ;  /* 0x000000063f167899 */ /* 0x000fe20008011416 */
[----:B------:R-:W-:Y:S01]  /*1cc0*/  LEA.HI.X.SX32 R5, R5, UR5, 0x1, P0 ;  /* 0x0000000505057c11 */ /* 0x000fe200080f0eff */
[----:B------:R-:W-:Y:S01]  /*1cd0*/  ULDC.64 UR52, c[0x0][0x478] ;  /* 0x00011e0000347ab9 */ /* 0x000fe20000000a00 */
[----:B------:R-:W-:Y:S01]  /*1ce0*/  LEA R228, P0, R10, UR26, 0x2 ;  /* 0x0000001a0ae47c11 */ /* 0x000fe2000f8010ff */
[----:B------:R-:W-:Y:S01]  /*1cf0*/  UISETP.LT.AND UP0, UPT, URZ, UR22, UPT ;  /* 0x000000163f00728c */ /* 0x000fe2000bf01270 */
[----:B------:R-:W-:Y:S01]  /*1d00*/  VIADD R246, R232, 0x40 ;  /* 0x00000040e8f67836 */ /* 0x000fe20000000000 */
[----:B------:R-:W-:Y:S01]  /*1d10*/  UIMAD UR16, UR55, UR15, UR16 ;  /* 0x0000000f371072a4 */ /* 0x000fe2000f8e0210 */
[----:B------:R-:W-:Y:S01]  /*1d20*/  LEA.HI.X R229, R10, UR27, R5, 0x2, P0 ;  /* 0x0000001b0ae57c11 */ /* 0x000fe200080f1405 */
[----:B------:R-:W-:Y:S01]  /*1d30*/  USEL UR22, URZ, UR22, !UP0 ;  /* 0x000000163f167287 */ /* 0x000fe2000c000000 */
[----:B------:R-:W-:Y:S01]  /*1d40*/  IMAD.MOV.U32 R10, RZ, RZ, R8 ;  /* 0x000000ffff0a7224 */ /* 0x000fe200078e0008 */
[----:B------:R-:W-:Y:S01]  /*1d50*/  UIMAD.WIDE UR34, UR35, 0x4, UR52 ;  /* 0x00000004232278a5 */ /* 0x000fe2000f8e0234 */
[-C--:B------:R-:W-:Y:S01]  /*1d60*/  IMAD R5, R27, R6.reuse, RZ ;  /* 0x000000061b057224 */ /* 0x080fe200078e02ff */
[----:B------:R-:W-:Y:S01]  /*1d70*/  UISETP.GT.AND UP0, UPT, UR41, UR22, UPT ;  /* 0x000000162900728c */ /* 0x000fe2000bf04270 */
[----:B------:R-:W-:Y:S01]  /*1d80*/  IMAD.WIDE.U32 R10, R4, R6, R10 ;  /* 0x00000006040a7225 */ /* 0x000fe200078e000a */
[----:B------:R-:W-:Y:S01]  /*1d90*/  ULDC.64 UR26, c[0x0][0x210] ;  /* 0x00008400001a7ab9 */ /* 0x000fe20000000a00 */
[----:B------:R-:W-:Y:S01]  /*1da0*/  ULDC.64 UR14, c[0x0][0x3e0] ;  /* 0x0000f800000e7ab9 */ /* 0x000fe20000000a00 */
[----:B------:R-:W-:Y:S01]  /*1db0*/  LEA R234, P3, R12, UR26, 0x1 ;  /* 0x0000001a0cea7c11 */ /* 0x000fe2000f8608ff */
[----:B------:R-:W-:Y:S01]  /*1dc0*/  IMAD R5, R4, R7, R5 ;  /* 0x0000000704057224 */ /* 0x000fe200078e0205 */
[----:B------:R-:W-:Y:S01]  /*1dd0*/  PLOP3.LUT P0, PT, PT, PT, UP0, 0x80, 0x0 ;  /* 0x000000000000781c */ /* 0x000fe20003f0f008 */
[----:B------:R-:W-:Y:S01]  /*1de0*/  VIADD R21, R13, UR16 ;  /* 0x000000100d157c36 */ /* 0x000fe20008000000 */
[----:B------:R-:W-:Y:S01]  /*1df0*/  LEA R235, P2, R10, UR14, 0x1 ;  /* 0x0000000e0aeb7c11 */ /* 0x000fe2000f8408ff */
[----:B------:R-:W-:Y:S01]  /*1e00*/  UIMAD.WIDE UR4, UR23, 0x4, UR46 ;  /* 0x00000004170478a5 */ /* 0x000fe2000f8e022e */
[----:B------:R-:W-:Y:S01]  /*1e10*/  IADD3 R17, R11, R5, RZ ;  /* 0x000000050b117210 */ /* 0x000fe20007ffe0ff */
[----:B------:R-:W-:Y:S01]  /*1e20*/  UMOV UR18, UR34 ;  /* 0x0000002200127c82 */ /* 0x000fe20008000000 */
[----:B------:R-:W-:Y:S01]  /*1e30*/  UMOV UR17, UR35 ;  /* 0x0000002300117c82 */ /* 0x000fe20008000000 */
[----:B------:R-:W-:Y:S01]  /*1e40*/  VIADD R245, R232, 0x80 ;  /* 0x00000080e8f57836 */ /* 0x000fe20000000000 */
[----:B------:R-:W-:-:S02]  /*1e50*/  LEA.HI.X R236, R12, UR27, R21, 0x1, P3 ;  /* 0x0000001b0cec7c11 */ /* 0x000fc400098f0c15 */
[----:B------:R-:W-:-:S03]  /*1e60*/  LEA.HI.X R237, R10, UR15, R17, 0x1, P2 ;  /* 0x0000000f0aed7c11 */ /* 0x000fc600090f0c11 */
        /* <DEDUP_REMOVED lines=20> */
.L_x_1026:
        /* <DEDUP_REMOVED lines=20> */
.L_x_1027:
        /* <DEDUP_REMOVED lines=38> */
.L_x_1029:
[----:B------:R-:W-:Y:S05]  /*2350*/  BSYNC B0 ;  /* 0x0000000000007941 */ /* 0x000fea0003800000 */
.L_x_1028:
        /* <DEDUP_REMOVED lines=21> */
.L_x_1031:
[----:B------:R-:W-:Y:S05]  /*24b0*/  BSYNC B0 ;  /* 0x0000000000007941 */ /* 0x000fea0003800000 */
.L_x_1030:
        /* <DEDUP_REMOVED lines=34> */
.L_x_1033:
[----:B------:R-:W-:Y:S05]  /*26e0*/  BSYNC B0 ;  /* 0x0000000000007941 */ /* 0x000fea0003800000 */
.L_x_1032:
        /* <DEDUP_REMOVED lines=23> */
.L_x_1025:
        /* <DEDUP_REMOVED lines=53> */
.L_x_1036:
[----:B------:R-:W-:Y:S05]  /*2bb0*/  BSYNC B0 ;  /* 0x0000000000007941 */ /* 0x000fea0003800000 */
.L_x_1035:
        /* <DEDUP_REMOVED lines=45> */
.L_x_1038:
[----:B------:R-:W-:Y:S05]  /*2e90*/  BSYNC B0 ;  /* 0x0000000000007941 */ /* 0x000fea0003800000 */
.L_x_1037:
        /* <DEDUP_REMOVED lines=44> */
.L_x_1040:
[----:B------:R-:W-:Y:S05]  /*3160*/  BSYNC B0 ;  /* 0x0000000000007941 */ /* 0x000fea0003800000 */
.L_x_1039:
        /* <DEDUP_REMOVED lines=47> */
.L_x_1042:
[----:B------:R-:W-:Y:S05]  /*3460*/  BSYNC B0 ;  /* 0x0000000000007941 */ /* 0x000fea0003800000 */
.L_x_1041:
        /* <DEDUP_REMOVED lines=69> */
.L_x_1044:
[----:B------:R-:W-:Y:S05]  /*38c0*/  BSYNC B0 ;  /* 0x0000000000007941 */ /* 0x000fea0003800000 */
.L_x_1043:
        /* <DEDUP_REMOVED lines=59> */
.L_x_1046:
[----:B------:R-:W-:Y:S05]  /*3c80*/  BSYNC B0 ;  /* 0x0000000000007941 */ /* 0x000fea0003800000 */
.L_x_1045:
[----:B------:R-:W-:Y:S01]  /*3c90*/  UIMAD UR11, UR23, UR24, URZ ;  /* 0x00000018170b72a4 */ /* 0x000fe2000f8e023f */
[----:B-1-3--:R-:W-:Y:S01]  /*3ca0*/  IMAD.WIDE.U32 R6, R19, UR32, R232 ;  /* 0x0000002013067c25 */ /* 0x00afe2000f8e00e8 */
[----:B------:R-:W1:Y:S01]  /*3cb0*/  LDC.64 R20, c[0x0][0x3b8] ;  /* 0x0000ee00ff147b82 */ /* 0x000e620000000a00 */
[----:B------:R3:W-:Y:S01]  /*3cc0*/  @P4 STS.128 [R230+0x18000], RZ ;  /* 0x018000ffe6004388 */ /* 0x0007e20000000c00 */
[----:B------:R-:W-:Y:S01]  /*3cd0*/  UIMAD UR11, UR32, UR25, UR11 ;  /* 0x00000019200b72a4 */ /* 0x000fe2000f8e020b */
[----:B------:R-:W-:Y:S01]  /*3ce0*/  BSSY B0, `(.L_x_1047) ;  /* 0x000003c000007945 */ /* 0x000fe20003800000 */
[----:B------:R-:W-:Y:S01]  /*3cf0*/  IADD3 R10, P0, R6, UR33, RZ ;  /* 0x00000021060a7c10 */ /* 0x000fe2000ff1e0ff */
[----:B------:R3:W-:Y:S01]  /*3d00*/  @P4 STS.128 [R230+0x1a000], RZ ;  /* 0x01a000ffe6004388 */ /* 0x0007e20000000c00 */
[----:B------:R-:W-:Y:S02]  /*3d10*/  ULDC.64 UR14, c[0x0][0x268] ;  /* 0x00009a00000e7ab9 */ /* 0x000fe40000000a00 */
[----:B------:R-:W-:Y:S01]  /*3d20*/  MOV R6, UR11 ;  /* 0x0000000b00067c02 */ /* 0x000fe20008000f00 */
[----:B------:R3:W-:Y:S01]  /*3d30*/  @P4 STS.128 [R230+0x1c000], RZ ;  /* 0x01c000ffe6004388 */ /* 0x0007e20000000c00 */
[----:B------:R-:W-:-:S02]  /*3d40*/  IMAD R5, R26, UR14, RZ ;  /* 0x0000000e1a057c24 */ /* 0x000fc4000f8e02ff */
[----:B------:R-:W-:Y:S01]  /*3d50*/  IADD3.X R11, R7, UR36, R6, P0, !PT ;  /* 0x00000024070b7c10 */ /* 0x000fe200087fe406 */
[----:B------:R3:W-:Y:S01]  /*3d60*/  @P4 STS.128 [R230+0x1e000], RZ ;  /* 0x01e000ffe6004388 */ /* 0x0007e20000000c00 */
        /* <DEDUP_REMOVED lines=22> */
[----:B-----5:R-:W-:Y:S01]  /*3ed0*/  IMAD.WIDE R12, R232, 0x2, R28 ;  /* 0x00000002e80c7825 */ /* 0x020fe200078e021c */
[----:B--2---:R-:W-:-:S04]  /*3ee0*/  @!P0 LEA R14, P1, R8, R14, 0x1 ;  /* 0x0000000e080e8211 */ /* 0x004fc800078208ff */
        /* <DEDUP_REMOVED lines=22> */
[----:B-1----:R-:W-:Y:S05]  /*4050*/  @P0 BRA `(.L_x_1048) ;  /* 0x0000000000100947 */ /* 0x002fea0003800000 */
[----:B------:R-:W-:Y:S01]  /*4060*/  @!PT LDS RZ, [RZ] ;  /* 0x00000000fffff984 */ /* 0x000fe20000000800 */
[----:B------:R-:W-:Y:S01]  /*4070*/  @!PT LDS RZ, [RZ] ;  /* 0x00000000fffff984 */ /* 0x000fe20000000800 */
[----:B------:R-:W-:Y:S01]  /*4080*/  @!PT LDS RZ, [RZ] ;  /* 0x00000000fffff984 */ /* 0x000fe20000000800 */
[----:B------:R1:W-:Y:S02]  /*4090*/  LDGSTS.E.BYPASS.LTC128B.128 [R230+0x1e000], desc[UR6][R6.64+0x180] ;  /* 0x1e00018006e67fae */ /* 0x0003e4000b901d46 */
.L_x_1048:
[----:B------:R-:W-:Y:S05]  /*40a0*/  BSYNC B0 ;  /* 0x0000000000007941 */ /* 0x000fea0003800000 */
.L_x_1047:
[----:B------:R1:W-:Y:S01]  /*40b0*/  @P3 STS.128 [R230+0x19000], RZ ;  /* 0x019000ffe6003388 */ /* 0x0003e20000000c00 */
[----:B------:R-:W-:Y:S03]  /*40c0*/  BSSY B0, `(.L_x_1049) ;  /* 0x0000037000007945 */ /* 0x000fe60003800000 */
[----:B------:R1:W-:Y:S04]  /*40d0*/  @P3 STS.128 [R230+0x1b000], RZ ;  /* 0x01b000ffe6003388 */ /* 0x0003e80000000c00 */
[----:B------:R1:W-:Y:S04]  /*40e0*/  @P3 STS.128 [R230+0x1d000], RZ ;  /* 0x01d000ffe6003388 */ /* 0x0003e80000000c00 */
[----:B------:R1:W-:Y:S01]  /*40f0*/  @P3 STS.128 [R230+0x1f000], RZ ;  /* 0x01f000ffe6003388 */ /* 0x0003e20000000c00 */
[----:B------:R-:W-:Y:S05]  /*4100*/  @P3 BRA `(.L_x_1050) ;  /* 0x0000000000c83947 */ /* 0x000fea0003800000 */
[----:B------:R-:W-:Y:S01]  /*4110*/  ULDC UR11, c[0x0][0x2d0] ;  /* 0x0000b400000b7ab9 */ /* 0x000fe20000000800 */
[----:B-12---:R-:W-:Y:S01]  /*4120*/  IADD3 R6, P0, R22, 0x20, RZ ;  /* 0x0000002016067810 */ /* 0x006fe20007f1e0ff */
        /* <DEDUP_REMOVED lines=11> */
[----:B------:R-:W2:Y:S01]  /*41e0*/  @!P3 LDC.64 R12, c[0x0][0x220] ;  /* 0x00008800ff0cbb82 */ /* 0x000ea20000000a00 */
        /* <DEDUP_REMOVED lines=11> */
[----:B--2---:R-:W-:-:S03]  /*42a0*/  @!P3 LEA R10, P0, R8, R12, 0x1 ;  /* 0x0000000c080ab211 */ /* 0x004fc600078008ff */
        /* <DEDUP_REMOVED lines=24> */
.L_x_1050:
[----:B------:R-:W-:Y:S05]  /*4430*/  BSYNC B0 ;  /* 0x0000000000007941 */ /* 0x000fea0003800000 */
.L_x_1049:
[----:B-1----:R-:W-:Y:S01]  /*4440*/  IMAD.MOV.U32 R4, RZ, RZ, 0x4 ;  /* 0x00000004ff047424 */ /* 0x002fe200078e00ff */
[----:B------:R-:W-:Y:S01]  /*4450*/  UIMAD UR11, UR49, UR60, UR55 ;  /* 0x0000003c310b72a4 */ /* 0x000fe2000f8e0237 */
[----:B------:R-:W-:Y:S01]  /*4460*/  IMAD.MOV.U32 R243, RZ, RZ, 0x7f800000 ;  /* 0x7f800000fff37424 */ /* 0x000fe200078e00ff */
[----:B------:R-:W3:Y:S01]  /*4470*/  LDG.E.64 R8, desc[UR6][R20.64] ;  /* 0x0000000614087981 */ /* 0x000ee2000c1e1b00 */
[----:B------:R-:W-:Y:S01]  /*4480*/  IMAD.MOV.U32 R244, RZ, RZ, 0x7f800000 ;  /* 0x7f800000fff47424 */ /* 0x000fe200078e00ff */
[----:B------:R-:W-:Y:S01]  /*4490*/  USHF.L.U32 UR11, UR11, 0x5, URZ ;  /* 0x000000050b0b7899 */ /* 0x000fe2000800063f */
[----:B------:R-:W-:Y:S01]  /*44a0*/  IMAD.WIDE R4, R238, R4, UR4 ;  /* 0x00000004ee047e25 */ /* 0x000fe2000f8e0204 */
[----:B--2---:R-:W2:Y:S04]  /*44b0*/  LDG.E.64 R6, desc[UR6][R20.64+0x8] ;  /* 0x0000080614067981 */ /* 0x004ea8000c1e1b00 */
[----:B------:R-:W0:Y:S01]  /*44c0*/  LDGDEPBAR ;  /* 0x00000000000079af */ /* 0x000e220000000000 */
[----:B------:R-:W-:-:S02]  /*44d0*/  USHF.R.S32.HI UR12, URZ, 0x1f, UR11 ;  /* 0x0000001f3f0c7899 */ /* 0x000fc4000801140b */
[----:B------:R-:W-:Y:S01]  /*44e0*/  UIADD3 UR32, UR32, UR10, URZ ;  /* 0x0000000a20207290 */ /* 0x000fe2000fffe03f */
[----:B------:R-:W5:Y:S01]  /*44f0*/  @!P6 LDG.E R243, desc[UR6][R4.64] ;  /* 0x0000000604f3e981 */ /* 0x000f62000c1e1900 */
[----:B------:R-:W-:Y:S02]  /*4500*/  CS2R R190, SRZ ;  /* 0x0000000000be7805 */ /* 0x000fe4000001ff00 */
[----:B------:R-:W-:Y:S02]  /*4510*/  CS2R R188, SRZ ;  /* 0x0000000000bc7805 */ /* 0x000fe4000001ff00 */
[----:B------:R-:W-:Y:S01]  /*4520*/  CS2R R194, SRZ ;  /* 0x0000000000c27805 */ /* 0x000fe2000001ff00 */
[----:B------:R1:W5:Y:S01]  /*4530*/  @!P5 LDG.E R244, desc[UR6][R4.64+0x20] ;  /* 0x0000200604f4d981 */ /* 0x000362000c1e1900 */
[----:B------:R-:W-:Y:S01]  /*4540*/  UIADD3 UR26, -UR8, 0x40, UR32 ;  /* 0x00000040081a7890 */ /* 0x000fe2000fffe120 */
        /* <DEDUP_REMOVED lines=23> */
[----:B-1----:R-:W-:Y:S02]  /*46c0*/  SHF.R.S32.HI R4, RZ, 0x1f, R25 ;  /* 0x0000001fff047819 */ /* 0x002fe40000011419 */
        /* <DEDUP_REMOVED lines=37> */
[----:B------:R-:W-:Y:S01]  /*4920*/  ULDC UR25, c[0x0][0x2d0] ;  /* 0x0000b40000197ab9 */ /* 0x000fe20000000800 */
[----:B------:R-:W-:Y:S01]  /*4930*/  ULDC UR39, c[0x0][0x398] ;  /* 0x0000e60000277ab9 */ /* 0x000fe20000000800 */
[----:B------:R-:W-:Y:S01]  /*4940*/  ULDC UR41, c[0x0][0x2dc] ;  /* 0x0000b70000297ab9 */ /* 0x000fe20000000800 */
[----:B------:R-:W-:Y:S01]  /*4950*/  ULDC.U8 UR21, c[0x0][0x388] ;  /* 0x0000e20000157ab9 */ /* 0x000fe20000000000 */
[----:B------:R-:W-:Y:S01]  /*4960*/  UIADD3 UR26, UR26, -UR44, URZ ;  /* 0x8000002c1a1a7290 */ /* 0x000fe2000fffe03f */
[----:B------:R-:W-:Y:S01]  /*4970*/  ULDC UR14, c[0x0][0x394] ;  /* 0x0000e500000e7ab9 */ /* 0x000fe20000000800 */
[----:B------:R-:W-:Y:S01]  /*4980*/  ULDC UR20, c[0x0][0x2ec] ;  /* 0x0000bb0000147ab9 */ /* 0x000fe20000000800 */
[----:B---3--:R-:W-:-:S02]  /*4990*/  R2UR UR23, R9 ;  /* 0x00000000091772ca */ /* 0x008fc400000e0000 */
[----:B------:R-:W-:Y:S02]  /*49a0*/  R2UR UR24, R8 ;  /* 0x00000000081872ca */ /* 0x000fe400000e0000 */
[----:B--2---:R-:W-:Y:S02]  /*49b0*/  IADD3 R251, P1, P0, R6, UR11, R25 ;  /* 0x0000000b06fb7c10 */ /* 0x004fe4000f83e019 */
[----:B------:R-:W-:Y:S02]  /*49c0*/  CS2R R24, SRZ ;  /* 0x0000000000187805 */ /* 0x000fe4000001ff00 */
[----:B------:R-:W-:-:S05]  /*49d0*/  IADD3.X R252, R7, UR12, R4, P1, P0 ;  /* 0x0000000c07fc7c10 */ /* 0x000fca0008fe0404 */
[----:B------:R-:W-:Y:S02]  /*49e0*/  UIADD3 UR37, UR23, -0x4498517b, URZ ;  /* 0xbb67ae8517257890 */ /* 0x000fe4000fffe03f */
[----:B------:R-:W-:Y:S02]  /*49f0*/  UIADD3 UR38, UR24, -0x61c88647, URZ ;  /* 0x9e3779b918267890 */ /* 0x000fe4000fffe03f */
[----:B------:R-:W-:Y:S02]  /*4a00*/  UIADD3 UR36, UR24, 0x3c6ef372, URZ ;  /* 0x3c6ef37218247890 */ /* 0x000fe4000fffe03f */
[----:B------:R-:W-:Y:S02]  /*4a10*/  UIADD3 UR35, UR23, 0x76cf5d0a, URZ ;  /* 0x76cf5d0a17237890 */ /* 0x000fe4000fffe03f */
[----:B------:R-:W-:Y:S02]  /*4a20*/  UIADD3 UR34, UR24, -0x255992d5, URZ ;  /* 0xdaa66d2b18227890 */ /* 0x000fe4000fffe03f */
[----:B------:R-:W-:-:S02]  /*4a30*/  UIADD3 UR33, UR23, 0x32370b8f, URZ ;  /* 0x32370b8f17217890 */ /* 0x000fc4000fffe03f */
[----:B------:R-:W-:Y:S02]  /*4a40*/  UIADD3 UR32, UR24, 0x78dde6e4, URZ ;  /* 0x78dde6e418207890 */ /* 0x000fe4000fffe03f */
[----:B------:R-:W-:Y:S02]  /*4a50*/  UIADD3 UR31, UR23, -0x126145ec, URZ ;  /* 0xed9eba14171f7890 */ /* 0x000fe4000fffe03f */
[----:B------:R-:W-:Y:S02]  /*4a60*/  UIADD3 UR30, UR24, 0x1715609d, URZ ;  /* 0x1715609d181e7890 */ /* 0x000fe4000fffe03f */
[----:B------:R-:W-:Y:S02]  /*4a70*/  UIADD3 UR29, UR23, -0x56f99767, URZ ;  /* 0xa9066899171d7890 */ /* 0x000fe4000fffe03f */
[----:B------:R-:W-:Y:S02]  /*4a80*/  UIADD3 UR28, UR24, -0x4ab325aa, URZ ;  /* 0xb54cda56181c7890 */ /* 0x000fe4000fffe03f */
[----:B------:R-:W-:-:S12]  /*4a90*/  UIADD3 UR27, UR23, 0x646e171e, URZ ;  /* 0x646e171e171b7890 */ /* 0x000fd8000fffe03f */
.L_x_1055:
[----:B------:R-:W0:Y:S01]  /*4aa0*/  LDGDEPBAR ;  /* 0x00000000000079af */ /* 0x000e220000000000 */
[----:B------:R-:W-:Y:S01]  /*4ab0*/  USHF.L.U32 UR12, UR9, 0x6, URZ ;  /* 0x00000006090c7899 */ /* 0x000fe2000800063f */
[----:B------:R-:W-:Y:S03]  /*4ac0*/  UMOV UR11, UR59 ;  /* 0x0000003b000b7c82 */ /* 0x000fe60008000000 */
[----:B------:R-:W-:Y:S01]  /*4ad0*/  UISETP.GE.AND UP0, UPT, UR12, UR26, UPT ;  /* 0x0000001a0c00728c */ /* 0x000fe2000bf06270 */
[----:B------:R-:W-:Y:S04]  /*4ae0*/  DEPBAR.LE SB0, 0x0 ;  /* 0x000080000000791a */ /* 0x000fe80000000000 */
[----:B------:R-:W-:Y:S06]  /*4af0*/  BAR.SYNC.DEFER_BLOCKING 0x0 ;  /* 0x0000000000007b1d */ /* 0x000fec0000010000 */
[----:B------:R-:W-:Y:S04]  /*4b00*/  LDSM.16.M88.4 R16, [R218] ;  /* 0x00000000da10783b */ /* 0x000fe80000000200 */
[----:B-1----:R-:W1:Y:S04]  /*4b10*/  LDSM.16.M88.4 R8, [R2+0x10000] ;  /* 0x010000000208783b */ /* 0x002e680000000200 */
[----:B------:R-:W2:Y:S04]  /*4b20*/  LDSM.16.M88.4 R84, [R2+0x10800] ;  /* 0x010800000254783b */ /* 0x000ea80000000200 */
[----:B------:R-:W-:Y:S04]  /*4b30*/  LDSM.16.M88.4 R88, [R220] ;  /* 0x00000000dc58783b */ /* 0x000fe80000000200 */
[----:B------:R-:W3:Y:S04]  /*4b40*/  LDSM.16.M88.4 R92, [R3+0x10000] ;  /* 0x01000000035c783b */ /* 0x000ee80000000200 */
[----:B------:R-:W4:Y:S04]  /*4b50*/  LDSM.16.M88.4 R96, [R3+0x10800] ;  /* 0x010800000360783b */ /* 0x000f280000000200 */
[----:B------:R-:W-:Y:S04]  /*4b60*/  LDSM.16.M88.4 R100, [R223] ;  /* 0x00000000df64783b */ /* 0x000fe80000000200 */
        /* <DEDUP_REMOVED lines=16> */
[----:B------:R-:W-:Y:S04]  /*4c70*/  IMAD.U32 R104, RZ, RZ, UR18 ;  /* 0x00000012ff687e24 */ /* 0x000fe8000f8e00ff */
[----:B------:R-:W-:Y:S01]  /*4c80*/  IMAD.U32 R105, RZ, RZ, UR17 ;  /* 0x00000011ff697e24 */ /* 0x000fe2000f8e00ff */
[C---:B-1----:R-:W-:Y:S06]  /*4c90*/  HMMA.16816.F32 R12, R100.reuse, R84, R12 ;  /* 0x00000054640c723c */ /* 0x042fec000000180c */
[----:B------:R-:W-:Y:S01]  /*4ca0*/  HMMA.16816.F32 R16, R100, R86, R16 ;  /* 0x000000566410723c */ /* 0x000fe20000001810 */
[----:B------:R-:W1:Y:S04]  /*4cb0*/  LDSM.16.M88.4 R84, [R218+0x2000] ;  /* 0x00200000da54783b */ /* 0x000e680000000200 */
[----:B------:R-:W4:Y:S01]  /*4cc0*/  LDSM.16.M88.4 R100, [R2+0x12800] ;  /* 0x012800000264783b */ /* 0x000f220000000200 */
[C---:B--2---:R-:W-:Y:S06]  /*4cd0*/  HMMA.16816.F32 R4, R92.reuse, R108, R4 ;  /* 0x0000006c5c04723c */ /* 0x044fec0000001804 */
[C---:B------:R-:W-:Y:S05]  /*4ce0*/  HMMA.16816.F32 R8, R92.reuse, R110, R8 ;  /* 0x0000006e5c08723c */ /* 0x040fea0000001808 */
[C---:B------:R-:W-:Y:S01]  /*4cf0*/  LEA R108, P0, R238.reuse, R104, 0x2 ;  /* 0x00000068ee6c7211 */ /* 0x040fe200078010ff */
[C---:B---3--:R-:W-:Y:S05]  /*4d00*/  HMMA.16816.F32 R12, R92.reuse, R88, R12 ;  /* 0x000000585c0c723c */ /* 0x048fea000000180c */
[----:B------:R-:W-:Y:S01]  /*4d10*/  LEA.HI.X.SX32 R109, R238, R105, 0x2, P0 ;  /* 0x00000069ee6d7211 */ /* 0x000fe200000f16ff */
[----:B------:R-:W-:Y:S01]  /*4d20*/  HMMA.16816.F32 R16, R92, R90, R16 ;  /* 0x0000005a5c10723c */ /* 0x000fe20000001810 */
[----:B------:R-:W-:Y:S01]  /*4d30*/  LDSM.16.M88.4 R88, [R220+0x2000] ;  /* 0x00200000dc58783b */ /* 0x000fe20000000200 */
[----:B------:R-:W-:Y:S03]  /*4d40*/  PLOP3.LUT P0, PT, PT, PT, UP0, 0x80, 0x0 ;  /* 0x000000000000781c */ /* 0x000fe60003f0f008 */
[----:B------:R-:W2:Y:S04]  /*4d50*/  LDSM.16.M88.4 R92, [R3+0x12000] ;  /* 0x01200000035c783b */ /* 0x000ea80000000200 */
[----:B------:R-:W3:Y:S04]  /*4d60*/  LDSM.16.M88.4 R104, [R3+0x12800] ;  /* 0x012800000368783b */ /* 0x000ee80000000200 */
[----:B-----5:R2:W5:Y:S01]  /*4d70*/  LDG.E R113, desc[UR6][R108.64] ;  /* 0x000000066c717981 */ /* 0x020562000c1e1900 */
[C---:B-1----:R-:W-:Y:S03]  /*4d80*/  HMMA.16816.F32 R4, R84.reuse, R96, R4 ;  /* 0x000000605404723c */ /* 0x042fe60000001804 */
[----:B------:R1:W5:Y:S03]  /*4d90*/  LDG.E R112, desc[UR6][R108.64+0x20] ;  /* 0x000020066c707981 */ /* 0x000366000c1e1900 */
[C---:B------:R-:W-:Y:S01]  /*4da0*/  HMMA.16816.F32 R8, R84.reuse, R98, R8 ;  /* 0x000000625408723c */ /* 0x040fe20000001808 */
[----:B------:R-:W-:Y:S05]  /*4db0*/  LDSM.16.M88.4 R96, [R217+0x12000] ;  /* 0x01200000d960783b */ /* 0x000fea0000000200 */
[C---:B----4-:R-:W-:Y:S06]  /*4dc0*/  HMMA.16816.F32 R12, R84.reuse, R100, R12 ;  /* 0x00000064540c723c */ /* 0x050fec000000180c */
[----:B------:R-:W-:Y:S01]  /*4dd0*/  HMMA.16816.F32 R16, R84, R102, R16 ;  /* 0x000000665410723c */ /* 0x000fe20000001810 */
[----:B------:R-:W4:Y:S04]  /*4de0*/  LDSM.16.M88.4 R84, [R223+0x2000] ;  /* 0x00200000df54783b */ /* 0x000f280000000200 */
[----:B------:R-:W1:Y:S01]  /*4df0*/  LDSM.16.M88.4 R100, [R217+0x12800] ;  /* 0x01280000d964783b */ /* 0x000e620000000200 */
[C---:B--2---:R-:W-:Y:S06]  /*4e00*/  HMMA.16816.F32 R4, R88.reuse, R92, R4 ;  /* 0x0000005c5804723c */ /* 0x044fec0000001804 */
[C---:B------:R-:W-:Y:S01]  /*4e10*/  HMMA.16816.F32 R8, R88.reuse, R94, R8 ;  /* 0x0000005e5808723c */ /* 0x040fe20000001808 */
[----:B------:R-:W-:Y:S05]  /*4e20*/  LDSM.16.M88.4 R92, [R216+0x12000] ;  /* 0x01200000d85c783b */ /* 0x000fea0000000200 */
[C---:B---3--:R-:W-:Y:S06]  /*4e30*/  HMMA.16816.F32 R12, R88.reuse, R104, R12 ;  /* 0x00000068580c723c */ /* 0x048fec000000180c */
        /* <DEDUP_REMOVED lines=82> */
.L_x_1051:
[----:B------:R-:W1:Y:S01]  /*5360*/  S2R R84, SR_TID.X ;  /* 0x0000000000547919 */ /* 0x000e620000002100 */
[----:B------:R-:W-:Y:S01]  /*5370*/  IMAD.SHL.U32 R85, R248, 0x20, RZ ;  /* 0x00000020f8557824 */ /* 0x000fe200078e00ff */
[----:B------:R-:W-:Y:S01]  /*5380*/  UIADD3 UR15, UR8, 0x1, -UR10 ;  /* 0x00000001080f7890 */ /* 0x000fe2000fffe80a */
[----:B------:R-:W-:Y:S01]  /*5390*/  VIADD R87, R238, UR12 ;  /* 0x0000000cee577c36 */ /* 0x000fe20008000000 */
[----:B------:R-:W-:Y:S01]  /*53a0*/  UIADD3 UR14, -UR11, UR8, -UR10 ;  /* 0x000000080b0e7290 */ /* 0x000fe2000fffe90a */
[----:B------:R-:W-:Y:S01]  /*53b0*/  IMAD.U32 R89, RZ, RZ, UR39 ;  /* 0x00000027ff597e24 */ /* 0x000fe2000f8e00ff */
[----:B------:R-:W-:Y:S01]  /*53c0*/  UIADD3 UR12, UR15, UR39, URZ ;  /* 0x000000270f0c7290 */ /* 0x000fe2000fffe03f */
[C---:B------:R-:W-:Y:S03]  /*53d0*/  VIADD R86, R87.reuse, 0x8 ;  /* 0x0000000857567836 */ /* 0x040fe60000000000 */
[----:B------:R-:W-:Y:S02]  /*53e0*/  VIADDMNMX R88, R87, UR14, RZ, !PT ;  /* 0x0000000e57587c46 */ /* 0x000fe4000f8001ff */
[C---:B------:R-:W-:Y:S02]  /*53f0*/  IADD3 R89, R86.reuse, UR15, R89 ;  /* 0x0000000f56597c10 */ /* 0x040fe4000fffe059 */
[----:B------:R-:W-:Y:S01]  /*5400*/  VIADDMNMX R86, R86, UR14, RZ, !PT ;  /* 0x0000000e56567c46 */ /* 0x000fe2000f8001ff */
[----:B------:R-:W-:Y:S01]  /*5410*/  UMOV UR14, UR11 ;  /* 0x0000000b000e7c82 */ /* 0x000fe20008000000 */
[----:B-1----:R-:W-:Y:S05]  /*5420*/  IMAD.SHL.U32 R84, R84, 0x2, RZ ;  /* 0x0000000254547824 */ /* 0x002fea00078e00ff */
[----:B------:R-:W-:Y:S01]  /*5430*/  LOP3.LUT R85, R85, 0x6, R84, 0xf8, !PT ;  /* 0x0000000655557812 */ /* 0x000fe200078ef854 */
[----:B------:R-:W-:Y:S04]  /*5440*/  IMAD.U32 R84, RZ, RZ, UR13 ;  /* 0x0000000dff547e24 */ /* 0x000fe8000f8e00ff */
[----:B------:R-:W-:Y:S02]  /*5450*/  IMAD R84, R84, 0x40, R85 ;  /* 0x0000004054547824 */ /* 0x000fe400078e0255 */
[----:B------:R-:W-:Y:S02]  /*5460*/  IMAD.U32 R85, RZ, RZ, UR12 ;  /* 0x0000000cff557e24 */ /* 0x000fe4000f8e00ff */
[C---:B------:R-:W-:Y:S01]  /*5470*/  VIADD R94, R84.reuse, 0x1 ;  /* 0x00000001545e7836 */ /* 0x040fe20000000000 */
[C---:B------:R-:W-:Y:S01]  /*5480*/  ISETP.GE.AND P1, PT, R84.reuse, R88, PT ;  /* 0x000000585400720c */ /* 0x040fe20003f26270 */
[C---:B------:R-:W-:Y:S01]  /*5490*/  VIADD R93, R84.reuse, 0x8 ;  /* 0x00000008545d7836 */ /* 0x040fe20000000000 */
[----:B------:R-:W-:Y:S01]  /*54a0*/  VIADDMNMX R87, R87, R85, UR8, PT ;  /* 0x0000000857577e46 */ /* 0x000fe2000b800155 */
[C---:B------:R-:W-:Y:S01]  /*54b0*/  VIADD R92, R84.reuse, 0x9 ;  /* 0x00000009545c7836 */ /* 0x040fe20000000000 */
[----:B------:R-:W-:Y:S01]  /*54c0*/  VIMNMX R85, R89, UR8, PT ;  /* 0x0000000859557c48 */ /* 0x000fe2000bfe0100 */
[C---:B------:R-:W-:Y:S01]  /*54d0*/  VIADD R91, R84.reuse, 0x10 ;  /* 0x00000010545b7836 */ /* 0x040fe20000000000 */
[C---:B------:R-:W-:Y:S01]  /*54e0*/  ISETP.GE.AND P0, PT, R84.reuse, R86, PT ;  /* 0x000000565400720c */ /* 0x040fe20003f06270 */
[C---:B------:R-:W-:Y:S01]  /*54f0*/  VIADD R90, R84.reuse, 0x11 ;  /* 0x00000011545a7836 */ /* 0x040fe20000000000 */
[C---:B------:R-:W-:Y:S01]  /*5500*/  ISETP.GE.OR P1, PT, R84.reuse, R87, !P1 ;  /* 0x000000575400720c */ /* 0x040fe20004f26670 */
[C---:B------:R-:W-:Y:S01]  /*5510*/  VIADD R89, R84.reuse, 0x18 ;  /* 0x0000001854597836 */ /* 0x040fe20000000000 */
[C---:B------:R-:W-:Y:S01]  /*5520*/  ISETP.GE.OR P0, PT, R84.reuse, R85, !P0 ;  /* 0x000000555400720c */ /* 0x040fe20004706670 */
[----:B------:R-:W-:Y:S01]  /*5530*/  VIADD R84, R84, 0x19 ;  /* 0x0000001954547836 */ /* 0x000fe20000000000 */
        /* <DEDUP_REMOVED lines=44> */
.L_x_1052:
[----:B------:R-:W2:Y:S01]  /*5800*/  LDL R86, [R1] ;  /* 0x0000000001567983 */ /* 0x000ea20000100800 */
[----:B------:R-:W-:Y:S02]  /*5810*/  IMAD.U32 R84, RZ, RZ, UR9 ;  /* 0x00000009ff547e24 */ /* 0x000fe4000f8e00ff */
[C---:B------:R-:W-:Y:S01]  /*5820*/  FMUL.FTZ R88, R244.reuse, 1.4426950216293334961 ;  /* 0x3fb8aa3bf4587820 */ /* 0x040fe20000410000 */
[----:B------:R-:W-:Y:S01]  /*5830*/  IMAD.U32 R87, RZ, RZ, UR13 ;  /* 0x0000000dff577e24 */ /* 0x000fe2000f8e00ff */
[----:B------:R-:W-:Y:S01]  /*5840*/  FSETP.NEU.FTZ.AND P0, PT, R244, -INF , PT ;  /* 0xff800000f400780b */ /* 0x000fe20003f1d000 */
[----:B------:R-:W-:Y:S04]  /*5850*/  IMAD.WIDE.U32 R94, R251, -0x2daee0ad, RZ ;  /* 0xd2511f53fb5e7825 */ /* 0x000fe800078e00ff */
[C---:B------:R-:W-:Y:S01]  /*5860*/  FMUL.FTZ R85, R243.reuse, 1.4426950216293334961 ;  /* 0x3fb8aa3bf3557820 */ /* 0x040fe20000410000 */
[----:B------:R-:W-:Y:S01]  /*5870*/  FSETP.NEU.FTZ.AND P1, PT, R243, -INF , PT ;  /* 0xff800000f300780b */ /* 0x000fe20003f3d000 */
[----:B------:R-:W-:Y:S01]  /*5880*/  UISETP.GT.AND UP1, UPT, UR9, UR22, UPT ;  /* 0x000000160900728c */ /* 0x000fe2000bf24270 */
[----:B------:R-:W-:Y:S02]  /*5890*/  IMAD R89, R87, 0x2, R248 ;  /* 0x0000000257597824 */ /* 0x000fe400078e02f8 */
[----:B------:R-:W-:Y:S05]  /*58a0*/  FSEL R85, R85, RZ, P1 ;  /* 0x000000ff55557208 */ /* 0x000fea0000800000 */
[--C-:B------:R-:W-:Y:S01]  /*58b0*/  FFMA.FTZ R4, R4, UR20, -R85.reuse ;  /* 0x0000001404047c23 */ /* 0x100fe20008010855 */
[--C-:B------:R-:W-:Y:S01]  /*58c0*/  FFMA.FTZ R8, R8, UR20, -R85.reuse ;  /* 0x0000001408087c23 */ /* 0x100fe20008010855 */
[--C-:B------:R-:W-:Y:S01]  /*58d0*/  FFMA.FTZ R9, R9, UR20, -R85.reuse ;  /* 0x0000001409097c23 */ /* 0x100fe20008010855 */
[--C-:B------:R-:W-:Y:S01]  /*58e0*/  FFMA.FTZ R16, R16, UR20, -R85.reuse ;  /* 0x0000001410107c23 */ /* 0x100fe20008010855 */
[----:B------:R1:W-:Y:S01]  /*58f0*/  MUFU.EX2 R125, R4 ;  /* 0x00000004007d7308 */ /* 0x0003e20000000800 */
[----:B------:R-:W-:Y:S09]  /*5900*/  FFMA.FTZ R5, R5, UR20, -R85 ;  /* 0x0000001405057c23 */ /* 0x000ff20008010855 */
[----:B------:R-:W-:Y:S10]  /*5910*/  MUFU.EX2 R127, R8 ;  /* 0x00000008007f7308 */ /* 0x000ff40000000800 */
[----:B------:R-:W-:Y:S10]  /*5920*/  MUFU.EX2 R124, R9 ;  /* 0x00000009007c7308 */ /* 0x000ff40000000800 */
[----:B------:R3:W4:Y:S10]  /*5930*/  MUFU.EX2 R129, R16 ;  /* 0x0000001000817308 */ /* 0x0007340000000800 */
[----:B------:R-:W-:Y:S01]  /*5940*/  MUFU.EX2 R120, R5 ;  /* 0x0000000500787308 */ /* 0x000fe20000000800 */
[----:B--2---:R-:W-:Y:S01]  /*5950*/  IMAD R86, R84, 0x4, R86 ;  /* 0x0000000454567824 */ /* 0x004fe200078e0256 */
[----:B------:R-:W-:Y:S02]  /*5960*/  FSEL R84, R88, RZ, P0 ;  /* 0x000000ff58547208 */ /* 0x000fe40000000000 */
[----:B------:R-:W-:Y:S01]  /*5970*/  LOP3.LUT R88, R95, UR23, R89, 0x96, !PT ;  /* 0x000000175f587c12 */ /* 0x000fe2000f8e9659 */
[----:B------:R-:W-:Y:S04]  /*5980*/  IMAD.WIDE.U32 R86, R86, -0x326172a9, RZ ;  /* 0xcd9e8d5756567825 */ /* 0x000fe800078e00ff */
[----:B------:R-:W-:Y:S01]  /*5990*/  FFMA.FTZ R7, R7, UR20, -R84 ;  /* 0x0000001407077c23 */ /* 0x000fe20008010854 */
[----:B------:R-:W-:Y:S01]  /*59a0*/  IMAD.WIDE.U32 R88, R88, -0x326172a9, RZ ;  /* 0xcd9e8d5758587825 */ /* 0x000fe200078e00ff */
[----:B------:R-:W-:Y:S02]  /*59b0*/  LOP3.LUT R90, R87, UR24, R252, 0x96, !PT ;  /* 0x00000018575a7c12 */ /* 0x000fe4000f8e96fc */
[----:B------:R2:W-:Y:S01]  /*59c0*/  MUFU.EX2 R126, R7 ;  /* 0x00000007007e7308 */ /* 0x0005e20000000800 */
[----:B-1----:R-:W-:Y:S01]  /*59d0*/  FFMA.FTZ R4, R6, UR20, -R84 ;  /* 0x0000001406047c23 */ /* 0x002fe20008010854 */
[----:B------:R-:W-:Y:S01]  /*59e0*/  LOP3.LUT R92, R89, UR38, R86, 0x96, !PT ;  /* 0x00000026595c7c12 */ /* 0x000fe2000f8e9656 */
[----:B------:R-:W-:Y:S04]  /*59f0*/  IMAD.WIDE.U32 R90, R90, -0x2daee0ad, RZ ;  /* 0xd2511f535a5a7825 */ /* 0x000fe800078e00ff */
[--C-:B------:R-:W-:Y:S01]  /*5a00*/  FFMA.FTZ R19, R19, UR20, -R84.reuse ;  /* 0x0000001413137c23 */ /* 0x100fe20008010854 */
[----:B------:R-:W-:Y:S01]  /*5a10*/  FFMA.FTZ R11, R11, UR20, -R84 ;  /* 0x000000140b0b7c23 */ /* 0x000fe20008010854 */
[----:B------:R-:W-:Y:S01]  /*5a20*/  IMAD.WIDE.U32 R92, R92, -0x2daee0ad, RZ ;  /* 0xd2511f535c5c7825 */ /* 0x000fe200078e00ff */
[----:B------:R-:W-:Y:S01]  /*5a30*/  LOP3.LUT R86, R91, UR37, R94, 0x96, !PT ;  /* 0x000000255b567c12 */ /* 0x000fe2000f8e965e */
[----:B------:R-:W-:Y:S02]  /*5a40*/  MUFU.EX2 R123, R4 ;  /* 0x00000004007b7308 */ /* 0x000fe40000000800 */
[--C-:B---3--:R-:W-:Y:S01]  /*5a50*/  FFMA.FTZ R16, R10, UR20, -R84.reuse ;  /* 0x000000140a107c23 */ /* 0x108fe20008010854 */
[----:B------:R-:W-:Y:S01]  /*5a60*/  FFMA.FTZ R15, R15, UR20, -R84 ;  /* 0x000000140f0f7c23 */ /* 0x000fe20008010854 */
[----:B------:R-:W-:Y:S01]  /*5a70*/  LOP3.LUT R89, R93, UR35, R90, 0x96, !PT ;  /* 0x000000235d597c12 */ /* 0x000fe2000f8e965a */
[----:B------:R-:W-:Y:S04]  /*5a80*/  IMAD.WIDE.U32 R86, R86, -0x326172a9, RZ ;  /* 0xcd9e8d5756567825 */ /* 0x000fe800078e00ff */
[--C-:B------:R-:W-:Y:S01]  /*5a90*/  FFMA.FTZ R14, R14, UR20, -R84.reuse ;  /* 0x000000140e0e7c23 */ /* 0x100fe20008010854 */
[----:B------:R-:W-:Y:S01]  /*5aa0*/  FFMA.FTZ R84, R18, UR20, -R84 ;  /* 0x0000001412547c23 */ /* 0x000fe20008010854 */
[----:B------:R1:W3:Y:S01]  /*5ab0*/  MUFU.EX2 R128, R19 ;  /* 0x0000001300807308 */ /* 0x0002e20000000800 */
[----:B------:R-:W-:Y:S01]  /*5ac0*/  LOP3.LUT R90, R87, UR36, R88, 0x96, !PT ;  /* 0x00000024575a7c12 */ /* 0x000fe2000f8e9658 */
[----:B------:R-:W-:Y:S04]  /*5ad0*/  IMAD.WIDE.U32 R88, R89, -0x326172a9, RZ ;  /* 0xcd9e8d5759587825 */ /* 0x000fe800078e00ff */
[----:B------:R-:W-:Y:S01]  /*5ae0*/  IMAD.WIDE.U32 R90, R90, -0x2daee0ad, RZ ;  /* 0xd2511f535a5a7825 */ /* 0x000fe200078e00ff */
[----:B------:R-:W-:Y:S03]  /*5af0*/  LOP3.LUT R86, R89, UR34, R86, 0x96, !PT ;  /* 0x0000002259567c12 */ /* 0x000fe6000f8e9656 */
[----:B------:R3:W-:Y:S01]  /*5b00*/  MUFU.EX2 R122, R11 ;  /* 0x0000000b007a7308 */ /* 0x0007e20000000800 */
[----:B------:R-:W-:Y:S01]  /*5b10*/  LOP3.LUT R6, R91, UR33, R92, 0x96, !PT ;  /* 0x000000215b067c12 */ /* 0x000fe2000f8e965c */
[----:B------:R-:W-:Y:S04]  /*5b20*/  IMAD.WIDE.U32 R86, R86, -0x2daee0ad, RZ ;  /* 0xd2511f5356567825 */ /* 0x000fe800078e00ff */
[----:B--2---:R-:W-:Y:S01]  /*5b30*/  IMAD.WIDE.U32 R6, R6, -0x326172a9, RZ ;  /* 0xcd9e8d5706067825 */ /* 0x004fe200078e00ff */
[----:B------:R-:W-:Y:S03]  /*5b40*/  LOP3.LUT R89, R87, UR31, R90, 0x96, !PT ;  /* 0x0000001f57597c12 */ /* 0x000fe6000f8e965a */
[----:B------:R-:W-:Y:S01]  /*5b50*/  MUFU.EX2 R116, R16 ;  /* 0x0000001000747308 */ /* 0x000fe20000000800 */
[--C-:B-1----:R-:W-:Y:S01]  /*5b60*/  FFMA.FTZ R19, R12, UR20, -R85.reuse ;  /* 0x000000140c137c23 */ /* 0x102fe20008010855 */
[--C-:B------:R-:W-:Y:S01]  /*5b70*/  FFMA.FTZ R87, R13, UR20, -R85.reuse ;  /* 0x000000140d577c23 */ /* 0x100fe20008010855 */
[----:B------:R-:W-:Y:S01]  /*5b80*/  LOP3.LUT R8, R7, UR32, R88, 0x96, !PT ;  /* 0x0000002007087c12 */ /* 0x000fe2000f8e9658 */
[----:B------:R-:W-:Y:S04]  /*5b90*/  IMAD.WIDE.U32 R88, R89, -0x326172a9, RZ ;  /* 0xcd9e8d5759587825 */ /* 0x000fe800078e00ff */
[----:B------:R-:W-:Y:S01]  /*5ba0*/  FFMA.FTZ R85, R17, UR20, -R85 ;  /* 0x0000001411557c23 */ /* 0x000fe20008010855 */
[----:B------:R-:W-:Y:S01]  /*5bb0*/  IMAD.WIDE.U32 R8, R8, -0x2daee0ad, RZ ;  /* 0xd2511f5308087825 */ /* 0x000fe200078e00ff */
[----:B------:R-:W-:Y:S01]  /*5bc0*/  LOP3.LUT R6, R89, UR30, R6, 0x96, !PT ;  /* 0x0000001e59067c12 */ /* 0x000fe2000f8e9606 */
[----:B------:R-:W1:Y:S03]  /*5bd0*/  MUFU.EX2 R121, R19 ;  /* 0x0000001300797308 */ /* 0x000e660000000800 */
[----:B------:R-:W-:Y:S01]  /*5be0*/  LOP3.LUT R4, R9, UR29, R86, 0x96, !PT ;  /* 0x0000001d09047c12 */ /* 0x000fe2000f8e9656 */
[----:B------:R-:W-:Y:S04]  /*5bf0*/  IMAD.WIDE.U32 R6, R6, -0x2daee0ad, RZ ;  /* 0xd2511f5306067825 */ /* 0x000fe800078e00ff */
[----:B------:R-:W-:Y:S01]  /*5c00*/  IMAD.WIDE.U32 R4, R4, -0x326172a9, RZ ;  /* 0xcd9e8d5704047825 */ /* 0x000fe200078e00ff */
[----:B------:R-:W-:Y:S01]  /*5c10*/  LOP3.LUT R10, R6, 0xff, RZ, 0xc0, !PT ;  /* 0x000000ff060a7812 */ /* 0x000fe200078ec0ff */
[----:B------:R-:W-:Y:S01]  /*5c20*/  MUFU.EX2 R118, R87 ;  /* 0x0000005700767308 */ /* 0x000fe20000000800 */
[----:B------:R-:W-:Y:S02]  /*5c30*/  LOP3.LUT R8, R7, UR27, R8, 0x96, !PT ;  /* 0x0000001b07087c12 */ /* 0x000fe4000f8e9608 */
[----:B------:R-:W-:Y:S02]  /*5c40*/  ISETP.LE.U32.AND P6, PT, R10, UR21, PT ;  /* 0x000000150a007c0c */ /* 0x000fe4000bfc3070 */
[--C-:B------:R-:W-:Y:S02]  /*5c50*/  SHF.R.U32.HI R9, RZ, 0x18, R6.reuse ;  /* 0x00000018ff097819 */ /* 0x100fe40000011606 */
[----:B------:R-:W-:Y:S03]  /*5c60*/  SHF.R.U32.HI R12, RZ, 0x10, R6 ;  /* 0x00000010ff0c7819 */ /* 0x000fe60000011606 */
[----:B------:R-:W2:Y:S01]  /*5c70*/  MUFU.EX2 R119, R15 ;  /* 0x0000000f00777308 */ /* 0x000ea20000000800 */
[----:B------:R-:W-:Y:S02]  /*5c80*/  LOP3.LUT R13, R6, 0xffff, RZ, 0xc0, !PT ;  /* 0x0000ffff060d7812 */ /* 0x000fe400078ec0ff */
[----:B------:R-:W-:Y:S02]  /*5c90*/  LOP3.LUT R6, R5, UR28, R88, 0x96, !PT ;  /* 0x0000001c05067c12 */ /* 0x000fe4000f8e9658 */
[----:B------:R-:W-:Y:S02]  /*5ca0*/  LOP3.LUT R10, R4, 0xffff, RZ, 0xc0, !PT ;  /* 0x0000ffff040a7812 */ /* 0x000fe400078ec0ff */
[----:B------:R-:W-:Y:S01]  /*5cb0*/  LOP3.LUT R5, R8, 0xff, RZ, 0xc0, !PT ;  /* 0x000000ff08057812 */ /* 0x000fe200078ec0ff */
[----:B----4-:R-:W-:Y:S01]  /*5cc0*/  @!P6 FADD.FTZ R129, -R129, -RZ ;  /* 0x800000ff8181e221 */ /* 0x010fe20000010100 */
[----:B------:R-:W-:Y:S01]  /*5cd0*/  ISETP.LE.U32.AND P0, PT, R9, UR21, PT ;  /* 0x0000001509007c0c */ /* 0x000fe2000bf03070 */
[----:B------:R-:W-:Y:S01]  /*5ce0*/  MUFU.EX2 R115, R14 ;  /* 0x0000000e00737308 */ /* 0x000fe20000000800 */
[--C-:B------:R-:W-:Y:S02]  /*5cf0*/  SHF.R.U32.HI R9, RZ, 0x18, R4.reuse ;  /* 0x00000018ff097819 */ /* 0x100fe40000011604 */
[----:B---3--:R-:W-:Y:S02]  /*5d00*/  SHF.R.U32.HI R11, RZ, 0x10, R4 ;  /* 0x00000010ff0b7819 */ /* 0x008fe40000011604 */
[----:B------:R-:W-:Y:S02]  /*5d10*/  LOP3.LUT R7, R4, 0xff, RZ, 0xc0, !PT ;  /* 0x000000ff04077812 */ /* 0x000fe400078ec0ff */
[----:B------:R-:W-:Y:S03]  /*5d20*/  ISETP.LE.U32.AND P2, PT, R5, UR21, PT ;  /* 0x0000001505007c0c */ /* 0x000fe6000bf43070 */
[----:B------:R-:W3:Y:S01]  /*5d30*/  MUFU.EX2 R117, R85 ;  /* 0x0000005500757308 */ /* 0x000ee20000000800 */
[----:B------:R-:W-:Y:S02]  /*5d40*/  SHF.R.U32.HI R4, RZ, 0x18, R8 ;  /* 0x00000018ff047819 */ /* 0x000fe40000011608 */
[----:B------:R-:W-:Y:S01]  /*5d50*/  LOP3.LUT R5, R6, 0xff, RZ, 0xc0, !PT ;  /* 0x000000ff06057812 */ /* 0x000fe200078ec0ff */
[----:B------:R-:W-:Y:S01]  /*5d60*/  @!P0 FADD.FTZ R128, -R128, -RZ ;  /* 0x800000ff80808221 */ /* 0x000fe20000010100 */
[----:B------:R-:W-:Y:S02]  /*5d70*/  ISETP.LE.U32.AND P4, PT, R7, UR21, PT ;  /* 0x0000001507007c0c */ /* 0x000fe4000bf83070 */
[----:B------:R-:W-:Y:S03]  /*5d80*/  ISETP.LE.U32.AND P1, PT, R4, UR21, PT ;  /* 0x0000001504007c0c */ /* 0x000fe6000bf23070 */
[----:B------:R-:W4:Y:S01]  /*5d90*/  MUFU.EX2 R114, R84 ;  /* 0x0000005400727308 */ /* 0x000f220000000800 */
[--C-:B------:R-:W-:Y:S02]  /*5da0*/  SHF.R.U32.HI R7, RZ, 0x18, R6.reuse ;  /* 0x00000018ff077819 */ /* 0x100fe40000011606 */
[----:B------:R-:W-:Y:S01]  /*5db0*/  SHF.R.U32.HI R4, RZ, 0x10, R6 ;  /* 0x00000010ff047819 */ /* 0x000fe20000011606 */
[----:B-1----:R-:W-:Y:S01]  /*5dc0*/  @!P2 FADD.FTZ R121, -R121, -RZ ;  /* 0x800000ff7979a221 */ /* 0x002fe20000010100 */
[----:B------:R-:W-:Y:S02]  /*5dd0*/  ISETP.LE.U32.AND P6, PT, R5, UR21, PT ;  /* 0x0000001505007c0c */ /* 0x000fe4000bfc3070 */
[----:B------:R-:W-:Y:S02]  /*5de0*/  LOP3.LUT R6, R6, 0xffff, RZ, 0xc0, !PT ;  /* 0x0000ffff06067812 */ /* 0x000fe400078ec0ff */
[----:B------:R-:W-:Y:S01]  /*5df0*/  LOP3.LUT R4, R4, 0xff, RZ, 0xc0, !PT ;  /* 0x000000ff04047812 */ /* 0x000fe200078ec0ff */
[----:B------:R-:W-:Y:S01]  /*5e00*/  @!P4 FADD.FTZ R127, -R127, -RZ ;  /* 0x800000ff7f7fc221 */ /* 0x000fe20000010100 */
[----:B------:R-:W-:Y:S01]  /*5e10*/  ISETP.LE.U32.AND P5, PT, R7, UR21, PT ;  /* 0x0000001507007c0c */ /* 0x000fe2000bfa3070 */
[----:B--2---:R-:W-:Y:S01]  /*5e20*/  @!P1 FADD.FTZ R119, -R119, -RZ ;  /* 0x800000ff77779221 */ /* 0x004fe20000010100 */
[----:B------:R-:W-:Y:S02]  /*5e30*/  SHF.R.U32.HI R5, RZ, 0x8, R6 ;  /* 0x00000008ff057819 */ /* 0x000fe40000011606 */
[----:B------:R-:W-:Y:S02]  /*5e40*/  ISETP.LE.U32.AND P0, PT, R4, UR21, PT ;  /* 0x0000001504007c0c */ /* 0x000fe4000bf03070 */
[----:B------:R-:W-:Y:S01]  /*5e50*/  SHF.R.U32.HI R4, RZ, 0x8, R10 ;  /* 0x00000008ff047819 */ /* 0x000fe2000001160a */
[----:B------:R-:W-:Y:S01]  /*5e60*/  @!P6 FADD.FTZ R125, -R125, -RZ ;  /* 0x800000ff7d7de221 */ /* 0x000fe20000010100 */
[----:B------:R-:W-:Y:S02]  /*5e70*/  LOP3.LUT R5, R5, 0xffff, RZ, 0xc0, !PT ;  /* 0x0000ffff05057812 */ /* 0x000fe400078ec0ff */
[----:B------:R-:W-:Y:S02]  /*5e80*/  LOP3.LUT R4, R4, 0xffff, RZ, 0xc0, !PT ;  /* 0x0000ffff04047812 */ /* 0x000fe400078ec0ff */
[----:B------:R-:W-:Y:S01]  /*5e90*/  ISETP.LE.U32.AND P6, PT, R5, UR21, PT ;  /* 0x0000001505007c0c */ /* 0x000fe2000bfc3070 */
[----:B------:R-:W-:Y:S01]  /*5ea0*/  @!P5 FADD.FTZ R126, -R126, -RZ ;  /* 0x800000ff7e7ed221 */ /* 0x000fe20000010100 */
[----:B------:R-:W-:Y:S02]  /*5eb0*/  LOP3.LUT R5, R11, 0xff, RZ, 0xc0, !PT ;  /* 0x000000ff0b057812 */ /* 0x000fe400078ec0ff */
[----:B------:R-:W-:Y:S01]  /*5ec0*/  ISETP.LE.U32.AND P5, PT, R4, UR21, PT ;  /* 0x0000001504007c0c */ /* 0x000fe2000bfa3070 */
[----:B------:R-:W-:Y:S01]  /*5ed0*/  @!P0 FADD.FTZ R123, -R123, -RZ ;  /* 0x800000ff7b7b8221 */ /* 0x000fe20000010100 */
[----:B------:R-:W-:Y:S02]  /*5ee0*/  LOP3.LUT R4, R8, 0xffff, RZ, 0xc0, !PT ;  /* 0x0000ffff08047812 */ /* 0x000fe400078ec0ff */
[----:B------:R-:W-:Y:S02]  /*5ef0*/  ISETP.LE.U32.AND P3, PT, R9, UR21, PT ;  /* 0x0000001509007c0c */ /* 0x000fe4000bf63070 */
[----:B------:R-:W-:Y:S02]  /*5f00*/  ISETP.LE.U32.AND P0, PT, R5, UR21, PT ;  /* 0x0000001505007c0c */ /* 0x000fe4000bf03070 */
[----:B------:R-:W-:Y:S01]  /*5f10*/  SHF.R.U32.HI R5, RZ, 0x8, R4 ;  /* 0x00000008ff057819 */ /* 0x000fe20000011604 */
[----:B------:R-:W-:Y:S01]  /*5f20*/  @!P6 FADD.FTZ R120, -R120, -RZ ;  /* 0x800000ff7878e221 */ /* 0x000fe20000010100 */
[----:B------:R-:W-:Y:S02]  /*5f30*/  SHF.R.U32.HI R4, RZ, 0x8, R13 ;  /* 0x00000008ff047819 */ /* 0x000fe4000001160d */
[----:B------:R-:W-:Y:S01]  /*5f40*/  LOP3.LUT R5, R5, 0xffff, RZ, 0xc0, !PT ;  /* 0x0000ffff05057812 */ /* 0x000fe200078ec0ff */
[----:B------:R-:W-:Y:S01]  /*5f50*/  @!P5 FADD.FTZ R124, -R124, -RZ ;  /* 0x800000ff7c7cd221 */ /* 0x000fe20000010100 */
[----:B------:R-:W-:Y:S02]  /*5f60*/  LOP3.LUT R4, R4, 0xffff, RZ, 0xc0, !PT ;  /* 0x0000ffff04047812 */ /* 0x000fe400078ec0ff */
[----:B------:R-:W-:Y:S01]  /*5f70*/  ISETP.LE.U32.AND P6, PT, R5, UR21, PT ;  /* 0x0000001505007c0c */ /* 0x000fe2000bfc3070 */
[----:B------:R-:W-:Y:S01]  /*5f80*/  @!P3 FADD.FTZ R122, -R122, -RZ ;  /* 0x800000ff7a7ab221 */ /* 0x000fe20000010100 */
[----:B------:R-:W-:Y:S01]  /*5f90*/  F2FP.RELU.F16.F32.PACK_AB R5, R126, R123 ;  /* 0x0000007b7e05723e */ /* 0x000fe200000008ff */
[----:B------:R-:W-:Y:S01]  /*5fa0*/  @!P0 FADD.FTZ R116, -R116, -RZ ;  /* 0x800000ff74748221 */ /* 0x000fe20000010100 */
[----:B------:R-:W-:Y:S02]  /*5fb0*/  F2FP.RELU.F16.F32.PACK_AB R6, R120, R125 ;  /* 0x0000007d7806723e */ /* 0x000fe400000008ff */
[----:B------:R-:W-:Y:S01]  /*5fc0*/  ISETP.LE.U32.AND P3, PT, R4, UR21, PT ;  /* 0x0000001504007c0c */ /* 0x000fe2000bf63070 */
[----:B------:R1:W-:Y:S01]  /*5fd0*/  STS [R239+0x22400], R5 ;  /* 0x02240005ef007388 */ /* 0x0003e20000000800 */
[----:B------:R-:W-:Y:S02]  /*5fe0*/  F2FP.RELU.F16.F32.PACK_AB R4, R124, R127 ;  /* 0x0000007f7c04723e */ /* 0x000fe400000008ff */
[----:B------:R-:W-:Y:S03]  /*5ff0*/  SHF.R.U32.HI R8, RZ, 0x10, R8 ;  /* 0x00000010ff087819 */ /* 0x000fe60000011608 */
[----:B------:R2:W-:Y:S01]  /*6000*/  STS [R239+0x22000], R6 ;  /* 0x02200006ef007388 */ /* 0x0005e20000000800 */
[----:B------:R-:W-:Y:S01]  /*6010*/  LOP3.LUT R7, R12, 0xff, RZ, 0xc0, !PT ;  /* 0x000000ff0c077812 */ /* 0x000fe200078ec0ff */
[----:B------:R-:W-:Y:S01]  /*6020*/  @!P6 FADD.FTZ R118, -R118, -RZ ;  /* 0x800000ff7676e221 */ /* 0x000fe20000010100 */
[----:B------:R-:W-:Y:S03]  /*6030*/  LOP3.LUT R8, R8, 0xff, RZ, 0xc0, !PT ;  /* 0x000000ff08087812 */ /* 0x000fe600078ec0ff */
[----:B------:R2:W-:Y:S01]  /*6040*/  STS [R242+0x22000], R4 ;  /* 0x02200004f2007388 */ /* 0x0005e20000000800 */
[----:B------:R-:W-:Y:S02]  /*6050*/  ISETP.LE.U32.AND P4, PT, R7, UR21, PT ;  /* 0x0000001507007c0c */ /* 0x000fe4000bf83070 */
[----:B------:R-:W-:Y:S01]  /*6060*/  ISETP.LE.U32.AND P5, PT, R8, UR21, PT ;  /* 0x0000001508007c0c */ /* 0x000fe2000bfa3070 */
[----:B---3--:R-:W-:Y:S01]  /*6070*/  @!P3 FADD.FTZ R117, -R117, -RZ ;  /* 0x800000ff7575b221 */ /* 0x008fe20000010100 */
[----:B------:R-:W-:Y:S02]  /*6080*/  F2FP.RELU.F16.F32.PACK_AB R8, R122, R116 ;  /* 0x000000747a08723e */ /* 0x000fe400000008ff */
[----:B------:R-:W-:Y:S02]  /*6090*/  F2FP.RELU.F16.F32.PACK_AB R7, R118, R121 ;  /* 0x000000797607723e */ /* 0x000fe400000008ff */
[----:B------:R-:W-:Y:S01]  /*60a0*/  FSETP.GE.FTZ.AND P1, PT, R123, RZ, PT ;  /* 0x000000ff7b00720b */ /* 0x000fe20003f36000 */
[----:B------:R-:W-:Y:S01]  /*60b0*/  STS [R242+0x22400], R8 ;  /* 0x02240008f2007388 */ /* 0x000fe20000000800 */
[----:B------:R-:W-:Y:S02]  /*60c0*/  FSETP.GE.FTZ.AND P3, PT, R125, RZ, PT ;  /* 0x000000ff7d00720b */ /* 0x000fe40003f76000 */
[----:B------:R-:W-:Y:S01]  /*60d0*/  FSETP.GE.FTZ.AND P2, PT, R120, RZ, PT ;  /* 0x000000ff7800720b */ /* 0x000fe20003f56000 */
[----:B----4-:R-:W-:Y:S02]  /*60e0*/  @!P4 FADD.FTZ R114, -R114, -RZ ;  /* 0x800000ff7272c221 */ /* 0x010fe40000010100 */
[----:B------:R-:W-:Y:S01]  /*60f0*/  STS [R240+0x22000], R7 ;  /* 0x02200007f0007388 */ /* 0x000fe20000000800 */
[----:B------:R-:W-:Y:S01]  /*6100*/  @!P5 FADD.FTZ R115, -R115, -RZ ;  /* 0x800000ff7373d221 */ /* 0x000fe20000010100 */
[----:B-1----:R-:W-:Y:S02]  /*6110*/  F2FP.RELU.F16.F32.PACK_AB R5, R117, R129 ;  /* 0x000000817505723e */ /* 0x002fe400000008ff */
[----:B------:R-:W-:Y:S02]  /*6120*/  FSETP.GE.FTZ.AND P0, PT, R126, RZ, PT ;  /* 0x000000ff7e00720b */ /* 0x000fe40003f16000 */
[----:B--2---:R-:W-:Y:S02]  /*6130*/  F2FP.RELU.F16.F32.PACK_AB R6, R119, R115 ;  /* 0x000000737706723e */ /* 0x004fe400000008ff */
[----:B------:R-:W-:Y:S03]  /*6140*/  F2FP.RELU.F16.F32.PACK_AB R4, R128, R114 ;  /* 0x000000728004723e */ /* 0x000fe600000008ff */
[----:B------:R-:W-:Y:S06]  /*6150*/  STS [R240+0x22400], R6 ;  /* 0x02240006f0007388 */ /* 0x000fec0000000800 */
[----:B------:R-:W-:Y:S06]  /*6160*/  STS [R241+0x22000], R5 ;  /* 0x02200005f1007388 */ /* 0x000fec0000000800 */
[----:B------:R-:W-:Y:S06]  /*6170*/  STS [R241+0x22400], R4 ;  /* 0x02240004f1007388 */ /* 0x000fec0000000800 */
[----:B------:R-:W-:Y:S06]  /*6180*/  LDSM.16.M88.4 R16, [R218+0x8000] ;  /* 0x00800000da10783b */ /* 0x000fec0000000200 */
[----:B------:R-:W1:Y:S06]  /*6190*/  LDSM.16.M88.4 R8, [R2+0x18000] ;  /* 0x018000000208783b */ /* 0x000e6c0000000200 */
[----:B------:R-:W2:Y:S06]  /*61a0*/  LDSM.16.M88.4 R84, [R2+0x18800] ;  /* 0x018800000254783b */ /* 0x000eac0000000200 */
[----:B------:R-:W-:Y:S06]  /*61b0*/  LDSM.16.M88.4 R88, [R220+0x8000] ;  /* 0x00800000dc58783b */ /* 0x000fec0000000200 */
[----:B------:R-:W3:Y:S06]  /*61c0*/  LDSM.16.M88.4 R92, [R3+0x18000] ;  /* 0x01800000035c783b */ /* 0x000eec0000000200 */
[----:B------:R-:W4:Y:S06]  /*61d0*/  LDSM.16.M88.4 R96, [R3+0x18800] ;  /* 0x018800000360783b */ /* 0x000f2c0000000200 */
[----:B------:R-:W-:Y:S06]  /*61e0*/  LDSM.16.M88.4 R100, [R223+0x8000] ;  /* 0x00800000df64783b */ /* 0x000fec0000000200 */
[----:B------:R-:W4:Y:S01]  /*61f0*/  LDSM.16.M88.4 R104, [R217+0x18000] ;  /* 0x01800000d968783b */ /* 0x000f220000000200 */
[C---:B-1----:R-:W-:Y:S05]  /*6200*/  HMMA.16816.F32 R4, R16.reuse, R8, RZ ;  /* 0x000000081004723c */ /* 0x042fea00000018ff */
[----:B------:R-:W-:Y:S01]  /*6210*/  LDSM.16.M88.4 R108, [R216+0x18000] ;  /* 0x01800000d86c783b */ /* 0x000fe20000000200 */
        /* <DEDUP_REMOVED lines=103> */
[C---:B------:R-:W-:Y:S01]  /*6890*/  FADD.FTZ R5, -R112.reuse, R6 ;  /* 0x0000000670057221 */ /* 0x040fe20000010100 */
[----:B------:R-:W-:Y:S03]  /*68a0*/  FADD.FTZ R85, -R113, R4 ;  /* 0x0000000471557221 */ /* 0x000fe60000010100 */
[C---:B------:R-:W-:Y:S01]  /*68b0*/  FADD.FTZ R4, -R112.reuse, R7 ;  /* 0x0000000770047221 */ /* 0x040fe20000010100 */
[-C--:B------:R-:W-:Y:S01]  /*68c0*/  FSEL R5, R5, R112.reuse, P1 ;  /* 0x0000007005057208 */ /* 0x080fe20000800000 */
[C---:B------:R-:W-:Y:S01]  /*68d0*/  FADD.FTZ R7, -R112.reuse, R10 ;  /* 0x0000000a70077221 */ /* 0x040fe20000010100 */
[----:B------:R-:W-:Y:S01]  /*68e0*/  FADD.FTZ R6, -R112, R11 ;  /* 0x0000000b70067221 */ /* 0x000fe20000010100 */
[-C--:B------:R-:W-:Y:S01]  /*68f0*/  FSEL R11, R85, R113.reuse, P3 ;  /* 0x00000071550b7208 */ /* 0x080fe20001800000 */
[----:B------:R-:W-:Y:S01]  /*6900*/  FADD.FTZ R86, -R113, R8 ;  /* 0x0000000871567221 */ /* 0x000fe20000010100 */
[----:B------:R-:W-:Y:S01]  /*6910*/  FSEL R10, R84, R113, P2 ;  /* 0x00000071540a7208 */ /* 0x000fe20001000000 */
[----:B------:R-:W-:Y:S01]  /*6920*/  FMUL.FTZ R85, R123, R5 ;  /* 0x000000057b557220 */ /* 0x000fe20000410000 */
[----:B------:R-:W-:Y:S01]  /*6930*/  FSETP.GE.FTZ.AND P1, PT, R116, RZ, PT ;  /* 0x000000ff7400720b */ /* 0x000fe20003f36000 */
[----:B------:R-:W-:Y:S01]  /*6940*/  FMUL.FTZ R11, R125, R11 ;  /* 0x0000000b7d0b7220 */ /* 0x000fe20000410000 */
[----:B------:R-:W-:Y:S01]  /*6950*/  FSEL R4, R4, R112, P0 ;  /* 0x0000007004047208 */ /* 0x000fe20000000000 */
[----:B------:R-:W-:Y:S01]  /*6960*/  FMUL.FTZ R10, R120, R10 ;  /* 0x0000000a780a7220 */ /* 0x000fe20000410000 */
[----:B------:R-:W-:Y:S01]  /*6970*/  FSEL R5, R7, R112, P1 ;  /* 0x0000007007057208 */ /* 0x000fe20000800000 */
[----:B------:R-:W-:Y:S01]  /*6980*/  FADD.FTZ R8, -R113, R9 ;  /* 0x0000000971087221 */ /* 0x000fe20000010100 */
[----:B------:R-:W-:Y:S01]  /*6990*/  FSETP.GE.FTZ.AND P3, PT, R127, RZ, PT ;  /* 0x000000ff7f00720b */ /* 0x000fe20003f76000 */
[----:B------:R-:W-:Y:S01]  /*69a0*/  FMUL.FTZ R84, R126, R4 ;  /* 0x000000047e547220 */ /* 0x000fe20000410000 */
[----:B------:R-:W-:Y:S01]  /*69b0*/  FSETP.GE.FTZ.AND P0, PT, R122, RZ, PT ;  /* 0x000000ff7a00720b */ /* 0x000fe20003f16000 */
[C---:B------:R-:W-:Y:S01]  /*69c0*/  FADD.FTZ R7, -R113.reuse, R13 ;  /* 0x0000000d71077221 */ /* 0x040fe20000010100 */
[----:B------:R-:W-:Y:S01]  /*69d0*/  FSEL R9, R86, R113, P3 ;  /* 0x0000007156097208 */ /* 0x000fe20001800000 */
[----:B------:R-:W-:Y:S01]  /*69e0*/  FMUL.FTZ R86, R116, R5 ;  /* 0x0000000574567220 */ /* 0x000fe20000410000 */
[----:B------:R-:W-:Y:S01]  /*69f0*/  F2FP.F16.F32.PACK_AB R5, R10, R11 ;  /* 0x0000000b0a05723e */ /* 0x000fe200000000ff */
[----:B------:R-:W-:Y:S01]  /*6a00*/  FADD.FTZ R15, -R112, R15 ;  /* 0x0000000f700f7221 */ /* 0x000fe20000010100 */
[----:B------:R-:W-:Y:S01]  /*6a10*/  FSEL R4, R6, R112, P0 ;  /* 0x0000007006047208 */ /* 0x000fe20000000000 */
[----:B------:R-:W-:Y:S01]  /*6a20*/  FADD.FTZ R6, -R113, R12 ;  /* 0x0000000c71067221 */ /* 0x000fe20000010100 */
[----:B------:R-:W-:Y:S01]  /*6a30*/  FSETP.GE.FTZ.AND P0, PT, R121, RZ, PT ;  /* 0x000000ff7900720b */ /* 0x000fe20003f16000 */
[----:B------:R1:W-:Y:S01]  /*6a40*/  STS [R239+0x20000], R5 ;  /* 0x02000005ef007388 */ /* 0x0003e20000000800 */
[----:B------:R-:W-:Y:S01]  /*6a50*/  FSETP.GE.FTZ.AND P2, PT, R124, RZ, PT ;  /* 0x000000ff7c00720b */ /* 0x000fe20003f56000 */
[----:B------:R-:W-:Y:S01]  /*6a60*/  FMUL.FTZ R13, R122, R4 ;  /* 0x000000047a0d7220 */ /* 0x000fe20000410000 */
[----:B------:R-:W-:Y:S01]  /*6a70*/  F2FP.F16.F32.PACK_AB R4, R84, R85 ;  /* 0x000000555404723e */ /* 0x000fe200000000ff */
[----:B------:R-:W-:Y:S01]  /*6a80*/  FADD.FTZ R14, -R112, R14 ;  /* 0x0000000e700e7221 */ /* 0x000fe20000010100 */
[-C--:B------:R-:W-:Y:S01]  /*6a90*/  FSEL R6, R6, R113.reuse, P0 ;  /* 0x0000007106067208 */ /* 0x080fe20000000000 */
[----:B------:R-:W-:Y:S01]  /*6aa0*/  FADD.FTZ R18, -R112, R18 ;  /* 0x0000001270127221 */ /* 0x000fe20000010100 */
[----:B------:R-:W-:Y:S01]  /*6ab0*/  FSEL R8, R8, R113, P2 ;  /* 0x0000007108087208 */ /* 0x000fe20001000000 */
[----:B------:R2:W-:Y:S01]  /*6ac0*/  STS [R239+0x20400], R4 ;  /* 0x02040004ef007388 */ /* 0x0005e20000000800 */
[----:B------:R-:W-:Y:S01]  /*6ad0*/  FSETP.GE.FTZ.AND P0, PT, R119, RZ, PT ;  /* 0x000000ff7700720b */ /* 0x000fe20003f16000 */
[----:B------:R-:W-:Y:S01]  /*6ae0*/  FMUL.FTZ R84, R121, R6 ;  /* 0x0000000679547220 */ /* 0x000fe20000410000 */
[----:B------:R-:W-:Y:S01]  /*6af0*/  FSETP.GE.FTZ.AND P2, PT, R118, RZ, PT ;  /* 0x000000ff7600720b */ /* 0x000fe20003f56000 */
[----:B------:R-:W-:Y:S01]  /*6b00*/  FMUL.FTZ R9, R127, R9 ;  /* 0x000000097f097220 */ /* 0x000fe20000410000 */
[----:B------:R-:W-:Y:S01]  /*6b10*/  FSEL R6, R15, R112, P0 ;  /* 0x000000700f067208 */ /* 0x000fe20000000000 */
[----:B------:R-:W-:Y:S01]  /*6b20*/  FMUL.FTZ R8, R124, R8 ;  /* 0x000000087c087220 */ /* 0x000fe20000410000 */
[----:B------:R-:W-:Y:S02]  /*6b30*/  FSEL R7, R7, R113, P2 ;  /* 0x0000007107077208 */ /* 0x000fe40001000000 */
[----:B------:R-:W-:Y:S01]  /*6b40*/  FSETP.GE.FTZ.AND P2, PT, R117, RZ, PT ;  /* 0x000000ff7500720b */ /* 0x000fe20003f56000 */
[----:B------:R-:W-:Y:S01]  /*6b50*/  FMUL.FTZ R12, R119, R6 ;  /* 0x00000006770c7220 */ /* 0x000fe20000410000 */
[----:B------:R-:W-:Y:S01]  /*6b60*/  FSETP.GE.FTZ.AND P0, PT, R128, RZ, PT ;  /* 0x000000ff8000720b */ /* 0x000fe20003f16000 */
[----:B------:R-:W-:Y:S01]  /*6b70*/  FADD.FTZ R6, -R113, R16 ;  /* 0x0000001071067221 */ /* 0x000fe20000010100 */
[----:B------:R-:W-:Y:S01]  /*6b80*/  FSETP.GE.FTZ.AND P1, PT, R115, RZ, PT ;  /* 0x000000ff7300720b */ /* 0x000fe20003f36000 */
[----:B------:R-:W-:Y:S01]  /*6b90*/  FMUL.FTZ R7, R118, R7 ;  /* 0x0000000776077220 */ /* 0x000fe20000410000 */
[----:B------:R-:W-:Y:S02]  /*6ba0*/  FSETP.GE.FTZ.AND P3, PT, R129, RZ, PT ;  /* 0x000000ff8100720b */ /* 0x000fe40003f76000 */
[----:B------:R-:W-:Y:S02]  /*6bb0*/  FSEL R14, R14, R112, P1 ;  /* 0x000000700e0e7208 */ /* 0x000fe40000800000 */
[----:B------:R-:W-:Y:S02]  /*6bc0*/  FSETP.GE.FTZ.AND P1, PT, R114, RZ, PT ;  /* 0x000000ff7200720b */ /* 0x000fe40003f36000 */
[----:B------:R-:W-:Y:S01]  /*6bd0*/  FSEL R6, R6, R113, P3 ;  /* 0x0000007106067208 */ /* 0x000fe20001800000 */
[----:B------:R-:W-:Y:S01]  /*6be0*/  FMUL.FTZ R14, R115, R14 ;  /* 0x0000000e730e7220 */ /* 0x000fe20000410000 */
[----:B-1----:R-:W-:Y:S01]  /*6bf0*/  FSEL R5, R18, R112, P1 ;  /* 0x0000007012057208 */ /* 0x002fe20000800000 */
[----:B------:R-:W-:Y:S01]  /*6c00*/  @P2 FADD.FTZ R113, -R113, R17 ;  /* 0x0000001171712221 */ /* 0x000fe20000010100 */
[----:B------:R-:W-:Y:S01]  /*6c10*/  F2FP.F16.F32.PACK_AB R9, R8, R9 ;  /* 0x000000090809723e */ /* 0x000fe200000000ff */
[----:B------:R-:W-:Y:S01]  /*6c20*/  @P0 FADD.FTZ R112, -R112, R19 ;  /* 0x0000001370700221 */ /* 0x000fe20000010100 */
[----:B------:R-:W-:Y:S01]  /*6c30*/  F2FP.F16.F32.PACK_AB R8, R13, R86 ;  /* 0x000000560d08723e */ /* 0x000fe200000000ff */
[----:B------:R-:W-:Y:S01]  /*6c40*/  FMUL.FTZ R10, R114, R5 ;  /* 0x00000005720a7220 */ /* 0x000fe20000410000 */
[----:B------:R-:W-:Y:S01]  /*6c50*/  FMUL.FTZ R11, R129, R6 ;  /* 0x00000006810b7220 */ /* 0x000fe20000410000 */
[----:B------:R-:W-:Y:S01]  /*6c60*/  FMUL.FTZ R5, R117, R113 ;  /* 0x0000007175057220 */ /* 0x000fe20000410000 */
[----:B--2---:R-:W-:Y:S01]  /*6c70*/  FMUL.FTZ R4, R128, R112 ;  /* 0x0000007080047220 */ /* 0x004fe20000410000 */
[----:B------:R-:W-:Y:S01]  /*6c80*/  F2FP.F16.F32.PACK_AB R7, R7, R84 ;  /* 0x000000540707723e */ /* 0x000fe200000000ff */
[----:B------:R-:W-:Y:S01]  /*6c90*/  STS [R242+0x20000], R9 ;  /* 0x02000009f2007388 */ /* 0x000fe20000000800 */
[----:B------:R-:W-:Y:S02]  /*6ca0*/  F2FP.F16.F32.PACK_AB R6, R12, R14 ;  /* 0x0000000e0c06723e */ /* 0x000fe400000000ff */
[----:B------:R-:W-:Y:S03]  /*6cb0*/  F2FP.F16.F32.PACK_AB R5, R5, R11 ;  /* 0x0000000b0505723e */ /* 0x000fe600000000ff */
[----:B------:R-:W-:Y:S01]  /*6cc0*/  STS [R242+0x20400], R8 ;  /* 0x02040008f2007388 */ /* 0x000fe20000000800 */
[----:B------:R-:W-:Y:S02]  /*6cd0*/  F2FP.F16.F32.PACK_AB R4, R4, R10 ;  /* 0x0000000a0404723e */ /* 0x000fe400000000ff */
[----:B------:R-:W-:Y:S03]  /*6ce0*/  PLOP3.LUT P0, PT, PT, PT, UP1, 0x80, 0x0 ;  /* 0x000000000000781c */ /* 0x000fe60003f0f018 */
[----:B------:R-:W-:Y:S06]  /*6cf0*/  STS [R240+0x20000], R7 ;  /* 0x02000007f0007388 */ /* 0x000fec0000000800 */
[----:B------:R-:W-:Y:S06]  /*6d00*/  STS [R240+0x20400], R6 ;  /* 0x02040006f0007388 */ /* 0x000fec0000000800 */
[----:B------:R-:W-:Y:S06]  /*6d10*/  STS [R241+0x20000], R5 ;  /* 0x02000005f1007388 */ /* 0x000fec0000000800 */
[----:B------:R-:W-:Y:S01]  /*6d20*/  STS [R241+0x20400], R4 ;  /* 0x02040004f1007388 */ /* 0x000fe20000000800 */
[----:B------:R-:W-:Y:S06]  /*6d30*/  BAR.SYNC.DEFER_BLOCKING 0x0 ;  /* 0x0000000000007b1d */ /* 0x000fec0000010000 */
[----:B------:R-:W-:Y:S06]  /*6d40*/  LDSM.16.MT88.4 R4, [R219+0x22000] ;  /* 0x02200000db04783b */ /* 0x000fec0000004200 */
[----:B------:R-:W1:Y:S06]  /*6d50*/  LDSM.16.MT88.4 R8, [R0+0x8000] ;  /* 0x008000000008783b */ /* 0x000e6c0000004200 */
[----:B------:R-:W2:Y:S06]  /*6d60*/  LDSM.16.MT88.4 R12, [R221+0x22000] ;  /* 0x02200000dd0c783b */ /* 0x000eac0000004200 */
[----:B------:R-:W3:Y:S06]  /*6d70*/  LDSM.16.MT88.4 R16, [R0+0xa000] ;  /* 0x00a000000010783b */ /* 0x000eec0000004200 */
[----:B------:R-:W4:Y:S06]  /*6d80*/  LDSM.16.MT88.4 R84, [R0+0xc000] ;  /* 0x00c000000054783b */ /* 0x000f2c0000004200 */
[----:B------:R-:W4:Y:S06]  /*6d90*/  LDSM.16.MT88.4 R88, [R0+0xe000] ;  /* 0x00e000000058783b */ /* 0x000f2c0000004200 */
[----:B------:R-:W-:Y:S06]  /*6da0*/  LDSM.16.MT88.4 R92, [R219+0x22800] ;  /* 0x02280000db5c783b */ /* 0x000fec0000004200 */
[----:B------:R-:W4:Y:S01]  /*6db0*/  LDSM.16.MT88.4 R96, [R0+0x8800] ;  /* 0x008800000060783b */ /* 0x000f220000004200 */
[-C--:B-1----:R-:W-:Y:S05]  /*6dc0*/  HMMA.16816.F32 R20, R4, R8.reuse, R20 ;  /* 0x000000080414723c */ /* 0x082fea0000001814 */
[----:B------:R-:W1:Y:S01]  /*6dd0*/  LDSM.16.MT88.4 R100, [R221+0x22800] ;  /* 0x02280000dd64783b */ /* 0x000e620000004200 */
[C---:B--2---:R-:W-:Y:S05]  /*6de0*/  HMMA.16816.F32 R24, R12.reuse, R8, R24 ;  /* 0x000000080c18723c */ /* 0x044fea0000001818 */
[----:B------:R-:W2:Y:S01]  /*6df0*/  LDSM.16.MT88.4 R104, [R0+0xa800] ;  /* 0x00a800000068783b */ /* 0x000ea20000004200 */
[-C--:B------:R-:W-:Y:S05]  /*6e00*/  HMMA.16816.F32 R28, R12, R10.reuse, R28 ;  /* 0x0000000a0c1c723c */ /* 0x080fea000000181c */
[----:B------:R-:W-:Y:S01]  /*6e10*/  LDSM.16.MT88.4 R108, [R0+0xd800] ;  /* 0x00d80000006c783b */ /* 0x000fe20000004200 */
[C---:B------:R-:W-:Y:S05]  /*6e20*/  HMMA.16816.F32 R32, R4.reuse, R10, R32 ;  /* 0x0000000a0420723c */ /* 0x040fea0000001820 */
[----:B------:R-:W2:Y:S01]  /*6e30*/  LDSM.16.MT88.4 R8, [R0+0xc800] ;  /* 0x00c800000008783b */ /* 0x000ea20000004200 */
        /* <DEDUP_REMOVED lines=18> */
[C---:B-1----:R-:W-:Y:S06]  /*6f60*/  HMMA.16816.F32 R24, R100.reuse, R96, R24 ;  /* 0x000000606418723c */ /* 0x042fec0000001818 */
[-C--:B------:R-:W-:Y:S06]  /*6f70*/  HMMA.16816.F32 R28, R100, R98.reuse, R28 ;  /* 0x00000062641c723c */ /* 0x080fec000000181c */
[C---:B------:R-:W-:Y:S01]  /*6f80*/  HMMA.16816.F32 R32, R92.reuse, R98, R32 ;  /* 0x000000625c20723c */ /* 0x040fe20000001820 */
[----:B------:R-:W-:Y:S05]  /*6f90*/  LDSM.16.MT88.4 R96, [R0+0xf000] ;  /* 0x00f000000060783b */ /* 0x000fea0000004200 */
[-C--:B--2---:R-:W-:Y:S06]  /*6fa0*/  HMMA.16816.F32 R36, R92, R104.reuse, R36 ;  /* 0x000000685c24723c */ /* 0x084fec0000001824 */
        /* <DEDUP_REMOVED lines=118> */
.L_x_1053:
[----:B------:R-:W-:Y:S01]  /*7710*/  LDSM.16.M88.4 R128, [R224] ;  /* 0x00000000e080783b */ /* 0x000fe20000000200 */
[----:B------:R-:W1:Y:S01]  /*7720*/  LDC R231, c[0x0][0x270] ;  /* 0x00009c00ffe77b82 */ /* 0x000e620000000800 */
[----:B------:R-:W-:Y:S02]  /*7730*/  @UP1 UIADD3 UR12, UP0, UR4, -0x100, URZ ;  /* 0xffffff00040c1890 */ /* 0x000fe4000ff1e03f */
[----:B------:R-:W3:Y:S02]  /*7740*/  LDSM.16.MT88.4 R16, [R0+0x10000] ;  /* 0x010000000010783b */ /* 0x000ee40000004200 */
[----:B------:R-:W-:Y:S02]  /*7750*/  @UP1 UIADD3.X UR11, UR5, -0x1, URZ, UP0, !UPT ;  /* 0xffffffff050b1890 */ /* 0x000fe400087fe43f */
[----:B------:R-:W2:Y:S01]  /*7760*/  LDSM.16.M88.4 R124, [R224+0x1000] ;  /* 0x00100000e07c783b */ /* 0x000ea20000000200 */
[----:B------:R-:W-:Y:S01]  /*7770*/  @UP1 UMOV UR4, UR12 ;  /* 0x0000000c00041c82 */ /* 0x000fe20008000000 */
[----:B------:R-:W-:Y:S02]  /*7780*/  @UP1 UIADD3 UR18, UP0, UR18, -0x100, URZ ;  /* 0xffffff0012121890 */ /* 0x000fe4000ff1e03f */
[----:B------:R-:W4:Y:S01]  /*7790*/  LDSM.16.MT88.4 R96, [R0+0x12000] ;  /* 0x012000000060783b */ /* 0x000f220000004200 */
[----:B------:R-:W-:Y:S01]  /*77a0*/  @UP1 UMOV UR5, UR11 ;  /* 0x0000000b00051c82 */ /* 0x000fe20008000000 */
[----:B------:R-:W-:Y:S02]  /*77b0*/  @UP1 UIADD3.X UR17, UR17, -0x1, URZ, UP0, !UPT ;  /* 0xffffffff11111890 */ /* 0x000fe400087fe43f */
        /* <DEDUP_REMOVED lines=82> */
[C---:B------:R-:W-:Y:S01]  /*7ce0*/  IMAD.SHL.U32 R196, R231.reuse, 0x8, RZ ;  /* 0x00000008e7c47824 */ /* 0x040fe200078e00ff */
[-C--:B------:R-:W-:Y:S01]  /*7cf0*/  HMMA.16816.F32 R108, R212, R210.reuse, R108 ;  /* 0x000000d2d46c723c */ /* 0x080fe2000000186c */
[----:B------:R-:W-:Y:S04]  /*7d00*/  IMAD.MOV.U32 R208, RZ, RZ, 0x4 ;  /* 0x00000004ffd07424 */ /* 0x000fe800078e00ff */
[----:B------:R-:W-:Y:S01]  /*7d10*/  @P0 IMAD.WIDE R208, R238, R208, UR4 ;  /* 0x00000004eed00e25 */ /* 0x000fe2000f8e02d0 */
[C---:B------:R-:W-:Y:S04]  /*7d20*/  HMMA.16816.F32 R112, R200.reuse, R210, R112 ;  /* 0x000000d2c870723c */ /* 0x040fe80000001870 */
[----:B------:R-:W5:Y:S01]  /*7d30*/  @P0 LDG.E R243, desc[UR6][R208.64] ;  /* 0x00000006d0f30981 */ /* 0x000f62000c1e1900 */
[CC--:B------:R-:W-:Y:S01]  /*7d40*/  LEA R198, P2, R196.reuse, R228.reuse, 0x2 ;  /* 0x000000e4c4c67211 */ /* 0x0c0fe200078410ff */
[-C--:B-1----:R-:W-:Y:S02]  /*7d50*/  HMMA.16816.F32 R116, R200, R204.reuse, R116 ;  /* 0x000000ccc874723c */ /* 0x082fe40000001874 */
[----:B------:R1:W5:Y:S03]  /*7d60*/  @P0 LDG.E R244, desc[UR6][R208.64+0x20] ;  /* 0x00002006d0f40981 */ /* 0x000366000c1e1900 */
[-C--:B------:R-:W-:Y:S01]  /*7d70*/  LEA.HI.X.SX32 R199, R196, R229.reuse, 0x2, P2 ;  /* 0x000000e5c4c77211 */ /* 0x080fe200010f16ff */
[C---:B------:R-:W-:Y:S01]  /*7d80*/  HMMA.16816.F32 R120, R212.reuse, R204, R120 ;  /* 0x000000ccd478723c */ /* 0x040fe20000001878 */
[----:B------:R2:W-:Y:S04]  /*7d90*/  REDG.E.ADD.F32.FTZ.RN.STRONG.GPU desc[UR6][R228.64], R4 ;  /* 0x00000004e40079a6 */ /* 0x0005e8000c10f386 */
[----:B------:R3:W-:Y:S01]  /*7da0*/  REDG.E.ADD.F32.FTZ.RN.STRONG.GPU desc[UR6][R198.64], R5 ;  /* 0x00000005c60079a6 */ /* 0x0007e2000c10f386 */
[-C--:B------:R-:W-:Y:S05]  /*7db0*/  HMMA.16816.F32 R124, R212, R206.reuse, R124 ;  /* 0x000000ced47c723c */ /* 0x080fea000000187c */
[----:B------:R-:W-:Y:S01]  /*7dc0*/  IMAD.SHL.U32 R197, R231, 0x10, RZ ;  /* 0x00000010e7c57824 */ /* 0x000fe200078e00ff */
[----:B------:R-:W-:Y:S05]  /*7dd0*/  HMMA.16816.F32 R128, R200, R206, R128 ;  /* 0x000000cec880723c */ /* 0x000fea0000001880 */
[-C--:B------:R-:W-:Y:S01]  /*7de0*/  LEA R204, P1, R197, R228.reuse, 0x2 ;  /* 0x000000e4c5cc7211 */ /* 0x080fe200078210ff */
[C---:B------:R-:W-:Y:S02]  /*7df0*/  IMAD R210, R231.reuse, 0x18, RZ ;  /* 0x00000018e7d27824 */ /* 0x040fe400078e02ff */
[----:B------:R-:W-:Y:S03]  /*7e00*/  IMAD R211, R231, 0x30, RZ ;  /* 0x00000030e7d37824 */ /* 0x000fe600078e02ff */
[-C--:B------:R-:W-:Y:S01]  /*7e10*/  LEA.HI.X.SX32 R205, R197, R229.reuse, 0x2, P1 ;  /* 0x000000e5c5cd7211 */ /* 0x080fe200008f16ff */
[----:B-1----:R-:W-:Y:S04]  /*7e20*/  IMAD.SHL.U32 R209, R231, 0x20, RZ ;  /* 0x00000020e7d17824 */ /* 0x002fe800078e00ff */
[----:B------:R1:W-:Y:S01]  /*7e30*/  REDG.E.ADD.F32.FTZ.RN.STRONG.GPU desc[UR6][R204.64], R6 ;  /* 0x00000006cc0079a6 */ /* 0x0003e2000c10f386 */
[CC--:B--2---:R-:W-:Y:S02]  /*7e40*/  LEA R4, P2, R210.reuse, R228.reuse, 0x2 ;  /* 0x000000e4d2047211 */ /* 0x0c4fe400078410ff */
[-C--:B------:R-:W-:Y:S02]  /*7e50*/  LEA R208, P1, R209, R228.reuse, 0x2 ;  /* 0x000000e4d1d07211 */ /* 0x080fe400078210ff */
[-C--:B---3--:R-:W-:Y:S01]  /*7e60*/  LEA.HI.X.SX32 R5, R210, R229.reuse, 0x2, P2 ;  /* 0x000000e5d2057211 */ /* 0x088fe200010f16ff */
[----:B------:R-:W-:Y:S01]  /*7e70*/  IMAD R210, R231, 0x38, RZ ;  /* 0x00000038e7d27824 */ /* 0x000fe200078e02ff */
[-C--:B------:R-:W-:Y:S03]  /*7e80*/  LEA.HI.X.SX32 R209, R209, R229.reuse, 0x2, P1 ;  /* 0x000000e5d1d17211 */ /* 0x080fe600008f16ff */
[----:B------:R2:W-:Y:S04]  /*7e90*/  REDG.E.ADD.F32.FTZ.RN.STRONG.GPU desc[UR6][R4.64], R7 ;  /* 0x00000007040079a6 */ /* 0x0005e8000c10f386 */
[----:B------:R3:W-:Y:S01]  /*7ea0*/  REDG.E.ADD.F32.FTZ.RN.STRONG.GPU desc[UR6][R208.64], R8 ;  /* 0x00000008d00079a6 */ /* 0x0007e2000c10f386 */
[----:B-1----:R-:W-:Y:S01]  /*7eb0*/  IMAD R205, R231, 0x28, RZ ;  /* 0x00000028e7cd7824 */ /* 0x002fe200078e02ff */
[-C--:B------:R-:W-:Y:S04]  /*7ec0*/  LEA R6, P2, R211, R228.reuse, 0x2 ;  /* 0x000000e4d3067211 */ /* 0x080fe800078410ff */
[CC--:B------:R-:W-:Y:S04]  /*7ed0*/  LEA R204, P3, R205.reuse, R228.reuse, 0x2 ;  /* 0x000000e4cdcc7211 */ /* 0x0c0fe800078610ff */
[-C--:B------:R-:W-:Y:S02]  /*7ee0*/  LEA.HI.X.SX32 R205, R205, R229.reuse, 0x2, P3 ;  /* 0x000000e5cdcd7211 */ /* 0x080fe400018f16ff */
[-C--:B--2---:R-:W-:Y:S02]  /*7ef0*/  LEA.HI.X.SX32 R7, R211, R229.reuse, 0x2, P2 ;  /* 0x000000e5d3077211 */ /* 0x084fe400010f16ff */
[CC--:B------:R-:W-:Y:S01]  /*7f00*/  LEA R4, P1, R210.reuse, R228.reuse, 0x2 ;  /* 0x000000e4d2047211 */ /* 0x0c0fe200078210ff */
[----:B------:R1:W-:Y:S01]  /*7f10*/  REDG.E.ADD.F32.FTZ.RN.STRONG.GPU desc[UR6][R204.64], R9 ;  /* 0x00000009cc0079a6 */ /* 0x0003e2000c10f386 */
[----:B---3--:R-:W-:Y:S02]  /*7f20*/  VIADD R208, R197, 0x20 ;  /* 0x00000020c5d07836 */ /* 0x008fe40000000000 */
[-C--:B------:R-:W-:Y:S01]  /*7f30*/  LEA.HI.X.SX32 R5, R210, R229.reuse, 0x2, P1 ;  /* 0x000000e5d2057211 */ /* 0x080fe200008f16ff */
[----:B------:R2:W-:Y:S02]  /*7f40*/  REDG.E.ADD.F32.FTZ.RN.STRONG.GPU desc[UR6][R6.64], R10 ;  /* 0x0000000a060079a6 */ /* 0x0005e4000c10f386 */
[CC--:B------:R-:W-:Y:S02]  /*7f50*/  LEA R8, P1, R208.reuse, R228.reuse, 0x2 ;  /* 0x000000e4d0087211 */ /* 0x0c0fe400078210ff */
[----:B------:R3:W-:Y:S04]  /*7f60*/  REDG.E.ADD.F32.FTZ.RN.STRONG.GPU desc[UR6][R4.64], R11 ;  /* 0x0000000b040079a6 */ /* 0x0007e8000c10f386 */
[----:B------:R4:W-:Y:S04]  /*7f70*/  REDG.E.ADD.F32.FTZ.RN.STRONG.GPU desc[UR6][R228.64+0x80], R16 ;  /* 0x00008010e40079a6 */ /* 0x0009e8000c10f386 */
[----:B------:R4:W-:Y:S01]  /*7f80*/  REDG.E.ADD.F32.FTZ.RN.STRONG.GPU desc[UR6][R198.64+0x80], R17 ;  /* 0x00008011c60079a6 */ /* 0x0009e2000c10f386 */
[-C--:B-1----:R-:W-:Y:S01]  /*7f90*/  LEA.HI.X.SX32 R9, R208, R229.reuse, 0x2, P1 ;  /* 0x000000e5d0097211 */ /* 0x082fe200008f16ff */
[C---:B--2---:R-:W-:Y:S04]  /*7fa0*/  IMAD.IADD R7, R196.reuse, 0x1, R208 ;  /* 0x00000001c4077824 */ /* 0x044fe800078e02d0 */
[----:B------:R1:W-:Y:S01]  /*7fb0*/  REDG.E.ADD.F32.FTZ.RN.STRONG.GPU desc[UR6][R8.64], R18 ;  /* 0x00000012080079a6 */ /* 0x0003e2000c10f386 */
[C---:B---3--:R-:W-:Y:S01]  /*7fc0*/  IMAD.IADD R4, R196.reuse, 0x1, R7 ;  /* 0x00000001c4047824 */ /* 0x048fe200078e0207 */
[CC--:B------:R-:W-:Y:S03]  /*7fd0*/  LEA R6, P2, R7.reuse, R228.reuse, 0x2 ;  /* 0x000000e407067211 */ /* 0x0c0fe600078410ff */
[----:B------:R-:W-:Y:S01]  /*7fe0*/  IMAD.IADD R5, R196, 0x1, R4 ;  /* 0x00000001c4057824 */ /* 0x000fe200078e0204 */
[-C--:B------:R-:W-:Y:S02]  /*7ff0*/  LEA.HI.X.SX32 R7, R7, R229.reuse, 0x2, P2 ;  /* 0x000000e507077211 */ /* 0x080fe400010f16ff */
        /* <DEDUP_REMOVED lines=329> */
.L_x_1054:
[----:B------:R-:W-:Y:S02]  /*9490*/  UISETP.GT.AND UP0, UPT, UR9, UR22, UPT ;  /* 0x000000160900728c */ /* 0x000fe4000bf04270 */
[----:B------:R-:W-:Y:S04]  /*94a0*/  UIADD3 UR9, UR9, -0x1, URZ ;  /* 0xffffffff09097890 */ /* 0x000fe8000fffe03f */
[----:B------:R-:W-:Y:S11]  /*94b0*/  PLOP3.LUT P0, PT, PT, PT, UP0, 0x80, 0x0 ;  /* 0x000000000000781c */ /* 0x000ff60003f0f008 */
[----:B------:R-:W-:Y:S02]  /*94c0*/  @!UPT UIADD3 URZ, URZ, URZ, URZ ;  /* 0x0000003f3f3ff290 */ /* 0x000fe4000fffe03f */
        /* <DEDUP_REMOVED lines=283> */
.L_x_1056:
        /* <DEDUP_REMOVED lines=19> */
.L_x_1057:
        /* <DEDUP_REMOVED lines=58> */
.L_x_1059:
[----:B------:R-:W-:Y:S05]  /*ab50*/  BSYNC B0 ;  /* 0x0000000000007941 */ /* 0x000fea0003800000 */
.L_x_1058:
        /* <DEDUP_REMOVED lines=22> */
.L_x_1061:
[----:B------:R-:W-:Y:S05]  /*acc0*/  BSYNC B0 ;  /* 0x0000000000007941 */ /* 0x000fea0003800000 */
.L_x_1060:
        /* <DEDUP_REMOVED lines=38> */
.L_x_1063:
[----:B------:R-:W-:Y:S05]  /*af30*/  BSYNC B0 ;  /* 0x0000000000007941 */ /* 0x000fea0003800000 */
.L_x_1062:
        /* <DEDUP_REMOVED lines=21> */
.L_x_1034:
[----:B------:R-:W-:Y:S05]  /*b090*/  BSYNC B1 ;  /* 0x0000000000017941 */ /* 0x000fea0003800000 */
.L_x_1020:
        /* <DEDUP_REMOVED lines=9> */
.L_x_1064:
[----:B------:R-:W-:Y:S05]  /*b130*/  EXIT ;  /* 0x000000000000794d */ /* 0x000fea0003800000 */
.L_x_1066:
        /* <DEDUP_REMOVED lines=12> */
.L_x_2049:


//--------------------- .text._ZN5flash44flash_bwd_dq_dk_dv_loop_seqk_parallel_kernelI23Flash_bwd_kernel_traitsILi256ELi64ELi64ELi8ELi4ELi2ELi2ELb0ELb1EN7cutlass6half_tE19Flash_kernel_traitsILi256ELi64ELi64ELi8ES3_EELb0ELb0ELb1ELb0ELb0ELb0ELb1EEEvNS_16Flash_bwd_paramsE --------------------------
	.section	.text._ZN5flash44flash_bwd_dq_dk_dv_loop_seqk_parallel_kernelI23Flash_bwd_kernel_traitsILi256ELi64ELi64ELi8ELi4ELi2ELi2ELb0ELb1EN7cutlass6half_tE19Flash_kernel_traitsILi256ELi64ELi64ELi8ES3_EELb0ELb0ELb1ELb0ELb0ELb0ELb1EEEvNS_16Flash_bwd_paramsE,"ax",@progbits
	.align	128
        .global         _ZN5flash44flash_bwd_dq_dk_dv_loop_seqk_parallel_kernelI23Flash_bwd_kernel_traitsILi256ELi64ELi64ELi8ELi4ELi2ELi2ELb0ELb1EN7cutlass6half_tE19Flash_kernel_traitsILi256ELi64ELi64ELi8ES3_EELb0ELb0ELb1ELb0ELb0ELb0ELb1EEEvNS_16Flash_bwd_paramsE
        .type           _ZN5flash44flash_bwd_dq_dk_dv_loop_seqk_parallel_kernelI23Flash_bwd_kernel_traitsILi256ELi64ELi64ELi8ELi4ELi2ELi2ELb0ELb1EN7cutlass6half_tE19Flash_kernel_traitsILi256ELi64ELi64ELi8ES3_EELb0ELb0ELb1ELb0ELb0ELb0ELb1EEEvNS_16Flash_bwd_paramsE,@function
        .size           _ZN5flash44flash_bwd_dq_dk_dv_loop_seqk_parallel_kernelI23Flash_bwd_kernel_traitsILi256ELi64ELi64ELi8ELi4ELi2ELi2ELb0ELb1EN7cutlass6half_tE19Flash_kernel_traitsILi256ELi64ELi64ELi8ES3_EELb0ELb0ELb1ELb0ELb0ELb0ELb1EEEvNS_16Flash_bwd_paramsE,(.L_x_2050 - _ZN5flash44flash_bwd_dq_dk_dv_loop_seqk_parallel_kernelI23Flash_bwd_kernel_traitsILi256ELi64ELi64ELi8ELi4ELi2ELi2ELb0ELb1EN7cutlass6half_tE19Flash_kernel_traitsILi256ELi64ELi64ELi8ES3_EELb0ELb0ELb1ELb0ELb0ELb0ELb1EEEvNS_16Flash_bwd_paramsE)
        .other          _ZN5flash44flash_bwd_dq_dk_dv_loop_seqk_parallel_kernelI23Flash_bwd_kernel_traitsILi256ELi64ELi64ELi8ELi4ELi2ELi2ELb0ELb1EN7cutlass6half_tE19Flash_kernel_traitsILi256ELi64ELi64ELi8ES3_EELb0ELb0ELb1ELb0ELb0ELb0ELb1EEEvNS_16Flash_bwd_paramsE,@"STO_CUDA_ENTRY STV_DEFAULT"
_ZN5flash44flash_bwd_dq_dk_dv_loop_seqk_parallel_kernelI23Flash_bwd_kernel_traitsILi256ELi64ELi64ELi8ELi4ELi2ELi2ELb0ELb1EN7cutlass6half_tE19Flash_kernel_traitsILi256ELi64ELi64ELi8ES3_EELb0ELb0ELb1ELb0ELb0ELb0ELb1EEEvNS_16Flash_bwd_paramsE:
.text._ZN5flash44flash_bwd_dq_dk_dv_loop_seqk_parallel_kernelI23Flash_bwd_kernel_traitsILi256ELi64ELi64ELi8ELi4ELi2ELi2ELb0ELb1EN7cutlass6half_tE19Flash_kernel_traitsILi256ELi64ELi64ELi8ES3_EELb0ELb0ELb1ELb0ELb0ELb0ELb1EEEvNS_16Flash_bwd_paramsE:
        /* <DEDUP_REMOVED lines=169> */
.L_x_1113:
        /* <DEDUP_REMOVED lines=73> */
.L_x_1067:
        /* <DEDUP_REMOVED lines=20> */
[----:B------:R-:W-:Y:S01]  /*1060*/  ULDC.64 UR16, c[0x0][0x488] ;  /* 0x0001220000107ab9 */ /* 0x000fe20000000a00 */
[----:B------:R-:W-:-:S02]  /*1070*/  USHF.R.S32.HI UR25, URZ, 0x1f, UR11 ;  /* 0x0000001f3f197899 */ /* 0x000fc4000801140b */
[----:B------:R-:W-:Y:S02]  /*1080*/  UIMAD UR26, UR48, UR13, UR12 ;  /* 0x0000000d301a72a4 */ /* 0x000fe4000f8e020c */
[----:B------:R-:W-:Y:S01]  /*1090*/  UIMAD.WIDE.U32 UR34, UR50, UR16, URZ ;  /* 0x00000010322272a5 */ /* 0x000fe2000f8e003f */
[----:B------:R-:W-:Y:S01]  /*10a0*/  @!UP2 ULDC.64 UR12, c[0x0][0x418] ;  /* 0x00010600000caab9 */ /* 0x000fe20000000a00 */
[----:B------:R-:W-:Y:S02]  /*10b0*/  ULEA.HI UR25, UR25, UR11, URZ, 0x6 ;  /* 0x0000000b19197291 */ /* 0x000fe4000f8f303f */
        /* <DEDUP_REMOVED lines=8> */
[----:B------:R-:W-:Y:S01]  /*1140*/  ULDC.64 UR32, c[0x0][0x240] ;  /* 0x0000900000207ab9 */ /* 0x000fe20000000a00 */
[----:B------:R-:W-:-:S02]  /*1150*/  UIADD3 UR7, UR7, UR12, -UR5 ;  /* 0x0000000c07077290 */ /* 0x000fc4000fffe805 */
[----:B------:R-:W-:Y:S02]  /*1160*/  UIMAD UR50, UR50, UR17, UR35 ;  /* 0x00000011323272a4 */ /* 0x000fe4000f8e0223 */
[----:B------:R-:W-:Y:S01]  /*1170*/  UIADD3 UR7, UR7, 0x3f, URZ ;  /* 0x0000003f07077890 */ /* 0x000fe2000fffe03f */
[----:B------:R-:W-:Y:S01]  /*1180*/  ULDC UR57, c[0x0][0x2d4] ;  /* 0x0000b50000397ab9 */ /* 0x000fe20000000800 */
[----:B------:R-:W-:Y:S02]  /*1190*/  UIMAD.WIDE.U32 UR16, UR6, UR32, URZ ;  /* 0x00000020061072a5 */ /* 0x000fe4000f8e003f */
[----:B------:R-:W-:Y:S02]  /*11a0*/  USHF.R.S32.HI UR11, URZ, 0x1f, UR7 ;  /* 0x0000001f3f0b7899 */ /* 0x000fe40008011407 */
[----:B------:R-:W-:Y:S01]  /*11b0*/  USHF.R.S32.HI UR43, URZ, 0x1f, UR57 ;  /* 0x0000001f3f2b7899 */ /* 0x000fe20008011439 */
[----:B-1----:R-:W1:Y:S01]  /*11c0*/  MUFU.RCP R6, R6 ;  /* 0x0000000600067308 */ /* 0x002e620000001000 */
[----:B------:R-:W-:Y:S01]  /*11d0*/  @UP2 ULDC.64 UR14, c[0x0][0x420] ;  /* 0x00010800000e2ab9 */ /* 0x000fe20000000a00 */
[----:B------:R-:W-:-:S02]  /*11e0*/  ULEA.HI UR7, UR11, UR7, URZ, 0x6 ;  /* 0x000000070b077291 */ /* 0x000fc4000f8f303f */
[----:B------:R-:W-:Y:S02]  /*11f0*/  @UP2 UIMAD.WIDE.U32 UR46, UR6, UR14, URZ ;  /* 0x0000000e062e22a5 */ /* 0x000fe4000f8e003f */
[----:B------:R-:W-:Y:S02]  /*1200*/  USEL UR42, UR18, UR16, !UP2 ;  /* 0x00000010122a7287 */ /* 0x000fe4000d000000 */
[----:B------:R-:W-:Y:S02]  /*1210*/  USHF.L.U32 UR22, UR48, 0x7, URZ ;  /* 0x0000000730167899 */ /* 0x000fe4000800063f */
[----:B------:R-:W-:Y:S02]  /*1220*/  USHF.L.U64.HI UR20, UR48, 0x7, UR56 ;  /* 0x0000000730147899 */ /* 0x000fe40008010238 */
[----:B------:R-:W-:Y:S02]  /*1230*/  UIMAD UR18, UR43, UR48, URZ ;  /* 0x000000302b1272a4 */ /* 0x000fe4000f8e023f */
[----:B------:R-:W-:-:S02]  /*1240*/  USHF.R.S32.HI UR11, URZ, 0x6, UR25 ;  /* 0x000000063f0b7899 */ /* 0x000fc40008011419 */
[----:B------:R-:W-:Y:S01]  /*1250*/  USHF.R.S32.HI UR7, URZ, 0x6, UR7 ;  /* 0x000000063f077899 */ /* 0x000fe20008011407 */
[----:B-1----:R-:W-:Y:S01]  /*1260*/  VIADD R6, R6, 0xffffffe ;  /* 0x0ffffffe06067836 */ /* 0x002fe20000000000 */
[----:B------:R-:W-:Y:S01]  /*1270*/  ULDC UR61, c[0x0][0x2dc] ;  /* 0x0000b700003d7ab9 */ /* 0x000fe20000000800 */
[----:B------:R-:W-:Y:S01]  /*1280*/  ULDC UR60, c[0x0][0x270] ;  /* 0x00009c00003c7ab9 */ /* 0x000fe20000000800 */
[----:B------:R-:W-:Y:S01]  /*1290*/  @UP2 UIMAD UR41, UR6, UR15, UR47 ;  /* 0x0000000f062922a4 */ /* 0x000fe2000f8e022f */
[----:B------:R-:W1:Y:S01]  /*12a0*/  F2I.FTZ.U32.TRUNC.NTZ R7, R6 ;  /* 0x0000000600077305 */ /* 0x000e62000021f000 */
[----:B------:R-:W-:Y:S02]  /*12b0*/  USEL UR29, UR22, URZ, UP0 ;  /* 0x0000003f161d7287 */ /* 0x000fe40008000000 */
[----:B------:R-:W-:Y:S02]  /*12c0*/  UIMAD.WIDE UR12, UR61, UR60, URZ ;  /* 0x0000003c3d0c72a5 */ /* 0x000fe4000f8e023f */
[----:B------:R-:W-:-:S02]  /*12d0*/  UIMAD.WIDE.U32 UR14, UR48, UR57, URZ ;  /* 0x00000039300e72a5 */ /* 0x000fc4000f8e003f */
[----:B------:R-:W-:Y:S02]  /*12e0*/  USEL UR31, UR20, URZ, UP0 ;  /* 0x0000003f141f7287 */ /* 0x000fe40008000000 */
[----:B------:R-:W-:Y:S02]  /*12f0*/  UIMAD UR18, UR56, UR57, UR18 ;  /* 0x00000039381272a4 */ /* 0x000fe4000f8e0212 */
[----:B------:R-:W-:Y:S02]  /*1300*/  UISETP.LT.AND UP0, UPT, UR11, UR7, UPT ;  /* 0x000000070b00728c */ /* 0x000fe4000bf01270 */
[----:B------:R-:W-:Y:S01]  /*1310*/  UIMAD UR28, UR6, UR33, URZ ;  /* 0x00000021061c72a4 */ /* 0x000fe2000f8e023f */
[----:B-1----:R-:W-:Y:S01]  /*1320*/  IMAD.MOV R5, RZ, RZ, -R7 ;  /* 0x000000ffff057224 */ /* 0x002fe200078e0a07 */
[----:B------:R-:W-:Y:S01]  /*1330*/  UIADD3 UR40, UR19, UR26, URZ ;  /* 0x0000001a13287290 */ /* 0x000fe2000fffe03f */
[----:B------:R-:W-:Y:S01]  /*1340*/  IMAD.MOV.U32 R6, RZ, RZ, RZ ;  /* 0x000000ffff067224 */ /* 0x000fe200078e00ff */
[----:B------:R-:W-:Y:S01]  /*1350*/  UIMAD UR19, UR13, UR14, URZ ;  /* 0x0000000e0d1372a4 */ /* 0x000fe2000f8e023f */
[----:B------:R-:W-:Y:S01]  /*1360*/  IMAD R5, R5, R9, RZ ;  /* 0x0000000905057224 */ /* 0x000fe200078e02ff */
[----:B------:R-:W-:Y:S01]  /*1370*/  UIADD3 UR18, UR15, UR18, URZ ;  /* 0x000000120f127290 */ /* 0x000fe2000fffe03f */
[----:B------:R-:W-:-:S02]  /*1380*/  ULDC.U8 UR22, c[0x0][0x3d8] ;  /* 0x0000f60000167ab9 */ /* 0x000fc40000000000 */
[----:B------:R-:W-:Y:S01]  /*1390*/  IMAD.HI.U32 R5, R7, R5, R6 ;  /* 0x0000000507057227 */ /* 0x000fe200078e0006 */
[----:B------:R-:W-:Y:S01]  /*13a0*/  MOV R6, R8 ;  /* 0x0000000800067202 */ /* 0x000fe20000000f00 */
[----:B------:R-:W-:Y:S02]  /*13b0*/  USEL UR43, UR11, UR7, UP0 ;  /* 0x000000070b2b7287 */ /* 0x000fe40008000000 */
[----:B------:R-:W-:Y:S02]  /*13c0*/  UISETP.NE.AND UP3, UPT, UR22, URZ, UPT ;  /* 0x0000003f1600728c */ /* 0x000fe4000bf65270 */
[----:B------:R-:W-:Y:S01]  /*13d0*/  IMAD.HI.U32 R5, R5, R6, RZ ;  /* 0x0000000605057227 */ /* 0x000fe200078e00ff */
[----:B------:R-:W-:Y:S02]  /*13e0*/  @UP2 UIADD3 UR40, UR17, UR28, URZ ;  /* 0x0000001c11282290 */ /* 0x000fe4000fffe03f */
[----:B------:R-:W-:Y:S01]  /*13f0*/  UIMAD.WIDE.U32 UR16, UR12, UR14, URZ ;  /* 0x0000000e0c1072a5 */ /* 0x000fe2000f8e003f */
[----:B------:R-:W-:Y:S01]  /*1400*/  IMAD.MOV R7, RZ, RZ, -R5 ;  /* 0x000000ffff077224 */ /* 0x000fe200078e0a05 */
[----:B------:R-:W-:-:S02]  /*1410*/  UIMAD UR7, UR12, UR18, UR19 ;  /* 0x000000120c0772a4 */ /* 0x000fc4000f8e0213 */
[----:B------:R-:W-:Y:S01]  /*1420*/  ULEA UR18, UR43, 0xffffffc0, 0x6 ;  /* 0xffffffc02b127891 */ /* 0x000fe2000f8e303f */
[C---:B------:R-:W-:Y:S01]  /*1430*/  IMAD R6, R9.reuse, R7, R6 ;  /* 0x0000000709067224 */ /* 0x040fe200078e0206 */
[----:B------:R-:W-:Y:S02]  /*1440*/  UISETP.NE.AND UP1, UPT, UR37, -0x1, UPT ;  /* 0xffffffff2500788c */ /* 0x000fe4000bf25270 */
[----:B------:R-:W-:Y:S02]  /*1450*/  UIMAD.WIDE.U32 UR14, UR12, UR6, URZ ;  /* 0x000000060c0e72a5 */ /* 0x000fe4000f8e003f */
[----:B------:R-:W-:Y:S01]  /*1460*/  ISETP.GT.U32.AND P1, PT, R9, R6, PT ;  /* 0x000000060900720c */ /* 0x000fe20003f24070 */
[----:B------:R-:W-:Y:S02]  /*1470*/  UIMAD UR11, UR13, UR6, URZ ;  /* 0x000000060d0b72a4 */ /* 0x000fe4000f8e023f */
[----:B------:R-:W-:Y:S02]  /*1480*/  UIADD3 UR45, UR17, UR7, URZ ;  /* 0x00000007112d7290 */ /* 0x000fe4000fffe03f */
[----:B------:R-:W-:-:S02]  /*1490*/  UIADD3 UR7, UP0, UR18, UR29, URZ ;  /* 0x0000001d12077290 */ /* 0x000fc4000ff1e03f */
[----:B------:R-:W-:Y:S02]  /*14a0*/  USHF.R.S32.HI UR20, URZ, 0x1f, UR18 ;  /* 0x0000001f3f147899 */ /* 0x000fe40008011412 */
[----:B------:R-:W-:Y:S01]  /*14b0*/  @UP2 UIADD3 UR45, UR15, UR11, URZ ;  /* 0x0000000b0f2d2290 */ /* 0x000fe2000fffe03f */
[----:B------:R-:W-:Y:S01]  /*14c0*/  ULDC UR25, c[0x0][0x2c4] ;  /* 0x0000b10000197ab9 */ /* 0x000fe20000000800 */
[----:B------:R-:W-:Y:S02]  /*14d0*/  USEL UR54, UR16, UR14, !UP2 ;  /* 0x0000000e10367287 */ /* 0x000fe4000d000000 */
[----:B------:R-:W-:Y:S01]  /*14e0*/  @!P1 IMAD.IADD R6, R6, 0x1, -R9 ;  /* 0x0000000106069824 */ /* 0x000fe200078e0a09 */
[----:B------:R-:W-:Y:S01]  /*14f0*/  UIMAD UR11, UR13, UR7, URZ ;  /* 0x000000070d0b72a4 */ /* 0x000fe2000f8e023f */
[----:B------:R-:W-:Y:S01]  /*1500*/  @!P1 IADD3 R5, R5, 0x1, RZ ;  /* 0x0000000105059810 */ /* 0x000fe20007ffe0ff */
[----:B------:R-:W-:Y:S01]  /*1510*/  UIMAD.WIDE.U32 UR28, UR12, UR7, URZ ;  /* 0x000000070c1c72a5 */ /* 0x000fe2000f8e003f */
[----:B------:R-:W-:Y:S01]  /*1520*/  PLOP3.LUT P1, PT, PT, PT, UP1, 0x80, 0x0 ;  /* 0x000000000000781c */ /* 0x000fe20003f2f018 */
[----:B------:R-:W-:Y:S01]  /*1530*/  UIADD3.X UR14, UR20, UR31, URZ, UP0, !UPT ;  /* 0x0000001f140e7290 */ /* 0x000fe200087fe43f */
[----:B------:R-:W-:Y:S01]  /*1540*/  ISETP.GE.U32.AND P0, PT, R6, R9, PT ;  /* 0x000000090600720c */ /* 0x000fe20003f06070 */
[----:B------:R-:W-:Y:S01]  /*1550*/  @UP3 UIMAD UR7, UR48, UR25, URZ ;  /* 0x00000019300732a4 */ /* 0x000fe2000f8e023f */
[----:B------:R-:W-:Y:S01]  /*1560*/  LOP3.LUT R6, R12, UR55, RZ, 0x3c, !PT ;  /* 0x000000370c067c12 */ /* 0x000fe2000f8e3cff */
[----:B------:R-:W-:Y:S01]  /*1570*/  ULDC.U8 UR23, c[0x0][0x480] ;  /* 0x0001200000177ab9 */ /* 0x000fe20000000000 */
[----:B------:R-:W-:-:S02]  /*1580*/  @UP1 UIADD3 UR35, UR24, UR37, URZ ;  /* 0x0000002518231290 */ /* 0x000fc4000fffe03f */
[----:B------:R-:W-:Y:S01]  /*1590*/  @UP1 UIADD3 UR36, UR24, UR37, URZ ;  /* 0x0000002518241290 */ /* 0x000fe2000fffe03f */
[----:B------:R-:W-:Y:S01]  /*15a0*/  ISETP.GE.AND P2, PT, R6, RZ, PT ;  /* 0x000000ff0600720c */ /* 0x000fe20003f46270 */
[----:B------:R-:W-:Y:S02]  /*15b0*/  UISETP.NE.AND UP4, UPT, UR23, URZ, UPT ;  /* 0x0000003f1700728c */ /* 0x000fe4000bf85270 */
[----:B------:R-:W-:Y:S01]  /*15c0*/  UIMAD UR13, UR12, UR14, UR11 ;  /* 0x0000000e0c0d72a4 */ /* 0x000fe2000f8e020b */
[----:B------:R-:W-:Y:S01]  /*15d0*/  @UP1 ULDC.64 UR22, c[0x0][0x248] ;  /* 0x0000920000161ab9 */ /* 0x000fe20000000a00 */
[----:B------:R-:W-:Y:S01]  /*15e0*/  @UP1 ULDC.64 UR26, c[0x0][0x250] ;  /* 0x00009400001a1ab9 */ /* 0x000fe20000000a00 */
[----:B------:R-:W-:Y:S01]  /*15f0*/  @UP3 USEL UR11, UR7, UR6, !UP2 ;  /* 0x00000006070b3287 */ /* 0x000fe2000d000000 */
[----:B------:R-:W-:Y:S01]  /*1600*/  @P0 VIADD R5, R5, 0x1 ;  /* 0x0000000105050836 */ /* 0x000fe20000000000 */
[----:B------:R-:W-:Y:S01]  /*1610*/  @UP1 UIMAD.WIDE.U32 UR16, UR35, UR22, URZ ;  /* 0x00000016231012a5 */ /* 0x000fe2000f8e003f */
[----:B------:R-:W-:Y:S01]  /*1620*/  PLOP3.LUT P0, PT, PT, PT, UP3, 0x80, 0x0 ;  /* 0x000000000000781c */ /* 0x000fe20003f0f038 */
[----:B------:R-:W-:Y:S01]  /*1630*/  @UP1 UIMAD.WIDE.U32 UR14, UR36, UR26, URZ ;  /* 0x0000001a240e12a5 */ /* 0x000fe2000f8e003f */
[----:B------:R-:W-:Y:S01]  /*1640*/  IMAD.MOV.U32 R18, RZ, RZ, R5 ;  /* 0x000000ffff127224 */ /* 0x000fe200078e0005 */
[----:B------:R-:W-:Y:S01]  /*1650*/  @UP3 ULDC UR7, c[0x0][0x2e4] ;  /* 0x0000b90000073ab9 */ /* 0x000fe20000000800 */
[----:B------:R-:W-:-:S02]  /*1660*/  @!UP2 UIADD3 UR41, UR39, UR44, URZ ;  /* 0x0000002c2729a290 */ /* 0x000fc4000fffe03f */
[----:B------:R-:W-:Y:S01]  /*1670*/  @UP3 UIMAD UR44, UR55, UR7, UR11 ;  /* 0x00000007372c32a4 */ /* 0x000fe2000f8e020b */
[----:B------:R-:W-:Y:S01]  /*1680*/  @!P2 IADD3 R18, -R18, RZ, RZ ;  /* 0x000000ff1212a210 */ /* 0x000fe20007ffe1ff */
[----:B------:R-:W-:Y:S01]  /*1690*/  UIMAD UR49, UR55, UR61, URZ ;  /* 0x0000003d373172a4 */ /* 0x000fe2000f8e023f */
[----:B------:R-:W-:Y:S01]  /*16a0*/  @!P3 LOP3.LUT R18, RZ, R12, RZ, 0x33, !PT ;  /* 0x0000000cff12b212 */ /* 0x000fe200078e33ff */
[----:B------:R-:W-:Y:S02]  /*16b0*/  @UP1 UIMAD UR35, UR35, UR23, URZ ;  /* 0x00000017232312a4 */ /* 0x000fe4000f8e023f */
[----:B------:R-:W-:Y:S02]  /*16c0*/  @UP1 UIMAD UR36, UR36, UR27, URZ ;  /* 0x0000001b242412a4 */ /* 0x000fe4000f8e023f */
[----:B------:R-:W-:Y:S02]  /*16d0*/  @!UP3 UIMAD UR7, UR48, UR60, UR55 ;  /* 0x0000003c3007b2a4 */ /* 0x000fe4000f8e0237 */
[----:B------:R-:W-:-:S02]  /*16e0*/  USEL UR53, UR34, URZ, UP4 ;  /* 0x0000003f22357287 */ /* 0x000fc4000a000000 */
[----:B------:R-:W-:Y:S02]  /*16f0*/  USEL UR51, UR50, URZ, UP4 ;  /* 0x0000003f32337287 */ /* 0x000fe4000a000000 */
[----:B------:R-:W-:Y:S02]  /*1700*/  USHF.R.S32.HI UR52, URZ, 0x1f, UR49 ;  /* 0x0000001f3f347899 */ /* 0x000fe40008011431 */
[----:B------:R-:W-:Y:S02]  /*1710*/  @UP1 UIADD3 UR36, UR15, UR36, URZ ;  /* 0x000000240f241290 */ /* 0x000fe4000fffe03f */
        /* <DEDUP_REMOVED lines=18> */
.L_x_1069:
        /* <DEDUP_REMOVED lines=13> */
.L_x_1070:
        /* <DEDUP_REMOVED lines=11> */
.L_x_1071:
[----:B------:R-:W-:-:S04]  /*19c0*/  UIMAD UR6, UR48, UR60, UR55 ;  /* 0x0000003c300672a4 */ /* 0x000fc8000f8e0237 */
[----:B------:R-:W-:-:S12]  /*19d0*/  UIMAD UR6, UR6, UR57, URZ ;  /* 0x00000039060672a4 */ /* 0x000fd8000f8e023f */
.L_x_1072:
[----:B------:R-:W-:Y:S01]  /*19e0*/  LEA.HI R8, R10, R11, RZ, 0x5 ;  /* 0x0000000b0a087211 */ /* 0x000fe200078f28ff */
[----:B------:R-:W1:Y:S01]  /*19f0*/  LDC.64 R6, c[0x0][0x420] ;  /* 0x00010800ff067b82 */ /* 0x000e620000000a00 */
[----:B------:R-:W-:Y:S01]  /*1a00*/  UIMAD UR7, UR61, UR60, URZ ;  /* 0x0000003c3d0772a4 */ /* 0x000fe2000f8e023f */
[----:B------:R-:W-:Y:S01]  /*1a10*/  IADD3 R16, P2, R4, UR18, RZ ;  /* 0x0000001204107c10 */ /* 0x000fe2000ff5e0ff */
[----:B------:R-:W-:Y:S01]  /*1a20*/  UIADD3 UR14, -UR5, UR10, UR30 ;  /* 0x0000000a050e7290 */ /* 0x000fe2000fffe11e */
[----:B------:R-:W-:Y:S01]  /*1a30*/  LOP3.LUT R5, R8, 0xffffffe0, RZ, 0xc0, !PT ;  /* 0xffffffe008057812 */ /* 0x000fe200078ec0ff */
[----:B------:R-:W-:Y:S01]  /*1a40*/  ULDC UR46, c[0x0][0x398] ;  /* 0x0000e600002e7ab9 */ /* 0x000fe20000000800 */
[----:B------:R-:W-:Y:S01]  /*1a50*/  SHF.R.S32.HI R8, RZ, 0x5, R8 ;  /* 0x00000005ff087819 */ /* 0x000fe20000011408 */
[----:B------:R-:W-:Y:S01]  /*1a60*/  USHF.R.S32.HI UR38, URZ, 0x1f, UR55 ;  /* 0x0000001f3f267899 */ /* 0x000fe20008011437 */
[----:B------:R-:W-:Y:S01]  /*1a70*/  IADD3.X R14, R27, UR20, RZ, P2, !PT ;  /* 0x000000141b0e7c10 */ /* 0x000fe200097fe4ff */
[----:B------:R-:W-:Y:S01]  /*1a80*/  IMAD.IADD R5, R11, 0x1, -R5 ;  /* 0x000000010b057824 */ /* 0x000fe200078e0a05 */
[----:B------:R-:W-:Y:S01]  /*1a90*/  ULDC.64 UR12, c[0x0][0x428] ;  /* 0x00010a00000c7ab9 */ /* 0x000fe20000000a00 */
[--C-:B------:R-:W-:Y:S01]  /*1aa0*/  SHF.R.S32.HI R233, RZ, 0x1f, R232.reuse ;  /* 0x0000001fffe97819 */ /* 0x100fe200000114e8 */
[----:B------:R-:W-:Y:S01]  /*1ab0*/  UIMAD UR25, UR38, UR12, URZ ;  /* 0x0000000c261972a4 */ /* 0x000fe2000f8e023f */
[----:B------:R-:W-:Y:S01]  /*1ac0*/  IMAD R10, R8, UR7, R5 ;  /* 0x00000007080a7c24 */ /* 0x000fe2000f8e0205 */
[----:B------:R-:W-:Y:S01]  /*1ad0*/  USHF.L.U32 UR7, UR7, 0x6, URZ ;  /* 0x0000000607077899 */ /* 0x000fe2000800063f */
[----:B------:R-:W-:Y:S01]  /*1ae0*/  IADD3 R8, P0, R232, UR11, RZ ;  /* 0x0000000be8087c10 */ /* 0x000fe2000ff1e0ff */
[----:B------:R-:W-:Y:S01]  /*1af0*/  UIMAD UR25, UR55, UR13, UR25 ;  /* 0x0000000d371972a4 */ /* 0x000fe2000f8e0219 */
[----:B------:R-:W-:Y:S01]  /*1b00*/  IMAD.U32 R15, RZ, RZ, UR12 ;  /* 0x0000000cff0f7e24 */ /* 0x000fe2000f8e00ff */
[----:B------:R-:W-:Y:S01]  /*1b10*/  UIADD3 UR19, UP2, UP0, UR28, UR7, UR49 ;  /* 0x000000071c137290 */ /* 0x000fe2000f85e031 */
[----:B------:R-:W-:Y:S01]  /*1b20*/  IADD3.X R9, R233, UR41, RZ, P0, !PT ;  /* 0x00000029e9097c10 */ /* 0x000fe200087fe4ff */
[----:B------:R-:W-:Y:S01]  /*1b30*/  USHF.R.S32.HI UR7, URZ, 0x1f, UR7 ;  /* 0x0000001f3f077899 */ /* 0x000fe20008011407 */
[----:B------:R-:W-:Y:S01]  /*1b40*/  IMAD R11, R14, UR32, RZ ;  /* 0x000000200e0b7c24 */ /* 0x000fe2000f8e02ff */
[----:B------:R-:W-:Y:S01]  /*1b50*/  ULDC.64 UR28, c[0x0][0x400] ;  /* 0x00010000001c7ab9 */ /* 0x000fe20000000a00 */
[----:B------:R-:W-:Y:S01]  /*1b60*/  IMAD.WIDE.U32 R12, R16, UR32, R232 ;  /* 0x00000020100c7c25 */ /* 0x000fe2000f8e00e8 */
[----:B------:R-:W-:Y:S01]  /*1b70*/  UIADD3.X UR15, UR50, UR7, UR52, UP2, UP0 ;  /* 0x00000007320f7290 */ /* 0x000fe200097e0434 */
[----:B------:R-:W-:Y:S01]  /*1b80*/  BSSY B1, `(.L_x_1068) ;  /* 0x00008e5000017945 */ /* 0x000fe20003800000 */
[----:B------:R-:W-:Y:S01]  /*1b90*/  UIADD3 UR7, UR14, -UR46, URZ ;  /* 0x8000002e0e077290 */ /* 0x000fe2000fffe03f */
[C---:B-1----:R-:W-:Y:S01]  /*1ba0*/  IMAD R5, R6.reuse, UR20, RZ ;  /* 0x0000001406057c24 */ /* 0x042fe2000f8e02ff */
[----:B------:R-:W-:Y:S01]  /*1bb0*/  UIADD3 UR13, UP2, UP0, UR53, UR19, UR54 ;  /* 0x00000013350d7290 */ /* 0x000fe2000f85e036 */
[----:B------:R-:W-:Y:S01]  /*1bc0*/  IMAD.WIDE.U32 R8, R6, UR18, R8 ;  /* 0x0000001206087c25 */ /* 0x000fe2000f8e0008 */
[----:B------:R-:W-:Y:S01]  /*1bd0*/  USHF.R.S32.HI UR20, URZ, 0x1f, UR7 ;  /* 0x0000001f3f147899 */ /* 0x000fe20008011407 */
[----:B------:R-:W-:Y:S01]  /*1be0*/  IADD3 R12, P2, R12, UR42, RZ ;  /* 0x0000002a0c0c7c10 */ /* 0x000fe2000ff5e0ff */
[----:B------:R-:W-:Y:S01]  /*1bf0*/  UIADD3.X UR12, UR51, UR15, UR45, UP2, UP0 ;  /* 0x0000000f330c7290 */ /* 0x000fe200097e042d */
[----:B------:R-:W-:Y:S01]  /*1c00*/  IMAD R5, R7, UR18, R5 ;  /* 0x0000001207057c24 */ /* 0x000fe2000f8e0205 */
[----:B------:R-:W-:Y:S01]  /*1c10*/  ULEA.HI UR20, UR20, UR7, URZ, 0x6 ;  /* 0x0000000714147291 */ /* 0x000fe2000f8f303f */
[----:B------:R-:W-:Y:S01]  /*1c20*/  IMAD R20, R16, UR33, R11 ;  /* 0x0000002110147c24 */ /* 0x000fe2000f8e020b */
[----:B------:R-:W-:Y:S01]  /*1c30*/  ULDC.64 UR16, c[0x0][0x258] ;  /* 0x0000960000107ab9 */ /* 0x000fe20000000a00 */
[----:B------:R-:W-:Y:S01]  /*1c40*/  IMAD.IADD R9, R9, 0x1, R5 ;  /* 0x0000000109097824 */ /* 0x000fe200078e0205 */
[----:B------:R-:W-:Y:S01]  /*1c50*/  USHF.R.S32.HI UR20, URZ, 0x6, UR20 ;  /* 0x000000063f147899 */ /* 0x000fe20008011414 */
[C---:B------:R-:W-:Y:S01]  /*1c60*/  IADD3 R5, P0, R10.reuse, UR13, RZ ;  /* 0x0000000d0a057c10 */ /* 0x040fe2000ff1e0ff */
[----:B------:R-:W-:Y:S01]  /*1c70*/  UIMAD UR14, UR38, UR16, URZ ;  /* 0x00000010260e72a4 */ /* 0x000fe2000f8e023f */
[----:B------:R-:W-:Y:S01]  /*1c80*/  IMAD.WIDE.U32 R8, R15, UR55, R8 ;  /* 0x000000370f087c25 */ /* 0x000fe2000f8e0008 */
[----:B------:R-:W-:Y:S01]  /*1c90*/  UISETP.LT.AND UP0, UPT, URZ, UR20, UPT ;  /* 0x000000143f00728c */ /* 0x000fe2000bf01270 */
[----:B------:R-:W-:Y:S01]  /*1ca0*/  LEA.HI.X.SX32 R10, R10, UR12, 0x1, P0 ;  /* 0x0000000c0a0a7c11 */ /* 0x000fe200080f0eff */
[----:B------:R-:W-:Y:S01]  /*1cb0*/  UIADD3 UR39, UR18, UR6, URZ ;  /* 0x0000000612277290 */ /* 0x000fe2000fffe03f */
[----:B------:R-:W-:Y:S01]  /*1cc0*/  LEA R228, P0, R5, UR28, 0x2 ;  /* 0x0000001c05e47c11 */ /* 0x000fe2000f8010ff */
[----:B------:R-:W-:Y:S01]  /*1cd0*/  USEL UR20, URZ, UR20, !UP0 ;  /* 0x000000143f147287 */ /* 0x000fe2000c000000 */
[----:B------:R-:W-:Y:S01]  /*1ce0*/  IADD3 R11, R9, UR25, RZ ;  /* 0x00000019090b7c10 */ /* 0x000fe2000fffe0ff */
[----:B------:R-:W-:Y:S01]  /*1cf0*/  UIADD3 UR38, UR18, UR44, URZ ;  /* 0x0000002c12267290 */ /* 0x000fe2000fffe03f */
[----:B------:R-:W-:Y:S01]  /*1d00*/  LEA.HI.X R229, R5, UR29, R10, 0x2, P0 ;  /* 0x0000001d05e57c11 */ /* 0x000fe200080f140a */
[----:B------:R-:W-:Y:S01]  /*1d10*/  UISETP.GT.AND UP0, UPT, UR43, UR20, UPT ;  /* 0x000000142b00728c */ /* 0x000fe2000bf04270 */
[----:B------:R-:W-:Y:S01]  /*1d20*/  IADD3.X R13, R13, UR40, R20, P2, !PT ;  /* 0x000000280d0d7c10 */ /* 0x000fe200097fe414 */
[----:B------:R-:W-:Y:S01]  /*1d30*/  ULDC.64 UR60, c[0x0][0x478] ;  /* 0x00011e00003c7ab9 */ /* 0x000fe20000000a00 */
[----:B------:R-:W-:Y:S01]  /*1d40*/  IMAD.MOV.U32 R10, RZ, RZ, R8 ;  /* 0x000000ffff0a7224 */ /* 0x000fe200078e0008 */
[----:B------:R-:W-:Y:S01]  /*1d50*/  UIMAD UR14, UR55, UR17, UR14 ;  /* 0x00000011370e72a4 */ /* 0x000fe2000f8e020e */
[----:B------:R-:W-:Y:S01]  /*1d60*/  IMAD.U32 R19, RZ, RZ, UR16 ;  /* 0x00000010ff137e24 */ /* 0x000fe2000f8e00ff */
[----:B------:R-:W-:Y:S01]  /*1d70*/  PLOP3.LUT P0, PT, PT, PT, UP0, 0x80, 0x0 ;  /* 0x000000000000781c */ /* 0x000fe20003f0f008 */
[-C--:B------:R-:W-:Y:S01]  /*1d80*/  IMAD R5, R27, R6.reuse, RZ ;  /* 0x000000061b057224 */ /* 0x080fe200078e02ff */
[----:B------:R-:W-:Y:S01]  /*1d90*/  ULDC.64 UR52, c[0x0][0x2b0] ;  /* 0x0000ac0000347ab9 */ /* 0x000fe20000000a00 */
[----:B------:R-:W-:Y:S01]  /*1da0*/  UIMAD.WIDE UR16, UR39, 0x4, UR60 ;  /* 0x00000004271078a5 */ /* 0x000fe2000f8e023c */
[----:B------:R-:W-:Y:S01]  /*1db0*/  IMAD.WIDE.U32 R12, R19, UR55, R12 ;  /* 0x00000037130c7c25 */ /* 0x000fe2000f8e000c */
[----:B------:R-:W-:Y:S01]  /*1dc0*/  UIMAD.WIDE UR38, UR38, 0x4, UR52 ;  /* 0x00000004262678a5 */ /* 0x000fe2000f8e0234 */
[----:B------:R-:W-:Y:S01]  /*1dd0*/  IADD3 R246, R232, 0x40, RZ ;  /* 0x00000040e8f67810 */ /* 0x000fe20007ffe0ff */
[----:B------:R-:W-:Y:S01]  /*1de0*/  ULDC.64 UR28, c[0x0][0x210] ;  /* 0x00008400001c7ab9 */ /* 0x000fe20000000a00 */
[----:B------:R-:W-:Y:S01]  /*1df0*/  IMAD.WIDE.U32 R10, R4, R6, R10 ;  /* 0x00000006040a7225 */ /* 0x000fe200078e000a */
[----:B------:R-:W-:Y:S01]  /*1e00*/  ULDC.64 UR12, c[0x0][0x3e0] ;  /* 0x0000f800000c7ab9 */ /* 0x000fe20000000a00 */
[----:B------:R-:W-:Y:S01]  /*1e10*/  UMOV UR18, UR16 ;  /* 0x0000001000127c82 */ /* 0x000fe20008000000 */
[----:B------:R-:W-:Y:S01]  /*1e20*/  LEA R234, P3, R12, UR28, 0x1 ;  /* 0x0000001c0cea7c11 */ /* 0x000fe2000f8608ff */
[----:B------:R-:W-:Y:S01]  /*1e30*/  IMAD R5, R4, R7, R5 ;  /* 0x0000000704057224 */ /* 0x000fe200078e0205 */
[----:B------:R-:W-:Y:S01]  /*1e40*/  LEA R235, P2, R10, UR12, 0x1 ;  /* 0x0000000c0aeb7c11 */ /* 0x000fe2000f8408ff */
[----:B------:R-:W-:Y:S01]  /*1e50*/  UIADD3 UR6, UR43, -0x1, URZ ;  /* 0xffffffff2b067890 */ /* 0x000fe2000fffe03f */
[----:B------:R-:W-:Y:S01]  /*1e60*/  IADD3 R21, R13, UR14, RZ ;  /* 0x0000000e0d157c10 */ /* 0x000fe2000fffe0ff */
[----:B------:R-:W-:Y:S01]  /*1e70*/  IMAD.IADD R17, R11, 0x1, R5 ;  /* 0x000000010b117824 */ /* 0x000fe200078e0205 */
        /* <DEDUP_REMOVED lines=26> */
.L_x_1074:
        /* <DEDUP_REMOVED lines=20> */
.L_x_1075:
        /* <DEDUP_REMOVED lines=38> */
.L_x_1077:
[----:B------:R-:W-:Y:S05]  /*23c0*/  BSYNC B0 ;  /* 0x0000000000007941 */ /* 0x000fea0003800000 */
.L_x_1076:
        /* <DEDUP_REMOVED lines=21> */
.L_x_1079:
[----:B------:R-:W-:Y:S05]  /*2520*/  BSYNC B0 ;  /* 0x0000000000007941 */ /* 0x000fea0003800000 */
.L_x_1078:
        /* <DEDUP_REMOVED lines=34> */
.L_x_1081:
[----:B------:R-:W-:Y:S05]  /*2750*/  BSYNC B0 ;  /* 0x0000000000007941 */ /* 0x000fea0003800000 */
.L_x_1080:
        /* <DEDUP_REMOVED lines=23> */
.L_x_1073:
        /* <DEDUP_REMOVED lines=53> */
.L_x_1084:
[----:B------:R-:W-:Y:S05]  /*2c20*/  BSYNC B0 ;  /* 0x0000000000007941 */ /* 0x000fea0003800000 */
.L_x_1083:
        /* <DEDUP_REMOVED lines=45> */
.L_x_1086:
[----:B------:R-:W-:Y:S05]  /*2f00*/  BSYNC B0 ;  /* 0x0000000000007941 */ /* 0x000fea0003800000 */
.L_x_1085:
        /* <DEDUP_REMOVED lines=44> */
.L_x_1088:
[----:B------:R-:W-:Y:S05]  /*31d0*/  BSYNC B0 ;  /* 0x0000000000007941 */ /* 0x000fea0003800000 */
.L_x_1087:
        /* <DEDUP_REMOVED lines=47> */
.L_x_1090:
[----:B------:R-:W-:Y:S05]  /*34d0*/  BSYNC B0 ;  /* 0x0000000000007941 */ /* 0x000fea0003800000 */
.L_x_1089:
[----:B------:R-:W-:Y:S01]  /*34e0*/  UIADD3 UR11, -UR30, UR5, URZ ;  /* 0x000000051e0b7290 */ /* 0x000fe2000fffe13f */
[----:B--23--:R-:W-:Y:S01]  /*34f0*/  IMAD.WIDE.U32 R6, R23, UR30, R232 ;  /* 0x0000001e17067c25 */ /* 0x00cfe2000f8e00e8 */
[----:B------:R-:W-:Y:S01]  /*3500*/  UIMAD UR12, UR19, UR22, URZ ;  /* 0x00000016130c72a4 */ /* 0x000fe2000f8e023f */
[----:B------:R-:W-:Y:S01]  /*3510*/  BSSY B0, `(.L_x_1091) ;  /* 0x0000042000007945 */ /* 0x000fe20003800000 */
[C---:B------:R-:W-:Y:S02]  /*3520*/  ISETP.GE.AND P6, PT, R251.reuse, UR7, PT ;  /* 0x00000007fb007c0c */ /* 0x040fe4000bfc6270 */
        /* <DEDUP_REMOVED lines=64> */
.L_x_1092:
[----:B------:R-:W-:Y:S05]  /*3930*/  BSYNC B0 ;  /* 0x0000000000007941 */ /* 0x000fea0003800000 */
.L_x_1091:
        /* <DEDUP_REMOVED lines=59> */
.L_x_1094:
[----:B------:R-:W-:Y:S05]  /*3cf0*/  BSYNC B0 ;  /* 0x0000000000007941 */ /* 0x000fea0003800000 */
.L_x_1093:
        /* <DEDUP_REMOVED lines=71> */
.L_x_1096:
[----:B------:R-:W-:Y:S05]  /*4170*/  BSYNC B0 ;  /* 0x0000000000007941 */ /* 0x000fea0003800000 */
.L_x_1095:
        /* <DEDUP_REMOVED lines=57> */
.L_x_1098:
[----:B------:R-:W-:Y:S05]  /*4510*/  BSYNC B0 ;  /* 0x0000000000007941 */ /* 0x000fea0003800000 */
.L_x_1097:
        /* <DEDUP_REMOVED lines=66> */
[----:B------:R-:W-:Y:S01]  /*4940*/  ULDC UR7, c[0x0][0x394] ;  /* 0x0000e50000077ab9 */ /* 0x000fe20000000800 */
[----:B------:R-:W-:Y:S02]  /*4950*/  CS2R R20, SRZ ;  /* 0x0000000000147805 */ /* 0x000fe4000001ff00 */
[----:B------:R-:W-:Y:S01]  /*4960*/  SHF.L.U64.HI R244, R251, 0x2, R244 ;  /* 0x00000002fbf47819 */ /* 0x000fe200000102f4 */
[----:B------:R-:W-:Y:S01]  /*4970*/  UMOV UR14, UR7 ;  /* 0x00000007000e7c82 */ /* 0x000fe20008000000 */
[----:B------:R-:W-:Y:S01]  /*4980*/  ULDC UR22, c[0x0][0x2d0] ;  /* 0x0000b40000167ab9 */ /* 0x000fe20000000800 */
[----:B------:R-:W-:Y:S01]  /*4990*/  ULDC UR25, c[0x0][0x398] ;  /* 0x0000e60000197ab9 */ /* 0x000fe20000000800 */
[----:B------:R-:W-:Y:S01]  /*49a0*/  ULDC UR26, c[0x0][0x2dc] ;  /* 0x0000b700001a7ab9 */ /* 0x000fe20000000800 */
[----:B------:R-:W-:Y:S01]  /*49b0*/  UIADD3 UR23, UR23, -UR46, URZ ;  /* 0x8000002e17177290 */ /* 0x000fe2000fffe03f */
[----:B------:R1:W5:Y:S01]  /*49c0*/  @!P6 LDG.E R242, desc[UR8][R16.64] ;  /* 0x0000000810f2e981 */ /* 0x000362000c1e1900 */
[----:B------:R-:W-:Y:S01]  /*49d0*/  ULDC UR7, c[0x0][0x39c] ;  /* 0x0000e70000077ab9 */ /* 0x000fe20000000800 */
[----:B------:R-:W-:-:S02]  /*49e0*/  ULDC UR19, c[0x0][0x2ec] ;  /* 0x0000bb0000137ab9 */ /* 0x000fc40000000800 */
[----:B------:R1:W5:Y:S04]  /*49f0*/  @!P5 LDG.E R243, desc[UR8][R16.64+0x20] ;  /* 0x0000200810f3d981 */ /* 0x000368000c1e1900 */
[----:B------:R-:W0:Y:S03]  /*4a00*/  LDGDEPBAR ;  /* 0x00000000000079af */ /* 0x000e260000000000 */
.L_x_1103:
[----:B------:R-:W0:Y:S01]  /*4a10*/  LDGDEPBAR ;  /* 0x00000000000079af */ /* 0x000e220000000000 */
[----:B------:R-:W-:Y:S01]  /*4a20*/  USHF.L.U32 UR12, UR6, 0x6, URZ ;  /* 0x00000006060c7899 */ /* 0x000fe2000800063f */
[----:B------:R-:W-:Y:S03]  /*4a30*/  UMOV UR11, UR59 ;  /* 0x0000003b000b7c82 */ /* 0x000fe60008000000 */
[----:B------:R-:W-:Y:S01]  /*4a40*/  UISETP.GE.AND UP0, UPT, UR12, UR23, UPT ;  /* 0x000000170c00728c */ /* 0x000fe2000bf06270 */
        /* <DEDUP_REMOVED lines=9> */
[----:B------:R-:W4:Y:S04]  /*4ae0*/  LDSM.16.M88.4 R104, [R217] ;  /* 0x00000000d968783b */ /* 0x000f280000000200 */
[----:B------:R-:W-:Y:S04]  /*4af0*/  LDSM.16.M88.4 R108, [R222] ;  /* 0x00000000de6c783b */ /* 0x000fe80000000200 */
[----:B------:R-:W-:Y:S01]  /*4b00*/  LDSM.16.M88.4 R112, [R216] ;  /* 0x00000000d870783b */ /* 0x000fe20000000200 */
[C---:B---3--:R-:W-:Y:S06]  /*4b10*/  HMMA.16816.F32 R4, R16.reuse, R8, RZ ;  /* 0x000000081004723c */ /* 0x048fec00000018ff */
[C---:B------:R-:W-:Y:S06]  /*4b20*/  HMMA.16816.F32 R8, R16.reuse, R10, RZ ;  /* 0x0000000a1008723c */ /* 0x040fec00000018ff */
[C---:B-1----:R-:W-:Y:S06]  /*4b30*/  HMMA.16816.F32 R12, R16.reuse, R84, RZ ;  /* 0x00000054100c723c */ /* 0x042fec00000018ff */
[----:B------:R-:W-:Y:S01]  /*4b40*/  HMMA.16816.F32 R16, R16, R86, RZ ;  /* 0x000000561010723c */ /* 0x000fe200000018ff */
[----:B------:R-:W1:Y:S05]  /*4b50*/  LDSM.16.M88.4 R84, [R217+0x800] ;  /* 0x00080000d954783b */ /* 0x000e6a0000000200 */
[C---:B--2---:R-:W-:Y:S06]  /*4b60*/  HMMA.16816.F32 R4, R88.reuse, R92, R4 ;  /* 0x0000005c5804723c */ /* 0x044fec0000001804 */
        /* <DEDUP_REMOVED lines=42> */
[C---:B------:R-:W-:Y:S05]  /*4e10*/  HMMA.16816.F32 R8, R92.reuse, R98, R8 ;  /* 0x000000625c08723c */ /* 0x040fea0000001808 */
[----:B------:R-:W-:Y:S01]  /*4e20*/  IADD3 R96, P0, R245, UR18, RZ ;  /* 0x00000012f5607c10 */ /* 0x000fe2000ff1e0ff */
[C---:B--2---:R-:W-:Y:S05]  /*4e30*/  HMMA.16816.F32 R12, R92.reuse, R88, R12 ;  /* 0x000000585c0c723c */ /* 0x044fea000000180c */
[----:B------:R-:W-:Y:S01]  /*4e40*/  IADD3.X R97, R244, UR17, RZ, P0, !PT ;  /* 0x00000011f4617c10 */ /* 0x000fe200087fe4ff */
[----:B------:R-:W-:Y:S01]  /*4e50*/  HMMA.16816.F32 R16, R92, R90, R16 ;  /* 0x0000005a5c10723c */ /* 0x000fe20000001810 */
[----:B------:R-:W2:Y:S01]  /*4e60*/  LDSM.16.M88.4 R88, [R2+0x4800] ;  /* 0x004800000258783b */ /* 0x000ea20000000200 */
[----:B------:R-:W-:Y:S03]  /*4e70*/  PLOP3.LUT P0, PT, PT, PT, UP0, 0x80, 0x0 ;  /* 0x000000000000781c */ /* 0x000fe60003f0f008 */
[----:B-----5:R-:W5:Y:S01]  /*4e80*/  LDG.E R117, desc[UR8][R96.64] ;  /* 0x0000000860757981 */ /* 0x020f62000c1e1900 */
[C---:B----4-:R-:W-:Y:S03]  /*4e90*/  HMMA.16816.F32 R4, R100.reuse, R104, R4 ;  /* 0x000000686404723c */ /* 0x050fe60000001804 */
[----:B------:R3:W5:Y:S03]  /*4ea0*/  LDG.E R116, desc[UR8][R96.64+0x20] ;  /* 0x0000200860747981 */ /* 0x000766000c1e1900 */
[C---:B------:R-:W-:Y:S01]  /*4eb0*/  HMMA.16816.F32 R8, R100.reuse, R106, R8 ;  /* 0x0000006a6408723c */ /* 0x040fe20000001808 */
[----:B------:R-:W-:Y:S04]  /*4ec0*/  LDSM.16.M88.4 R92, [R223+0x4000] ;  /* 0x00400000df5c783b */ /* 0x000fe80000000200 */
[----:B------:R-:W-:Y:S01]  /*4ed0*/  LDSM.16.M88.4 R104, [R216+0x4000] ;  /* 0x00400000d868783b */ /* 0x000fe20000000200 */
[C---:B-1----:R-:W-:Y:S06]  /*4ee0*/  HMMA.16816.F32 R12, R100.reuse, R84, R12 ;  /* 0x00000054640c723c */ /* 0x042fec000000180c */
[----:B------:R-:W-:Y:S01]  /*4ef0*/  HMMA.16816.F32 R16, R100, R86, R16 ;  /* 0x000000566410723c */ /* 0x000fe20000001810 */
[----:B------:R-:W-:Y:S04]  /*4f00*/  LDSM.16.M88.4 R84, [R217+0x4800] ;  /* 0x00480000d954783b */ /* 0x000fe80000000200 */
[----:B------:R-:W-:Y:S01]  /*4f10*/  LDSM.16.M88.4 R100, [R222+0x4000] ;  /* 0x00400000de64783b */ /* 0x000fe20000000200 */
[C---:B------:R-:W-:Y:S03]  /*4f20*/  HMMA.16816.F32 R4, R108.reuse, R112, R4 ;  /* 0x000000706c04723c */ /* 0x040fe60000001804 */
[----:B---3--:R-:W1:Y:S03]  /*4f30*/  LDSM.16.M88.4 R96, [R217+0x4000] ;  /* 0x00400000d960783b */ /* 0x008e660000000200 */
[C---:B------:R-:W-:Y:S01]  /*4f40*/  HMMA.16816.F32 R8, R108.reuse, R114, R8 ;  /* 0x000000726c08723c */ /* 0x040fe20000001808 */
[----:B------:R-:W-:Y:S05]  /*4f50*/  LDSM.16.M88.4 R112, [R3+UR4+0x16000] ;  /* 0x016000040370783b */ /* 0x000fea0008000200 */
[C---:B--2---:R-:W-:Y:S06]  /*4f60*/  HMMA.16816.F32 R12, R108.reuse, R88, R12 ;  /* 0x000000586c0c723c */ /* 0x044fec000000180c */
[----:B------:R-:W-:Y:S01]  /*4f70*/  HMMA.16816.F32 R16, R108, R90, R16 ;  /* 0x0000005a6c10723c */ /* 0x000fe20000001810 */
[----:B------:R-:W2:Y:S04]  /*4f80*/  LDSM.16.M88.4 R88, [R216+0x4800] ;  /* 0x00480000d858783b */ /* 0x000ea80000000200 */
[----:B------:R-:W3:Y:S01]  /*4f90*/  LDSM.16.M88.4 R108, [R218+0x6000] ;  /* 0x00600000da6c783b */ /* 0x000ee20000000200 */
[C---:B-1----:R-:W-:Y:S06]  /*4fa0*/  HMMA.16816.F32 R4, R92.reuse, R96, R4 ;  /* 0x000000605c04723c */ /* 0x042fec0000001804 */
[C---:B------:R-:W-:Y:S01]  /*4fb0*/  HMMA.16816.F32 R8, R92.reuse, R98, R8 ;  /* 0x000000625c08723c */ /* 0x040fe20000001808 */
[----:B------:R-:W-:Y:S05]  /*4fc0*/  LDSM.16.M88.4 R96, [R2+0x6000] ;  /* 0x006000000260783b */ /* 0x000fea0000000200 */
[C---:B------:R-:W-:Y:S06]  /*4fd0*/  HMMA.16816.F32 R12, R92.reuse, R84, R12 ;  /* 0x000000545c0c723c */ /* 0x040fec000000180c */
        /* <DEDUP_REMOVED lines=18> */
[C---:B------:R-:W-:Y:S06]  /*5100*/  HMMA.16816.F32 R8, R92.reuse, R98, R8 ;  /* 0x000000625c08723c */ /* 0x040fec0000001808 */
[C---:B--2---:R-:W-:Y:S06]  /*5110*/  HMMA.16816.F32 R12, R92.reuse, R88, R12 ;  /* 0x000000585c0c723c */ /* 0x044fec000000180c */
[----:B------:R-:W-:Y:S06]  /*5120*/  HMMA.16816.F32 R16, R92, R90, R16 ;  /* 0x0000005a5c10723c */ /* 0x000fec0000001810 */
[C---:B------:R-:W-:Y:S06]  /*5130*/  HMMA.16816.F32 R4, R100.reuse, R104, R4 ;  /* 0x000000686404723c */ /* 0x040fec0000001804 */
[C---:B------:R-:W-:Y:S06]  /*5140*/  HMMA.16816.F32 R8, R100.reuse, R106, R8 ;  /* 0x0000006a6408723c */ /* 0x040fec0000001808 */
[C---:B-1----:R-:W-:Y:S06]  /*5150*/  HMMA.16816.F32 R12, R100.reuse, R84, R12 ;  /* 0x00000054640c723c */ /* 0x042fec000000180c */
[----:B------:R-:W-:Y:S01]  /*5160*/  HMMA.16816.F32 R16, R100, R86, R16 ;  /* 0x000000566410723c */ /* 0x000fe20000001810 */
[----:B------:R-:W1:Y:S05]  /*5170*/  LDSM.16.M88.4 R84, [R216+0x6800] ;  /* 0x00680000d854783b */ /* 0x000e6a0000000200 */
[C---:B---3--:R-:W-:Y:S06]  /*5180*/  HMMA.16816.F32 R4, R108.reuse, R112, R4 ;  /* 0x000000706c04723c */ /* 0x048fec0000001804 */
[C---:B------:R-:W-:Y:S11]  /*5190*/  HMMA.16816.F32 R8, R108.reuse, R114, R8 ;  /* 0x000000726c08723c */ /* 0x040ff60000001808 */
        /* <DEDUP_REMOVED lines=9> */
[----:B------:R-:W-:Y:S01]  /*5230*/  FMUL.FTZ R11, R11, UR7 ;  /* 0x000000070b0b7c20 */ /* 0x000fe20008410000 */
[C---:B-1----:R-:W-:Y:S04]  /*5240*/  HMMA.16816.F32 R12, R108.reuse, R84, R12 ;  /* 0x000000546c0c723c */ /* 0x042fe8000000180c */
[----:B------:R2:W1:Y:S02]  /*5250*/  MUFU.TANH R121, R5 ;  /* 0x0000000500797308 */ /* 0x0004640000002400 */
[----:B------:R-:W-:Y:S08]  /*5260*/  HMMA.16816.F32 R16, R108, R86, R16 ;  /* 0x000000566c10723c */ /* 0x000ff00000001810 */
[----:B------:R2:W4:Y:S10]  /*5270*/  MUFU.TANH R120, R6 ;  /* 0x0000000600787308 */ /* 0x0005340000002400 */
[----:B------:R2:W1:Y:S01]  /*5280*/  MUFU.TANH R118, R7 ;  /* 0x0000000700767308 */ /* 0x0004620000002400 */
[----:B------:R-:W-:Y:S09]  /*5290*/  FMUL.FTZ R12, R12, UR7 ;  /* 0x000000070c0c7c20 */ /* 0x000ff20008410000 */
[----:B------:R2:W1:Y:S01]  /*52a0*/  MUFU.TANH R129, R8 ;  /* 0x0000000800817308 */ /* 0x0004620000002400 */
[----:B------:R-:W-:Y:S01]  /*52b0*/  FMUL.FTZ R13, R13, UR7 ;  /* 0x000000070d0d7c20 */ /* 0x000fe20008410000 */
[----:B------:R-:W-:Y:S01]  /*52c0*/  FMUL.FTZ R14, R14, UR7 ;  /* 0x000000070e0e7c20 */ /* 0x000fe20008410000 */
[----:B------:R-:W-:Y:S01]  /*52d0*/  FMUL.FTZ R15, R15, UR7 ;  /* 0x000000070f0f7c20 */ /* 0x000fe20008410000 */
[----:B------:R-:W-:Y:S01]  /*52e0*/  FMUL.FTZ R16, R16, UR7 ;  /* 0x0000000710107c20 */ /* 0x000fe20008410000 */
[----:B------:R-:W-:Y:S01]  /*52f0*/  FMUL.FTZ R17, R17, UR7 ;  /* 0x0000000711117c20 */ /* 0x000fe20008410000 */
[----:B------:R-:W-:Y:S04]  /*5300*/  FMUL.FTZ R18, R18, UR7 ;  /* 0x0000000712127c20 */ /* 0x000fe80008410000 */
[----:B------:R2:W1:Y:S01]  /*5310*/  MUFU.TANH R127, R9 ;  /* 0x00000009007f7308 */ /* 0x0004620000002400 */
[----:B------:R-:W-:Y:S09]  /*5320*/  FMUL.FTZ R19, R19, UR7 ;  /* 0x0000000713137c20 */ /* 0x000ff20008410000 */
[----:B------:R2:W1:Y:S10]  /*5330*/  MUFU.TANH R125, R10 ;  /* 0x0000000a007d7308 */ /* 0x0004740000002400 */
        /* <DEDUP_REMOVED lines=11> */
[----:B------:R-:W-:Y:S01]  /*53f0*/  USHF.L.U32 UR11, UR21, 0x6, URZ ;  /* 0x00000006150b7899 */ /* 0x000fe2000800063f */
[----:B------:R-:W-:Y:S01]  /*5400*/  MOV R85, R196 ;  /* 0x000000c400557202 */ /* 0x000fe20000000f00 */
[----:B------:R-:W-:Y:S01]  /*5410*/  IMAD.MOV.U32 R11, RZ, RZ, R131 ;  /* 0x000000ffff0b7224 */ /* 0x000fe200078e0083 */
[----:B------:R-:W-:Y:S01]  /*5420*/  MOV R10, R123 ;  /* 0x0000007b000a7202 */ /* 0x000fe20000000f00 */
[----:B------:R-:W-:Y:S01]  /*5430*/  IMAD.MOV.U32 R84, RZ, RZ, R197 ;  /* 0x000000ffff547224 */ /* 0x000fe200078e00c5 */
[----:B------:R-:W-:Y:S01]  /*5440*/  MOV R19, R126 ;  /* 0x0000007e00137202 */ /* 0x000fe20000000f00 */
[----:B------:R-:W-:Y:S01]  /*5450*/  IMAD.MOV.U32 R9, RZ, RZ, R124 ;  /* 0x000000ffff097224 */ /* 0x000fe200078e007c */
[----:B------:R-:W-:Y:S01]  /*5460*/  MOV R8, R119 ;  /* 0x0000007700087202 */ /* 0x000fe20000000f00 */
[----:B------:R-:W-:Y:S01]  /*5470*/  IMAD.MOV.U32 R18, RZ, RZ, R128 ;  /* 0x000000ffff127224 */ /* 0x000fe200078e0080 */
[----:B------:R-:W-:Y:S01]  /*5480*/  UIADD3 UR13, UR11, 0x40, URZ ;  /* 0x000000400b0d7890 */ /* 0x000fe2000fffe03f */
[----:B------:R-:W-:Y:S01]  /*5490*/  MOV R17, R127 ;  /* 0x0000007f00117202 */ /* 0x000fe20000000f00 */
[----:B------:R-:W-:Y:S01]  /*54a0*/  IMAD.MOV.U32 R7, RZ, RZ, R125 ;  /* 0x000000ffff077224 */ /* 0x000fe200078e007d */
[----:B------:R-:W-:Y:S01]  /*54b0*/  UIADD3 UR11, UR11, UR10, URZ ;  /* 0x0000000a0b0b7290 */ /* 0x000fe2000fffe03f */
[----:B------:R-:W-:Y:S01]  /*54c0*/  MOV R6, R118 ;  /* 0x0000007600067202 */ /* 0x000fe20000000f00 */
[----:B------:R-:W-:Y:S01]  /*54d0*/  IMAD.MOV.U32 R16, RZ, RZ, R129 ;  /* 0x000000ffff107224 */ /* 0x000fe200078e0081 */
[----:B------:R-:W-:Y:S01]  /*54e0*/  MOV R87, R121 ;  /* 0x0000007900577202 */ /* 0x000fe20000000f00 */
[----:B------:R-:W-:Y:S01]  /*54f0*/  UIADD3 UR11, UR14, UR11, -UR5 ;  /* 0x0000000b0e0b7290 */ /* 0x000fe2000fffe805 */
[----:B------:R-:W-:Y:S01]  /*5500*/  IMAD.U32 R4, RZ, RZ, UR13 ;  /* 0x0000000dff047e24 */ /* 0x000fe2000f8e00ff */
[----:B------:R-:W-:Y:S01]  /*5510*/  UIADD3 UR13, UR12, 0x40, URZ ;  /* 0x000000400c0d7890 */ /* 0x000fe2000fffe03f */
[----:B------:R-:W-:Y:S02]  /*5520*/  IMAD.MOV.U32 R15, RZ, RZ, R120 ;  /* 0x000000ffff0f7224 */ /* 0x000fe400078e0078 */
[----:B------:R-:W-:Y:S01]  /*5530*/  IMAD.MOV.U32 R86, RZ, RZ, R122 ;  /* 0x000000ffff567224 */ /* 0x000fe200078e007a */
[----:B------:R-:W-:Y:S01]  /*5540*/  ISETP.LT.AND P0, PT, R4, UR5, PT ;  /* 0x0000000504007c0c */ /* 0x000fe2000bf01270 */
[----:B------:R-:W-:Y:S03]  /*5550*/  UISETP.GE.AND UP0, UPT, UR13, UR11, UPT ;  /* 0x0000000b0d00728c */ /* 0x000fe6000bf06270 */
[----:B------:R-:W-:Y:S03]  /*5560*/  UMOV UR11, UR14 ;  /* 0x0000000e000b7c82 */ /* 0x000fe60008000000 */
[----:B------:R-:W-:Y:S11]  /*5570*/  PLOP3.LUT P1, PT, PT, PT, UP0, 0x80, 0x0 ;  /* 0x000000000000781c */ /* 0x000ff60003f2f008 */
[----:B------:R-:W-:Y:S02]  /*5580*/  @!UPT UIADD3 URZ, URZ, URZ, URZ ;  /* 0x0000003f3f3ff290 */ /* 0x000fe4000fffe03f */
[----:B------:R-:W-:Y:S05]  /*5590*/  @!P1 BRA P0, `(.L_x_1100) ;  /* 0x0000000400189947 */ /* 0x000fea0000000000 */
.L_x_1099:
[----:B------:R-:W-:Y:S01]  /*55a0*/  UIADD3 UR14, UR5, 0x1, -UR10 ;  /* 0x00000001050e7890 */ /* 0x000fe2000fffe80a */
[----:B--2---:R-:W-:Y:S01]  /*55b0*/  IMAD.U32 R4, RZ, RZ, UR21 ;  /* 0x00000015ff047e24 */ /* 0x004fe2000f8e00ff */
        /* <DEDUP_REMOVED lines=30> */
[----:B-1----:R-:W-:Y:S02]  /*57a0*/  FSEL R87, R121, -INF , !P0 ;  /* 0xff80000079577808 */ /* 0x002fe40004000000 */
        /* <DEDUP_REMOVED lines=37> */
.L_x_1100:
[C---:B------:R-:W-:Y:S01]  /*5a00*/  FMUL.FTZ R5, R242.reuse, 1.4426950216293334961 ;  /* 0x3fb8aa3bf2057820 */ /* 0x040fe20000410000 */
[----:B------:R-:W-:Y:S01]  /*5a10*/  FSETP.NEU.FTZ.AND P0, PT, R242, -INF , PT ;  /* 0xff800000f200780b */ /* 0x000fe20003f1d000 */
[----:B------:R-:W-:Y:S01]  /*5a20*/  FMUL.FTZ R13, R243, 1.4426950216293334961 ;  /* 0x3fb8aa3bf30d7820 */ /* 0x000fe20000410000 */
[----:B------:R-:W-:Y:S02]  /*5a30*/  UISETP.GT.AND UP0, UPT, UR6, UR20, UPT ;  /* 0x000000140600728c */ /* 0x000fe4000bf04270 */
[----:B------:R-:W-:Y:S02]  /*5a40*/  FSEL R5, R5, RZ, P0 ;  /* 0x000000ff05057208 */ /* 0x000fe40000000000 */
[----:B------:R-:W-:Y:S03]  /*5a50*/  FSETP.NEU.FTZ.AND P0, PT, R243, -INF , PT ;  /* 0xff800000f300780b */ /* 0x000fe60003f1d000 */
[--C-:B------:R-:W-:Y:S04]  /*5a60*/  FFMA.FTZ R4, R86, UR19, -R5.reuse ;  /* 0x0000001356047c23 */ /* 0x100fe80008010805 */
[----:B------:R1:W-:Y:S02]  /*5a70*/  MUFU.EX2 R202, R4 ;  /* 0x0000000400ca7308 */ /* 0x0003e40000000800 */
[----:B-1----:R-:W-:Y:S01]  /*5a80*/  FSEL R4, R13, RZ, P0 ;  /* 0x000000ff0d047208 */ /* 0x002fe20000000000 */
[--C-:B------:R-:W-:Y:S01]  /*5a90*/  FFMA.FTZ R13, R87, UR19, -R5.reuse ;  /* 0x00000013570d7c23 */ /* 0x100fe20008010805 */
[----:B------:R-:W-:Y:S03]  /*5aa0*/  PLOP3.LUT P0, PT, PT, PT, UP0, 0x80, 0x0 ;  /* 0x000000000000781c */ /* 0x000fe60003f0f008 */
[--C-:B------:R-:W-:Y:S03]  /*5ab0*/  FFMA.FTZ R6, R6, UR19, -R4.reuse ;  /* 0x0000001306067c23 */ /* 0x100fe60008010804 */
[----:B------:R1:W-:Y:S10]  /*5ac0*/  MUFU.EX2 R200, R13 ;  /* 0x0000000d00c87308 */ /* 0x0003f40000000800 */
[----:B------:R2:W-:Y:S01]  /*5ad0*/  MUFU.EX2 R198, R6 ;  /* 0x0000000600c67308 */ /* 0x0005e20000000800 */
[--C-:B-1----:R-:W-:Y:S09]  /*5ae0*/  FFMA.FTZ R13, R15, UR19, -R4.reuse ;  /* 0x000000130f0d7c23 */ /* 0x102ff20008010804 */
[----:B------:R-:W-:Y:S01]  /*5af0*/  MUFU.EX2 R199, R13 ;  /* 0x0000000d00c77308 */ /* 0x000fe20000000800 */
[--C-:B--2---:R-:W-:Y:S09]  /*5b00*/  FFMA.FTZ R6, R16, UR19, -R5.reuse ;  /* 0x0000001310067c23 */ /* 0x104ff20008010805 */
[----:B------:R1:W-:Y:S02]  /*5b10*/  MUFU.EX2 R205, R6 ;  /* 0x0000000600cd7308 */ /* 0x0003e40000000800 */
[--C-:B-1----:R-:W-:Y:S08]  /*5b20*/  FFMA.FTZ R6, R17, UR19, -R5.reuse ;  /* 0x0000001311067c23 */ /* 0x102ff00008010805 */
[----:B------:R1:W-:Y:S02]  /*5b30*/  MUFU.EX2 R204, R6 ;  /* 0x0000000600cc7308 */ /* 0x0003e40000000800 */
[--C-:B-1----:R-:W-:Y:S08]  /*5b40*/  FFMA.FTZ R6, R7, UR19, -R4.reuse ;  /* 0x0000001307067c23 */ /* 0x102ff00008010804 */
[----:B------:R1:W-:Y:S02]  /*5b50*/  MUFU.EX2 R203, R6 ;  /* 0x0000000600cb7308 */ /* 0x0003e40000000800 */
[--C-:B-1----:R-:W-:Y:S08]  /*5b60*/  FFMA.FTZ R6, R8, UR19, -R4.reuse ;  /* 0x0000001308067c23 */ /* 0x102ff00008010804 */
[----:B------:R1:W2:Y:S02]  /*5b70*/  MUFU.EX2 R201, R6 ;  /* 0x0000000600c97308 */ /* 0x0002a40000000800 */
[--C-:B-1----:R-:W-:Y:S01]  /*5b80*/  FFMA.FTZ R6, R18, UR19, -R5.reuse ;  /* 0x0000001312067c23 */ /* 0x102fe20008010805 */
[----:B--2---:R-:W-:Y:S07]  /*5b90*/  F2FP.F16.F32.PACK_AB R8, R201, R203 ;  /* 0x000000cbc908723e */ /* 0x004fee00000000ff */
        /* <DEDUP_REMOVED lines=9> */
[----:B------:R-:W-:Y:S07]  /*5c30*/  FFMA.FTZ R5, R85, UR19, -R5 ;  /* 0x0000001355057c23 */ /* 0x000fee0008010805 */
[----:B------:R1:W-:Y:S10]  /*5c40*/  MUFU.EX2 R213, R6 ;  /* 0x0000000600d57308 */ /* 0x0003f40000000800 */
[----:B------:R3:W4:Y:S01]  /*5c50*/  MUFU.EX2 R212, R5 ;  /* 0x0000000500d47308 */ /* 0x0007220000000800 */
[----:B-1----:R-:W-:Y:S05]  /*5c60*/  F2FP.F16.F32.PACK_AB R6, R200, R202 ;  /* 0x000000cac806723e */ /* 0x002fea00000000ff */
[----:B------:R2:W-:Y:S01]  /*5c70*/  STS [R239+0x22000], R6 ;  /* 0x02200006ef007388 */ /* 0x0005e20000000800 */
[--C-:B---3--:R-:W-:Y:S01]  /*5c80*/  FFMA.FTZ R5, R11, UR19, -R4.reuse ;  /* 0x000000130b057c23 */ /* 0x108fe20008010804 */
[----:B------:R-:W-:Y:S03]  /*5c90*/  FFMA.FTZ R4, R12, UR19, -R4 ;  /* 0x000000130c047c23 */ /* 0x000fe60008010804 */
[----:B------:R1:W-:Y:S10]  /*5ca0*/  MUFU.EX2 R211, R5 ;  /* 0x0000000500d37308 */ /* 0x0003f40000000800 */
[----:B------:R3:W4:Y:S01]  /*5cb0*/  MUFU.EX2 R210, R4 ;  /* 0x0000000400d27308 */ /* 0x0007220000000800 */
[----:B-1----:R-:W-:Y:S02]  /*5cc0*/  F2FP.F16.F32.PACK_AB R5, R198, R199 ;  /* 0x000000c7c605723e */ /* 0x002fe400000000ff */
[----:B--2---:R-:W-:Y:S03]  /*5cd0*/  F2FP.F16.F32.PACK_AB R6, R206, R207 ;  /* 0x000000cfce06723e */ /* 0x004fe600000000ff */
[----:B------:R4:W-:Y:S01]  /*5ce0*/  STS [R239+0x22400], R5 ;  /* 0x02240005ef007388 */ /* 0x0009e20000000800 */
[----:B---3--:R-:W-:Y:S04]  /*5cf0*/  F2FP.F16.F32.PACK_AB R4, R204, R205 ;  /* 0x000000cdcc04723e */ /* 0x008fe800000000ff */
[----:B------:R-:W-:Y:S05]  /*5d00*/  STS [R241+0x22400], R8 ;  /* 0x02240008f1007388 */ /* 0x000fea0000000800 */
[----:B------:R1:W-:Y:S05]  /*5d10*/  STS [R241+0x22000], R4 ;  /* 0x02200004f1007388 */ /* 0x0003ea0000000800 */
[----:B------:R-:W-:Y:S05]  /*5d20*/  STS [R238+0x22000], R7 ;  /* 0x02200007ee007388 */ /* 0x000fea0000000800 */
[----:B------:R-:W-:Y:S01]  /*5d30*/  STS [R238+0x22400], R6 ;  /* 0x02240006ee007388 */ /* 0x000fe20000000800 */
[----:B----4-:R-:W-:Y:S05]  /*5d40*/  F2FP.F16.F32.PACK_AB R5, R212, R213 ;  /* 0x000000d5d405723e */ /* 0x010fea00000000ff */
[----:B------:R-:W-:Y:S01]  /*5d50*/  STS [R240+0x22000], R5 ;  /* 0x02200005f0007388 */ /* 0x000fe20000000800 */
[----:B-1----:R-:W-:Y:S05]  /*5d60*/  F2FP.F16.F32.PACK_AB R4, R210, R211 ;  /* 0x000000d3d204723e */ /* 0x002fea00000000ff */
        /* <DEDUP_REMOVED lines=10> */
[C---:B-1----:R-:W-:Y:S04]  /*5e10*/  HMMA.16816.F32 R4, R16.reuse, R8, RZ ;  /* 0x000000081004723c */ /* 0x042fe800000018ff */
[----:B------:R-:W-:Y:S02]  /*5e20*/  LDSM.16.M88.4 R112, [R216+0x8000] ;  /* 0x00800000d870783b */ /* 0x000fe40000000200 */
[C---:B------:R-:W-:Y:S06]  /*5e30*/  HMMA.16816.F32 R8, R16.reuse, R10, RZ ;  /* 0x0000000a1008723c */ /* 0x040fec00000018ff */
[C---:B--2---:R-:W-:Y:S06]  /*5e40*/  HMMA.16816.F32 R12, R16.reuse, R84, RZ ;  /* 0x00000054100c723c */ /* 0x044fec00000018ff */
        /* <DEDUP_REMOVED lines=89> */
[----:B------:R-:W-:Y:S01]  /*63e0*/  HMMA.16816.F32 R16, R92, R90, R16 ;  /* 0x0000005a5c10723c */ /* 0x000fe20000001810 */
[----:B------:R-:W2:Y:S05]  /*63f0*/  LDSM.16.M88.4 R88, [R216+0xe800] ;  /* 0x00e80000d858783b */ /* 0x000eaa0000000200 */
[C---:B---3--:R-:W-:Y:S06]  /*6400*/  HMMA.16816.F32 R4, R100.reuse, R104, R4 ;  /* 0x000000686404723c */ /* 0x048fec0000001804 */
[C---:B------:R-:W-:Y:S06]  /*6410*/  HMMA.16816.F32 R8, R100.reuse, R106, R8 ;  /* 0x0000006a6408723c */ /* 0x040fec0000001808 */
[C---:B-1----:R-:W-:Y:S06]  /*6420*/  HMMA.16816.F32 R12, R100.reuse, R84, R12 ;  /* 0x00000054640c723c */ /* 0x042fec000000180c */
[----:B------:R-:W-:Y:S06]  /*6430*/  HMMA.16816.F32 R16, R100, R86, R16 ;  /* 0x000000566410723c */ /* 0x000fec0000001810 */
[C---:B----4-:R-:W-:Y:S06]  /*6440*/  HMMA.16816.F32 R4, R108.reuse, R112, R4 ;  /* 0x000000706c04723c */ /* 0x050fec0000001804 */
[C---:B------:R-:W-:Y:S06]  /*6450*/  HMMA.16816.F32 R8, R108.reuse, R114, R8 ;  /* 0x000000726c08723c */ /* 0x040fec0000001808 */
[C---:B--2---:R-:W-:Y:S06]  /*6460*/  HMMA.16816.F32 R12, R108.reuse, R88, R12 ;  /* 0x000000586c0c723c */ /* 0x044fec000000180c */
[----:B------:R-:W-:Y:S06]  /*6470*/  HMMA.16816.F32 R16, R108, R90, R16 ;  /* 0x0000005a6c10723c */ /* 0x000fec0000001810 */
[C---:B-----5:R-:W-:Y:S01]  /*6480*/  FADD.FTZ R4, -R117.reuse, R4 ;  /* 0x0000000475047221 */ /* 0x060fe20000010100 */
[----:B------:R-:W-:Y:S01]  /*6490*/  FADD.FTZ R5, -R117, R5 ;  /* 0x0000000575057221 */ /* 0x000fe20000010100 */
[----:B------:R-:W-:Y:S03]  /*64a0*/  FADD.FTZ R6, -R116, R6 ;  /* 0x0000000674067221 */ /* 0x000fe60000010100 */
[----:B------:R-:W-:Y:S01]  /*64b0*/  FMUL.FTZ R87, R202, R4 ;  /* 0x00000004ca577220 */ /* 0x000fe20000410000 */
[----:B------:R-:W-:Y:S01]  /*64c0*/  FMUL.FTZ R86, R200, R5 ;  /* 0x00000005c8567220 */ /* 0x000fe20000410000 */
[----:B------:R-:W-:Y:S01]  /*64d0*/  FADD.FTZ R7, -R116, R7 ;  /* 0x0000000774077221 */ /* 0x000fe20000010100 */
[----:B------:R-:W-:Y:S01]  /*64e0*/  FFMA.FTZ R5, -R120, R120, 1 ;  /* 0x3f80000078057423 */ /* 0x000fe20000010178 */
[----:B------:R-:W-:Y:S01]  /*64f0*/  FFMA.FTZ R4, -R118, R118, 1 ;  /* 0x3f80000076047423 */ /* 0x000fe20000010176 */
[----:B------:R-:W-:Y:S01]  /*6500*/  FMUL.FTZ R85, R199, R6 ;  /* 0x00000006c7557220 */ /* 0x000fe20000410000 */
[----:B------:R-:W-:Y:S01]  /*6510*/  FMUL.FTZ R84, R198, R7 ;  /* 0x00000007c6547220 */ /* 0x000fe20000410000 */
[----:B------:R-:W-:Y:S01]  /*6520*/  FMUL.FTZ R5, R5, UR7 ;  /* 0x0000000705057c20 */ /* 0x000fe20008410000 */
[----:B------:R-:W-:Y:S01]  /*6530*/  FMUL.FTZ R4, R4, UR7 ;  /* 0x0000000704047c20 */ /* 0x000fe20008410000 */
[----:B------:R-:W-:Y:S01]  /*6540*/  FFMA.FTZ R7, -R122, R122, 1 ;  /* 0x3f8000007a077423 */ /* 0x000fe2000001017a */
[----:B------:R-:W-:Y:S01]  /*6550*/  FFMA.FTZ R6, -R121, R121, 1 ;  /* 0x3f80000079067423 */ /* 0x000fe20000010179 */
[C---:B------:R-:W-:Y:S01]  /*6560*/  FADD.FTZ R8, -R117.reuse, R8 ;  /* 0x0000000875087221 */ /* 0x040fe20000010100 */
[----:B------:R-:W-:Y:S01]  /*6570*/  FADD.FTZ R9, -R117, R9 ;  /* 0x0000000975097221 */ /* 0x000fe20000010100 */
[----:B------:R-:W-:Y:S01]  /*6580*/  FMUL.FTZ R85, R85, R5 ;  /* 0x0000000555557220 */ /* 0x000fe20000410000 */
[----:B------:R-:W-:Y:S01]  /*6590*/  FMUL.FTZ R84, R84, R4 ;  /* 0x0000000454547220 */ /* 0x000fe20000410000 */
[C---:B------:R-:W-:Y:S01]  /*65a0*/  FADD.FTZ R10, -R116.reuse, R10 ;  /* 0x0000000a740a7221 */ /* 0x040fe20000010100 */
[----:B------:R-:W-:Y:S01]  /*65b0*/  FADD.FTZ R11, -R116, R11 ;  /* 0x0000000b740b7221 */ /* 0x000fe20000010100 */
[----:B------:R-:W-:Y:S01]  /*65c0*/  FMUL.FTZ R7, R7, UR7 ;  /* 0x0000000707077c20 */ /* 0x000fe20008410000 */
[----:B------:R-:W-:Y:S01]  /*65d0*/  FMUL.FTZ R6, R6, UR7 ;  /* 0x0000000706067c20 */ /* 0x000fe20008410000 */
[----:B------:R-:W-:Y:S01]  /*65e0*/  FFMA.FTZ R5, -R125, R125, 1 ;  /* 0x3f8000007d057423 */ /* 0x000fe2000001017d */
[----:B------:R-:W-:Y:S01]  /*65f0*/  FFMA.FTZ R4, -R119, R119, 1 ;  /* 0x3f80000077047423 */ /* 0x000fe20000010177 */
        /* <DEDUP_REMOVED lines=8> */
[----:B------:R-:W-:Y:S01]  /*6680*/  FMUL.FTZ R5, R5, UR7 ;  /* 0x0000000705057c20 */ /* 0x000fe20008410000 */
[----:B------:R-:W-:Y:S01]  /*6690*/  FMUL.FTZ R4, R4, UR7 ;  /* 0x0000000704047c20 */ /* 0x000fe20008410000 */
[----:B------:R-:W-:Y:S01]  /*66a0*/  FMUL.FTZ R89, R209, R12 ;  /* 0x0000000cd1597220 */ /* 0x000fe20000410000 */
[----:B------:R-:W-:Y:S01]  /*66b0*/  FMUL.FTZ R88, R208, R13 ;  /* 0x0000000dd0587220 */ /* 0x000fe20000410000 */
[----:B------:R-:W-:Y:S01]  /*66c0*/  FMUL.FTZ R13, R91, R5 ;  /* 0x000000055b0d7220 */ /* 0x000fe20000410000 */
[----:B------:R-:W-:Y:S01]  /*66d0*/  FMUL.FTZ R12, R90, R4 ;  /* 0x000000045a0c7220 */ /* 0x000fe20000410000 */
[----:B------:R-:W-:Y:S01]  /*66e0*/  F2FP.F16.F32.PACK_AB R5, R8, R9 ;  /* 0x000000090805723e */ /* 0x000fe200000000ff */
[----:B------:R-:W-:Y:S01]  /*66f0*/  FFMA.FTZ R7, -R129, R129, 1 ;  /* 0x3f80000081077423 */ /* 0x000fe20000010181 */
[----:B------:R-:W-:Y:S01]  /*6700*/  F2FP.F16.F32.PACK_AB R4, R84, R85 ;  /* 0x000000555404723e */ /* 0x000fe200000000ff */
[----:B------:R-:W-:Y:S01]  /*6710*/  FFMA.FTZ R6, -R127, R127, 1 ;  /* 0x3f8000007f067423 */ /* 0x000fe2000001017f */
[----:B------:R-:W-:Y:S01]  /*6720*/  FADD.FTZ R14, -R116, R14 ;  /* 0x0000000e740e7221 */ /* 0x000fe20000010100 */
[----:B------:R1:W-:Y:S01]  /*6730*/  STS [R239+0x20000], R5 ;  /* 0x02000005ef007388 */ /* 0x0003e20000000800 */
[----:B------:R-:W-:Y:S01]  /*6740*/  FMUL.FTZ R7, R7, UR7 ;  /* 0x0000000707077c20 */ /* 0x000fe20008410000 */
[----:B------:R-:W-:Y:S01]  /*6750*/  FMUL.FTZ R6, R6, UR7 ;  /* 0x0000000706067c20 */ /* 0x000fe20008410000 */
[----:B------:R-:W-:Y:S02]  /*6760*/  FADD.FTZ R15, -R116, R15 ;  /* 0x0000000f740f7221 */ /* 0x000fe40000010100 */
[----:B------:R2:W-:Y:S01]  /*6770*/  STS [R239+0x20400], R4 ;  /* 0x02040004ef007388 */ /* 0x0005e20000000800 */
[----:B------:R-:W-:Y:S01]  /*6780*/  FMUL.FTZ R11, R93, R7 ;  /* 0x000000075d0b7220 */ /* 0x000fe20000410000 */
[----:B------:R-:W-:Y:S01]  /*6790*/  FMUL.FTZ R10, R92, R6 ;  /* 0x000000065c0a7220 */ /* 0x000fe20000410000 */
[----:B------:R-:W-:Y:S01]  /*67a0*/  FFMA.FTZ R7, -R124, R124, 1 ;  /* 0x3f8000007c077423 */ /* 0x000fe2000001017c */
[----:B------:R-:W-:Y:S01]  /*67b0*/  FFMA.FTZ R6, -R123, R123, 1 ;  /* 0x3f8000007b067423 */ /* 0x000fe2000001017b */
[C---:B------:R-:W-:Y:S01]  /*67c0*/  FADD.FTZ R16, -R117.reuse, R16 ;  /* 0x0000001075107221 */ /* 0x040fe20000010100 */
[----:B------:R-:W-:Y:S01]  /*67d0*/  FADD.FTZ R17, -R117, R17 ;  /* 0x0000001175117221 */ /* 0x000fe20000010100 */
        /* <DEDUP_REMOVED lines=9> */
[----:B------:R-:W-:Y:S01]  /*6870*/  FMUL.FTZ R16, R86, R6 ;  /* 0x0000000656107220 */ /* 0x000fe20000410000 */
[----:B------:R-:W-:Y:S01]  /*6880*/  FMUL.FTZ R8, R8, UR7 ;  /* 0x0000000708087c20 */ /* 0x000fe20008410000 */
[----:B------:R-:W-:Y:S01]  /*6890*/  FFMA.FTZ R7, -R197, R197, 1 ;  /* 0x3f800000c5077423 */ /* 0x000fe200000101c5 */
[----:B------:R-:W-:Y:S01]  /*68a0*/  FFMA.FTZ R6, -R196, R196, 1 ;  /* 0x3f800000c4067423 */ /* 0x000fe200000101c4 */
[C---:B------:R-:W-:Y:S01]  /*68b0*/  FADD.FTZ R18, -R116.reuse, R18 ;  /* 0x0000001274127221 */ /* 0x040fe20000010100 */
[----:B------:R-:W-:Y:S01]  /*68c0*/  FADD.FTZ R19, -R116, R19 ;  /* 0x0000001374137221 */ /* 0x000fe20000010100 */
[----:B------:R-:W-:Y:S01]  /*68d0*/  FMUL.FTZ R9, R9, UR7 ;  /* 0x0000000709097c20 */ /* 0x000fe20008410000 */
[----:B-1----:R-:W-:Y:S01]  /*68e0*/  FFMA.FTZ R5, -R131, R131, 1 ;  /* 0x3f80000083057423 */ /* 0x002fe20000010183 */
[----:B------:R-:W-:Y:S01]  /*68f0*/  FMUL.FTZ R14, R88, R8 ;  /* 0x00000008580e7220 */ /* 0x000fe20000410000 */
[----:B--2---:R-:W-:Y:S01]  /*6900*/  FFMA.FTZ R4, -R130, R130, 1 ;  /* 0x3f80000082047423 */ /* 0x004fe20000010182 */
[----:B------:R-:W-:Y:S01]  /*6910*/  F2FP.F16.F32.PACK_AB R8, R10, R11 ;  /* 0x0000000b0a08723e */ /* 0x000fe200000000ff */
[----:B------:R-:W-:Y:S01]  /*6920*/  FMUL.FTZ R7, R7, UR7 ;  /* 0x0000000707077c20 */ /* 0x000fe20008410000 */
[----:B------:R-:W-:Y:S01]  /*6930*/  FMUL.FTZ R6, R6, UR7 ;  /* 0x0000000706067c20 */ /* 0x000fe20008410000 */
[----:B------:R-:W-:Y:S01]  /*6940*/  FMUL.FTZ R18, R211, R18 ;  /* 0x00000012d3127220 */ /* 0x000fe20000410000 */
[----:B------:R-:W-:Y:S01]  /*6950*/  FMUL.FTZ R19, R210, R19 ;  /* 0x00000013d2137220 */ /* 0x000fe20000410000 */
[----:B------:R-:W-:Y:S01]  /*6960*/  FMUL.FTZ R15, R89, R9 ;  /* 0x00000009590f7220 */ /* 0x000fe20000410000 */
[----:B------:R-:W-:Y:S01]  /*6970*/  FMUL.FTZ R11, R5, UR7 ;  /* 0x00000007050b7c20 */ /* 0x000fe20008410000 */
[----:B------:R-:W-:Y:S01]  /*6980*/  FMUL.FTZ R10, R4, UR7 ;  /* 0x00000007040a7c20 */ /* 0x000fe20008410000 */
[----:B------:R-:W-:Y:S01]  /*6990*/  F2FP.F16.F32.PACK_AB R9, R12, R13 ;  /* 0x0000000d0c09723e */ /* 0x000fe200000000ff */
[----:B------:R-:W-:Y:S01]  /*69a0*/  FMUL.FTZ R4, R85, R7 ;  /* 0x0000000755047220 */ /* 0x000fe20000410000 */
[----:B------:R-:W-:Y:S01]  /*69b0*/  FMUL.FTZ R5, R84, R6 ;  /* 0x0000000654057220 */ /* 0x000fe20000410000 */
[----:B------:R-:W-:Y:S01]  /*69c0*/  FMUL.FTZ R11, R18, R11 ;  /* 0x0000000b120b7220 */ /* 0x000fe20000410000 */
[----:B------:R-:W-:Y:S01]  /*69d0*/  FMUL.FTZ R10, R19, R10 ;  /* 0x0000000a130a7220 */ /* 0x000fe20000410000 */
[----:B------:R-:W-:Y:S01]  /*69e0*/  F2FP.F16.F32.PACK_AB R7, R14, R15 ;  /* 0x0000000f0e07723e */ /* 0x000fe200000000ff */
[----:B------:R-:W-:Y:S01]  /*69f0*/  STS [R241+0x20000], R8 ;  /* 0x02000008f1007388 */ /* 0x000fe20000000800 */
[----:B------:R-:W-:Y:S02]  /*6a00*/  F2FP.F16.F32.PACK_AB R6, R16, R17 ;  /* 0x000000111006723e */ /* 0x000fe400000000ff */
[----:B------:R-:W-:Y:S02]  /*6a10*/  F2FP.F16.F32.PACK_AB R5, R5, R4 ;  /* 0x000000040505723e */ /* 0x000fe400000000ff */
[----:B------:R-:W-:Y:S01]  /*6a20*/  STS [R241+0x20400], R9 ;  /* 0x02040009f1007388 */ /* 0x000fe20000000800 */
[----:B------:R-:W-:Y:S04]  /*6a30*/  F2FP.F16.F32.PACK_AB R4, R10, R11 ;  /* 0x0000000b0a04723e */ /* 0x000fe800000000ff */
[----:B------:R-:W-:Y:S05]  /*6a40*/  STS [R238+0x20000], R7 ;  /* 0x02000007ee007388 */ /* 0x000fea0000000800 */
        /* <DEDUP_REMOVED lines=161> */
.L_x_1101:
        /* <DEDUP_REMOVED lines=472> */
.L_x_1102:
        /* <DEDUP_REMOVED lines=222> */
.L_x_1104:
        /* <DEDUP_REMOVED lines=19> */
.L_x_1105:
        /* <DEDUP_REMOVED lines=58> */
.L_x_1107:
[----:B------:R-:W-:Y:S05]  /*a490*/  BSYNC B0 ;  /* 0x0000000000007941 */ /* 0x000fea0003800000 */
.L_x_1106:
        /* <DEDUP_REMOVED lines=22> */
.L_x_1109:
[----:B------:R-:W-:Y:S05]  /*a600*/  BSYNC B0 ;  /* 0x0000000000007941 */ /* 0x000fea0003800000 */
.L_x_1108:
        /* <DEDUP_REMOVED lines=38> */
.L_x_1111:
[----:B------:R-:W-:Y:S05]  /*a870*/  BSYNC B0 ;  /* 0x0000000000007941 */ /* 0x000fea0003800000 */
.L_x_1110:
        /* <DEDUP_REMOVED lines=21> */
.L_x_1082:
[----:B------:R-:W-:Y:S05]  /*a9d0*/  BSYNC B1 ;  /* 0x0000000000017941 */ /* 0x000fea0003800000 */
.L_x_1068:
        /* <DEDUP_REMOVED lines=9> */
.L_x_1112:
[----:B------:R-:W-:Y:S05]  /*aa70*/  EXIT ;  /* 0x000000000000794d */ /* 0x000fea0003800000 */
.L_x_1114:
        /* <DEDUP_REMOVED lines=16> */
.L_x_2050:


//--------------------- .text._ZN5flash44flash_bwd_dq_dk_dv_loop_seqk_parallel_kernelI23Flash_bwd_kernel_traitsILi256ELi64ELi64ELi8ELi4ELi2ELi2ELb0ELb1EN7cutlass6half_tE19Flash_kernel_traitsILi256ELi64ELi64ELi8ES3_EELb1ELb0ELb0ELb0ELb0ELb1ELb0EEEvNS_16Flash_bwd_paramsE --------------------------
	.section	.text._ZN5flash44flash_bwd_dq_dk_dv_loop_seqk_parallel_kernelI23Flash_bwd_kernel_traitsILi256ELi64ELi64ELi8ELi4ELi2ELi2ELb0ELb1EN7cutlass6half_tE19Flash_kernel_traitsILi256ELi64ELi64ELi8ES3_EELb1ELb0ELb0ELb0ELb0ELb1ELb0EEEvNS_16Flash_bwd_paramsE,"ax",@progbits
	.align	128
        .global         _ZN5flash44flash_bwd_dq_dk_dv_loop_seqk_parallel_kernelI23Flash_bwd_kernel_traitsILi256ELi64ELi64ELi8ELi4ELi2ELi2ELb0ELb1EN7cutlass6half_tE19Flash_kernel_traitsILi256ELi64ELi64ELi8ES3_EELb1ELb0ELb0ELb0ELb0ELb1ELb0EEEvNS_16Flash_bwd_paramsE
        .type           _ZN5flash44flash_bwd_dq_dk_dv_loop_seqk_parallel_kernelI23Flash_bwd_kernel_traitsILi256ELi64ELi64ELi8ELi4ELi2ELi2ELb0ELb1EN7cutlass6half_tE19Flash_kernel_traitsILi256ELi64ELi64ELi8ES3_EELb1ELb0ELb0ELb0ELb0ELb1ELb0EEEvNS_16Flash_bwd_paramsE,@function
        .size           _ZN5flash44flash_bwd_dq_dk_dv_loop_seqk_parallel_kernelI23Flash_bwd_kernel_traitsILi256ELi64ELi64ELi8ELi4ELi2ELi2ELb0ELb1EN7cutlass6half_tE19Flash_kernel_traitsILi256ELi64ELi64ELi8ES3_EELb1ELb0ELb0ELb0ELb0ELb1ELb0EEEvNS_16Flash_bwd_paramsE,(.L_x_2051 - _ZN5flash44flash_bwd_dq_dk_dv_loop_seqk_parallel_kernelI23Flash_bwd_kernel_traitsILi256ELi64ELi64ELi8ELi4ELi2ELi2ELb0ELb1EN7cutlass6half_tE19Flash_kernel_traitsILi256ELi64ELi64ELi8ES3_EELb1ELb0ELb0ELb0ELb0ELb1ELb0EEEvNS_16Flash_bwd_paramsE)
        .other          _ZN5flash44flash_bwd_dq_dk_dv_loop_seqk_parallel_kernelI23Flash_bwd_kernel_traitsILi256ELi64ELi64ELi8ELi4ELi2ELi2ELb0ELb1EN7cutlass6half_tE19Flash_kernel_traitsILi256ELi64ELi64ELi8ES3_EELb1ELb0ELb0ELb0ELb0ELb1ELb0EEEvNS_16Flash_bwd_paramsE,@"STO_CUDA_ENTRY STV_DEFAULT"
_ZN5flash44flash_bwd_dq_dk_dv_loop_seqk_parallel_kernelI23Flash_bwd_kernel_traitsILi256ELi64ELi64ELi8ELi4ELi2ELi2ELb0ELb1EN7cutlass6half_tE19Flash_kernel_traitsILi256ELi64ELi64ELi8ES3_EELb1ELb0ELb0ELb0ELb0ELb1ELb0EEEvNS_16Flash_bwd_paramsE:
.text._ZN5flash44flash_bwd_dq_dk_dv_loop_seqk_parallel_kernelI23Flash_bwd_kernel_traitsILi256ELi64ELi64ELi8ELi4ELi2ELi2ELb0ELb1EN7cutlass6half_tE19Flash_kernel_traitsILi256ELi64ELi64ELi8ES3_EELb1ELb0ELb0ELb0ELb0ELb1ELb0EEEvNS_16Flash_bwd_paramsE:
        /* <DEDUP_REMOVED lines=13> */
[----:B------:R-:W-:Y:S02]  /*00d0*/  IMAD.MOV.U32 R226, RZ, RZ, 0x20 ;  /* 0x00000020ffe27424 */ /* 0x000fe400078e00ff */
[----:B------:R-:W-:Y:S02]  /*00e0*/  IMAD.MOV.U32 R222, RZ, RZ, 0x40 ;  /* 0x00000040ffde7424 */ /* 0x000fe400078e00ff */
[----:B------:R-:W-:Y:S02]  /*00f0*/  IMAD.MOV.U32 R238, RZ, RZ, -0x10 ;  /* 0xfffffff0ffee7424 */ /* 0x000fe400078e00ff */
[----:B------:R-:W3:Y:S08]  /*0100*/  S2UR UR53, SR_CTAID.Z ;  /* 0x00000000003579c3 */ /* 0x000ef00000002700 */
[----:B------:R-:W4:Y:S01]  /*0110*/  S2UR UR42, SR_CTAID.Y ;  /* 0x00000000002a79c3 */ /* 0x000f220000002600 */
[----:B--2---:R-:W-:Y:S01]  /*0120*/  ULEA UR4, UR4, UR5, 0x18 ;  /* 0x0000000504047291 */ /* 0x004fe2000f8ec03f */
[----:B-1----:R-:W-:Y:S01]  /*0130*/  SHF.R.S32.HI R2, RZ, 0x1f, R8 ;  /* 0x0000001fff027819 */ /* 0x002fe20000011408 */
[----:B---3--:R-:W-:-:S02]  /*0140*/  USHF.R.S32.HI UR5, URZ, 0x1f, UR53 ;  /* 0x0000001f3f057899 */ /* 0x008fc40008011435 */
[----:B------:R-:W-:Y:S01]  /*0150*/  USHF.R.S32.HI UR6, URZ, 0x1f, UR53 ;  /* 0x0000001f3f067899 */ /* 0x000fe20008011435 */
[CC--:B------:R-:W-:Y:S01]  /*0160*/  LEA.HI R12, R2.reuse, R8.reuse, RZ, 0x3 ;  /* 0x00000008020c7211 */ /* 0x0c0fe200078f18ff */
[----:B------:R-:W-:Y:S01]  /*0170*/  USHF.R.S32.HI UR61, URZ, 0x1f, UR53 ;  /* 0x0000001f3f3d7899 */ /* 0x000fe20008011435 */
[CC--:B------:R-:W-:Y:S02]  /*0180*/  LEA.HI R0, R2.reuse, R8.reuse, RZ, 0x5 ;  /* 0x0000000802007211 */ /* 0x0c0fe400078f28ff */
[CC--:B------:R-:W-:Y:S02]  /*0190*/  LEA.HI R3, R2.reuse, R8.reuse, RZ, 0x4 ;  /* 0x0000000802037211 */ /* 0x0c0fe400078f20ff */
[CC--:B------:R-:W-:Y:S02]  /*01a0*/  LEA.HI R249, R2.reuse, R8.reuse, RZ, 0x7 ;  /* 0x0000000802f97211 */ /* 0x0c0fe400078f38ff */
[CC--:B------:R-:W-:Y:S02]  /*01b0*/  LEA.HI R16, R2.reuse, R8.reuse, RZ, 0x6 ;  /* 0x0000000802107211 */ /* 0x0c0fe400078f30ff */
[----:B------:R-:W-:-:S02]  /*01c0*/  LEA.HI R2, R2, R8, RZ, 0x2 ;  /* 0x0000000802027211 */ /* 0x000fc400078f10ff */
[----:B------:R-:W-:Y:S02]  /*01d0*/  LOP3.LUT R4, R0, 0xffffffe0, RZ, 0xc0, !PT ;  /* 0xffffffe000047812 */ /* 0x000fe400078ec0ff */
[----:B------:R-:W-:Y:S02]  /*01e0*/  LOP3.LUT R6, R3, 0xfffffff0, RZ, 0xc0, !PT ;  /* 0xfffffff003067812 */ /* 0x000fe400078ec0ff */
[----:B------:R-:W-:Y:S01]  /*01f0*/  LOP3.LUT R7, R2, 0x7ffffffc, RZ, 0xc0, !PT ;  /* 0x7ffffffc02077812 */ /* 0x000fe200078ec0ff */
[C---:B------:R-:W-:Y:S01]  /*0200*/  IMAD.IADD R10, R8.reuse, 0x1, -R4 ;  /* 0x00000001080a7824 */ /* 0x040fe200078e0a04 */
[----:B------:R-:W-:Y:S01]  /*0210*/  SHF.R.S32.HI R4, RZ, 0x5, R0 ;  /* 0x00000005ff047819 */ /* 0x000fe20000011400 */
[C---:B------:R-:W-:Y:S01]  /*0220*/  IMAD.IADD R11, R8.reuse, 0x1, -R6 ;  /* 0x00000001080b7824 */ /* 0x040fe200078e0a06 */
[----:B------:R-:W-:Y:S01]  /*0230*/  SHF.R.S32.HI R6, RZ, 0x1f, R0 ;  /* 0x0000001fff067819 */ /* 0x000fe20000011400 */
[----:B------:R-:W-:Y:S01]  /*0240*/  IMAD.IADD R15, R8, 0x1, -R7 ;  /* 0x00000001080f7824 */ /* 0x000fe200078e0a07 */
[----:B------:R-:W-:-:S02]  /*0250*/  LOP3.LUT R5, R12, 0xfffffff8, RZ, 0xc0, !PT ;  /* 0xfffffff80c057812 */ /* 0x000fc400078ec0ff */
[----:B------:R-:W-:Y:S02]  /*0260*/  SHF.R.S32.HI R7, RZ, 0x4, R3 ;  /* 0x00000004ff077819 */ /* 0x000fe40000011403 */
[--C-:B------:R-:W-:Y:S01]  /*0270*/  SHF.R.S32.HI R9, RZ, 0x2, R2.reuse ;  /* 0x00000002ff097819 */ /* 0x100fe20000011402 */
[----:B------:R-:W-:Y:S01]  /*0280*/  IMAD.IADD R5, R8, 0x1, -R5 ;  /* 0x0000000108057824 */ /* 0x000fe200078e0a05 */
[----:B------:R-:W-:Y:S02]  /*0290*/  SHF.R.S32.HI R2, RZ, 0x1f, R2 ;  /* 0x0000001fff027819 */ /* 0x000fe40000011402 */
[----:B------:R-:W-:Y:S02]  /*02a0*/  LEA.HI R6, R6, R4, RZ, 0x2 ;  /* 0x0000000406067211 */ /* 0x000fe400078f10ff */
[----:B------:R-:W-:Y:S02]  /*02b0*/  LEA.HI R3, R3, R7, RZ, 0x1 ;  /* 0x0000000703037211 */ /* 0x000fe400078f08ff */
[----:B------:R-:W-:-:S02]  /*02c0*/  SHF.R.S32.HI R243, RZ, 0x3, R12 ;  /* 0x00000003fff37819 */ /* 0x000fc4000001140c */
[----:B------:R-:W-:Y:S02]  /*02d0*/  LEA.HI R0, R0, R4, RZ, 0x1 ;  /* 0x0000000400007211 */ /* 0x000fe400078f08ff */
[----:B------:R-:W-:Y:S02]  /*02e0*/  LEA.HI R8, R2, R9, RZ, 0x3 ;  /* 0x0000000902087211 */ /* 0x000fe400078f18ff */
[----:B------:R-:W-:Y:S01]  /*02f0*/  LOP3.LUT R2, R6, 0xfffffffc, RZ, 0xc0, !PT ;  /* 0xfffffffc06027812 */ /* 0x000fe200078ec0ff */
[----:B------:R-:W-:Y:S01]  /*0300*/  IMAD.SHL.U32 R6, R243, 0x40, RZ ;  /* 0x00000040f3067824 */ /* 0x000fe200078e00ff */
[----:B------:R-:W-:Y:S02]  /*0310*/  LOP3.LUT R3, R3, 0xfffffffe, RZ, 0xc0, !PT ;  /* 0xfffffffe03037812 */ /* 0x000fe400078ec0ff */
[----:B------:R-:W-:Y:S01]  /*0320*/  LOP3.LUT R0, R0, 0xfffffffe, RZ, 0xc0, !PT ;  /* 0xfffffffe00007812 */ /* 0x000fe200078ec0ff */
[----:B------:R-:W-:Y:S01]  /*0330*/  IMAD.IADD R251, R4, 0x1, -R2 ;  /* 0x0000000104fb7824 */ /* 0x000fe200078e0a02 */
[----:B------:R-:W-:Y:S01]  /*0340*/  LOP3.LUT R2, R8, 0xfffffff8, RZ, 0xc0, !PT ;  /* 0xfffffff808027812 */ /* 0x000fe200078ec0ff */
[----:B------:R-:W-:Y:S01]  /*0350*/  IMAD.IADD R13, R7, 0x1, -R3 ;  /* 0x00000001070d7824 */ /* 0x000fe200078e0a03 */
[----:B------:R-:W-:Y:S01]  /*0360*/  SHF.R.S32.HI R249, RZ, 0x7, R249 ;  /* 0x00000007fff97819 */ /* 0x000fe200000114f9 */
[----:B------:R-:W-:Y:S01]  /*0370*/  IMAD.IADD R224, R4, 0x1, -R0 ;  /* 0x0000000104e07824 */ /* 0x000fe200078e0a00 */
[----:B------:R-:W-:Y:S01]  /*0380*/  LOP3.LUT R0, R6, 0x1c0, RZ, 0xc0, !PT ;  /* 0x000001c006007812 */ /* 0x000fe200078ec0ff */
[----:B------:R-:W-:Y:S01]  /*0390*/  IMAD.SHL.U32 R3, R5, 0x8, RZ ;  /* 0x0000000805037824 */ /* 0x000fe200078e00ff */
[----:B------:R-:W-:Y:S01]  /*03a0*/  SHF.R.S32.HI R4, RZ, 0x1f, R10 ;  /* 0x0000001fff047819 */ /* 0x000fe2000001140a */
[----:B------:R-:W-:Y:S01]  /*03b0*/  IMAD.IADD R6, R9, 0x1, -R2 ;  /* 0x0000000109067824 */ /* 0x000fe200078e0a02 */
[----:B------:R-:W-:Y:S01]  /*03c0*/  SHF.R.U32.HI R2, RZ, 0x3, R0 ;  /* 0x00000003ff027819 */ /* 0x000fe20000011600 */
[----:B------:R-:W-:Y:S01]  /*03d0*/  IMAD.SHL.U32 R219, R13, 0x200, RZ ;  /* 0x000002000ddb7824 */ /* 0x000fe200078e00ff */
[----:B------:R-:W-:Y:S01]  /*03e0*/  LOP3.LUT R3, R0, 0x38, R3, 0xf8, !PT ;  /* 0x0000003800037812 */ /* 0x000fe200078ef803 */
[----:B------:R-:W-:Y:S01]  /*03f0*/  IMAD.SHL.U32 R0, R5, 0x40, RZ ;  /* 0x0000004005007824 */ /* 0x000fe200078e00ff */
[----:B------:R-:W-:-:S02]  /*0400*/  LEA.HI R242, R4, R10, RZ, 0x2 ;  /* 0x0000000a04f27211 */ /* 0x000fc400078f10ff */
[----:B------:R-:W-:Y:S01]  /*0410*/  LOP3.LUT R8, R3, R2, RZ, 0x3c, !PT ;  /* 0x0000000203087212 */ /* 0x000fe200078e3cff */
[----:B------:R-:W-:Y:S01]  /*0420*/  IMAD.SHL.U32 R2, R224, 0x10, RZ ;  /* 0x00000010e0027824 */ /* 0x000fe200078e00ff */
[----:B------:R-:W-:Y:S02]  /*0430*/  SHF.R.S32.HI R3, RZ, 0x1f, R11 ;  /* 0x0000001fff037819 */ /* 0x000fe4000001140b */
[----:B------:R-:W-:Y:S02]  /*0440*/  LOP3.LUT R0, R0, 0x1c0, RZ, 0xc0, !PT ;  /* 0x000001c000007812 */ /* 0x000fe400078ec0ff */
[----:B------:R-:W-:Y:S02]  /*0450*/  LEA.HI R14, R3, R11, RZ, 0x3 ;  /* 0x0000000b030e7211 */ /* 0x000fe400078f18ff */
[C---:B------:R-:W-:Y:S02]  /*0460*/  LOP3.LUT R4, R0.reuse, 0x10, R2, 0xf8, !PT ;  /* 0x0000001000047812 */ /* 0x040fe400078ef802 */
[----:B------:R-:W-:-:S02]  /*0470*/  LOP3.LUT R3, R0, 0x8, R12, 0xf8, !PT ;  /* 0x0000000800037812 */ /* 0x000fc400078ef80c */
[----:B------:R-:W-:Y:S02]  /*0480*/  SHF.R.U32.HI R0, RZ, 0x3, R0 ;  /* 0x00000003ff007819 */ /* 0x000fe40000011600 */
[----:B------:R-:W-:Y:S02]  /*0490*/  LOP3.LUT R4, R4, 0x8, R12, 0xf8, !PT ;  /* 0x0000000804047812 */ /* 0x000fe400078ef80c */
[----:B------:R-:W-:Y:S01]  /*04a0*/  LOP3.LUT R2, R3, R0, RZ, 0x3c, !PT ;  /* 0x0000000003027212 */ /* 0x000fe200078e3cff */
[----:B------:R-:W-:Y:S01]  /*04b0*/  IMAD R3, R249, 0x800, R219 ;  /* 0x00000800f9037824 */ /* 0x000fe200078e02db */
[----:B------:R-:W-:Y:S02]  /*04c0*/  LOP3.LUT R219, R219, R4, R0, 0xf6, !PT ;  /* 0x00000004dbdb7212 */ /* 0x000fe400078ef600 */
[----:B------:R-:W-:Y:S01]  /*04d0*/  SHF.R.S32.HI R0, RZ, 0x6, R16 ;  /* 0x00000006ff007819 */ /* 0x000fe20000011410 */
[----:B------:R-:W-:Y:S01]  /*04e0*/  IMAD.IADD R2, R3, 0x1, R2 ;  /* 0x0000000103027824 */ /* 0x000fe200078e0202 */
[----:B------:R-:W-:-:S02]  /*04f0*/  LOP3.LUT P4, RZ, R5, 0x2, RZ, 0xc0, !PT ;  /* 0x0000000205ff7812 */ /* 0x000fc4000788c0ff */
[----:B------:R-:W-:Y:S01]  /*0500*/  LOP3.LUT P3, RZ, R5, 0x4, RZ, 0xc0, !PT ;  /* 0x0000000405ff7812 */ /* 0x000fe2000786c0ff */
[----:B------:R-:W-:Y:S01]  /*0510*/  IMAD R231, R0, 0x200, R8 ;  /* 0x0000020000e77824 */ /* 0x000fe200078e0208 */
[----:B------:R-:W-:Y:S01]  /*0520*/  LOP3.LUT R7, R14, 0xfffffff8, RZ, 0xc0, !PT ;  /* 0xfffffff80e077812 */ /* 0x000fe200078ec0ff */
[----:B------:R-:W-:Y:S01]  /*0530*/  IMAD.SHL.U32 R3, R0, 0x8, RZ ;  /* 0x0000000800037824 */ /* 0x000fe200078e00ff */
[C---:B------:R-:W-:Y:S01]  /*0540*/  LOP3.LUT R5, R6.reuse, 0x1, RZ, 0xc0, !PT ;  /* 0x0000000106057812 */ /* 0x040fe200078ec0ff */
[----:B------:R-:W-:Y:S01]  /*0550*/  IMAD.SHL.U32 R0, R6, 0x40, RZ ;  /* 0x0000004006007824 */ /* 0x000fe200078e00ff */
[----:B------:R-:W-:Y:S01]  /*0560*/  SEL R221, R222, 0xffffffc0, !P3 ;  /* 0xffffffc0dedd7807 */ /* 0x000fe20005800000 */
[----:B------:R-:W-:Y:S01]  /*0570*/  IMAD.SHL.U32 R8, R249, 0x20, RZ ;  /* 0x00000020f9087824 */ /* 0x000fe200078e00ff */
[----:B------:R-:W-:Y:S01]  /*0580*/  ISETP.NE.U32.AND P0, PT, R5, 0x1, PT ;  /* 0x000000010500780c */ /* 0x000fe20003f05070 */
[----:B------:R-:W-:Y:S01]  /*0590*/  IMAD.IADD R7, R11, 0x1, -R7 ;  /* 0x000000010b077824 */ /* 0x000fe200078e0a07 */
[----:B------:R-:W-:Y:S01]  /*05a0*/  LOP3.LUT R0, R0, 0x1c0, RZ, 0xc0, !PT ;  /* 0x000001c000007812 */ /* 0x000fe200078ec0ff */
[----:B------:R-:W-:Y:S01]  /*05b0*/  IMAD.SHL.U32 R5, R13, 0x20, RZ ;  /* 0x000000200d057824 */ /* 0x000fe200078e00ff */
[----:B------:R-:W-:Y:S01]  /*05c0*/  R2P PR, R6, 0x6 ;  /* 0x0000000606007804 */ /* 0x000fe20000000000 */
[----:B------:R-:W-:Y:S01]  /*05d0*/  IMAD.SHL.U32 R6, R15, 0x2, RZ ;  /* 0x000000020f067824 */ /* 0x000fe200078e00ff */
[----:B------:R-:W-:-:S02]  /*05e0*/  LOP3.LUT R8, R0, 0x20, R8, 0xf8, !PT ;  /* 0x0000002000087812 */ /* 0x000fc400078ef808 */
[----:B------:R-:W-:Y:S01]  /*05f0*/  SHF.R.U32.HI R4, RZ, 0x3, R0 ;  /* 0x00000003ff047819 */ /* 0x000fe20000011600 */
[--C-:B------:R-:W-:Y:S01]  /*0600*/  IMAD R9, R251, 0x400, R6.reuse ;  /* 0x00000400fb097824 */ /* 0x100fe200078e0206 */
[----:B------:R-:W-:Y:S02]  /*0610*/  LOP3.LUT R3, R3, 0x18, RZ, 0xc0, !PT ;  /* 0x0000001803037812 */ /* 0x000fe400078ec0ff */
[C---:B------:R-:W-:Y:S02]  /*0620*/  LOP3.LUT P6, RZ, R7.reuse, 0x2, RZ, 0xc0, !PT ;  /* 0x0000000207ff7812 */ /* 0x040fe400078cc0ff */
[C---:B------:R-:W-:Y:S01]  /*0630*/  LOP3.LUT P5, RZ, R7.reuse, 0x4, RZ, 0xc0, !PT ;  /* 0x0000000407ff7812 */ /* 0x040fe200078ac0ff */
[----:B------:R-:W-:Y:S01]  /*0640*/  IMAD.SHL.U32 R7, R7, 0x40, RZ ;  /* 0x0000004007077824 */ /* 0x000fe200078e00ff */
[----:B------:R-:W-:Y:S02]  /*0650*/  LOP3.LUT R8, R8, R4, RZ, 0x3c, !PT ;  /* 0x0000000408087212 */ /* 0x000fe400078e3cff */
[----:B------:R-:W-:Y:S01]  /*0660*/  LOP3.LUT R10, R3, 0x20, R5, 0xf8, !PT ;  /* 0x00000020030a7812 */ /* 0x000fe200078ef805 */
[----:B------:R-:W-:Y:S01]  /*0670*/  IMAD R5, R224, 0x400, R6 ;  /* 0x00000400e0057824 */ /* 0x000fe200078e0206 */
[----:B------:R-:W-:Y:S01]  /*0680*/  LOP3.LUT R4, R4, R0, R3, 0x1e, !PT ;  /* 0x0000000004047212 */ /* 0x000fe200078e1e03 */
[----:B------:R-:W-:Y:S01]  /*0690*/  IMAD.SHL.U32 R6, R13, 0x8, RZ ;  /* 0x000000080d067824 */ /* 0x000fe200078e00ff */
[----:B------:R-:W-:Y:S01]  /*06a0*/  LOP3.LUT R0, R7, 0x1c0, RZ, 0xc0, !PT ;  /* 0x000001c007007812 */ /* 0x000fe200078ec0ff */
[----:B------:R-:W-:Y:S01]  /*06b0*/  IMAD.IADD R8, R9, 0x1, R8 ;  /* 0x0000000109087824 */ /* 0x000fe200078e0208 */
[----:B------:R-:W-:Y:S01]  /*06c0*/  LEA R2, R2, UR4, 0x1 ;  /* 0x0000000402027c11 */ /* 0x000fe2000f8e08ff */
[----:B------:R-:W-:Y:S01]  /*06d0*/  IMAD.IADD R246, R5, 0x1, R4 ;  /* 0x0000000105f67824 */ /* 0x000fe200078e0204 */
[----:B------:R-:W-:Y:S01]  /*06e0*/  SHF.R.U32.HI R3, RZ, 0x3, R0 ;  /* 0x00000003ff037819 */ /* 0x000fe20000011600 */
[----:B------:R-:W-:Y:S01]  /*06f0*/  IMAD.SHL.U32 R4, R14, 0x40, RZ ;  /* 0x000000400e047824 */ /* 0x000fe200078e00ff */
[----:B------:R-:W-:Y:S01]  /*0700*/  LOP3.LUT R5, R0, 0x8, R6, 0xf8, !PT ;  /* 0x0000000800057812 */ /* 0x000fe200078ef806 */
[----:B------:R-:W-:Y:S01]  /*0710*/  IMAD.IADD R217, R221, 0x1, R2 ;  /* 0x00000001ddd97824 */ /* 0x000fe200078e0202 */
[----:B------:R-:W-:-:S02]  /*0720*/  LOP3.LUT R6, R3, R10, R0, 0x1e, !PT ;  /* 0x0000000a03067212 */ /* 0x000fc400078e1e00 */
[----:B------:R-:W-:Y:S01]  /*0730*/  LOP3.LUT R0, R4, 0xfffffe00, RZ, 0xc0, !PT ;  /* 0xfffffe0004007812 */ /* 0x000fe200078ec0ff */
[----:B------:R-:W-:Y:S01]  /*0740*/  IMAD.U32 R4, RZ, RZ, UR5 ;  /* 0x00000005ff047e24 */ /* 0x000fe2000f8e00ff */
[----:B------:R-:W-:Y:S01]  /*0750*/  LOP3.LUT R3, R5, R3, RZ, 0x3c, !PT ;  /* 0x0000000305037212 */ /* 0x000fe200078e3cff */
[----:B----4-:R-:W-:Y:S01]  /*0760*/  USHF.L.U32 UR5, UR42, 0x7, URZ ;  /* 0x000000072a057899 */ /* 0x010fe2000800063f */
[----:B------:R-:W-:Y:S01]  /*0770*/  LEA R236, R8, UR4, 0x1 ;  /* 0x0000000408ec7c11 */ /* 0x000fe2000f8e08ff */
[--C-:B------:R-:W-:Y:S01]  /*0780*/  IMAD R218, R251, 0x400, R0.reuse ;  /* 0x00000400fbda7824 */ /* 0x100fe200078e0200 */
[----:B------:R-:W-:Y:S01]  /*0790*/  SEL R222, R222, 0xffffffc0, !P5 ;  /* 0xffffffc0dede7807 */ /* 0x000fe20006800000 */
[----:B------:R-:W-:Y:S01]  /*07a0*/  IMAD R224, R224, 0x400, R0 ;  /* 0x00000400e0e07824 */ /* 0x000fe200078e0200 */
[----:B------:R-:W-:Y:S01]  /*07b0*/  SEL R238, R238, 0x10, !P0 ;  /* 0x00000010eeee7807 */ /* 0x000fe20004000000 */
[----:B------:R-:W-:Y:S01]  /*07c0*/  IMAD.IADD R218, R218, 0x1, R3 ;  /* 0x00000001dada7824 */ /* 0x000fe200078e0203 */
[----:B------:R-:W-:Y:S01]  /*07d0*/  SHF.R.S32.HI R242, RZ, 0x2, R242 ;  /* 0x00000002fff27819 */ /* 0x000fe200000114f2 */
[----:B------:R-:W-:Y:S01]  /*07e0*/  IMAD.IADD R224, R3, 0x1, R224 ;  /* 0x0000000103e07824 */ /* 0x000fe200078e02e0 */
[----:B------:R-:W-:Y:S01]  /*07f0*/  LEA R219, R219, UR4, 0x1 ;  /* 0x00000004dbdb7c11 */ /* 0x000fe2000f8e08ff */
[----:B------:R-:W-:Y:S01]  /*0800*/  IMAD.U32 R3, RZ, RZ, UR5 ;  /* 0x00000005ff037e24 */ /* 0x000fe2000f8e00ff */
[----:B------:R-:W-:Y:S01]  /*0810*/  USHF.R.S32.HI UR5, URZ, 0x1f, UR42 ;  /* 0x0000001f3f057899 */ /* 0x000fe2000801142a */
[----:B------:R-:W-:Y:S01]  /*0820*/  IMAD.U32 R3, RZ, RZ, UR6 ;  /* 0x00000006ff037e24 */ /* 0x000fe2000f8e00ff */
[----:B------:R-:W-:Y:S01]  /*0830*/  UIADD3 UR6, UR4, 0x10000, URZ ;  /* 0x0001000004067890 */ /* 0x000fe2000fffe03f */
[----:B------:R-:W-:Y:S01]  /*0840*/  LEA R218, R218, UR4, 0x1 ;  /* 0x00000004dada7c11 */ /* 0x000fe2000f8e08ff */
[----:B------:R-:W-:Y:S01]  /*0850*/  VIADD R237, R236, 0x20 ;  /* 0x00000020eced7836 */ /* 0x000fe20000000000 */
[----:B------:R-:W-:Y:S01]  /*0860*/  LOP3.LUT R0, R6, R0, RZ, 0xfc, !PT ;  /* 0x0000000006007212 */ /* 0x000fe200078efcff */
[----:B------:R-:W-:Y:S01]  /*0870*/  IMAD.U32 R4, RZ, RZ, UR5 ;  /* 0x00000005ff047e24 */ /* 0x000fe2000f8e00ff */
[----:B------:R-:W-:Y:S01]  /*0880*/  LEA R231, R231, UR4, 0x1 ;  /* 0x00000004e7e77c11 */ /* 0x000fe2000f8e08ff */
[----:B------:R-:W-:Y:S01]  /*0890*/  IMAD.U32 R3, RZ, RZ, UR5 ;  /* 0x00000005ff037e24 */ /* 0x000fe2000f8e00ff */
[----:B------:R-:W-:Y:S01]  /*08a0*/  UIADD3 UR5, UR4, 0x20000, URZ ;  /* 0x0002000004057890 */ /* 0x000fe2000fffe03f */
[----:B------:R-:W-:Y:S01]  /*08b0*/  SEL R3, R226, 0xffffffe0, !P4 ;  /* 0xffffffe0e2037807 */ /* 0x000fe20006000000 */
[----:B------:R-:W-:Y:S01]  /*08c0*/  @P1 VIADD R237, R236, 0xffffffe0 ;  /* 0xffffffe0eced1836 */ /* 0x000fe20000000000 */
[----:B------:R-:W-:Y:S01]  /*08d0*/  SEL R226, R226, 0xffffffe0, !P6 ;  /* 0xffffffe0e2e27807 */ /* 0x000fe20007000000 */
        /* <DEDUP_REMOVED lines=9> */
[----:B------:R-:W-:Y:S02]  /*0970*/  VIADD R247, R246, 0x40 ;  /* 0x00000040f6f77836 */ /* 0x000fe40000000000 */
[----:B------:R-:W-:Y:S02]  /*0980*/  IMAD.IADD R223, R218, 0x1, R222 ;  /* 0x00000001dadf7824 */ /* 0x000fe400078e02de */
[----:B------:R-:W-:Y:S02]  /*0990*/  IMAD.IADD R227, R226, 0x1, R224 ;  /* 0x00000001e2e37824 */ /* 0x000fe400078e02e0 */
[----:B------:R-:W-:Y:S02]  /*09a0*/  IMAD R242, R251, 0x10, R242 ;  /* 0x00000010fbf27824 */ /* 0x000fe400078e02f2 */
[----:B------:R-:W-:Y:S02]  /*09b0*/  IMAD.IADD R221, R221, 0x1, R219 ;  /* 0x00000001dddd7824 */ /* 0x000fe400078e02db */
[----:B------:R-:W-:-:S02]  /*09c0*/  @P2 VIADD R247, R246, 0xffffffc0 ;  /* 0xffffffc0f6f72836 */ /* 0x000fc40000000000 */
[----:B------:R-:W-:Y:S02]  /*09d0*/  IMAD.IADD R238, R238, 0x1, R237 ;  /* 0x00000001eeee7824 */ /* 0x000fe400078e02ed */
[----:B------:R-:W-:Y:S02]  /*09e0*/  IMAD.IADD R222, R220, 0x1, R222 ;  /* 0x00000001dcde7824 */ /* 0x000fe400078e02de */
[----:B------:R-:W-:-:S07]  /*09f0*/  IMAD.IADD R226, R226, 0x1, R225 ;  /* 0x00000001e2e27824 */ /* 0x000fce00078e02e1 */
.L_x_1143:
        /* <DEDUP_REMOVED lines=39> */
[----:B-1----:R-:W-:Y:S02]  /*0c70*/  IMAD.U32 R4, RZ, RZ, UR7 ;  /* 0x00000007ff047e24 */ /* 0x002fe4000f8e00ff */
[----:B------:R-:W-:Y:S01]  /*0c80*/  IMAD.U32 R5, RZ, RZ, UR6 ;  /* 0x00000006ff057e24 */ /* 0x000fe2000f8e00ff */
[----:B------:R-:W-:Y:S01]  /*0c90*/  UMOV UR31, URZ ;  /* 0x0000003f001f7c82 */ /* 0x000fe20008000000 */
[----:B------:R-:W-:-:S03]  /*0ca0*/  @!UP3 ULDC.64 UR6, c[0x0][0x318] ;  /* 0x0000c6000006bab9 */ /* 0x000fc60000000a00 */
[----:B------:R-:W5:Y:S01]  /*0cb0*/  @!P2 LDG.E R7, desc[UR4][R4.64] ;  /* 0x000000040407a981 */ /* 0x000f62000c1e1900 */
[----:B------:R-:W-:-:S03]  /*0cc0*/  @!UP3 UISETP.NE.U32.AND UP0, UPT, UR6, URZ, UPT ;  /* 0x0000003f0600b28c */ /* 0x000fc6000bf05070 */
[----:B------:R-:W-:Y:S01]  /*0cd0*/  @!UP3 ULDC UR6, c[0x0][0x2cc] ;  /* 0x0000b3000006bab9 */ /* 0x000fe20000000800 */
        /* <DEDUP_REMOVED lines=21> */
.L_x_1115:
        /* <DEDUP_REMOVED lines=15> */
[----:B------:R-:W-:-:S02]  /*0f20*/  USHF.L.U32 UR12, UR42, 0x7, URZ ;  /* 0x000000072a0c7899 */ /* 0x000fc4000800063f */
[----:B------:R-:W-:Y:S02]  /*0f30*/  UIMAD UR25, UR42, UR9, UR8 ;  /* 0x000000092a1972a4 */ /* 0x000fe4000f8e0208 */
[----:B------:R-:W-:Y:S01]  /*0f40*/  USHF.R.S32.HI UR41, URZ, 0x1f, UR56 ;  /* 0x0000001f3f297899 */ /* 0x000fe20008011438 */
[----:B------:R-:W-:Y:S01]  /*0f50*/  @!UP1 ULDC.64 UR8, c[0x0][0x418] ;  /* 0x0001060000089ab9 */ /* 0x000fe20000000a00 */
[----:B------:R-:W-:Y:S01]  /*0f60*/  ULDC.64 UR34, c[0x0][0x240] ;  /* 0x0000900000227ab9 */ /* 0x000fe20000000a00 */
[----:B------:R-:W-:Y:S01]  /*0f70*/  ULDC UR58, c[0x0][0x2dc] ;  /* 0x0000b700003a7ab9 */ /* 0x000fe20000000800 */
[----:B------:R-:W-:Y:S01]  /*0f80*/  ULDC UR57, c[0x0][0x270] ;  /* 0x00009c0000397ab9 */ /* 0x000fe20000000800 */
[----:B------:R-:W-:Y:S02]  /*0f90*/  @!UP1 UIMAD.WIDE.U32 UR36, UR42, UR8, URZ ;  /* 0x000000082a2492a5 */ /* 0x000fe4000f8e003f */
[----:B------:R-:W-:Y:S01]  /*0fa0*/  UIMAD UR23, UR16, UR35, URZ ;  /* 0x00000023101772a4 */ /* 0x000fe2000f8e023f */
[----:B-1----:R-:W-:Y:S01]  /*0fb0*/  IABS R8, R9 ;  /* 0x0000000900087213 */ /* 0x002fe20000000000 */
[----:B------:R-:W-:Y:S01]  /*0fc0*/  UIADD3 UR44, UR15, UR25, URZ ;  /* 0x000000190f2c7290 */ /* 0x000fe2000fffe03f */
[----:B------:R-:W-:Y:S01]  /*0fd0*/  ISETP.NE.AND P3, PT, R9, RZ, PT ;  /* 0x000000ff0900720c */ /* 0x000fe20003f65270 */
[----:B------:R-:W-:Y:S01]  /*0fe0*/  UISETP.NE.AND UP0, UPT, UR33, -0x1, UPT ;  /* 0xffffffff2100788c */ /* 0x000fe2000bf05270 */
[----:B------:R-:W1:Y:S01]  /*0ff0*/  I2F.RP R4, R8 ;  /* 0x0000000800047306 */ /* 0x000e620000209400 */
[----:B------:R-:W-:Y:S01]  /*1000*/  USHF.L.U64.HI UR17, UR42, 0x7, UR55 ;  /* 0x000000072a117899 */ /* 0x000fe20008010237 */
[----:B------:R-:W-:Y:S01]  /*1010*/  ULDC.U8 UR19, c[0x0][0x3d8] ;  /* 0x0000f60000137ab9 */ /* 0x000fe20000000000 */
[----:B--2---:R-:W-:-:S02]  /*1020*/  UIMAD.WIDE.U32 UR26, UR7, UR10, URZ ;  /* 0x0000000a071a72a5 */ /* 0x004fc4000f8e003f */
[----:B------:R-:W-:Y:S02]  /*1030*/  USEL UR17, UR17, URZ, UP2 ;  /* 0x0000003f11117287 */ /* 0x000fe40009000000 */
[----:B------:R-:W-:Y:S02]  /*1040*/  UIMAD UR45, UR7, UR11, UR27 ;  /* 0x0000000b072d72a4 */ /* 0x000fe4000f8e021b */
[----:B------:R-:W-:Y:S01]  /*1050*/  @!UP1 UIMAD UR7, UR55, UR8, URZ ;  /* 0x00000008370792a4 */ /* 0x000fe2000f8e023f */
[----:B------:R-:W-:Y:S01]  /*1060*/  @UP1 ULDC.64 UR10, c[0x0][0x420] ;  /* 0x00010800000a1ab9 */ /* 0x000fe20000000a00 */
[----:B------:R-:W-:Y:S01]  /*1070*/  USEL UR27, UR12, URZ, UP2 ;  /* 0x0000003f0c1b7287 */ /* 0x000fe20009000000 */
[----:B-1----:R-:W1:Y:S01]  /*1080*/  MUFU.RCP R4, R4 ;  /* 0x0000000400047308 */ /* 0x002e620000001000 */
[----:B------:R-:W-:Y:S02]  /*1090*/  @!UP1 UIMAD UR32, UR42, UR9, UR7 ;  /* 0x000000092a2092a4 */ /* 0x000fe4000f8e0207 */
[----:B------:R-:W-:-:S02]  /*10a0*/  UIADD3 UR7, UR29, 0x3f, URZ ;  /* 0x0000003f1d077890 */ /* 0x000fc4000fffe03f */
[----:B------:R-:W-:Y:S02]  /*10b0*/  @UP1 UIMAD.WIDE.U32 UR38, UR16, UR10, URZ ;  /* 0x0000000a102612a5 */ /* 0x000fe4000f8e003f */
[----:B------:R-:W-:Y:S02]  /*10c0*/  USHF.R.S32.HI UR18, URZ, 0x1f, UR7 ;  /* 0x0000001f3f127899 */ /* 0x000fe40008011407 */
[----:B------:R-:W-:Y:S02]  /*10d0*/  @UP1 UIMAD UR46, UR16, UR11, UR39 ;  /* 0x0000000b102e12a4 */ /* 0x000fe4000f8e0227 */
[----:B------:R-:W-:Y:S02]  /*10e0*/  ULEA.HI UR40, UR18, UR7, URZ, 0x6 ;  /* 0x0000000712287291 */ /* 0x000fe4000f8f303f */
[----:B------:R-:W-:Y:S02]  /*10f0*/  UIMAD UR7, UR41, UR42, URZ ;  /* 0x0000002a290772a4 */ /* 0x000fe4000f8e023f */
[----:B------:R-:W-:Y:S01]  /*1100*/  UIMAD.WIDE.U32 UR12, UR16, UR34, URZ ;  /* 0x00000022100c72a5 */ /* 0x000fe2000f8e003f */
[----:B-1----:R-:W-:Y:S01]  /*1110*/  VIADD R4, R4, 0xffffffe ;  /* 0x0ffffffe04047836 */ /* 0x002fe20000000000 */
[----:B------:R-:W-:-:S02]  /*1120*/  UIMAD.WIDE UR8, UR58, UR57, URZ ;  /* 0x000000393a0872a5 */ /* 0x000fc4000f8e023f */
[----:B------:R-:W-:Y:S01]  /*1130*/  UIMAD.WIDE.U32 UR10, UR42, UR56, URZ ;  /* 0x000000382a0a72a5 */ /* 0x000fe2000f8e003f */
[----:B------:R-:W1:Y:S01]  /*1140*/  F2I.FTZ.U32.TRUNC.NTZ R5, R4 ;  /* 0x0000000400057305 */ /* 0x000e62000021f000 */
[----:B------:R-:W-:Y:S02]  /*1150*/  UIMAD UR7, UR55, UR56, UR7 ;  /* 0x00000038370772a4 */ /* 0x000fe4000f8e0207 */
[----:B------:R-:W-:Y:S02]  /*1160*/  USEL UR54, UR14, UR12, !UP1 ;  /* 0x0000000c0e367287 */ /* 0x000fe4000c800000 */
[----:B------:R-:W-:Y:S02]  /*1170*/  @UP1 UIADD3 UR44, UR13, UR23, URZ ;  /* 0x000000170d2c1290 */ /* 0x000fe4000fffe03f */
[----:B------:R-:W-:Y:S02]  /*1180*/  UIMAD.WIDE.U32 UR14, UR8, UR10, URZ ;  /* 0x0000000a080e72a5 */ /* 0x000fe4000f8e003f */
[----:B------:R-:W-:-:S02]  /*1190*/  UIMAD UR13, UR9, UR10, URZ ;  /* 0x0000000a090d72a4 */ /* 0x000fc4000f8e023f */
[----:B------:R-:W-:Y:S02]  /*11a0*/  UIADD3 UR7, UR11, UR7, URZ ;  /* 0x000000070b077290 */ /* 0x000fe4000fffe03f */
[----:B------:R-:W-:Y:S01]  /*11b0*/  UIMAD.WIDE.U32 UR10, UR8, UR16, URZ ;  /* 0x00000010080a72a5 */ /* 0x000fe2000f8e003f */
[----:B-1----:R-:W-:Y:S01]  /*11c0*/  IMAD.MOV R4, RZ, RZ, -R5 ;  /* 0x000000ffff047224 */ /* 0x002fe200078e0a05 */
[----:B------:R-:W-:Y:S02]  /*11d0*/  ULOP3.LUT UR12, UR40, 0xffffffc0, URZ, 0xc0, !UPT ;  /* 0xffffffc0280c7892 */ /* 0x000fe4000f8ec03f */
[----:B------:R-:W-:Y:S01]  /*11e0*/  UIMAD UR7, UR8, UR7, UR13 ;  /* 0x00000007080772a4 */ /* 0x000fe2000f8e020d */
[----:B------:R-:W-:Y:S01]  /*11f0*/  IMAD R6, R4, R8, RZ ;  /* 0x0000000804067224 */ /* 0x000fe200078e02ff */
[----:B------:R-:W-:Y:S01]  /*1200*/  USEL UR52, UR14, UR10, !UP1 ;  /* 0x0000000a0e347287 */ /* 0x000fe2000c800000 */
[----:B------:R-:W-:Y:S01]  /*1210*/  IMAD.MOV.U32 R4, RZ, RZ, RZ ;  /* 0x000000ffff047224 */ /* 0x000fe200078e00ff */
[----:B------:R-:W-:-:S02]  /*1220*/  UIADD3 UR14, UR12, -0x40, URZ ;  /* 0xffffffc00c0e7890 */ /* 0x000fc4000fffe03f */
[----:B------:R-:W-:Y:S01]  /*1230*/  UIADD3 UR43, UR15, UR7, URZ ;  /* 0x000000070f2b7290 */ /* 0x000fe2000fffe03f */
[----:B------:R-:W-:Y:S01]  /*1240*/  IMAD.HI.U32 R5, R5, R6, R4 ;  /* 0x0000000605057227 */ /* 0x000fe200078e0004 */
[----:B------:R-:W-:Y:S01]  /*1250*/  MOV R4, R7 ;  /* 0x0000000700047202 */ /* 0x000fe20000000f00 */
[----:B------:R-:W-:Y:S02]  /*1260*/  UISETP.NE.AND UP3, UPT, UR19, URZ, UPT ;  /* 0x0000003f1300728c */ /* 0x000fe4000bf65270 */
[----:B------:R-:W-:Y:S02]  /*1270*/  USHF.R.S32.HI UR23, URZ, 0x1f, UR14 ;  /* 0x0000001f3f177899 */ /* 0x000fe4000801140e */
[----:B------:R-:W-:Y:S01]  /*1280*/  IMAD.HI.U32 R6, R5, R4, RZ ;  /* 0x0000000405067227 */ /* 0x000fe200078e00ff */
[----:B------:R-:W-:Y:S02]  /*1290*/  UIADD3 UR7, UP2, UR14, UR27, URZ ;  /* 0x0000001b0e077290 */ /* 0x000fe4000ff5e03f */
[----:B------:R-:W-:Y:S01]  /*12a0*/  UIMAD UR13, UR9, UR16, URZ ;  /* 0x00000010090d72a4 */ /* 0x000fe2000f8e023f */
[----:B------:R-:W-:Y:S01]  /*12b0*/  IMAD.MOV R5, RZ, RZ, -R6 ;  /* 0x000000ffff057224 */ /* 0x000fe200078e0a06 */
[----:B------:R-:W-:-:S02]  /*12c0*/  UIADD3.X UR10, UR23, UR17, URZ, UP2, !UPT ;  /* 0x00000011170a7290 */ /* 0x000fc400097fe43f */
[----:B------:R-:W-:Y:S01]  /*12d0*/  UIMAD UR9, UR9, UR7, URZ ;  /* 0x00000007090972a4 */ /* 0x000fe2000f8e023f */
[C---:B------:R-:W-:Y:S01]  /*12e0*/  IMAD R4, R8.reuse, R5, R4 ;  /* 0x0000000508047224 */ /* 0x040fe200078e0204 */
[----:B------:R-:W-:Y:S01]  /*12f0*/  @UP0 UIADD3 UR24, UR31, UR33, URZ ;  /* 0x000000211f180290 */ /* 0x000fe2000fffe03f */
[----:B------:R-:W-:Y:S01]  /*1300*/  @UP0 ULDC.64 UR18, c[0x0][0x250] ;  /* 0x0000940000120ab9 */ /* 0x000fe20000000a00 */
[----:B------:R-:W-:Y:S02]  /*1310*/  @UP1 UIADD3 UR43, UR11, UR13, URZ ;  /* 0x0000000d0b2b1290 */ /* 0x000fe4000fffe03f */
[----:B------:R-:W-:Y:S01]  /*1320*/  ISETP.GT.U32.AND P1, PT, R8, R4, PT ;  /* 0x000000040800720c */ /* 0x000fe20003f24070 */
[----:B------:R-:W-:Y:S01]  /*1330*/  UIMAD UR9, UR8, UR10, UR9 ;  /* 0x0000000a080972a4 */ /* 0x000fe2000f8e0209 */
[----:B------:R-:W-:Y:S01]  /*1340*/  ULDC UR59, c[0x0][0x2c4] ;  /* 0x0000b100003b7ab9 */ /* 0x000fe20000000800 */
[----:B------:R-:W-:Y:S02]  /*1350*/  @UP0 UIMAD.WIDE.U32 UR10, UR24, UR18, URZ ;  /* 0x00000012180a02a5 */ /* 0x000fe4000f8e003f */
[----:B------:R-:W-:-:S02]  /*1360*/  @UP0 UIMAD UR15, UR24, UR19, URZ ;  /* 0x00000013180f02a4 */ /* 0x000fc4000f8e023f */
[----:B------:R-:W-:Y:S02]  /*1370*/  UIMAD.WIDE.U32 UR24, UR8, UR7, URZ ;  /* 0x00000007081872a5 */ /* 0x000fe4000f8e003f */
[----:B------:R-:W-:Y:S01]  /*1380*/  @UP3 UIMAD UR7, UR42, UR59, URZ ;  /* 0x0000003b2a0732a4 */ /* 0x000fe2000f8e023f */
[----:B------:R-:W-:-:S03]  /*1390*/  ULDC.U8 UR20, c[0x0][0x480] ;  /* 0x0001200000147ab9 */ /* 0x000fc60000000000 */
[----:B------:R-:W-:Y:S01]  /*13a0*/  @!P1 IMAD.IADD R4, R4, 0x1, -R8 ;  /* 0x0000000104049824 */ /* 0x000fe200078e0a08 */
[----:B------:R-:W-:Y:S01]  /*13b0*/  @!P1 IADD3 R6, R6, 0x1, RZ ;  /* 0x0000000106069810 */ /* 0x000fe20007ffe0ff */
[----:B------:R-:W-:Y:S01]  /*13c0*/  @UP0 UIADD3 UR22, UR31, UR33, URZ ;  /* 0x000000211f160290 */ /* 0x000fe2000fffe03f */
[----:B------:R-:W-:Y:S01]  /*13d0*/  PLOP3.LUT P1, PT, PT, PT, UP0, 0x80, 0x0 ;  /* 0x000000000000781c */ /* 0x000fe20003f2f008 */
[----:B------:R-:W-:Y:S01]  /*13e0*/  UISETP.NE.AND UP4, UPT, UR20, URZ, UPT ;  /* 0x0000003f1400728c */ /* 0x000fe2000bf85270 */
[----:B------:R-:W-:Y:S01]  /*13f0*/  ISETP.GE.U32.AND P0, PT, R4, R8, PT ;  /* 0x000000080400720c */ /* 0x000fe20003f06070 */
[----:B------:R-:W-:Y:S01]  /*1400*/  @UP3 USEL UR8, UR7, UR16, !UP1 ;  /* 0x0000001007083287 */ /* 0x000fe2000c800000 */
[----:B------:R-:W-:Y:S01]  /*1410*/  LOP3.LUT R4, R9, UR53, RZ, 0x3c, !PT ;  /* 0x0000003509047c12 */ /* 0x000fe2000f8e3cff */
[----:B------:R-:W-:Y:S01]  /*1420*/  @UP0 ULDC.64 UR20, c[0x0][0x248] ;  /* 0x0000920000140ab9 */ /* 0x000fe20000000a00 */
[----:B------:R-:W-:Y:S01]  /*1430*/  @UP3 ULDC UR7, c[0x0][0x2e4] ;  /* 0x0000b90000073ab9 */ /* 0x000fe20000000800 */
[----:B------:R-:W-:Y:S01]  /*1440*/  @UP0 UIMAD.WIDE.U32 UR12, UR22, UR20, URZ ;  /* 0x00000014160c02a5 */ /* 0x000fe2000f8e003f */
[----:B------:R-:W-:Y:S01]  /*1450*/  ISETP.GE.AND P2, PT, R4, RZ, PT ;  /* 0x000000ff0400720c */ /* 0x000fe20003f46270 */
[----:B------:R-:W-:-:S02]  /*1460*/  @UP3 UIMAD UR17, UR53, UR7, UR8 ;  /* 0x00000007351132a4 */ /* 0x000fc4000f8e0208 */
[----:B------:R-:W-:Y:S02]  /*1470*/  UIMAD UR47, UR53, UR58, URZ ;  /* 0x0000003a352f72a4 */ /* 0x000fe4000f8e023f */
[----:B------:R-:W-:Y:S02]  /*1480*/  @UP0 UIMAD UR22, UR22, UR21, URZ ;  /* 0x00000015161602a4 */ /* 0x000fe4000f8e023f */
[----:B------:R-:W-:Y:S01]  /*1490*/  @!UP3 UIMAD UR7, UR42, UR57, UR53 ;  /* 0x000000392a07b2a4 */ /* 0x000fe2000f8e0235 */
[----:B------:R-:W-:Y:S01]  /*14a0*/  @P0 VIADD R6, R6, 0x1 ;  /* 0x0000000106060836 */ /* 0x000fe20000000000 */
[----:B------:R-:W-:Y:S01]  /*14b0*/  @!UP1 UIADD3 UR46, UR37, UR32, URZ ;  /* 0x00000020252e9290 */ /* 0x000fe2000fffe03f */
[----:B------:R-:W-:Y:S01]  /*14c0*/  PLOP3.LUT P0, PT, PT, PT, UP3, 0x80, 0x0 ;  /* 0x000000000000781c */ /* 0x000fe20003f0f038 */
[----:B------:R-:W-:Y:S02]  /*14d0*/  USEL UR50, UR26, URZ, UP4 ;  /* 0x0000003f1a327287 */ /* 0x000fe4000a000000 */
[----:B------:R-:W-:Y:S01]  /*14e0*/  USEL UR49, UR45, URZ, UP4 ;  /* 0x0000003f2d317287 */ /* 0x000fe2000a000000 */
[----:B------:R-:W-:Y:S01]  /*14f0*/  @!P2 IADD3 R6, -R6, RZ, RZ ;  /* 0x000000ff0606a210 */ /* 0x000fe20007ffe1ff */
[----:B------:R-:W-:Y:S01]  /*1500*/  USHF.R.S32.HI UR48, URZ, 0x1f, UR28 ;  /* 0x0000001f3f307899 */ /* 0x000fe2000801141c */
[----:B------:R-:W-:Y:S01]  /*1510*/  @!P3 LOP3.LUT R6, RZ, R9, RZ, 0x33, !PT ;  /* 0x00000009ff06b212 */ /* 0x000fe200078e33ff */
[----:B------:R-:W-:-:S02]  /*1520*/  USHF.R.S32.HI UR51, URZ, 0x1f, UR47 ;  /* 0x0000001f3f337899 */ /* 0x000fc4000801142f */
        /* <DEDUP_REMOVED lines=19> */
.L_x_1117:
        /* <DEDUP_REMOVED lines=13> */
.L_x_1118:
        /* <DEDUP_REMOVED lines=11> */
.L_x_1119:
[----:B------:R-:W-:-:S04]  /*17e0*/  UIMAD UR7, UR42, UR57, UR53 ;  /* 0x000000392a0772a4 */ /* 0x000fc8000f8e0235 */
[----:B------:R-:W-:-:S12]  /*17f0*/  UIMAD UR7, UR7, UR56, URZ ;  /* 0x00000038070772a4 */ /* 0x000fd8000f8e023f */
.L_x_1120:
        /* <DEDUP_REMOVED lines=12> */
[----:B------:R-:W-:Y:S01]  /*18c0*/  UIADD3 UR16, UR14, UR17, URZ ;  /* 0x000000110e107290 */ /* 0x000fe2000fffe03f */
[----:B------:R-:W-:Y:S02]  /*18d0*/  ULDC.64 UR12, c[0x0][0x258] ;  /* 0x00009600000c7ab9 */ /* 0x000fe40000000a00 */
[----:B------:R-:W-:Y:S01]  /*18e0*/  IMAD R13, R10, UR35, R11 ;  /* 0x000000230a0d7c24 */ /* 0x000fe2000f8e020b */
[----:B------:R-:W-:Y:S01]  /*18f0*/  ULDC.64 UR36, c[0x0][0x2b0] ;  /* 0x0000ac0000247ab9 */ /* 0x000fe20000000a00 */
[----:B------:R-:W-:Y:S01]  /*1900*/  ULDC.64 UR38, c[0x0][0x478] ;  /* 0x00011e0000267ab9 */ /* 0x000fe20000000a00 */
[----:B------:R-:W-:Y:S02]  /*1910*/  ULEA.HI.SX32 UR25, UR40, 0xffffffff, 0x1a ;  /* 0xffffffff28197891 */ /* 0x000fe4000f8fd23f */
[----:B------:R-:W-:Y:S01]  /*1920*/  UIMAD.WIDE UR16, UR16, 0x4, UR36 ;  /* 0x00000004101078a5 */ /* 0x000fe2000f8e0224 */
        /* <DEDUP_REMOVED lines=11> */
[----:B------:R-:W-:-:S03]  /*19e0*/  IMAD R12, R12, UR11, R32 ;  /* 0x0000000b0c0c7c24 */ /* 0x000fc6000f8e0220 */
[--C-:B------:R-:W-:Y:S02]  /*19f0*/  SHF.R.S32.HI R5, RZ, 0x1f, R4.reuse ;  /* 0x0000001fff057819 */ /* 0x100fe40000011404 */
[----:B------:R-:W-:Y:S01]  /*1a00*/  IADD3 R8, P0, R4, UR10, RZ ;  /* 0x0000000a04087c10 */ /* 0x000fe2000ff1e0ff */
[----:B------:R-:W-:Y:S01]  /*1a10*/  USHF.L.U32 UR10, UR11, 0x6, URZ ;  /* 0x000000060b0a7899 */ /* 0x000fe2000800063f */
[----:B------:R-:W-:Y:S02]  /*1a20*/  IMAD.WIDE.U32 R10, R10, UR34, R4 ;  /* 0x000000220a0a7c25 */ /* 0x000fe4000f8e0004 */
[----:B------:R-:W-:Y:S02]  /*1a30*/  IADD3.X R9, R5, UR46, RZ, P0, !PT ;  /* 0x0000002e05097c10 */ /* 0x000fe400087fe4ff */
[----:B------:R-:W-:Y:S01]  /*1a40*/  IADD3 R10, P0, R10, UR54, RZ ;  /* 0x000000360a0a7c10 */ /* 0x000fe2000ff1e0ff */
[----:B------:R-:W-:Y:S01]  /*1a50*/  IMAD.WIDE.U32 R8, R14, UR14, R8 ;  /* 0x0000000e0e087c25 */ /* 0x000fe2000f8e0008 */
[----:B------:R-:W-:-:S02]  /*1a60*/  UIMAD UR14, UR53, UR9, UR7 ;  /* 0x00000009350e72a4 */ /* 0x000fc4000f8e0207 */
[----:B------:R-:W-:Y:S01]  /*1a70*/  UIMAD UR7, UR15, UR12, URZ ;  /* 0x0000000c0f0772a4 */ /* 0x000fe2000f8e023f */
[----:B------:R-:W-:Y:S01]  /*1a80*/  IMAD.IADD R9, R9, 0x1, R7 ;  /* 0x0000000109097824 */ /* 0x000fe200078e0207 */
[----:B------:R-:W-:Y:S01]  /*1a90*/  USHF.R.S32.HI UR9, URZ, 0x1f, UR10 ;  /* 0x0000001f3f097899 */ /* 0x000fe2000801140a */
[----:B------:R-:W-:Y:S01]  /*1aa0*/  IMAD.U32 R7, RZ, RZ, UR8 ;  /* 0x00000008ff077e24 */ /* 0x000fe2000f8e00ff */
[----:B------:R-:W-:Y:S01]  /*1ab0*/  UIADD3 UR8, UP1, UP0, UR24, UR10, UR47 ;  /* 0x0000000a18087290 */ /* 0x000fe2000f83e02f */
[----:B------:R-:W-:Y:S01]  /*1ac0*/  IADD3.X R11, R11, UR44, R13, P0, !PT ;  /* 0x0000002c0b0b7c10 */ /* 0x000fe200087fe40d */
[----:B------:R-:W-:Y:S01]  /*1ad0*/  UIMAD UR15, UR53, UR13, UR7 ;  /* 0x0000000d350f72a4 */ /* 0x000fe2000f8e0207 */
[----:B------:R-:W-:Y:S01]  /*1ae0*/  IMAD.WIDE.U32 R8, R7, UR53, R8 ;  /* 0x0000003507087c25 */ /* 0x000fe2000f8e0008 */
[----:B------:R-:W-:Y:S02]  /*1af0*/  UIADD3.X UR7, UR45, UR9, UR51, UP1, UP0 ;  /* 0x000000092d077290 */ /* 0x000fe40008fe0433 */
[----:B------:R-:W-:Y:S01]  /*1b00*/  UIADD3 UR8, UP1, UP0, UR50, UR8, UR52 ;  /* 0x0000000832087290 */ /* 0x000fe2000f83e034 */
[----:B------:R-:W-:Y:S01]  /*1b10*/  IMAD.U32 R7, RZ, RZ, UR12 ;  /* 0x0000000cff077e24 */ /* 0x000fe2000f8e00ff */
[----:B------:R-:W-:Y:S01]  /*1b20*/  ULDC.64 UR12, c[0x0][0x210] ;  /* 0x00008400000c7ab9 */ /* 0x000fe20000000a00 */
[----:B------:R-:W-:Y:S01]  /*1b30*/  VIADD R9, R9, UR14 ;  /* 0x0000000e09097c36 */ /* 0x000fe20008000000 */
[----:B------:R-:W-:Y:S01]  /*1b40*/  UIADD3.X UR7, UR49, UR7, UR43, UP1, UP0 ;  /* 0x0000000731077290 */ /* 0x000fe20008fe042b */
[----:B------:R-:W-:Y:S01]  /*1b50*/  IMAD.WIDE.U32 R10, R7, UR53, R10 ;  /* 0x00000035070a7c25 */ /* 0x000fe2000f8e000a */
[----:B------:R-:W-:Y:S01]  /*1b60*/  IADD3 R7, P0, R12, UR8, RZ ;  /* 0x000000080c077c10 */ /* 0x000fe2000ff1e0ff */
[----:B------:R-:W-:Y:S01]  /*1b70*/  ULDC.64 UR8, c[0x0][0x400] ;  /* 0x0001000000087ab9 */ /* 0x000fe20000000a00 */
[----:B------:R-:W-:Y:S01]  /*1b80*/  UISETP.GE.AND UP0, UPT, UR29, 0x1, UPT ;  /* 0x000000011d00788c */ /* 0x000fe2000bf06270 */
[-C--:B------:R-:W-:Y:S01]  /*1b90*/  IMAD R13, R22, R14.reuse, RZ ;  /* 0x0000000e160d7224 */ /* 0x080fe200078e02ff */
[----:B------:R-:W-:Y:S01]  /*1ba0*/  LEA.HI.X.SX32 R12, R12, UR7, 0x1, P0 ;  /* 0x000000070c0c7c11 */ /* 0x000fe200080f0eff */
[----:B------:R-:W-:Y:S01]  /*1bb0*/  IMAD.WIDE.U32 R8, R243, R14, R8 ;  /* 0x0000000ef3087225 */ /* 0x000fe200078e0008 */
[----:B------:R-:W-:Y:S01]  /*1bc0*/  LEA R228, P0, R7, UR8, 0x2 ;  /* 0x0000000807e47c11 */ /* 0x000fe2000f8010ff */
        /* <DEDUP_REMOVED lines=8> */
[----:B------:R-:W-:Y:S01]  /*1c50*/  UIMAD.WIDE UR14, UR22, 0x4, UR38 ;  /* 0x00000004160e78a5 */ /* 0x000fe2000f8e0226 */
[----:B------:R-:W-:-:S02]  /*1c60*/  LEA.HI.X R21, R10, UR13, R11, 0x1, P2 ;  /* 0x0000000d0a157c11 */ /* 0x000fc400090f0c0b */
[----:B------:R-:W-:-:S07]  /*1c70*/  LEA.HI.X R13, R8, UR11, R7, 0x1, P1 ;  /* 0x0000000b080d7c11 */ /* 0x000fce00088f0c07 */
[----:B------:R-:W-:Y:S05]  /*1c80*/  @!P0 BRA `(.L_x_1121) ;  /* 0x0000006c00c88947 */ /* 0x000fea0003800000 */
[----:B------:R-:W-:Y:S01]  /*1c90*/  UIMAD UR8, UR48, UR20, URZ ;  /* 0x00000014300872a4 */ /* 0x000fe2000f8e023f */
[----:B------:R-:W-:Y:S01]  /*1ca0*/  IMAD.U32 R8, RZ, RZ, UR20 ;  /* 0x00000014ff087e24 */ /* 0x000fe2000f8e00ff */
[----:B------:R-:W-:Y:S01]  /*1cb0*/  UMOV UR7, UR25 ;  /* 0x0000001900077c82 */ /* 0x000fe20008000000 */
[----:B------:R-:W-:Y:S01]  /*1cc0*/  IMAD.U32 R7, RZ, RZ, UR18 ;  /* 0x00000012ff077e24 */ /* 0x000fe2000f8e00ff */
[----:B------:R-:W-:Y:S01]  /*1cd0*/  UIMAD UR10, UR28, UR21, UR8 ;  /* 0x000000151c0a72a4 */ /* 0x000fe2000f8e0208 */
[----:B------:R-:W-:Y:S01]  /*1ce0*/  VIADD R10, R243, 0x20 ;  /* 0x00000020f30a7836 */ /* 0x000fe20000000000 */
[----:B------:R-:W-:Y:S01]  /*1cf0*/  UIMAD UR8, UR7, -0x40, UR29 ;  /* 0xffffffc0070878a4 */ /* 0x000fe2000f8e021d */
[--C-:B------:R-:W-:Y:S01]  /*1d00*/  IMAD.WIDE.U32 R8, R8, UR28, R4.reuse ;  /* 0x0000001c08087c25 */ /* 0x100fe2000f8e0004 */
[----:B------:R-:W-:Y:S01]  /*1d10*/  UIMAD UR9, UR30, -0x40, UR6 ;  /* 0xffffffc01e0978a4 */ /* 0x000fe2000f8e0206 */
[----:B------:R-:W1:Y:S01]  /*1d20*/  LDC R250, c[0x0][0x270] ;  /* 0x00009c00fffa7b82 */ /* 0x000e620000000800 */
[----:B------:R-:W-:Y:S01]  /*1d30*/  UIMAD UR12, UR48, UR18, URZ ;  /* 0x00000012300c72a4 */ /* 0x000fe2000f8e023f */
[----:B------:R-:W-:Y:S01]  /*1d40*/  IMAD.WIDE.U32 R4, R7, UR28, R4 ;  /* 0x0000001c07047c25 */ /* 0x000fe2000f8e0004 */
[----:B------:R-:W-:-:S03]  /*1d50*/  ISETP.GE.AND P2, PT, R10, UR8, PT ;  /* 0x000000080a007c0c */ /* 0x000fc6000bf46270 */
[----:B------:R-:W-:Y:S01]  /*1d60*/  IMAD.SHL.U32 R17, R15, 0x40, RZ ;  /* 0x000000400f117824 */ /* 0x000fe200078e00ff */
[----:B------:R-:W-:Y:S01]  /*1d70*/  IADD3 R8, P1, R8, UR26, RZ ;  /* 0x0000001a08087c10 */ /* 0x000fe2000ff3e0ff */
[----:B------:R-:W-:Y:S01]  /*1d80*/  IMAD.U32 R7, RZ, RZ, UR10 ;  /* 0x0000000aff077e24 */ /* 0x000fe2000f8e00ff */
[----:B------:R-:W-:Y:S01]  /*1d90*/  ULDC.64 UR10, c[0x0][0x260] ;  /* 0x00009800000a7ab9 */ /* 0x000fe20000000a00 */
[----:B------:R-:W-:Y:S01]  /*1da0*/  ISETP.GE.AND P0, PT, R10, UR9, PT ;  /* 0x000000090a007c0c */ /* 0x000fe2000bf06270 */
[----:B------:R-:W-:Y:S01]  /*1db0*/  UIMAD UR12, UR28, UR19, UR12 ;  /* 0x000000131c0c72a4 */ /* 0x000fe2000f8e020c */
[----:B------:R-:W-:Y:S01]  /*1dc0*/  IMAD.WIDE.U32 R14, R14, 0x40, RZ ;  /* 0x000000400e0e7825 */ /* 0x000fe200078e00ff */
[----:B------:R-:W-:-:S03]  /*1dd0*/  IADD3.X R9, R9, UR32, R7, P1, !PT ;  /* 0x0000002009097c10 */ /* 0x000fc60008ffe407 */
[----:B------:R-:W-:Y:S01]  /*1de0*/  IMAD.MOV.U32 R234, RZ, RZ, R12 ;  /* 0x000000ffffea7224 */ /* 0x000fe200078e000c */
[----:B------:R-:W-:Y:S01]  /*1df0*/  IADD3 R10, P3, R4, UR27, RZ ;  /* 0x0000001b040a7c10 */ /* 0x000fe2000ff7e0ff */
[----:B------:R-:W-:Y:S01]  /*1e00*/  IMAD R7, R16, UR10, RZ ;  /* 0x0000000a10077c24 */ /* 0x000fe2000f8e02ff */
[----:B------:R-:W-:Y:S01]  /*1e10*/  ISETP.GE.AND P1, PT, R243, UR9, PT ;  /* 0x00000009f3007c0c */ /* 0x000fe2000bf26270 */
[----:B------:R-:W-:Y:S01]  /*1e20*/  IMAD.MOV.U32 R235, RZ, RZ, R13 ;  /* 0x000000ffffeb7224 */ /* 0x000fe200078e000d */
[----:B------:R-:W-:Y:S01]  /*1e30*/  @!P2 IADD3 R4, P4, R234, R14, RZ ;  /* 0x0000000eea04a210 */ /* 0x000fe20007f9e0ff */
[C---:B------:R-:W-:Y:S01]  /*1e40*/  IMAD R12, R6.reuse, UR11, R7 ;  /* 0x0000000b060c7c24 */ /* 0x040fe2000f8e0207 */
[----:B------:R-:W-:Y:S01]  /*1e50*/  USHF.L.U32 UR9, UR35, 0x6, URZ ;  /* 0x0000000623097899 */ /* 0x000fe2000800063f */
[----:B------:R-:W-:Y:S01]  /*1e60*/  IMAD.U32 R7, RZ, RZ, UR12 ;  /* 0x0000000cff077e24 */ /* 0x000fe2000f8e00ff */
[----:B------:R-:W2:Y:S01]  /*1e70*/  @!P0 LDC.64 R28, c[0x0][0x218] ;  /* 0x00008600ff1c8b82 */ /* 0x000ea20000000a00 */
[----:B------:R-:W-:Y:S01]  /*1e80*/  IMAD.WIDE.U32 R8, R6, UR10, R8 ;  /* 0x0000000a06087c25 */ /* 0x000fe2000f8e0008 */
[----:B------:R-:W-:-:S03]  /*1e90*/  ULDC.64 UR10, c[0x0][0x268] ;  /* 0x00009a00000a7ab9 */ /* 0x000fc60000000a00 */
[----:B------:R-:W-:Y:S01]  /*1ea0*/  IMAD.MOV.U32 R232, RZ, RZ, R20 ;  /* 0x000000ffffe87224 */ /* 0x000fe200078e0014 */
[----:B------:R-:W-:Y:S01]  /*1eb0*/  IADD3.X R11, R5, UR41, R7, P3, !PT ;  /* 0x00000029050b7c10 */ /* 0x000fe20009ffe407 */
[----:B------:R-:W-:Y:S01]  /*1ec0*/  IMAD R7, R16, UR10, RZ ;  /* 0x0000000a10077c24 */ /* 0x000fe2000f8e02ff */
[----:B------:R-:W-:Y:S01]  /*1ed0*/  @!P2 IADD3.X R5, R235, R15, R17, P4, !PT ;  /* 0x0000000feb05a210 */ /* 0x000fe200027fe411 */
[----:B------:R-:W3:Y:S01]  /*1ee0*/  @!P1 LDC.64 R26, c[0x0][0x218] ;  /* 0x00008600ff1a9b82 */ /* 0x000ee20000000a00 */
[C---:B------:R-:W-:Y:S01]  /*1ef0*/  @!P0 IADD3 R16, P4, R243.reuse, 0x20, RZ ;  /* 0x00000020f3108810 */ /* 0x040fe20007f9e0ff */
[C---:B------:R-:W-:Y:S01]  /*1f00*/  IMAD R14, R6.reuse, UR11, R7 ;  /* 0x0000000b060e7c24 */ /* 0x040fe2000f8e0207 */
[----:B------:R-:W-:Y:S01]  /*1f10*/  @!P0 IADD3 R18, P3, R243, 0x20, RZ ;  /* 0x00000020f3128810 */ /* 0x000fe20007f7e0ff */
[----:B------:R-:W-:Y:S01]  /*1f20*/  IMAD.WIDE.U32 R6, R6, UR10, R10 ;  /* 0x0000000a06067c25 */ /* 0x000fe2000f8e000a */
[----:B------:R-:W-:-:S03]  /*1f30*/  UIMAD.WIDE.U32 UR10, UR34, 0x40, URZ ;  /* 0x00000040220a78a5 */ /* 0x000fc6000f8e003f */
[----:B------:R-:W-:Y:S01]  /*1f40*/  IMAD.MOV.U32 R233, RZ, RZ, R21 ;  /* 0x000000ffffe97224 */ /* 0x000fe200078e0015 */
[----:B------:R-:W4:Y:S01]  /*1f50*/  @!P0 LDC.64 R24, c[0x0][0x220] ;  /* 0x00008800ff188b82 */ /* 0x000f220000000a00 */
[----:B------:R-:W-:Y:S01]  /*1f60*/  @!P0 IMAD.X R10, RZ, RZ, R22, P4 ;  /* 0x000000ffff0a8224 */ /* 0x000fe200020e0616 */
[----:B------:R-:W-:Y:S01]  /*1f70*/  PLOP3.LUT P4, PT, PT, PT, UP4, 0x80, 0x0 ;  /* 0x000000000000781c */ /* 0x000fe20003f8f048 */
[----:B------:R-:W-:Y:S02]  /*1f80*/  IMAD.IADD R7, R7, 0x1, R14 ;  /* 0x0000000107077824 */ /* 0x000fe400078e020e */
[----:B------:R-:W-:Y:S02]  /*1f90*/  IMAD.MOV.U32 R240, RZ, RZ, 0x7f800000 ;  /* 0x7f800000fff07424 */ /* 0x000fe400078e00ff */
[----:B------:R-:W-:Y:S01]  /*1fa0*/  IMAD.MOV.U32 R241, RZ, RZ, 0x7f800000 ;  /* 0x7f800000fff17424 */ /* 0x000fe200078e00ff */
[----:B------:R-:W-:Y:S01]  /*1fb0*/  CS2R R190, SRZ ;  /* 0x0000000000be7805 */ /* 0x000fe2000001ff00 */
[----:B------:R-:W-:Y:S01]  /*1fc0*/  @!P0 IMAD.X R14, RZ, RZ, R22, P3 ;  /* 0x000000ffff0e8224 */ /* 0x000fe200018e0616 */
[----:B------:R-:W-:Y:S01]  /*1fd0*/  ISETP.GE.AND P3, PT, R243, UR8, PT ;  /* 0x00000008f3007c0c */ /* 0x000fe2000bf66270 */
[----:B------:R-:W-:Y:S01]  /*1fe0*/  IMAD.IADD R9, R9, 0x1, R12 ;  /* 0x0000000109097824 */ /* 0x000fe200078e020c */
[----:B------:R-:W-:Y:S01]  /*1ff0*/  CS2R R188, SRZ ;  /* 0x0000000000bc7805 */ /* 0x000fe2000001ff00 */
[----:B------:R-:W-:Y:S01]  /*2000*/  @!P0 IMAD R15, R10, UR20, RZ ;  /* 0x000000140a0f8c24 */ /* 0x000fe2000f8e02ff */
[----:B------:R-:W-:Y:S01]  /*2010*/  CS2R R194, SRZ ;  /* 0x0000000000c27805 */ /* 0x000fe2000001ff00 */
[----:B------:R-:W-:Y:S01]  /*2020*/  @P4 BAR.SYNC.DEFER_BLOCKING 0x0 ;  /* 0x0000000000004b1d */ /* 0x000fe20000010000 */
[----:B------:R-:W-:-:S02]  /*2030*/  @!P0 IMAD R14, R14, UR18, RZ ;  /* 0x000000120e0e8c24 */ /* 0x000fc4000f8e02ff */
[----:B------:R-:W-:Y:S02]  /*2040*/  @!P0 IMAD.MOV.U32 R10, RZ, RZ, R6 ;  /* 0x000000ffff0a8224 */ /* 0x000fe400078e0006 */
[----:B------:R-:W-:Y:S01]  /*2050*/  @!P0 IMAD.MOV.U32 R11, RZ, RZ, R7 ;  /* 0x000000ffff0b8224 */ /* 0x000fe200078e0007 */
[----:B------:R-:W-:Y:S01]  /*2060*/  CS2R R192, SRZ ;  /* 0x0000000000c07805 */ /* 0x000fe2000001ff00 */
[----:B------:R-:W-:Y:S01]  /*2070*/  @!P0 IMAD.MOV.U32 R12, RZ, RZ, R8 ;  /* 0x000000ffff0c8224 */ /* 0x000fe200078e0008 */
[----:B------:R-:W-:Y:S01]  /*2080*/  CS2R R186, SRZ ;  /* 0x0000000000ba7805 */ /* 0x000fe2000001ff00 */
[----:B------:R-:W-:Y:S01]  /*2090*/  @!P0 IMAD.MOV.U32 R13, RZ, RZ, R9 ;  /* 0x000000ffff0d8224 */ /* 0x000fe200078e0009 */
[----:B------:R-:W-:Y:S01]  /*20a0*/  CS2R R184, SRZ ;  /* 0x0000000000b87805 */ /* 0x000fe2000001ff00 */
[----:B------:R-:W-:Y:S01]  /*20b0*/  @!P0 IMAD R31, R18, UR19, R14 ;  /* 0x00000013121f8c24 */ /* 0x000fe2000f8e020e */
[----:B------:R-:W-:Y:S01]  /*20c0*/  CS2R R182, SRZ ;  /* 0x0000000000b67805 */ /* 0x000fe2000001ff00 */
[----:B------:R-:W-:Y:S01]  /*20d0*/  @!P0 IMAD R30, R16, UR21, R15 ;  /* 0x00000015101e8c24 */ /* 0x000fe2000f8e020f */
[----:B------:R-:W-:Y:S01]  /*20e0*/  CS2R R180, SRZ ;  /* 0x0000000000b47805 */ /* 0x000fe2000001ff00 */
[----:B------:R-:W-:Y:S01]  /*20f0*/  @!P0 IMAD.WIDE.U32 R18, R18, UR18, R10 ;  /* 0x0000001212128c25 */ /* 0x000fe2000f8e000a */
[----:B------:R-:W-:-:S02]  /*2100*/  CS2R R174, SRZ ;  /* 0x0000000000ae7805 */ /* 0x000fc4000001ff00 */
[----:B------:R-:W-:Y:S02]  /*2110*/  CS2R R172, SRZ ;  /* 0x0000000000ac7805 */ /* 0x000fe4000001ff00 */
[----:B------:R-:W-:Y:S01]  /*2120*/  CS2R R178, SRZ ;  /* 0x0000000000b27805 */ /* 0x000fe2000001ff00 */
[----:B------:R-:W-:Y:S01]  /*2130*/  @!P0 IMAD.WIDE.U32 R16, R16, UR20, R12 ;  /* 0x0000001410108c25 */ /* 0x000fe2000f8e000c */
[----:B------:R-:W-:Y:S02]  /*2140*/  CS2R R176, SRZ ;  /* 0x0000000000b07805 */ /* 0x000fe4000001ff00 */
[----:B------:R-:W-:Y:S02]  /*2150*/  CS2R R170, SRZ ;  /* 0x0000000000aa7805 */ /* 0x000fe4000001ff00 */
[----:B------:R-:W-:Y:S01]  /*2160*/  CS2R R168, SRZ ;  /* 0x0000000000a87805 */ /* 0x000fe2000001ff00 */
[----:B------:R-:W-:Y:S01]  /*2170*/  IMAD.U32 R10, RZ, RZ, UR9 ;  /* 0x00000009ff0a7e24 */ /* 0x000fe2000f8e00ff */
[----:B------:R1:W-:Y:S01]  /*2180*/  @P3 STS.128 [R231+0x8000], RZ ;  /* 0x008000ffe7003388 */ /* 0x0003e20000000c00 */
[----:B------:R-:W-:Y:S01]  /*2190*/  @!P1 IMAD.WIDE.U32 R12, R243, UR20, R8 ;  /* 0x00000014f30c9c25 */ /* 0x000fe2000f8e0008 */
[----:B------:R-:W-:-:S02]  /*21a0*/  CS2R R166, SRZ ;  /* 0x0000000000a67805 */ /* 0x000fc4000001ff00 */
[----:B------:R-:W-:Y:S01]  /*21b0*/  CS2R R164, SRZ ;  /* 0x0000000000a47805 */ /* 0x000fe2000001ff00 */
[----:B------:R1:W-:Y:S01]  /*21c0*/  @P3 STS.128 [R231+0xa000], RZ ;  /* 0x00a000ffe7003388 */ /* 0x0003e20000000c00 */
[----:B------:R-:W-:Y:S01]  /*21d0*/  @!P1 IMAD.WIDE.U32 R14, R243, UR18, R6 ;  /* 0x00000012f30e9c25 */ /* 0x000fe2000f8e0006 */
[----:B------:R-:W-:Y:S02]  /*21e0*/  CS2R R158, SRZ ;  /* 0x00000000009e7805 */ /* 0x000fe4000001ff00 */
[----:B------:R-:W-:Y:S01]  /*21f0*/  CS2R R156, SRZ ;  /* 0x00000000009c7805 */ /* 0x000fe2000001ff00 */
[----:B------:R1:W-:Y:S01]  /*2200*/  @P3 STS.128 [R231+0xc000], RZ ;  /* 0x00c000ffe7003388 */ /* 0x0003e20000000c00 */
[----:B------:R-:W-:Y:S01]  /*2210*/  @!P1 IMAD R11, R22, UR18, RZ ;  /* 0x00000012160b9c24 */ /* 0x000fe2000f8e02ff */
[----:B------:R-:W-:Y:S01]  /*2220*/  CS2R R162, SRZ ;  /* 0x0000000000a27805 */ /* 0x000fe2000001ff00 */
[----:B------:R-:W-:Y:S01]  /*2230*/  @!P0 IMAD.IADD R7, R17, 0x1, R30 ;  /* 0x0000000111078824 */ /* 0x000fe200078e021e */
[----:B------:R1:W-:Y:S01]  /*2240*/  @P3 STS.128 [R231+0xe000], RZ ;  /* 0x00e000ffe7003388 */ /* 0x0003e20000000c00 */
[----:B------:R-:W-:Y:S01]  /*2250*/  @!P1 IMAD R21, R243, UR19, R11 ;  /* 0x00000013f3159c24 */ /* 0x000fe2000f8e020b */
[----:B------:R-:W-:Y:S01]  /*2260*/  CS2R R160, SRZ ;  /* 0x0000000000a07805 */ /* 0x000fe2000001ff00 */
[----:B------:R-:W-:Y:S01]  /*2270*/  IMAD.SHL.U32 R252, R249, 0x20, RZ ;  /* 0x00000020f9fc7824 */ /* 0x000fe200078e00ff */
        /* <DEDUP_REMOVED lines=55> */
[----:B------:R-:W-:Y:S01]  /*25f0*/  CS2R R34, SRZ ;  /* 0x0000000000227805 */ /* 0x000fe2000001ff00 */
[----:B------:R-:W-:Y:S01]  /*2600*/  ULDC UR32, c[0x0][0x2dc] ;  /* 0x0000b70000207ab9 */ /* 0x000fe20000000800 */
[----:B------:R-:W-:Y:S01]  /*2610*/  ULDC.U8 UR13, c[0x0][0x388] ;  /* 0x0000e200000d7ab9 */ /* 0x000fe20000000000 */
[----:B------:R1:W-:Y:S04]  /*2620*/  @P3 STS.128 [R231+0x2000], RZ ;  /* 0x002000ffe7003388 */ /* 0x0003e80000000c00 */
[----:B------:R1:W-:Y:S04]  /*2630*/  @P3 STS.128 [R231+0x4000], RZ ;  /* 0x004000ffe7003388 */ /* 0x0003e80000000c00 */
[----:B------:R1:W-:Y:S04]  /*2640*/  @P3 STS.128 [R231+0x6000], RZ ;  /* 0x006000ffe7003388 */ /* 0x0003e80000000c00 */
[----:B------:R-:W-:Y:S01]  /*2650*/  @!PT LDS RZ, [RZ] ;  /* 0x00000000fffff984 */ /* 0x000fe20000000800 */
[----:B------:R-:W-:Y:S01]  /*2660*/  @!PT LDS RZ, [RZ] ;  /* 0x00000000fffff984 */ /* 0x000fe20000000800 */
[----:B------:R-:W-:Y:S01]  /*2670*/  @!PT LDS RZ, [RZ] ;  /* 0x00000000fffff984 */ /* 0x000fe20000000800 */
[----:B------:R-:W-:Y:S04]  /*2680*/  @!P3 LDGSTS.E.BYPASS.LTC128B.128 [R231], desc[UR4][R232.64] ;  /* 0x00000000e8e7bfae */ /* 0x000fe8000b901d44 */
[----:B------:R-:W-:Y:S01]  /*2690*/  @!P3 LDGSTS.E.BYPASS.LTC128B.128 [R231+0x2000], desc[UR4][R232.64+0x80] ;  /* 0x02000080e8e7bfae */ /* 0x000fe2000b901d44 */
[----:B--2---:R-:W-:Y:S01]  /*26a0*/  @!P1 IMAD R5, R22, UR20, RZ ;  /* 0x0000001416059c24 */ /* 0x004fe2000f8e02ff */
[----:B------:R-:W-:-:S02]  /*26b0*/  @!P2 IADD3 R4, P4, R232, UR10, RZ ;  /* 0x0000000ae804ac10 */ /* 0x000fc4000ff9e0ff */
[----:B------:R-:W-:Y:S01]  /*26c0*/  @!P3 LDGSTS.E.BYPASS.LTC128B.128 [R231+0x4000], desc[UR4][R232.64+0x100] ;  /* 0x04000100e8e7bfae */ /* 0x000fe2000b901d44 */
[----:B------:R-:W2:Y:S01]  /*26d0*/  @!P1 LDC.64 R22, c[0x0][0x220] ;  /* 0x00008800ff169b82 */ /* 0x000ea20000000a00 */
[----:B------:R-:W-:Y:S01]  /*26e0*/  @!P1 IMAD R20, R243, UR21, R5 ;  /* 0x00000015f3149c24 */ /* 0x000fe2000f8e0205 */
[----:B------:R-:W-:Y:S01]  /*26f0*/  @!P2 IADD3.X R5, R233, UR11, R10, P4, !PT ;  /* 0x0000000be905ac10 */ /* 0x000fe2000a7fe40a */
[----:B------:R-:W-:Y:S01]  /*2700*/  @!P3 LDGSTS.E.BYPASS.LTC128B.128 [R231+0x6000], desc[UR4][R232.64+0x180] ;  /* 0x06000180e8e7bfae */ /* 0x000fe2000b901d44 */
[----:B---3--:R-:W-:Y:S01]  /*2710*/  @!P1 LEA R10, P5, R12, R26, 0x1 ;  /* 0x0000001a0c0a9211 */ /* 0x008fe200078a08ff */
[----:B------:R-:W-:Y:S01]  /*2720*/  @!P1 IMAD.IADD R6, R13, 0x1, R20 ;  /* 0x000000010d069824 */ /* 0x000fe200078e0214 */
[----:B------:R-:W-:Y:S01]  /*2730*/  @!P0 LEA R8, P4, R16, R28, 0x1 ;  /* 0x0000001c10088211 */ /* 0x000fe200078808ff */
[----:B------:R3:W-:Y:S03]  /*2740*/  @P2 STS.128 [R231+0x1000], RZ ;  /* 0x001000ffe7002388 */ /* 0x0007e60000000c00 */
[----:B------:R-:W-:Y:S01]  /*2750*/  @!P1 LEA.HI.X R11, R12, R27, R6, 0x1, P5 ;  /* 0x0000001b0c0b9211 */ /* 0x000fe200028f0c06 */
[----:B------:R3:W-:Y:S01]  /*2760*/  @P2 STS.128 [R231+0x3000], RZ ;  /* 0x003000ffe7002388 */ /* 0x0007e20000000c00 */
[----:B------:R-:W-:Y:S01]  /*2770*/  @!P0 LEA.HI.X R9, R16, R29, R7, 0x1, P4 ;  /* 0x0000001d10098211 */ /* 0x000fe200020f0c07 */
[----:B------:R-:W-:-:S02]  /*2780*/  @!P0 IMAD.IADD R12, R19, 0x1, R31 ;  /* 0x00000001130c8824 */ /* 0x000fc400078e021f */
[----:B------:R3:W-:Y:S04]  /*2790*/  @P2 STS.128 [R231+0x5000], RZ ;  /* 0x005000ffe7002388 */ /* 0x0007e80000000c00 */
[----:B------:R3:W-:Y:S04]  /*27a0*/  @P2 STS.128 [R231+0x7000], RZ ;  /* 0x007000ffe7002388 */ /* 0x0007e80000000c00 */
[----:B------:R-:W-:Y:S01]  /*27b0*/  @!PT LDS RZ, [RZ] ;  /* 0x00000000fffff984 */ /* 0x000fe20000000800 */
[----:B------:R-:W-:Y:S01]  /*27c0*/  @!PT LDS RZ, [RZ] ;  /* 0x00000000fffff984 */ /* 0x000fe20000000800 */
[----:B------:R-:W-:Y:S01]  /*27d0*/  @!PT LDS RZ, [RZ] ;  /* 0x00000000fffff984 */ /* 0x000fe20000000800 */
[----:B------:R-:W-:Y:S01]  /*27e0*/  @!P2 LDGSTS.E.BYPASS.LTC128B.128 [R231+0x1000], desc[UR4][R4.64] ;  /* 0x0100000004e7afae */ /* 0x000fe2000b901d44 */
[----:B--2---:R-:W-:-:S03]  /*27f0*/  @!P1 LEA R6, P3, R14, R22, 0x1 ;  /* 0x000000160e069211 */ /* 0x004fc600078608ff */
        /* <DEDUP_REMOVED lines=12> */
[----:B--2---:R-:W-:-:S03]  /*28c0*/  @!P1 IMAD.IADD R5, R15, 0x1, R21 ;  /* 0x000000010f059824 */ /* 0x004fc600078e0215 */
[----:B------:R-:W-:Y:S01]  /*28d0*/  @!P1 LDGSTS.E.BYPASS.LTC128B.128 [R231+0x14000], desc[UR4][R10.64+0x100] ;  /* 0x140001000ae79fae */ /* 0x000fe2000b901d44 */
[----:B----4-:R-:W-:-:S03]  /*28e0*/  @!P0 LEA R4, P2, R18, R24, 0x1 ;  /* 0x0000001812048211 */ /* 0x010fc600078408ff */
[----:B------:R2:W-:Y:S01]  /*28f0*/  @!P1 LDGSTS.E.BYPASS.LTC128B.128 [R231+0x16000], desc[UR4][R10.64+0x180] ;  /* 0x160001800ae79fae */ /* 0x0005e2000b901d44 */
[----:B------:R-:W-:Y:S02]  /*2900*/  @!P1 LEA.HI.X R7, R14, R23, R5, 0x1, P3 ;  /* 0x000000170e079211 */ /* 0x000fe400018f0c05 */
[----:B------:R-:W-:Y:S01]  /*2910*/  @!P0 LEA.HI.X R5, R18, R25, R12, 0x1, P2 ;  /* 0x0000001912058211 */ /* 0x000fe200010f0c0c */
        /* <DEDUP_REMOVED lines=9> */
[----:B--2---:R-:W2:Y:S03]  /*29b0*/  LDC.64 R10, c[0x0][0x3b8] ;  /* 0x0000ee00ff0a7b82 */ /* 0x004ea60000000a00 */
        /* <DEDUP_REMOVED lines=24> */
[----:B------:R-:W-:-:S03]  /*2b40*/  ISETP.GE.AND P1, PT, R242, UR8, PT ;  /* 0x00000008f2007c0c */ /* 0x000fc6000bf26270 */
[----:B------:R-:W0:Y:S04]  /*2b50*/  LDGDEPBAR ;  /* 0x00000000000079af */ /* 0x000e280000000000 */
[----:B--2---:R-:W2:Y:S04]  /*2b60*/  LDG.E.64 R8, desc[UR4][R10.64] ;  /* 0x000000040a087981 */ /* 0x004ea8000c1e1b00 */
[----:B------:R-:W3:Y:S01]  /*2b70*/  LDG.E.64 R6, desc[UR4][R10.64+0x8] ;  /* 0x000008040a067981 */ /* 0x000ee2000c1e1b00 */
[----:B------:R-:W-:Y:S01]  /*2b80*/  UIMAD UR10, UR42, UR57, UR53 ;  /* 0x000000392a0a72a4 */ /* 0x000fe2000f8e0235 */
[----:B------:R-:W-:Y:S01]  /*2b90*/  UMOV UR9, UR17 ;  /* 0x0000001100097c82 */ /* 0x000fe20008000000 */
[----:B----4-:R-:W-:-:S05]  /*2ba0*/  VIADD R4, R242, 0x8 ;  /* 0x00000008f2047836 */ /* 0x010fca0000000000 */
[----:B------:R-:W-:Y:S01]  /*2bb0*/  ISETP.GE.AND P0, PT, R4, UR8, PT ;  /* 0x0000000804007c0c */ /* 0x000fe2000bf06270 */
[----:B------:R-:W-:Y:S01]  /*2bc0*/  IMAD.MOV.U32 R4, RZ, RZ, 0x4 ;  /* 0x00000004ff047424 */ /* 0x000fe200078e00ff */
[----:B------:R-:W-:Y:S01]  /*2bd0*/  UMOV UR8, UR16 ;  /* 0x0000001000087c82 */ /* 0x000fe20008000000 */
[----:B------:R-:W-:Y:S02]  /*2be0*/  USHF.L.U32 UR10, UR10, 0x5, URZ ;  /* 0x000000050a0a7899 */ /* 0x000fe4000800063f */
[----:B------:R-:W-:Y:S01]  /*2bf0*/  IMAD.WIDE R4, R242, R4, UR8 ;  /* 0x00000008f2047e25 */ /* 0x000fe2000f8e0204 */
[----:B------:R-:W-:Y:S02]  /*2c00*/  UIADD3 UR12, UR28, 0x40, URZ ;  /* 0x000000401c0c7890 */ /* 0x000fe4000fffe03f */
[----:B------:R-:W-:Y:S02]  /*2c10*/  USHF.R.S32.HI UR11, URZ, 0x1f, UR10 ;  /* 0x0000001f3f0b7899 */ /* 0x000fe4000801140a */
[----:B------:R-:W5:Y:S04]  /*2c20*/  @!P1 LDG.E R240, desc[UR4][R4.64] ;  /* 0x0000000404f09981 */ /* 0x000f68000c1e1900 */
[----:B------:R4:W5:Y:S01]  /*2c30*/  @!P0 LDG.E R241, desc[UR4][R4.64+0x20] ;  /* 0x0000200404f18981 */ /* 0x000962000c1e1900 */
[----:B------:R-:W-:-:S02]  /*2c40*/  CS2R R30, SRZ ;  /* 0x00000000001e7805 */ /* 0x000fc4000001ff00 */
[----:B------:R-:W-:Y:S02]  /*2c50*/  CS2R R28, SRZ ;  /* 0x00000000001c7805 */ /* 0x000fe4000001ff00 */
[----:B------:R-:W-:Y:S02]  /*2c60*/  CS2R R26, SRZ ;  /* 0x00000000001a7805 */ /* 0x000fe4000001ff00 */
[----:B------:R-:W-:Y:S02]  /*2c70*/  CS2R R24, SRZ ;  /* 0x0000000000187805 */ /* 0x000fe4000001ff00 */
[----:B------:R-:W-:Y:S02]  /*2c80*/  CS2R R22, SRZ ;  /* 0x0000000000167805 */ /* 0x000fe4000001ff00 */
[----:B------:R-:W-:Y:S01]  /*2c90*/  CS2R R20, SRZ ;  /* 0x0000000000147805 */ /* 0x000fe2000001ff00 */
[----:B------:R-:W-:-:S03]  /*2ca0*/  UISETP.GE.AND UP0, UPT, UR12, UR6, UPT ;  /* 0x000000060c00728c */ /* 0x000fc6000bf06270 */
[----:B------:R-:W-:Y:S01]  /*2cb0*/  ULDC UR12, c[0x0][0x2ec] ;  /* 0x0000bb00000c7ab9 */ /* 0x000fe20000000800 */
[--C-:B----4-:R-:W-:Y:S02]  /*2cc0*/  SHF.R.S32.HI R4, RZ, 0x1f, R32.reuse ;  /* 0x0000001fff047819 */ /* 0x110fe40000011420 */
[----:B--2---:R-:W-:Y:S02]  /*2cd0*/  R2UR UR16, R9 ;  /* 0x00000000091072ca */ /* 0x004fe400000e0000 */
[----:B------:R-:W-:Y:S02]  /*2ce0*/  R2UR UR17, R8 ;  /* 0x00000000081172ca */ /* 0x000fe400000e0000 */
[----:B---3--:R-:W-:Y:S02]  /*2cf0*/  IADD3 R244, P1, P0, R6, UR10, R32 ;  /* 0x0000000a06f47c10 */ /* 0x008fe4000f83e020 */
[----:B------:R-:W-:Y:S01]  /*2d00*/  CS2R R32, SRZ ;  /* 0x0000000000207805 */ /* 0x000fe2000001ff00 */
[----:B------:R-:W-:-:S02]  /*2d10*/  UMOV UR10, UR15 ;  /* 0x0000000f000a7c82 */ /* 0x000fc40008000000 */
[----:B------:R-:W-:Y:S01]  /*2d20*/  IMAD.WIDE.U32 R244, R244, -0x2daee0ad, RZ ;  /* 0xd2511f53f4f47825 */ /* 0x000fe200078e00ff */
[----:B------:R-:W-:Y:S01]  /*2d30*/  IADD3.X R248, R7, UR11, R4, P1, P0 ;  /* 0x0000000b07f87c10 */ /* 0x000fe20008fe0404 */
[----:B------:R-:W-:Y:S02]  /*2d40*/  UMOV UR11, UR14 ;  /* 0x0000000e000b7c82 */ /* 0x000fe40008000000 */
        /* <DEDUP_REMOVED lines=11> */
[----:B-1----:R-:W-:-:S12]  /*2e00*/  UIADD3 UR18, UR16, 0x646e171e, URZ ;  /* 0x646e171e10127890 */ /* 0x002fd8000fffe03f */
.L_x_1124:
        /* <DEDUP_REMOVED lines=170> */
[----:B------:R-:W-:Y:S01]  /*38b0*/  FFMA.FTZ R4, R4, UR12, -R88 ;  /* 0x0000000c04047c23 */ /* 0x000fe20008010858 */
        /* <DEDUP_REMOVED lines=14> */
[----:B------:R-:W-:Y:S01]  /*39a0*/  FFMA.FTZ R8, R8, UR12, -R88 ;  /* 0x0000000c08087c23 */ /* 0x000fe20008010858 */
        /* <DEDUP_REMOVED lines=23> */
[----:B------:R-:W-:Y:S01]  /*3b20*/  FFMA.FTZ R9, R9, UR12, -R88 ;  /* 0x0000000c09097c23 */ /* 0x000fe20008010858 */
        /* <DEDUP_REMOVED lines=9> */
[----:B------:R-:W-:Y:S03]  /*3bc0*/  FFMA.FTZ R12, R12, UR12, -R88 ;  /* 0x0000000c0c0c7c23 */ /* 0x000fe60008010858 */
        /* <DEDUP_REMOVED lines=15> */
[----:B------:R-:W-:Y:S01]  /*3cc0*/  SHF.R.U32.HI R91, RZ, 0x10, R84 ;  /* 0x00000010ff5b7819 */ /* 0x000fe20000011654 */
[----:B------:R-:W-:Y:S01]  /*3cd0*/  FFMA.FTZ R13, R13, UR12, -R88 ;  /* 0x0000000c0d0d7c23 */ /* 0x000fe20008010858 */
        /* <DEDUP_REMOVED lines=48> */
[----:B------:R-:W-:Y:S01]  /*3fe0*/  SHF.R.U32.HI R6, RZ, 0x18, R89 ;  /* 0x00000018ff067819 */ /* 0x000fe20000011659 */
        /* <DEDUP_REMOVED lines=357> */
.L_x_1122:
[----:B------:R-:W-:Y:S01]  /*5640*/  LDSM.16.M88.4 R128, [R224] ;  /* 0x00000000e080783b */ /* 0x000fe20000000200 */
[----:B------:R-:W-:Y:S01]  /*5650*/  IMAD R230, R250, UR32, RZ ;  /* 0x00000020fae67c24 */ /* 0x000fe2000f8e02ff */
[----:B------:R-:W-:Y:S02]  /*5660*/  @UP2 UIADD3 UR15, UP1, UR8, -0x100, URZ ;  /* 0xffffff00080f2890 */ /* 0x000fe4000ff3e03f */
[----:B------:R-:W1:Y:S02]  /*5670*/  LDSM.16.MT88.4 R16, [R0+0x10000] ;  /* 0x010000000010783b */ /* 0x000e640000004200 */
[----:B------:R-:W-:Y:S02]  /*5680*/  @UP2 UIADD3.X UR14, UR9, -0x1, URZ, UP1, !UPT ;  /* 0xffffffff090e2890 */ /* 0x000fe40008ffe43f */
[----:B------:R-:W2:Y:S01]  /*5690*/  LDSM.16.M88.4 R124, [R224+0x1000] ;  /* 0x00100000e07c783b */ /* 0x000ea20000000200 */
[----:B------:R-:W-:Y:S01]  /*56a0*/  @UP2 UMOV UR8, UR15 ;  /* 0x0000000f00082c82 */ /* 0x000fe20008000000 */
[----:B------:R-:W-:Y:S02]  /*56b0*/  @UP2 UIADD3 UR11, UP1, UR11, -0x100, URZ ;  /* 0xffffff000b0b2890 */ /* 0x000fe4000ff3e03f */
[----:B------:R-:W3:Y:S01]  /*56c0*/  LDSM.16.MT88.4 R96, [R0+0x12000] ;  /* 0x012000000060783b */ /* 0x000ee20000004200 */
        /* <DEDUP_REMOVED lines=97> */
[C---:B------:R-:W-:Y:S01]  /*5ce0*/  IMAD.SHL.U32 R197, R230.reuse, 0x10, RZ ;  /* 0x00000010e6c57824 */ /* 0x040fe200078e00ff */
[----:B------:R-:W-:Y:S05]  /*5cf0*/  HMMA.16816.F32 R128, R200, R206, R128 ;  /* 0x000000cec880723c */ /* 0x000fea0000001880 */
[CC--:B------:R-:W-:Y:S01]  /*5d00*/  LEA R204, P0, R197.reuse, R228.reuse, 0x2 ;  /* 0x000000e4c5cc7211 */ /* 0x0c0fe200078010ff */
[C---:B------:R-:W-:Y:S02]  /*5d10*/  IMAD R210, R230.reuse, 0x18, RZ ;  /* 0x00000018e6d27824 */ /* 0x040fe400078e02ff */
[C---:B------:R-:W-:Y:S03]  /*5d20*/  IMAD R211, R230.reuse, 0x30, RZ ;  /* 0x00000030e6d37824 */ /* 0x040fe600078e02ff */
[-C--:B------:R-:W-:Y:S01]  /*5d30*/  LEA.HI.X.SX32 R205, R197, R229.reuse, 0x2, P0 ;  /* 0x000000e5c5cd7211 */ /* 0x080fe200000f16ff */
[----:B-1----:R-:W-:Y:S04]  /*5d40*/  IMAD.SHL.U32 R209, R230, 0x20, RZ ;  /* 0x00000020e6d17824 */ /* 0x002fe800078e00ff */
[----:B------:R1:W-:Y:S01]  /*5d50*/  REDG.E.ADD.F32.FTZ.RN.STRONG.GPU desc[UR4][R204.64], R6 ;  /* 0x00000006cc0079a6 */ /* 0x0003e2000c10f384 */
[CC--:B--2---:R-:W-:Y:S02]  /*5d60*/  LEA R4, P1, R210.reuse, R228.reuse, 0x2 ;  /* 0x000000e4d2047211 */ /* 0x0c4fe400078210ff */
[CC--:B------:R-:W-:Y:S02]  /*5d70*/  LEA R208, P0, R209.reuse, R228.reuse, 0x2 ;  /* 0x000000e4d1d07211 */ /* 0x0c0fe400078010ff */
[-C--:B---3--:R-:W-:Y:S01]  /*5d80*/  LEA.HI.X.SX32 R5, R210, R229.reuse, 0x2, P1 ;  /* 0x000000e5d2057211 */ /* 0x088fe200008f16ff */
[C---:B------:R-:W-:Y:S01]  /*5d90*/  IMAD R210, R230.reuse, 0x38, RZ ;  /* 0x00000038e6d27824 */ /* 0x040fe200078e02ff */
        /* <DEDUP_REMOVED lines=308> */
.L_x_1123:
[----:B------:R-:W-:Y:S01]  /*70e0*/  ISETP.LT.AND P0, PT, RZ, UR7, PT ;  /* 0x00000007ff007c0c */ /* 0x000fe2000bf01270 */
[----:B------:R-:W-:Y:S11]  /*70f0*/  UIADD3 UR7, UR7, -0x1, URZ ;  /* 0xffffffff07077890 */ /* 0x000ff6000fffe03f */
[----:B------:R-:W-:Y:S01]  /*7100*/  @!UPT UIADD3 URZ, URZ, URZ, URZ ;  /* 0x0000003f3f3ff290 */ /* 0x000fe2000fffe03f */
[----:B------:R-:W-:Y:S05]  /*7110*/  @P0 BRA `(.L_x_1124) ;  /* 0xffffffbc003c0947 */ /* 0x000fea000383ffff */
[----:B------:R-:W-:Y:S01]  /*7120*/  BAR.SYNC.DEFER_BLOCKING 0x0 ;  /* 0x0000000000007b1d */ /* 0x000fe20000010000 */
[----:B------:R-:W-:Y:S02]  /*7130*/  UISETP.NE.AND UP0, UPT, UR33, -0x1, UPT ;  /* 0xffffffff2100788c */ /* 0x000fe4000bf05270 */
[----:B------:R-:W-:-:S03]  /*7140*/  USHF.L.U32 UR17, UR30, 0x6, URZ ;  /* 0x000000061e117899 */ /* 0x000fc6000800063f */
[----:B------:R-:W-:Y:S01]  /*7150*/  ULDC UR8, c[0x0][0x38c] ;  /* 0x0000e30000087ab9 */ /* 0x000fe20000000800 */
[----:B------:R-:W-:Y:S01]  /*7160*/  ULDC UR7, c[0x0][0x390] ;  /* 0x0000e40000077ab9 */ /* 0x000fe20000000800 */
        /* <DEDUP_REMOVED lines=206> */
[----:B-1----:R-:W-:Y:S01]  /*7e50*/  FMUL.FTZ R5, R77, UR8 ;  /* 0x000000084d057c20 */ /* 0x002fe20008410000 */
[----:B------:R-:W-:Y:S01]  /*7e60*/  FMUL.FTZ R78, R78, UR8 ;  /* 0x000000084e4e7c20 */ /* 0x000fe20008410000 */
[----:B------:R-:W-:Y:S01]  /*7e70*/  FMUL.FTZ R4, R79, UR8 ;  /* 0x000000084f047c20 */ /* 0x000fe20008410000 */
        /* <DEDUP_REMOVED lines=25> */
[----:B------:R-:W-:-:S03]  /*8010*/  PLOP3.LUT P0, PT, PT, PT, UP0, 0x80, 0x0 ;  /* 0x000000000000781c */ /* 0x000fc60003f0f008 */
        /* <DEDUP_REMOVED lines=14> */
[----:B------:R-:W-:Y:S04]  /*8100*/  STS [R247+0xc000], R15 ;  /* 0x00c0000ff7007388 */ /* 0x000fe80000000800 */
[----:B------:R-:W-:Y:S04]  /*8110*/  STS [R247+0xc400], R14 ;  /* 0x00c4000ef7007388 */ /* 0x000fe80000000800 */
[----:B------:R-:W-:Y:S04]  /*8120*/  STS [R246+0xd000], R17 ;  /* 0x00d00011f6007388 */ /* 0x000fe80000000800 */
[----:B------:R-:W-:Y:S04]  /*8130*/  STS [R246+0xd400], R16 ;  /* 0x00d40010f6007388 */ /* 0x000fe80000000800 */
[----:B------:R-:W-:Y:S01]  /*8140*/  STS [R247+0xd000], R13 ;  /* 0x00d0000df7007388 */ /* 0x000fe20000000800 */
[----:B-1----:R-:W1:Y:S03]  /*8150*/  S2R R19, SR_TID.X ;  /* 0x0000000000137919 */ /* 0x002e660000002100 */
        /* <DEDUP_REMOVED lines=8> */
[----:B------:R2:W-:Y:S01]  /*81e0*/  STS [R247+0xf400], R4 ;  /* 0x00f40004f7007388 */ /* 0x0005e20000000800 */
[----:B-1----:R-:W-:Y:S01]  /*81f0*/  SHF.R.S32.HI R6, RZ, 0x1f, R19 ;  /* 0x0000001fff067819 */ /* 0x002fe20000011413 */
[----:B------:R-:W-:Y:S06]  /*8200*/  @P0 BRA `(.L_x_1125) ;  /* 0x0000000000340947 */ /* 0x000fec0003800000 */
        /* <DEDUP_REMOVED lines=13> */
.L_x_1125:
        /* <DEDUP_REMOVED lines=23> */
.L_x_1126:
[----:B------:R-:W-:Y:S01]  /*8450*/  BAR.SYNC.DEFER_BLOCKING 0x0 ;  /* 0x0000000000007b1d */ /* 0x000fe20000010000 */
[----:B------:R-:W-:Y:S01]  /*8460*/  IMAD.SHL.U32 R6, R6, 0x8, RZ ;  /* 0x0000000806067824 */ /* 0x000fe200078e00ff */
[----:B------:R-:W-:Y:S01]  /*8470*/  USHF.R.S32.HI UR7, URZ, 0x1f, UR17 ;  /* 0x0000001f3f077899 */ /* 0x000fe20008011411 */
[----:B--2---:R-:W-:Y:S01]  /*8480*/  IMAD.U32 R4, RZ, RZ, UR12 ;  /* 0x0000000cff047e24 */ /* 0x004fe2000f8e00ff */
        /* <DEDUP_REMOVED lines=9> */
[----:B------:R-:W-:-:S02]  /*8520*/  ISETP.GE.AND P1, PT, R9, UR6, PT ;  /* 0x0000000609007c0c */ /* 0x000fc4000bf26270 */
[----:B------:R-:W-:Y:S01]  /*8530*/  SHF.R.S32.HI R64, RZ, 0x1f, R243 ;  /* 0x0000001fff407819 */ /* 0x000fe200000114f3 */
[----:B------:R-:W-:Y:S01]  /*8540*/  IMAD.U32 R8, RZ, RZ, UR10 ;  /* 0x0000000aff087e24 */ /* 0x000fe2000f8e00ff */
[----:B------:R-:W-:Y:S01]  /*8550*/  IADD3 R4, P0, R4, UR18, RZ ;  /* 0x0000001204047c10 */ /* 0x000fe2000ff1e0ff */
[----:B------:R-:W-:Y:S02]  /*8560*/  ULDC.64 UR10, c[0x0][0x468] ;  /* 0x00011a00000a7ab9 */ /* 0x000fe40000000a00 */
        /* <DEDUP_REMOVED lines=32> */
.L_x_1128:
[----:B------:R-:W-:Y:S05]  /*8770*/  BSYNC B0 ;  /* 0x0000000000007941 */ /* 0x000fea0003800000 */
.L_x_1127:
        /* <DEDUP_REMOVED lines=16> */
.L_x_1130:
[----:B------:R-:W-:Y:S05]  /*8880*/  BSYNC B0 ;  /* 0x0000000000007941 */ /* 0x000fea0003800000 */
.L_x_1129:
        /* <DEDUP_REMOVED lines=33> */
.L_x_1132:
[----:B------:R-:W-:Y:S05]  /*8aa0*/  BSYNC B0 ;  /* 0x0000000000007941 */ /* 0x000fea0003800000 */
.L_x_1131:
        /* <DEDUP_REMOVED lines=16> */
.L_x_1121:
        /* <DEDUP_REMOVED lines=23> */
.L_x_1134:
        /* <DEDUP_REMOVED lines=21> */
.L_x_1135:
[----:B------:R-:W-:Y:S01]  /*8e70*/  UIMAD UR7, UR17, UR12, URZ ;  /* 0x0000000c110772a4 */ /* 0x000fe2000f8e023f */
[----:B------:R-:W-:Y:S01]  /*8e80*/  IMAD.U32 R6, RZ, RZ, UR12 ;  /* 0x0000000cff067e24 */ /* 0x000fe2000f8e00ff */
[----:B------:R-:W-:Y:S01]  /*8e90*/  UIMAD UR6, UR30, -0x40, UR6 ;  /* 0xffffffc01e0678a4 */ /* 0x000fe2000f8e0206 */
[C---:B------:R-:W-:Y:S01]  /*8ea0*/  IADD3 R10, R243.reuse, 0x20, RZ ;  /* 0x00000020f30a7810 */ /* 0x040fe20007ffe0ff */
[----:B------:R-:W-:Y:S01]  /*8eb0*/  UIMAD UR7, UR16, UR13, UR7 ;  /* 0x0000000d100772a4 */ /* 0x000fe2000f8e0207 */
[----:B------:R-:W-:Y:S01]  /*8ec0*/  IMAD.WIDE.U32 R6, R6, UR16, R4 ;  /* 0x0000001006067c25 */ /* 0x000fe2000f8e0004 */
[----:B------:R-:W-:Y:S01]  /*8ed0*/  ULDC.64 UR10, c[0x0][0x468] ;  /* 0x00011a00000a7ab9 */ /* 0x000fe20000000a00 */
[----:B------:R-:W-:Y:S01]  /*8ee0*/  BSSY B0, `(.L_x_1136) ;  /* 0x000001a000007945 */ /* 0x000fe20003800000 */
[----:B------:R-:W-:Y:S02]  /*8ef0*/  ISETP.GE.AND P2, PT, R243, UR6, PT ;  /* 0x00000006f3007c0c */ /* 0x000fe4000bf46270 */
[----:B------:R-:W-:Y:S01]  /*8f00*/  IMAD.U32 R9, RZ, RZ, UR7 ;  /* 0x00000007ff097e24 */ /* 0x000fe2000f8e00ff */
[----:B------:R-:W-:Y:S01]  /*8f10*/  IADD3 R8, P0, R6, UR18, RZ ;  /* 0x0000001206087c10 */ /* 0x000fe2000ff1e0ff */
[----:B------:R-:W-:Y:S01]  /*8f20*/  UIMAD UR7, UR61, UR10, URZ ;  /* 0x0000000a3d0772a4 */ /* 0x000fe2000f8e023f */
[----:B------:R-:W-:Y:S01]  /*8f30*/  IMAD.U32 R6, RZ, RZ, UR10 ;  /* 0x0000000aff067e24 */ /* 0x000fe2000f8e00ff */
[----:B------:R-:W-:-:S02]  /*8f40*/  ISETP.GE.AND P1, PT, R10, UR6, PT ;  /* 0x000000060a007c0c */ /* 0x000fc4000bf26270 */
[----:B------:R-:W-:Y:S01]  /*8f50*/  IADD3.X R9, R7, UR19, R9, P0, !PT ;  /* 0x0000001307097c10 */ /* 0x000fe200087fe409 */
[----:B------:R-:W-:Y:S01]  /*8f60*/  UIMAD UR11, UR53, UR11, UR7 ;  /* 0x0000000b350b72a4 */ /* 0x000fe2000f8e0207 */
[----:B------:R-:W-:Y:S01]  /*8f70*/  SHF.R.S32.HI R14, RZ, 0x1f, R243 ;  /* 0x0000001fff0e7819 */ /* 0x000fe200000114f3 */
        /* <DEDUP_REMOVED lines=16> */
.L_x_1137:
[----:B------:R-:W-:Y:S05]  /*9080*/  BSYNC B0 ;  /* 0x0000000000007941 */ /* 0x000fea0003800000 */
.L_x_1136:
        /* <DEDUP_REMOVED lines=16> */
.L_x_1139:
[----:B------:R-:W-:Y:S05]  /*9190*/  BSYNC B0 ;  /* 0x0000000000007941 */ /* 0x000fea0003800000 */
.L_x_1138:
[----:B-12---:R-:W-:Y:S01]  /*91a0*/  IMAD.U32 R6, RZ, RZ, UR8 ;  /* 0x00000008ff067e24 */ /* 0x006fe2000f8e00ff */
[----:B------:R-:W-:Y:S01]  /*91b0*/  UIMAD UR6, UR17, UR8, URZ ;  /* 0x00000008110672a4 */ /* 0x000fe2000f8e023f */
[----:B------:R-:W-:Y:S02]  /*91c0*/  BSSY B0, `(.L_x_1140) ;  /* 0x000001a000007945 */ /* 0x000fe40003800000 */
[----:B------:R-:W-:Y:S01]  /*91d0*/  IMAD.WIDE.U32 R4, R6, UR16, R4 ;  /* 0x0000001006047c25 */ /* 0x000fe2000f8e0004 */
[----:B------:R-:W-:Y:S02]  /*91e0*/  UIMAD UR6, UR16, UR9, UR6 ;  /* 0x00000009100672a4 */ /* 0x000fe4000f8e0206 */
[----:B------:R-:W-:-:S04]  /*91f0*/  IADD3 R6, P0, R4, UR14, RZ ;  /* 0x0000000e04067c10 */ /* 0x000fc8000ff1e0ff */
[----:B------:R-:W-:Y:S01]  /*9200*/  IMAD.U32 R4, RZ, RZ, UR6 ;  /* 0x00000006ff047e24 */ /* 0x000fe2000f8e00ff */
[----:B------:R-:W-:Y:S02]  /*9210*/  ULDC.64 UR6, c[0x0][0x470] ;  /* 0x00011c0000067ab9 */ /* 0x000fe40000000a00 */
[----:B------:R-:W-:Y:S02]  /*9220*/  UIMAD UR10, UR61, UR6, URZ ;  /* 0x000000063d0a72a4 */ /* 0x000fe4000f8e023f */
        /* <DEDUP_REMOVED lines=19> */
.L_x_1141:
[----:B------:R-:W-:Y:S05]  /*9360*/  BSYNC B0 ;  /* 0x0000000000007941 */ /* 0x000fea0003800000 */
.L_x_1140:
        /* <DEDUP_REMOVED lines=15> */
.L_x_1133:
[----:B------:R-:W-:Y:S05]  /*9460*/  BSYNC B1 ;  /* 0x0000000000017941 */ /* 0x000fea0003800000 */
.L_x_1116:
[----:B------:R-:W-:Y:S02]  /*9470*/  ULDC UR6, c[0x0][0xc] ;  /* 0x0000030000067ab9 */ /* 0x000fe40000000800 */
[----:B------:R-:W-:-:S04]  /*9480*/  UIADD3 UR30, UR6, UR30, URZ ;  /* 0x0000001e061e7290 */ /* 0x000fc8000fffe03f */
[----:B------:R-:W-:-:S06]  /*9490*/  UISETP.GE.AND UP0, UPT, UR30, UR60, UPT ;  /* 0x0000003c1e00728c */ /* 0x000fcc000bf06270 */
[----:B------:R-:W-:-:S13]  /*94a0*/  PLOP3.LUT P0, PT, PT, PT, UP0, 0x80, 0x0 ;  /* 0x000000000000781c */ /* 0x000fda0003f0f008 */
[----:B------:R-:W-:Y:S05]  /*94b0*/  @P0 BRA `(.L_x_1142) ;  /* 0x0000000000040947 */ /* 0x000fea0003800000 */
[----:B------:R-:W-:Y:S05]  /*94c0*/  BRA `(.L_x_1143) ;  /* 0xffffff74004c7947 */ /* 0x000fea000383ffff */
.L_x_1142:
[----:B------:R-:W-:Y:S05]  /*94d0*/  EXIT ;  /* 0x000000000000794d */ /* 0x000fea0003800000 */
.L_x_1144:
        /* <DEDUP_REMOVED lines=10> */
.L_x_2051:


//--------------------- .text._ZN5flash44flash_bwd_dq_dk_dv_loop_seqk_parallel_kernelI23Flash_bwd_kernel_traitsILi256ELi64ELi64ELi8ELi4ELi2ELi2ELb0ELb1EN7cutlass6half_tE19Flash_kernel_traitsILi256ELi64ELi64ELi8ES3_EELb0ELb0ELb0ELb0ELb0ELb1ELb1EEEvNS_16Flash_bwd_paramsE --------------------------
	.section	.text._ZN5flash44flash_bwd_dq_dk_dv_loop_seqk_parallel_kernelI23Flash_bwd_kernel_traitsILi256ELi64ELi64ELi8ELi4ELi2ELi2ELb0ELb1EN7cutlass6half_tE19Flash_kernel_traitsILi256ELi64ELi64ELi8ES3_EELb0ELb0ELb0ELb0ELb0ELb1ELb1EEEvNS_16Flash_bwd_paramsE,"ax",@progbits
	.align	128
        .global         _ZN5flash44flash_bwd_dq_dk_dv_loop_seqk_parallel_kernelI23Flash_bwd_kernel_traitsILi256ELi64ELi64ELi8ELi4ELi2ELi2ELb0ELb1EN7cutlass6half_tE19Flash_kernel_traitsILi256ELi64ELi64ELi8ES3_EELb0ELb0ELb0ELb0ELb0ELb1ELb1EEEvNS_16Flash_bwd_paramsE
        .type           _ZN5flash44flash_bwd_dq_dk_dv_loop_seqk_parallel_kernelI23Flash_bwd_kernel_traitsILi256ELi64ELi64ELi8ELi4ELi2ELi2ELb0ELb1EN7cutlass6half_tE19Flash_kernel_traitsILi256ELi64ELi64ELi8ES3_EELb0ELb0ELb0ELb0ELb0ELb1ELb1EEEvNS_16Flash_bwd_paramsE,@function
        .size           _ZN5flash44flash_bwd_dq_dk_dv_loop_seqk_parallel_kernelI23Flash_bwd_kernel_traitsILi256ELi64ELi64ELi8ELi4ELi2ELi2ELb0ELb1EN7cutlass6half_tE19Flash_kernel_traitsILi256ELi64ELi64ELi8ES3_EELb0ELb0ELb0ELb0ELb0ELb1ELb1EEEvNS_16Flash_bwd_paramsE,(.L_x_2052 - _ZN5flash44flash_bwd_dq_dk_dv_loop_seqk_parallel_kernelI23Flash_bwd_kernel_traitsILi256ELi64ELi64ELi8ELi4ELi2ELi2ELb0ELb1EN7cutlass6half_tE19Flash_kernel_traitsILi256ELi64ELi64ELi8ES3_EELb0ELb0ELb0ELb0ELb0ELb1ELb1EEEvNS_16Flash_bwd_paramsE)
        .other          _ZN5flash44flash_bwd_dq_dk_dv_loop_seqk_parallel_kernelI23Flash_bwd_kernel_traitsILi256ELi64ELi64ELi8ELi4ELi2ELi2ELb0ELb1EN7cutlass6half_tE19Flash_kernel_traitsILi256ELi64ELi64ELi8ES3_EELb0ELb0ELb0ELb0ELb0ELb1ELb1EEEvNS_16Flash_bwd_paramsE,@"STO_CUDA_ENTRY STV_DEFAULT"
_ZN5flash44flash_bwd_dq_dk_dv_loop_seqk_parallel_kernelI23Flash_bwd_kernel_traitsILi256ELi64ELi64ELi8ELi4ELi2ELi2ELb0ELb1EN7cutlass6half_tE19Flash_kernel_traitsILi256ELi64ELi64ELi8ES3_EELb0ELb0ELb0ELb0ELb0ELb1ELb1EEEvNS_16Flash_bwd_paramsE:
.text._ZN5flash44flash_bwd_dq_dk_dv_loop_seqk_parallel_kernelI23Flash_bwd_kernel_traitsILi256ELi64ELi64ELi8ELi4ELi2ELi2ELb0ELb1EN7cutlass6half_tE19Flash_kernel_traitsILi256ELi64ELi64ELi8ES3_EELb0ELb0ELb0ELb0ELb0ELb1ELb1EEEvNS_16Flash_bwd_paramsE:
        /* <DEDUP_REMOVED lines=18> */
[----:B------:R-:W4:Y:S08]  /*0120*/  S2UR UR44, SR_CTAID.Y ;  /* 0x00000000002c79c3 */ /* 0x000f300000002600 */
[----:B------:R-:W5:Y:S01]  /*0130*/  S2UR UR4, SR_CgaCtaId ;  /* 0x00000000000479c3 */ /* 0x000f620000008800 */
        /* <DEDUP_REMOVED lines=8> */
[----:B----4-:R-:W-:Y:S01]  /*01c0*/  USHF.L.U32 UR7, UR44, 0x7, URZ ;  /* 0x000000072c077899 */ /* 0x010fe2000800063f */
[----:B------:R-:W-:Y:S02]  /*01d0*/  SHF.R.S32.HI R3, RZ, 0x1f, R2 ;  /* 0x0000001fff037819 */ /* 0x000fe40000011402 */
[-C--:B------:R-:W-:Y:S02]  /*01e0*/  LEA.HI R2, R2, R0.reuse, RZ, 0x1 ;  /* 0x0000000002027211 */ /* 0x080fe400078f08ff */
[----:B------:R-:W-:-:S02]  /*01f0*/  LEA.HI R3, R3, R0, RZ, 0x2 ;  /* 0x0000000003037211 */ /* 0x000fc400078f10ff */
[----:B------:R-:W-:Y:S01]  /*0200*/  LOP3.LUT R2, R2, 0xfffffffe, RZ, 0xc0, !PT ;  /* 0xfffffffe02027812 */ /* 0x000fe200078ec0ff */
[----:B-----5:R-:W-:Y:S01]  /*0210*/  ULEA UR4, UR4, UR6, 0x18 ;  /* 0x0000000604047291 */ /* 0x020fe2000f8ec03f */
[----:B------:R-:W-:Y:S01]  /*0220*/  LOP3.LUT R3, R3, 0xfffffffc, RZ, 0xc0, !PT ;  /* 0xfffffffc03037812 */ /* 0x000fe200078ec0ff */
[----:B------:R-:W-:Y:S01]  /*0230*/  USHF.R.S32.HI UR6, URZ, 0x1f, UR44 ;  /* 0x0000001f3f067899 */ /* 0x000fe2000801142c */
[-C--:B------:R-:W-:Y:S01]  /*0240*/  LEA.HI R5, R10, R16.reuse, RZ, 0x4 ;  /* 0x000000100a057211 */ /* 0x080fe200078f20ff */
[----:B------:R-:W-:Y:S01]  /*0250*/  IMAD.IADD R228, R0, 0x1, -R2 ;  /* 0x0000000100e47824 */ /* 0x000fe200078e0a02 */
[----:B------:R-:W-:Y:S01]  /*0260*/  LEA.HI R17, R10, R16, RZ, 0x2 ;  /* 0x000000100a117211 */ /* 0x000fe200078f10ff */
[----:B------:R-:W-:Y:S01]  /*0270*/  IMAD.IADD R222, R0, 0x1, -R3 ;  /* 0x0000000100de7824 */ /* 0x000fe200078e0a03 */
[----:B------:R-:W-:Y:S01]  /*0280*/  SHF.R.S32.HI R4, RZ, 0x4, R5 ;  /* 0x00000004ff047819 */ /* 0x000fe20000011405 */
[----:B------:R-:W-:Y:S01]  /*0290*/  IMAD.U32 R252, RZ, RZ, UR6 ;  /* 0x00000006fffc7e24 */ /* 0x000fe2000f8e00ff */
[----:B------:R-:W-:-:S02]  /*02a0*/  SHF.R.S32.HI R247, RZ, 0x3, R15 ;  /* 0x00000003fff77819 */ /* 0x000fc4000001140f */
[--C-:B------:R-:W-:Y:S02]  /*02b0*/  SHF.R.S32.HI R7, RZ, 0x2, R17.reuse ;  /* 0x00000002ff077819 */ /* 0x100fe40000011411 */
[----:B------:R-:W-:Y:S01]  /*02c0*/  SHF.R.S32.HI R2, RZ, 0x1f, R17 ;  /* 0x0000001fff027819 */ /* 0x000fe20000011411 */
[----:B------:R-:W-:Y:S01]  /*02d0*/  IMAD.SHL.U32 R6, R247, 0x40, RZ ;  /* 0x00000040f7067824 */ /* 0x000fe200078e00ff */
[----:B------:R-:W-:Y:S02]  /*02e0*/  LOP3.LUT R0, R15, 0xfffffff8, RZ, 0xc0, !PT ;  /* 0xfffffff80f007812 */ /* 0x000fe400078ec0ff */
[C---:B------:R-:W-:Y:S02]  /*02f0*/  LEA.HI R3, R5.reuse, R4, RZ, 0x1 ;  /* 0x0000000405037211 */ /* 0x040fe400078f08ff */
[----:B------:R-:W-:Y:S01]  /*0300*/  LEA.HI R2, R2, R7, RZ, 0x3 ;  /* 0x0000000702027211 */ /* 0x000fe200078f18ff */
[----:B------:R-:W-:Y:S01]  /*0310*/  IMAD.IADD R0, R16, 0x1, -R0 ;  /* 0x0000000110007824 */ /* 0x000fe200078e0a00 */
[----:B------:R-:W-:-:S02]  /*0320*/  LOP3.LUT R8, R5, 0xfffffff0, RZ, 0xc0, !PT ;  /* 0xfffffff005087812 */ /* 0x000fc400078ec0ff */
[----:B------:R-:W-:Y:S02]  /*0330*/  LOP3.LUT R5, R3, 0xfffffffe, RZ, 0xc0, !PT ;  /* 0xfffffffe03057812 */ /* 0x000fe400078ec0ff */
[----:B------:R-:W-:Y:S02]  /*0340*/  LOP3.LUT R3, R2, 0xfffffff8, RZ, 0xc0, !PT ;  /* 0xfffffff802037812 */ /* 0x000fe400078ec0ff */
[----:B------:R-:W-:Y:S01]  /*0350*/  LOP3.LUT R2, R6, 0x1c0, RZ, 0xc0, !PT ;  /* 0x000001c006027812 */ /* 0x000fe200078ec0ff */
[C---:B------:R-:W-:Y:S01]  /*0360*/  IMAD.SHL.U32 R6, R0.reuse, 0x8, RZ ;  /* 0x0000000800067824 */ /* 0x040fe200078e00ff */
[C---:B------:R-:W-:Y:S01]  /*0370*/  LOP3.LUT P4, RZ, R0.reuse, 0x2, RZ, 0xc0, !PT ;  /* 0x0000000200ff7812 */ /* 0x040fe2000788c0ff */
[----:B------:R-:W-:Y:S01]  /*0380*/  IMAD.IADD R7, R7, 0x1, -R3 ;  /* 0x0000000107077824 */ /* 0x000fe200078e0a03 */
[----:B------:R-:W-:Y:S01]  /*0390*/  LOP3.LUT P3, RZ, R0, 0x4, RZ, 0xc0, !PT ;  /* 0x0000000400ff7812 */ /* 0x000fe2000786c0ff */
[----:B------:R-:W-:Y:S01]  /*03a0*/  IMAD.IADD R12, R4, 0x1, -R5 ;  /* 0x00000001040c7824 */ /* 0x000fe200078e0a05 */
[----:B------:R-:W-:Y:S01]  /*03b0*/  LOP3.LUT R3, R2, 0x38, R6, 0xf8, !PT ;  /* 0x0000003802037812 */ /* 0x000fe200078ef806 */
[----:B------:R-:W-:Y:S01]  /*03c0*/  IMAD.IADD R5, R16, 0x1, -R8 ;  /* 0x0000000110057824 */ /* 0x000fe200078e0a08 */
[----:B------:R-:W-:Y:S01]  /*03d0*/  SHF.R.U32.HI R2, RZ, 0x3, R2 ;  /* 0x00000003ff027819 */ /* 0x000fe20000011602 */
[----:B------:R-:W-:Y:S01]  /*03e0*/  IMAD.SHL.U32 R0, R0, 0x40, RZ ;  /* 0x0000004000007824 */ /* 0x000fe200078e00ff */
[----:B------:R-:W-:Y:S01]  /*03f0*/  LEA.HI R9, R10, R16, RZ, 0x7 ;  /* 0x000000100a097211 */ /* 0x000fe200078f38ff */
[----:B------:R-:W-:Y:S01]  /*0400*/  IMAD.SHL.U32 R11, R12, 0x200, RZ ;  /* 0x000002000c0b7824 */ /* 0x000fe200078e00ff */
[----:B------:R-:W-:Y:S01]  /*0410*/  LOP3.LUT R13, R3, R2, RZ, 0x3c, !PT ;  /* 0x00000002030d7212 */ /* 0x000fe200078e3cff */
[----:B------:R-:W-:Y:S01]  /*0420*/  IMAD.SHL.U32 R2, R228, 0x10, RZ ;  /* 0x00000010e4027824 */ /* 0x000fe200078e00ff */
[----:B------:R-:W-:-:S02]  /*0430*/  SHF.R.S32.HI R3, RZ, 0x1f, R5 ;  /* 0x0000001fff037819 */ /* 0x000fc40000011405 */
[----:B------:R-:W-:Y:S02]  /*0440*/  LOP3.LUT R0, R0, 0x1c0, RZ, 0xc0, !PT ;  /* 0x000001c000007812 */ /* 0x000fe400078ec0ff */
[----:B------:R-:W-:Y:S02]  /*0450*/  LEA.HI R14, R3, R5, RZ, 0x3 ;  /* 0x00000005030e7211 */ /* 0x000fe400078f18ff */
[----:B------:R-:W-:Y:S02]  /*0460*/  SHF.R.S32.HI R9, RZ, 0x7, R9 ;  /* 0x00000007ff097819 */ /* 0x000fe40000011409 */
[C---:B------:R-:W-:Y:S02]  /*0470*/  LOP3.LUT R3, R0.reuse, 0x8, R15, 0xf8, !PT ;  /* 0x0000000800037812 */ /* 0x040fe400078ef80f */
[----:B------:R-:W-:Y:S02]  /*0480*/  SHF.R.U32.HI R223, RZ, 0x3, R0 ;  /* 0x00000003ffdf7819 */ /* 0x000fe40000011600 */
[----:B------:R-:W-:Y:S01]  /*0490*/  LOP3.LUT R6, R0, 0x10, R2, 0xf8, !PT ;  /* 0x0000001000067812 */ /* 0x000fe200078ef802 */
[----:B------:R-:W-:Y:S01]  /*04a0*/  IMAD R2, R9, 0x800, R11 ;  /* 0x0000080009027824 */ /* 0x000fe200078e020b */
[----:B------:R-:W-:-:S02]  /*04b0*/  LOP3.LUT R0, R7, 0x1, RZ, 0xc0, !PT ;  /* 0x0000000107007812 */ /* 0x000fc400078ec0ff */
[----:B------:R-:W-:Y:S02]  /*04c0*/  LOP3.LUT R3, R3, R223, RZ, 0x3c, !PT ;  /* 0x000000df03037212 */ /* 0x000fe400078e3cff */
[----:B------:R-:W-:Y:S02]  /*04d0*/  ISETP.NE.U32.AND P0, PT, R0, 0x1, PT ;  /* 0x000000010000780c */ /* 0x000fe40003f05070 */
[----:B------:R-:W-:Y:S01]  /*04e0*/  LOP3.LUT R4, R14, 0xfffffff8, RZ, 0xc0, !PT ;  /* 0xfffffff80e047812 */ /* 0x000fe200078ec0ff */
[----:B------:R-:W-:Y:S01]  /*04f0*/  IMAD.IADD R3, R2, 0x1, R3 ;  /* 0x0000000102037824 */ /* 0x000fe200078e0203 */
[----:B------:R-:W-:Y:S02]  /*0500*/  LEA.HI R0, R10, R16, RZ, 0x6 ;  /* 0x000000100a007211 */ /* 0x000fe400078f30ff */
[----:B------:R-:W-:Y:S01]  /*0510*/  LOP3.LUT R2, R17, 0x7ffffffc, RZ, 0xc0, !PT ;  /* 0x7ffffffc11027812 */ /* 0x000fe200078ec0ff */
[----:B------:R-:W-:Y:S01]  /*0520*/  IMAD.IADD R8, R5, 0x1, -R4 ;  /* 0x0000000105087824 */ /* 0x000fe200078e0a04 */
[----:B------:R-:W-:Y:S01]  /*0530*/  SHF.R.S32.HI R0, RZ, 0x6, R0 ;  /* 0x00000006ff007819 */ /* 0x000fe20000011400 */
[C---:B------:R-:W-:Y:S01]  /*0540*/  IMAD.SHL.U32 R4, R7.reuse, 0x40, RZ ;  /* 0x0000004007047824 */ /* 0x040fe200078e00ff */
[----:B------:R-:W-:Y:S01]  /*0550*/  R2P PR, R7, 0x6 ;  /* 0x0000000607007804 */ /* 0x000fe20000000000 */
[----:B------:R-:W-:Y:S01]  /*0560*/  IMAD.IADD R10, R16, 0x1, -R2 ;  /* 0x00000001100a7824 */ /* 0x000fe200078e0a02 */
[----:B------:R-:W-:Y:S01]  /*0570*/  LOP3.LUT R15, R6, 0x8, R15, 0xf8, !PT ;  /* 0x00000008060f7812 */ /* 0x000fe200078ef80f */
[----:B------:R-:W-:Y:S01]  /*0580*/  IMAD.SHL.U32 R2, R0, 0x8, RZ ;  /* 0x0000000800027824 */ /* 0x000fe200078e00ff */
        /* <DEDUP_REMOVED lines=9> */
[----:B------:R-:W-:Y:S01]  /*0620*/  LOP3.LUT R6, R0, 0x20, R5, 0xf8, !PT ;  /* 0x0000002000067812 */ /* 0x000fe200078ef805 */
[----:B------:R-:W-:Y:S01]  /*0630*/  IMAD.SHL.U32 R5, R10, 0x2, RZ ;  /* 0x000000020a057824 */ /* 0x000fe200078e00ff */
[----:B------:R-:W-:Y:S02]  /*0640*/  LOP3.LUT R9, R2, 0x20, R7, 0xf8, !PT ;  /* 0x0000002002097812 */ /* 0x000fe400078ef807 */
[----:B------:R-:W-:Y:S01]  /*0650*/  LOP3.LUT R7, R4, R0, R2, 0x1e, !PT ;  /* 0x0000000004077212 */ /* 0x000fe200078e1e02 */
[--C-:B------:R-:W-:Y:S01]  /*0660*/  IMAD R0, R228, 0x400, R5.reuse ;  /* 0x00000400e4007824 */ /* 0x100fe200078e0205 */
[----:B------:R-:W-:Y:S01]  /*0670*/  LOP3.LUT R4, R6, R4, RZ, 0x3c, !PT ;  /* 0x0000000406047212 */ /* 0x000fe200078e3cff */
[C---:B------:R-:W-:Y:S01]  /*0680*/  IMAD.SHL.U32 R2, R8.reuse, 0x40, RZ ;  /* 0x0000004008027824 */ /* 0x040fe200078e00ff */
[----:B------:R-:W-:Y:S01]  /*0690*/  LOP3.LUT P5, RZ, R8, 0x4, RZ, 0xc0, !PT ;  /* 0x0000000408ff7812 */ /* 0x000fe200078ac0ff */
[----:B------:R-:W-:Y:S01]  /*06a0*/  IMAD R6, R222, 0x400, R5 ;  /* 0x00000400de067824 */ /* 0x000fe200078e0205 */
[----:B------:R-:W-:Y:S01]  /*06b0*/  LOP3.LUT R223, R11, R15, R223, 0xf6, !PT ;  /* 0x0000000f0bdf7212 */ /* 0x000fe200078ef6df */
[----:B------:R-:W-:Y:S01]  /*06c0*/  IMAD.IADD R7, R0, 0x1, R7 ;  /* 0x0000000100077824 */ /* 0x000fe200078e0207 */
[----:B------:R-:W-:Y:S01]  /*06d0*/  LOP3.LUT R0, R2, 0x1c0, RZ, 0xc0, !PT ;  /* 0x000001c002007812 */ /* 0x000fe200078ec0ff */
[----:B------:R-:W-:Y:S01]  /*06e0*/  IMAD.IADD R240, R6, 0x1, R4 ;  /* 0x0000000106f07824 */ /* 0x000fe200078e0204 */
[----:B------:R-:W-:Y:S01]  /*06f0*/  SEL R220, R226, 0xffffffc0, !P3 ;  /* 0xffffffc0e2dc7807 */ /* 0x000fe20005800000 */
[----:B------:R-:W-:Y:S01]  /*0700*/  IMAD.SHL.U32 R5, R12, 0x8, RZ ;  /* 0x000000080c057824 */ /* 0x000fe200078e00ff */
[----:B------:R-:W-:Y:S01]  /*0710*/  SHF.R.U32.HI R2, RZ, 0x3, R0 ;  /* 0x00000003ff027819 */ /* 0x000fe20000011600 */
[----:B------:R-:W-:Y:S01]  /*0720*/  IMAD.SHL.U32 R4, R14, 0x40, RZ ;  /* 0x000000400e047824 */ /* 0x000fe200078e00ff */
[----:B------:R-:W-:-:S02]  /*0730*/  LEA R240, R240, UR5, 0x1 ;  /* 0x00000005f0f07c11 */ /* 0x000fc4000f8e08ff */
[----:B------:R-:W-:Y:S02]  /*0740*/  LOP3.LUT R5, R0, 0x8, R5, 0xf8, !PT ;  /* 0x0000000800057812 */ /* 0x000fe400078ef805 */
[----:B------:R-:W-:Y:S01]  /*0750*/  LOP3.LUT R6, R2, R9, R0, 0x1e, !PT ;  /* 0x0000000902067212 */ /* 0x000fe200078e1e00 */
[----:B------:R-:W-:Y:S01]  /*0760*/  VIADD R235, R240, 0x20 ;  /* 0x00000020f0eb7836 */ /* 0x000fe20000000000 */
[----:B------:R-:W-:Y:S01]  /*0770*/  LOP3.LUT R0, R4, 0xfffffe00, RZ, 0xc0, !PT ;  /* 0xfffffe0004007812 */ /* 0x000fe200078ec0ff */
[----:B------:R-:W-:Y:S01]  /*0780*/  IMAD.U32 R4, RZ, RZ, UR8 ;  /* 0x00000008ff047e24 */ /* 0x000fe2000f8e00ff */
[----:B------:R-:W-:Y:S01]  /*0790*/  LOP3.LUT R2, R5, R2, RZ, 0x3c, !PT ;  /* 0x0000000205027212 */ /* 0x000fe200078e3cff */
[----:B------:R-:W-:Y:S01]  /*07a0*/  IMAD.U32 R4, RZ, RZ, UR7 ;  /* 0x00000007ff047e24 */ /* 0x000fe2000f8e00ff */
[----:B------:R-:W-:Y:S01]  /*07b0*/  USHF.R.S32.HI UR7, URZ, 0x1f, UR54 ;  /* 0x0000001f3f077899 */ /* 0x000fe20008011436 */
[--C-:B------:R-:W-:Y:S01]  /*07c0*/  IMAD R222, R222, 0x400, R0.reuse ;  /* 0x00000400dede7824 */ /* 0x100fe200078e0200 */
[----:B------:R-:W-:Y:S01]  /*07d0*/  SEL R226, R226, 0xffffffc0, !P5 ;  /* 0xffffffc0e2e27807 */ /* 0x000fe20006800000 */
[----:B------:R-:W-:Y:S01]  /*07e0*/  IMAD R228, R228, 0x400, R0 ;  /* 0x00000400e4e47824 */ /* 0x000fe200078e0200 */
[----:B------:R-:W-:Y:S01]  /*07f0*/  SEL R241, R241, 0x10, !P0 ;  /* 0x00000010f1f17807 */ /* 0x000fe20004000000 */
[----:B------:R-:W-:Y:S01]  /*0800*/  IMAD.IADD R222, R222, 0x1, R2 ;  /* 0x00000001dede7824 */ /* 0x000fe200078e0202 */
[----:B------:R-:W-:Y:S01]  /*0810*/  LEA R223, R223, UR5, 0x1 ;  /* 0x00000005dfdf7c11 */ /* 0x000fe2000f8e08ff */
[----:B------:R-:W-:Y:S01]  /*0820*/  IMAD.IADD R228, R2, 0x1, R228 ;  /* 0x0000000102e47824 */ /* 0x000fe200078e02e4 */
[----:B------:R-:W-:Y:S01]  /*0830*/  LOP3.LUT R0, R6, R0, RZ, 0xfc, !PT ;  /* 0x0000000006007212 */ /* 0x000fe200078efcff */
[----:B------:R-:W-:Y:S01]  /*0840*/  IMAD.U32 R2, RZ, RZ, UR6 ;  /* 0x00000006ff027e24 */ /* 0x000fe2000f8e00ff */
[----:B------:R-:W-:Y:S01]  /*0850*/  UIADD3 UR6, UR5, 0x20000, URZ ;  /* 0x0002000005067890 */ /* 0x000fe2000fffe03f */
[----:B------:R-:W-:Y:S01]  /*0860*/  IMAD.U32 R2, RZ, RZ, UR7 ;  /* 0x00000007ff027e24 */ /* 0x000fe2000f8e00ff */
[----:B------:R-:W-:Y:S01]  /*0870*/  UIADD3 UR7, UR5, 0x10000, URZ ;  /* 0x0001000005077890 */ /* 0x000fe2000fffe03f */
[----:B------:R-:W-:Y:S01]  /*0880*/  SEL R2, R230, 0xffffffe0, !P4 ;  /* 0xffffffe0e6027807 */ /* 0x000fe20006000000 */
[----:B------:R-:W-:Y:S01]  /*0890*/  @P1 VIADD R235, R240, 0xffffffe0 ;  /* 0xffffffe0f0eb1836 */ /* 0x000fe20000000000 */
[----:B------:R-:W-:Y:S01]  /*08a0*/  SEL R230, R230, 0xffffffe0, !P6 ;  /* 0xffffffe0e6e67807 */ /* 0x000fe20007000000 */
[----:B------:R-:W-:Y:S01]  /*08b0*/  IMAD.IADD R225, R220, 0x1, R223 ;  /* 0x00000001dce17824 */ /* 0x000fe200078e02df */
[----:B------:R-:W-:Y:S01]  /*08c0*/  LEA R222, R222, UR5, 0x1 ;  /* 0x00000005dede7c11 */ /* 0x000fe2000f8e08ff */
[----:B------:R-:W-:Y:S01]  /*08d0*/  VIADD R221, R3, UR7 ;  /* 0x0000000703dd7c36 */ /* 0x000fe20008000000 */
        /* <DEDUP_REMOVED lines=13> */
[----:B------:R-:W-:Y:S02]  /*09b0*/  IMAD.IADD R220, R2, 0x1, R220 ;  /* 0x0000000102dc7824 */ /* 0x000fe400078e02dc */
[----:B------:R-:W-:Y:S02]  /*09c0*/  @P2 VIADD R249, R248, 0xffffffc0 ;  /* 0xffffffc0f8f92836 */ /* 0x000fe40000000000 */
[----:B------:R-:W-:-:S02]  /*09d0*/  IMAD.IADD R241, R241, 0x1, R235 ;  /* 0x00000001f1f17824 */ /* 0x000fc400078e02eb */
[----:B------:R-:W-:Y:S02]  /*09e0*/  IMAD.IADD R226, R224, 0x1, R226 ;  /* 0x00000001e0e27824 */ /* 0x000fe400078e02e2 */
[----:B------:R-:W-:-:S07]  /*09f0*/  IMAD.IADD R230, R230, 0x1, R229 ;  /* 0x00000001e6e67824 */ /* 0x000fce00078e02e5 */
.L_x_1173:
        /* <DEDUP_REMOVED lines=67> */
.L_x_1145:
        /* <DEDUP_REMOVED lines=98> */
[----:B------:R-:W-:Y:S02]  /*1450*/  @UP0 UIMAD.WIDE.U32 UR14, UR21, UR26, URZ ;  /* 0x0000001a150e02a5 */ /* 0x000fe4000f8e003f */
[----:B------:R-:W-:Y:S02]  /*1460*/  @UP0 UIMAD.WIDE.U32 UR10, UR31, UR24, URZ ;  /* 0x000000181f0a02a5 */ /* 0x000fe4000f8e003f */
[----:B------:R-:W-:Y:S02]  /*1470*/  UIMAD UR28, UR8, UR37, URZ ;  /* 0x00000025081c72a4 */ /* 0x000fe4000f8e023f */
[----:B------:R-:W-:Y:S01]  /*1480*/  UIMAD UR48, UR54, UR59, URZ ;  /* 0x0000003b363072a4 */ /* 0x000fe2000f8e023f */
[----:B------:R-:W-:Y:S01]  /*1490*/  @P0 VIADD R6, R6, 0x1 ;  /* 0x0000000106060836 */ /* 0x000fe20000000000 */
[----:B------:R-:W-:Y:S01]  /*14a0*/  @UP0 UIMAD UR13, UR21, UR27, URZ ;  /* 0x0000001b150d02a4 */ /* 0x000fe2000f8e023f */
[----:B------:R-:W-:Y:S01]  /*14b0*/  PLOP3.LUT P0, PT, PT, PT, UP3, 0x80, 0x0 ;  /* 0x000000000000781c */ /* 0x000fe20003f0f038 */
[----:B------:R-:W-:-:S02]  /*14c0*/  @UP0 UIMAD UR12, UR31, UR25, URZ ;  /* 0x000000191f0c02a4 */ /* 0x000fc4000f8e023f */
[----:B------:R-:W-:Y:S01]  /*14d0*/  USEL UR50, UR30, URZ, UP4 ;  /* 0x0000003f1e327287 */ /* 0x000fe2000a000000 */
[----:B------:R-:W-:Y:S01]  /*14e0*/  @!P2 IADD3 R6, -R6, RZ, RZ ;  /* 0x000000ff0606a210 */ /* 0x000fe20007ffe1ff */
[----:B------:R-:W-:Y:S01]  /*14f0*/  USHF.R.S32.HI UR52, URZ, 0x1f, UR29 ;  /* 0x0000001f3f347899 */ /* 0x000fe2000801141d */
[----:B------:R-:W-:Y:S01]  /*1500*/  @!P3 LOP3.LUT R6, RZ, R9, RZ, 0x33, !PT ;  /* 0x00000009ff06b212 */ /* 0x000fe200078e33ff */
[----:B------:R-:W-:Y:S02]  /*1510*/  @UP1 UIADD3 UR46, UR19, UR28, URZ ;  /* 0x0000001c132e1290 */ /* 0x000fe4000fffe03f */
        /* <DEDUP_REMOVED lines=20> */
.L_x_1147:
        /* <DEDUP_REMOVED lines=13> */
.L_x_1148:
        /* <DEDUP_REMOVED lines=11> */
.L_x_1149:
[----:B------:R-:W-:-:S04]  /*17e0*/  UIMAD UR8, UR44, UR58, UR54 ;  /* 0x0000003a2c0872a4 */ /* 0x000fc8000f8e0236 */
[----:B------:R-:W-:-:S12]  /*17f0*/  UIMAD UR8, UR8, UR57, URZ ;  /* 0x00000039080872a4 */ /* 0x000fd8000f8e023f */
.L_x_1150:
        /* <DEDUP_REMOVED lines=12> */
[----:B------:R-:W-:Y:S01]  /*18c0*/  USHF.L.U32 UR8, UR13, 0x6, URZ ;  /* 0x000000060d087899 */ /* 0x000fe2000800063f */
[----:B------:R-:W-:Y:S02]  /*18d0*/  ULDC.64 UR14, c[0x0][0x258] ;  /* 0x00009600000e7ab9 */ /* 0x000fe40000000a00 */
[----:B------:R-:W-:Y:S01]  /*18e0*/  IMAD R13, R10, UR37, R11 ;  /* 0x000000250a0d7c24 */ /* 0x000fe2000f8e020b */
[----:B------:R-:W-:Y:S02]  /*18f0*/  UIMAD UR12, UR54, UR11, UR12 ;  /* 0x0000000b360c72a4 */ /* 0x000fe4000f8e020c */
[----:B------:R-:W-:Y:S02]  /*1900*/  USHF.R.S32.HI UR11, URZ, 0x1f, UR8 ;  /* 0x0000001f3f0b7899 */ /* 0x000fe40008011408 */
[----:B------:R-:W-:Y:S01]  /*1910*/  UIADD3 UR20, UR16, UR20, URZ ;  /* 0x0000001410147290 */ /* 0x000fe2000fffe03f */
[----:B------:R-:W-:Y:S01]  /*1920*/  ULDC.64 UR38, c[0x0][0x2b0] ;  /* 0x0000ac0000267ab9 */ /* 0x000fe20000000a00 */
[----:B--2---:R-:W-:Y:S01]  /*1930*/  IMAD R7, R14, UR18, RZ ;  /* 0x000000120e077c24 */ /* 0x004fe2000f8e02ff */
[----:B------:R-:W-:Y:S01]  /*1940*/  ULDC.64 UR40, c[0x0][0x478] ;  /* 0x00011e0000287ab9 */ /* 0x000fe20000000a00 */
[----:B------:R-:W-:-:S02]  /*1950*/  ULEA.HI.SX32 UR28, UR43, 0xffffffff, 0x1a ;  /* 0xffffffff2b1c7891 */ /* 0x000fc4000f8fd23f */
[----:B------:R-:W-:Y:S01]  /*1960*/  IMAD R12, R15, UR16, R7 ;  /* 0x000000100f0c7c24 */ /* 0x000fe2000f8e0207 */
[----:B------:R-:W-:Y:S01]  /*1970*/  UIMAD.WIDE UR18, UR19, 0x4, UR40 ;  /* 0x00000004131278a5 */ /* 0x000fe2000f8e0228 */
        /* <DEDUP_REMOVED lines=9> */
[----:B------:R-:W-:-:S03]  /*1a10*/  IMAD R17, R24, R14, RZ ;  /* 0x0000000e18117224 */ /* 0x000fc600078e02ff */
[--C-:B------:R-:W-:Y:S01]  /*1a20*/  SHF.R.S32.HI R5, RZ, 0x1f, R4.reuse ;  /* 0x0000001fff057819 */ /* 0x100fe20000011404 */
[----:B------:R-:W-:Y:S01]  /*1a30*/  IMAD R17, R247, R15, R17 ;  /* 0x0000000ff7117224 */ /* 0x000fe200078e0211 */
[----:B------:R-:W-:Y:S01]  /*1a40*/  IADD3 R8, P0, R4, UR9, RZ ;  /* 0x0000000904087c10 */ /* 0x000fe2000ff1e0ff */
[----:B------:R-:W-:Y:S01]  /*1a50*/  UIMAD UR9, UR56, UR14, URZ ;  /* 0x0000000e380972a4 */ /* 0x000fe2000f8e023f */
[----:B------:R-:W-:Y:S02]  /*1a60*/  IMAD.WIDE.U32 R10, R10, UR36, R4 ;  /* 0x000000240a0a7c25 */ /* 0x000fe4000f8e0004 */
[----:B------:R-:W-:Y:S01]  /*1a70*/  IADD3.X R9, R5, UR47, RZ, P0, !PT ;  /* 0x0000002f05097c10 */ /* 0x000fe200087fe4ff */
[----:B------:R-:W-:Y:S01]  /*1a80*/  UIMAD UR15, UR54, UR15, UR9 ;  /* 0x0000000f360f72a4 */ /* 0x000fe2000f8e0209 */
[----:B------:R-:W-:Y:S01]  /*1a90*/  IADD3 R10, P0, R10, UR55, RZ ;  /* 0x000000370a0a7c10 */ /* 0x000fe2000ff1e0ff */
[----:B------:R-:W-:-:S03]  /*1aa0*/  IMAD.WIDE.U32 R8, R14, UR16, R8 ;  /* 0x000000100e087c25 */ /* 0x000fc6000f8e0008 */
[----:B------:R-:W-:Y:S01]  /*1ab0*/  IADD3.X R11, R11, UR46, R13, P0, !PT ;  /* 0x0000002e0b0b7c10 */ /* 0x000fe200087fe40d */
[----:B------:R-:W-:Y:S02]  /*1ac0*/  IMAD.IADD R9, R9, 0x1, R12 ;  /* 0x0000000109097824 */ /* 0x000fe400078e020c */
[----:B------:R-:W-:Y:S01]  /*1ad0*/  IMAD.U32 R12, RZ, RZ, UR10 ;  /* 0x0000000aff0c7e24 */ /* 0x000fe2000f8e00ff */
[----:B------:R-:W-:Y:S01]  /*1ae0*/  UIADD3 UR10, UP1, UP0, UR32, UR8, UR48 ;  /* 0x00000008200a7290 */ /* 0x000fe2000f83e030 */
[----:B------:R-:W-:Y:S02]  /*1af0*/  IMAD R13, R20, UR13, R7 ;  /* 0x0000000d140d7c24 */ /* 0x000fe4000f8e0207 */
[----:B------:R-:W-:Y:S01]  /*1b00*/  IMAD.WIDE.U32 R8, R12, UR54, R8 ;  /* 0x000000360c087c25 */ /* 0x000fe2000f8e0008 */
[----:B------:R-:W-:Y:S02]  /*1b10*/  UIADD3.X UR8, UR21, UR11, UR51, UP1, UP0 ;  /* 0x0000000b15087290 */ /* 0x000fe40008fe0433 */
[----:B------:R-:W-:Y:S01]  /*1b20*/  UIADD3 UR9, UP1, UP0, UR50, UR10, UR53 ;  /* 0x0000000a32097290 */ /* 0x000fe2000f83e035 */
[----:B------:R-:W-:Y:S01]  /*1b30*/  IMAD.U32 R12, RZ, RZ, UR14 ;  /* 0x0000000eff0c7e24 */ /* 0x000fe2000f8e00ff */
[----:B------:R-:W-:Y:S01]  /*1b40*/  UIMAD.WIDE UR20, UR20, 0x4, UR38 ;  /* 0x00000004141478a5 */ /* 0x000fe2000f8e0226 */
[----:B------:R-:W-:Y:S01]  /*1b50*/  VIADD R9, R9, UR12 ;  /* 0x0000000c09097c36 */ /* 0x000fe20008000000 */
[----:B------:R-:W-:Y:S01]  /*1b60*/  UIADD3.X UR10, UR49, UR8, UR45, UP1, UP0 ;  /* 0x00000008310a7290 */ /* 0x000fe20008fe042d */
[----:B------:R-:W-:Y:S01]  /*1b70*/  IMAD.WIDE.U32 R10, R12, UR54, R10 ;  /* 0x000000360c0a7c25 */ /* 0x000fe2000f8e000a */
[----:B------:R-:W-:Y:S01]  /*1b80*/  IADD3 R12, P0, R13, UR9, RZ ;  /* 0x000000090d0c7c10 */ /* 0x000fe2000ff1e0ff */
[----:B------:R-:W-:Y:S01]  /*1b90*/  ULDC.64 UR8, c[0x0][0x400] ;  /* 0x0001000000087ab9 */ /* 0x000fe20000000a00 */
[----:B------:R-:W-:Y:S01]  /*1ba0*/  UISETP.GE.AND UP0, UPT, UR34, 0x1, UPT ;  /* 0x000000012200788c */ /* 0x000fe2000bf06270 */
[----:B------:R-:W-:Y:S01]  /*1bb0*/  IMAD.WIDE.U32 R8, R247, R14, R8 ;  /* 0x0000000ef7087225 */ /* 0x000fe200078e0008 */
[----:B------:R-:W-:Y:S01]  /*1bc0*/  LEA.HI.X.SX32 R13, R13, UR10, 0x1, P0 ;  /* 0x0000000a0d0d7c11 */ /* 0x000fe200080f0eff */
[----:B------:R-:W-:Y:S01]  /*1bd0*/  ULDC.64 UR12, c[0x0][0x210] ;  /* 0x00008400000c7ab9 */ /* 0x000fe20000000a00 */
[----:B------:R-:W-:Y:S01]  /*1be0*/  LEA R232, P0, R12, UR8, 0x2 ;  /* 0x000000080ce87c11 */ /* 0x000fe2000f8010ff */
[----:B------:R-:W-:Y:S01]  /*1bf0*/  ULDC.64 UR10, c[0x0][0x3e0] ;  /* 0x0000f800000a7ab9 */ /* 0x000fe20000000a00 */
[----:B------:R-:W-:Y:S01]  /*1c00*/  VIADD R11, R11, UR15 ;  /* 0x0000000f0b0b7c36 */ /* 0x000fe20008000000 */
[----:B------:R-:W-:Y:S01]  /*1c10*/  LEA R236, P2, R10, UR12, 0x1 ;  /* 0x0000000c0aec7c11 */ /* 0x000fe2000f8408ff */
[----:B------:R-:W-:Y:S01]  /*1c20*/  IMAD.IADD R9, R9, 0x1, R17 ;  /* 0x0000000109097824 */ /* 0x000fe200078e0211 */
[----:B------:R-:W-:-:S02]  /*1c30*/  LEA.HI.X R233, R12, UR9, R13, 0x2, P0 ;  /* 0x000000090ce97c11 */ /* 0x000fc400080f140d */
[----:B------:R-:W-:Y:S02]  /*1c40*/  PLOP3.LUT P0, PT, PT, PT, UP0, 0x80, 0x0 ;  /* 0x000000000000781c */ /* 0x000fe40003f0f008 */
[----:B------:R-:W-:Y:S02]  /*1c50*/  LEA R12, P1, R8, UR10, 0x1 ;  /* 0x0000000a080c7c11 */ /* 0x000fe4000f8208ff */
[----:B------:R-:W-:Y:S02]  /*1c60*/  LEA.HI.X R237, R10, UR13, R11, 0x1, P2 ;  /* 0x0000000d0aed7c11 */ /* 0x000fe400090f0c0b */
[----:B------:R-:W-:-:S07]  /*1c70*/  LEA.HI.X R13, R8, UR11, R9, 0x1, P1 ;  /* 0x0000000b080d7c11 */ /* 0x000fce00088f0c09 */
[----:B------:R-:W-:Y:S05]  /*1c80*/  @!P0 BRA `(.L_x_1151) ;  /* 0x0000006800088947 */ /* 0x000fea0003800000 */
[----:B------:R-:W-:Y:S01]  /*1c90*/  SHF.R.S32.HI R18, RZ, 0x1f, R7 ;  /* 0x0000001fff127819 */ /* 0x000fe20000011407 */
[----:B------:R-:W-:Y:S01]  /*1ca0*/  UMOV UR9, UR28 ;  /* 0x0000001c00097c82 */ /* 0x000fe20008000000 */
[----:B------:R-:W-:Y:S01]  /*1cb0*/  UIMAD UR14, UR22, -0x40, UR5 ;  /* 0xffffffc0160e78a4 */ /* 0x000fe2000f8e0205 */
[----:B------:R-:W-:Y:S01]  /*1cc0*/  IMAD.U32 R8, RZ, RZ, UR26 ;  /* 0x0000001aff087e24 */ /* 0x000fe2000f8e00ff */
[----:B------:R-:W-:Y:S01]  /*1cd0*/  LEA.HI R18, R18, R7, RZ, 0x2 ;  /* 0x0000000712127211 */ /* 0x000fe200078f10ff */
[----:B------:R-:W-:Y:S01]  /*1ce0*/  UIMAD UR8, UR9, -0x40, UR34 ;  /* 0xffffffc0090878a4 */ /* 0x000fe2000f8e0222 */
[----:B------:R-:W-:Y:S01]  /*1cf0*/  VIADD R7, R247, 0x20 ;  /* 0x00000020f7077836 */ /* 0x000fe20000000000 */
[----:B------:R-:W-:Y:S01]  /*1d00*/  UIMAD UR11, UR52, UR26, URZ ;  /* 0x0000001a340b72a4 */ /* 0x000fe2000f8e023f */
[----:B------:R-:W-:Y:S01]  /*1d10*/  IMAD.U32 R10, RZ, RZ, UR24 ;  /* 0x00000018ff0a7e24 */ /* 0x000fe2000f8e00ff */
[----:B------:R-:W-:Y:S01]  /*1d20*/  UIMAD UR10, UR52, UR24, URZ ;  /* 0x00000018340a72a4 */ /* 0x000fe2000f8e023f */
[----:B------:R-:W-:Y:S01]  /*1d30*/  IMAD.WIDE.U32 R8, R8, UR29, R4 ;  /* 0x0000001d08087c25 */ /* 0x000fe2000f8e0004 */
[C---:B------:R-:W-:Y:S01]  /*1d40*/  ISETP.GE.AND P2, PT, R7.reuse, UR8, PT ;  /* 0x0000000807007c0c */ /* 0x040fe2000bf46270 */
[----:B------:R-:W-:Y:S01]  /*1d50*/  UIMAD UR11, UR29, UR27, UR11 ;  /* 0x0000001b1d0b72a4 */ /* 0x000fe2000f8e020b */
[----:B------:R-:W-:Y:S01]  /*1d60*/  ISETP.GE.AND P0, PT, R7, UR14, PT ;  /* 0x0000000e07007c0c */ /* 0x000fe2000bf06270 */
[----:B------:R-:W-:Y:S01]  /*1d70*/  UIMAD UR10, UR29, UR25, UR10 ;  /* 0x000000191d0a72a4 */ /* 0x000fe2000f8e020a */
[----:B------:R-:W-:Y:S01]  /*1d80*/  SHF.R.S32.HI R7, RZ, 0x1f, R16 ;  /* 0x0000001fff077819 */ /* 0x000fe20000011410 */
[----:B------:R-:W-:Y:S01]  /*1d90*/  IMAD.WIDE.U32 R4, R10, UR29, R4 ;  /* 0x0000001d0a047c25 */ /* 0x000fe2000f8e0004 */
[----:B------:R-:W-:Y:S01]  /*1da0*/  IADD3 R10, P3, R8, UR31, RZ ;  /* 0x0000001f080a7c10 */ /* 0x000fe2000ff7e0ff */
[----:B------:R-:W-:Y:S01]  /*1db0*/  ULDC.64 UR12, c[0x0][0x260] ;  /* 0x00009800000c7ab9 */ /* 0x000fe20000000a00 */
[----:B------:R-:W-:Y:S01]  /*1dc0*/  LEA.HI R7, R7, R20, RZ, 0x2 ;  /* 0x0000001407077211 */ /* 0x000fe200078f10ff */
[----:B------:R-:W-:Y:S01]  /*1dd0*/  IMAD.SHL.U32 R16, R15, 0x40, RZ ;  /* 0x000000400f107824 */ /* 0x000fe200078e00ff */
[----:B------:R-:W-:Y:S01]  /*1de0*/  IADD3 R8, P1, R4, UR30, RZ ;  /* 0x0000001e04087c10 */ /* 0x000fe2000ff3e0ff */
[----:B------:R-:W-:Y:S01]  /*1df0*/  IMAD.WIDE.U32 R14, R14, 0x40, RZ ;  /* 0x000000400e0e7825 */ /* 0x000fe200078e00ff */
[----:B------:R-:W-:Y:S01]  /*1e00*/  LOP3.LUT R7, R7, 0xfffffffc, RZ, 0xc0, !PT ;  /* 0xfffffffc07077812 */ /* 0x000fe200078ec0ff */
[----:B------:R-:W1:Y:S01]  /*1e10*/  LDC R250, c[0x0][0x270] ;  /* 0x00009c00fffa7b82 */ /* 0x000e620000000800 */
[----:B------:R-:W-:Y:S01]  /*1e20*/  SHF.R.S32.HI R18, RZ, 0x2, R18 ;  /* 0x00000002ff127819 */ /* 0x000fe20000011412 */
[----:B------:R-:W-:-:S02]  /*1e30*/  IMAD.MOV.U32 R238, RZ, RZ, R12 ;  /* 0x000000ffffee7224 */ /* 0x000fc400078e000c */
[----:B------:R-:W-:Y:S02]  /*1e40*/  IMAD.U32 R11, RZ, RZ, UR11 ;  /* 0x0000000bff0b7e24 */ /* 0x000fe4000f8e00ff */
[----:B------:R-:W-:Y:S01]  /*1e50*/  IMAD.U32 R12, RZ, RZ, UR10 ;  /* 0x0000000aff0c7e24 */ /* 0x000fe2000f8e00ff */
[----:B------:R-:W-:Y:S01]  /*1e60*/  @!P2 IADD3 R4, P4, R238, R14, RZ ;  /* 0x0000000eee04a210 */ /* 0x000fe20007f9e0ff */
[----:B------:R-:W-:Y:S01]  /*1e70*/  IMAD.MOV.U32 R239, RZ, RZ, R13 ;  /* 0x000000ffffef7224 */ /* 0x000fe200078e000d */
[----:B------:R-:W-:Y:S01]  /*1e80*/  IADD3.X R11, R9, UR35, R11, P3, !PT ;  /* 0x00000023090b7c10 */ /* 0x000fe20009ffe40b */
[----:B------:R-:W-:Y:S01]  /*1e90*/  IMAD.IADD R7, R20, 0x1, -R7 ;  /* 0x0000000114077824 */ /* 0x000fe200078e0a07 */
[----:B------:R-:W-:Y:S01]  /*1ea0*/  IADD3.X R9, R5, UR42, R12, P1, !PT ;  /* 0x0000002a05097c10 */ /* 0x000fe20008ffe40c */
[----:B------:R-:W-:Y:S01]  /*1eb0*/  ULDC.64 UR10, c[0x0][0x268] ;  /* 0x00009a00000a7ab9 */ /* 0x000fe20000000a00 */
[----:B------:R-:W-:Y:S01]  /*1ec0*/  @!P2 IADD3.X R5, R239, R15, R16, P4, !PT ;  /* 0x0000000fef05a210 */ /* 0x000fe200027fe410 */
[----:B------:R-:W-:Y:S01]  /*1ed0*/  IMAD R12, R19, UR12, RZ ;  /* 0x0000000c130c7c24 */ /* 0x000fe2000f8e02ff */
[----:B------:R-:W-:Y:S01]  /*1ee0*/  @!P0 IADD3 R14, P4, R247, 0x20, RZ ;  /* 0x00000020f70e8810 */ /* 0x000fe20007f9e0ff */
[----:B------:R-:W-:Y:S01]  /*1ef0*/  IMAD R18, R7, 0x10, R18 ;  /* 0x0000001007127824 */ /* 0x000fe200078e0212 */
[----:B------:R-:W-:Y:S01]  /*1f00*/  ISETP.GE.AND P1, PT, R247, UR14, PT ;  /* 0x0000000ef7007c0c */ /* 0x000fe2000bf26270 */
[----:B------:R-:W-:Y:S01]  /*1f10*/  IMAD R7, R19, UR10, RZ ;  /* 0x0000000a13077c24 */ /* 0x000fe2000f8e02ff */
[----:B------:R-:W-:Y:S01]  /*1f20*/  @!P0 IADD3 R16, P3, R247, 0x20, RZ ;  /* 0x00000020f7108810 */ /* 0x000fe20007f7e0ff */
[----:B------:R-:W-:Y:S01]  /*1f30*/  @!P0 IMAD.X R15, RZ, RZ, R24, P4 ;  /* 0x000000ffff0f8224 */ /* 0x000fe200020e0618 */
[----:B------:R-:W-:Y:S01]  /*1f40*/  PLOP3.LUT P4, PT, PT, PT, UP4, 0x80, 0x0 ;  /* 0x000000000000781c */ /* 0x000fe20003f8f048 */
[C---:B------:R-:W-:Y:S01]  /*1f50*/  IMAD R13, R6.reuse, UR13, R12 ;  /* 0x0000000d060d7c24 */ /* 0x040fe2000f8e020c */
[----:B------:R-:W2:Y:S01]  /*1f60*/  @!P0 LDC.64 R22, c[0x0][0x218] ;  /* 0x00008600ff168b82 */ /* 0x000ea20000000a00 */
[----:B------:R-:W-:Y:S01]  /*1f70*/  IMAD.WIDE.U32 R10, R6, UR12, R10 ;  /* 0x0000000c060a7c25 */ /* 0x000fe2000f8e000a */
[----:B------:R-:W-:-:S03]  /*1f80*/  USHF.L.U32 UR12, UR37, 0x6, URZ ;  /* 0x00000006250c7899 */ /* 0x000fc6000800063f */
[----:B------:R-:W-:Y:S02]  /*1f90*/  IMAD.MOV.U32 R243, RZ, RZ, 0x7f800000 ;  /* 0x7f800000fff37424 */ /* 0x000fe400078e00ff */
[----:B------:R-:W-:Y:S01]  /*1fa0*/  IMAD.MOV.U32 R244, RZ, RZ, 0x7f800000 ;  /* 0x7f800000fff47424 */ /* 0x000fe200078e00ff */
[----:B------:R-:W3:Y:S01]  /*1fb0*/  @!P1 LDC.64 R20, c[0x0][0x218] ;  /* 0x00008600ff149b82 */ /* 0x000ee20000000a00 */
[C---:B------:R-:W-:Y:S01]  /*1fc0*/  IMAD R17, R6.reuse, UR11, R7 ;  /* 0x0000000b06117c24 */ /* 0x040fe2000f8e0207 */
[----:B------:R-:W-:Y:S01]  /*1fd0*/  CS2R R190, SRZ ;  /* 0x0000000000be7805 */ /* 0x000fe2000001ff00 */
[----:B------:R-:W-:Y:S01]  /*1fe0*/  IMAD.WIDE.U32 R8, R6, UR10, R8 ;  /* 0x0000000a06087c25 */ /* 0x000fe2000f8e0008 */
[----:B------:R-:W-:Y:S01]  /*1ff0*/  UIMAD.WIDE.U32 UR10, UR36, 0x40, URZ ;  /* 0x00000040240a78a5 */ /* 0x000fe2000f8e003f */
[----:B------:R-:W-:Y:S02]  /*2000*/  CS2R R188, SRZ ;  /* 0x0000000000bc7805 */ /* 0x000fe4000001ff00 */
[----:B------:R-:W-:Y:S01]  /*2010*/  CS2R R194, SRZ ;  /* 0x0000000000c27805 */ /* 0x000fe2000001ff00 */
[----:B------:R-:W-:Y:S01]  /*2020*/  IMAD.IADD R7, R11, 0x1, R13 ;  /* 0x000000010b077824 */ /* 0x000fe200078e020d */
[----:B------:R-:W-:Y:S01]  /*2030*/  CS2R R192, SRZ ;  /* 0x0000000000c07805 */ /* 0x000fe2000001ff00 */
[----:B------:R-:W-:Y:S01]  /*2040*/  IMAD.IADD R11, R9, 0x1, R17 ;  /* 0x00000001090b7824 */ /* 0x000fe200078e0211 */
[----:B------:R-:W-:Y:S01]  /*2050*/  CS2R R186, SRZ ;  /* 0x0000000000ba7805 */ /* 0x000fe2000001ff00 */
[----:B------:R-:W-:Y:S01]  /*2060*/  @!P0 IMAD.X R17, RZ, RZ, R24, P3 ;  /* 0x000000ffff118224 */ /* 0x000fe200018e0618 */
[----:B------:R-:W-:Y:S01]  /*2070*/  ISETP.GE.AND P3, PT, R247, UR8, PT ;  /* 0x00000008f7007c0c */ /* 0x000fe2000bf66270 */
[----:B------:R-:W-:Y:S01]  /*2080*/  @P4 BAR.SYNC.DEFER_BLOCKING 0x0 ;  /* 0x0000000000004b1d */ /* 0x000fe20000010000 */
[----:B------:R-:W-:-:S02]  /*2090*/  VIADD R12, R18, 0x8 ;  /* 0x00000008120c7836 */ /* 0x000fc40000000000 */
[----:B------:R-:W-:Y:S02]  /*20a0*/  @!P0 IMAD R15, R15, UR26, RZ ;  /* 0x0000001a0f0f8c24 */ /* 0x000fe4000f8e02ff */
[----:B------:R-:W-:Y:S01]  /*20b0*/  @!P0 IMAD.MOV.U32 R13, RZ, RZ, R7 ;  /* 0x000000ffff0d8224 */ /* 0x000fe200078e0007 */
[----:B------:R-:W-:Y:S01]  /*20c0*/  ISETP.GE.AND P6, PT, R12, UR8, PT ;  /* 0x000000080c007c0c */ /* 0x000fe2000bfc6270 */
[----:B------:R-:W-:Y:S01]  /*20d0*/  @!P0 IMAD.MOV.U32 R12, RZ, RZ, R10 ;  /* 0x000000ffff0c8224 */ /* 0x000fe200078e000a */
[----:B------:R-:W-:Y:S01]  /*20e0*/  CS2R R184, SRZ ;  /* 0x0000000000b87805 */ /* 0x000fe2000001ff00 */
[C---:B------:R-:W-:Y:S01]  /*20f0*/  @!P0 IMAD R26, R14.reuse, UR27, R15 ;  /* 0x0000001b0e1a8c24 */ /* 0x040fe2000f8e020f */
[----:B------:R-:W-:Y:S01]  /*2100*/  CS2R R182, SRZ ;  /* 0x0000000000b67805 */ /* 0x000fe2000001ff00 */
[----:B------:R-:W-:Y:S01]  /*2110*/  @!P0 IMAD.WIDE.U32 R14, R14, UR26, R12 ;  /* 0x0000001a0e0e8c25 */ /* 0x000fe2000f8e000c */
[----:B------:R-:W-:Y:S02]  /*2120*/  CS2R R180, SRZ ;  /* 0x0000000000b47805 */ /* 0x000fe4000001ff00 */
[----:B------:R-:W-:-:S02]  /*2130*/  CS2R R174, SRZ ;  /* 0x0000000000ae7805 */ /* 0x000fc4000001ff00 */
[----:B------:R-:W-:Y:S01]  /*2140*/  CS2R R172, SRZ ;  /* 0x0000000000ac7805 */ /* 0x000fe2000001ff00 */
[----:B------:R-:W-:Y:S01]  /*2150*/  @!P0 IMAD R12, R17, UR24, RZ ;  /* 0x00000018110c8c24 */ /* 0x000fe2000f8e02ff */
[----:B------:R-:W-:Y:S01]  /*2160*/  CS2R R178, SRZ ;  /* 0x0000000000b27805 */ /* 0x000fe2000001ff00 */
[----:B------:R-:W-:Y:S01]  /*2170*/  @!P0 IMAD.MOV.U32 R9, RZ, RZ, R11 ;  /* 0x000000ffff098224 */ /* 0x000fe200078e000b */
[----:B------:R-:W-:Y:S01]  /*2180*/  CS2R R176, SRZ ;  /* 0x0000000000b07805 */ /* 0x000fe2000001ff00 */
[C---:B------:R-:W-:Y:S01]  /*2190*/  @!P1 IMAD R13, R24.reuse, UR26, RZ ;  /* 0x0000001a180d9c24 */ /* 0x040fe2000f8e02ff */
[----:B------:R-:W-:Y:S01]  /*21a0*/  CS2R R170, SRZ ;  /* 0x0000000000aa7805 */ /* 0x000fe2000001ff00 */
[----:B------:R-:W-:Y:S01]  /*21b0*/  @!P1 IMAD.MOV.U32 R6, RZ, RZ, R10 ;  /* 0x000000ffff069224 */ /* 0x000fe200078e000a */
[----:B------:R-:W-:Y:S01]  /*21c0*/  CS2R R168, SRZ ;  /* 0x0000000000a87805 */ /* 0x000fe2000001ff00 */
[----:B------:R-:W-:Y:S01]  /*21d0*/  @!P1 IMAD R19, R24, UR24, RZ ;  /* 0x0000001818139c24 */ /* 0x000fe2000f8e02ff */
[----:B------:R4:W-:Y:S01]  /*21e0*/  @P3 STS.128 [R234+0x8000], RZ ;  /* 0x008000ffea003388 */ /* 0x0009e20000000c00 */
[C---:B------:R-:W-:Y:S01]  /*21f0*/  @!P0 IMAD R27, R16.reuse, UR25, R12 ;  /* 0x00000019101b8c24 */ /* 0x040fe2000f8e020c */
[----:B------:R-:W1:Y:S01]  /*2200*/  @!P1 LDC.64 R24, c[0x0][0x220] ;  /* 0x00008800ff189b82 */ /* 0x000e620000000a00 */
[--C-:B------:R-:W-:Y:S01]  /*2210*/  @!P1 IMAD.MOV.U32 R10, RZ, RZ, R8.reuse ;  /* 0x000000ffff0a9224 */ /* 0x100fe200078e0008 */
[----:B------:R4:W-:Y:S01]  /*2220*/  @P3 STS.128 [R234+0xa000], RZ ;  /* 0x00a000ffea003388 */ /* 0x0009e20000000c00 */
[----:B------:R-:W-:Y:S01]  /*2230*/  @!P0 IMAD.WIDE.U32 R16, R16, UR24, R8 ;  /* 0x0000001810108c25 */ /* 0x000fe2000f8e0008 */
[----:B------:R-:W-:-:S02]  /*2240*/  CS2R R166, SRZ ;  /* 0x0000000000a67805 */ /* 0x000fc4000001ff00 */
[----:B------:R-:W-:Y:S01]  /*2250*/  CS2R R164, SRZ ;  /* 0x0000000000a47805 */ /* 0x000fe2000001ff00 */
[----:B------:R4:W-:Y:S01]  /*2260*/  @P3 STS.128 [R234+0xc000], RZ ;  /* 0x00c000ffea003388 */ /* 0x0009e20000000c00 */
[C---:B------:R-:W-:Y:S01]  /*2270*/  @!P1 IMAD R8, R247.reuse, UR27, R13 ;  /* 0x0000001bf7089c24 */ /* 0x040fe2000f8e020d */
[----:B------:R-:W-:Y:S01]  /*2280*/  CS2R R158, SRZ ;  /* 0x00000000009e7805 */ /* 0x000fe2000001ff00 */
[----:B------:R-:W-:Y:S01]  /*2290*/  @!P1 IMAD.WIDE.U32 R12, R247, UR26, R6 ;  /* 0x0000001af70c9c25 */ /* 0x000fe2000f8e0006 */
[----:B------:R4:W-:Y:S01]  /*22a0*/  @P3 STS.128 [R234+0xe000], RZ ;  /* 0x00e000ffea003388 */ /* 0x0009e20000000c00 */
[----:B------:R-:W-:Y:S01]  /*22b0*/  @!P2 IADD3 R6, P4, R236, UR10, RZ ;  /* 0x0000000aec06ac10 */ /* 0x000fe2000ff9e0ff */
[----:B------:R-:W-:Y:S01]  /*22c0*/  UMOV UR10, UR21 ;  /* 0x00000015000a7c82 */ /* 0x000fe20008000000 */
[----:B------:R-:W-:Y:S01]  /*22d0*/  IMAD.U32 R7, RZ, RZ, UR12 ;  /* 0x0000000cff077e24 */ /* 0x000fe2000f8e00ff */
[----:B------:R-:W-:Y:S01]  /*22e0*/  @!PT LDS RZ, [RZ] ;  /* 0x00000000fffff984 */ /* 0x000fe20000000800 */
[----:B------:R-:W-:Y:S01]  /*22f0*/  @!PT LDS RZ, [RZ] ;  /* 0x00000000fffff984 */ /* 0x000fe20000000800 */
[----:B------:R-:W-:Y:S01]  /*2300*/  @!PT LDS RZ, [RZ] ;  /* 0x00000000fffff984 */ /* 0x000fe20000000800 */
[----:B------:R-:W-:Y:S01]  /*2310*/  @!P3 LDGSTS.E.BYPASS.LTC128B.128 [R234+0x8000], desc[UR6][R238.64] ;  /* 0x08000000eeeabfae */ /* 0x000fe2000b901d46 */
[----:B------:R-:W-:Y:S01]  /*2320*/  @!P0 IMAD.IADD R9, R15, 0x1, R26 ;  /* 0x000000010f098824 */ /* 0x000fe200078e021a */
[----:B------:R-:W-:Y:S01]  /*2330*/  CS2R R156, SRZ ;  /* 0x00000000009c7805 */ /* 0x000fe2000001ff00 */
[----:B------:R-:W-:Y:S01]  /*2340*/  @!P1 IMAD.WIDE.U32 R10, R247, UR24, R10 ;  /* 0x00000018f70a9c25 */ /* 0x000fe2000f8e000a */
[----:B------:R-:W-:Y:S01]  /*2350*/  @!P3 LDGSTS.E.BYPASS.LTC128B.128 [R234+0xa000], desc[UR6][R238.64+0x80] ;  /* 0x0a000080eeeabfae */ /* 0x000fe2000b901d46 */
[----:B------:R-:W-:Y:S01]  /*2360*/  @!P2 IADD3.X R7, R237, UR11, R7, P4, !PT ;  /* 0x0000000bed07ac10 */ /* 0x000fe2000a7fe407 */
[----:B------:R-:W-:Y:S01]  /*2370*/  UMOV UR11, UR20 ;  /* 0x00000014000b7c82 */ /* 0x000fe20008000000 */
[----:B------:R-:W-:Y:S01]  /*2380*/  IMAD.SHL.U32 R245, R18, 0x4, RZ ;  /* 0x0000000412f57824 */ /* 0x000fe200078e00ff */
        /* <DEDUP_REMOVED lines=65> */
[----:B--2---:R-:W-:Y:S01]  /*27a0*/  @!P1 IMAD.IADD R5, R13, 0x1, R8 ;  /* 0x000000010d059824 */ /* 0x004fe200078e0208 */
[----:B---3--:R-:W-:Y:S02]  /*27b0*/  @!P1 LEA R4, P5, R12, R20, 0x1 ;  /* 0x000000140c049211 */ /* 0x008fe400078a08ff */
[----:B------:R-:W-:Y:S01]  /*27c0*/  @!P3 LDGSTS.E.BYPASS.LTC128B.128 [R234+0x4000], desc[UR6][R236.64+0x100] ;  /* 0x04000100eceabfae */ /* 0x000fe2000b901d46 */
[----:B------:R-:W-:Y:S02]  /*27d0*/  @!P0 LEA R8, P4, R14, R22, 0x1 ;  /* 0x000000160e088211 */ /* 0x000fe400078808ff */
[----:B------:R-:W-:Y:S01]  /*27e0*/  @!P1 LEA.HI.X R5, R12, R21, R5, 0x1, P5 ;  /* 0x000000150c059211 */ /* 0x000fe200028f0c05 */
[----:B------:R-:W-:Y:S01]  /*27f0*/  @!P3 LDGSTS.E.BYPASS.LTC128B.128 [R234+0x6000], desc[UR6][R236.64+0x180] ;  /* 0x06000180eceabfae */ /* 0x000fe2000b901d46 */
[----:B------:R-:W-:Y:S01]  /*2800*/  @!P0 LEA.HI.X R9, R14, R23, R9, 0x1, P4 ;  /* 0x000000170e098211 */ /* 0x000fe200020f0c09 */
[----:B------:R-:W2:Y:S01]  /*2810*/  @!P0 LDC.64 R12, c[0x0][0x220] ;  /* 0x00008800ff0c8b82 */ /* 0x000ea20000000a00 */
        /* <DEDUP_REMOVED lines=21> */
[----:B---3--:R-:W-:-:S03]  /*2970*/  @!P1 IMAD R6, R247, UR25, R19 ;  /* 0x00000019f7069c24 */ /* 0x008fc6000f8e0213 */
        /* <DEDUP_REMOVED lines=11> */
[----:B---3--:R-:W-:Y:S01]  /*2a30*/  @!P1 IMAD.IADD R5, R11, 0x1, R6 ;  /* 0x000000010b059824 */ /* 0x008fe200078e0206 */
[----:B-1----:R-:W-:-:S02]  /*2a40*/  @!P1 LEA R6, P2, R10, R24, 0x1 ;  /* 0x000000180a069211 */ /* 0x002fc400078408ff */
[----:B------:R-:W-:Y:S01]  /*2a50*/  @!P0 LDGSTS.E.BYPASS.LTC128B.128 [R234+0x15000], desc[UR6][R8.64+0x100] ;  /* 0x1500010008ea8fae */ /* 0x000fe2000b901d46 */
[----:B------:R-:W-:Y:S02]  /*2a60*/  SHF.R.S32.HI R4, RZ, 0x1f, R18 ;  /* 0x0000001fff047819 */ /* 0x000fe40000011412 */
[----:B------:R-:W-:Y:S01]  /*2a70*/  @!P1 LEA.HI.X R7, R10, R25, R5, 0x1, P2 ;  /* 0x000000190a079211 */ /* 0x000fe200010f0c05 */
[----:B------:R-:W-:Y:S01]  /*2a80*/  @!P0 LDGSTS.E.BYPASS.LTC128B.128 [R234+0x17000], desc[UR6][R8.64+0x180] ;  /* 0x1700018008ea8fae */ /* 0x000fe2000b901d46 */
[----:B------:R-:W-:Y:S01]  /*2a90*/  SHF.L.U64.HI R246, R18, 0x2, R4 ;  /* 0x0000000212f67819 */ /* 0x000fe20000010204 */
[----:B------:R-:W-:Y:S01]  /*2aa0*/  @!P0 IMAD.IADD R5, R17, 0x1, R27 ;  /* 0x0000000111058824 */ /* 0x000fe200078e021b */
[C---:B--2---:R-:W-:Y:S01]  /*2ab0*/  @!P0 LEA R4, P2, R16.reuse, R12, 0x1 ;  /* 0x0000000c10048211 */ /* 0x044fe200078408ff */
[----:B------:R4:W-:Y:S03]  /*2ac0*/  @P1 STS.128 [R234+0x18000], RZ ;  /* 0x018000ffea001388 */ /* 0x0009e60000000c00 */
[----:B------:R-:W-:Y:S01]  /*2ad0*/  @!P0 LEA.HI.X R5, R16, R13, R5, 0x1, P2 ;  /* 0x0000000d10058211 */ /* 0x000fe200010f0c05 */
        /* <DEDUP_REMOVED lines=26> */
[----:B------:R-:W-:Y:S01]  /*2c80*/  UIADD3 UR8, UR29, 0x40, URZ ;  /* 0x000000401d087890 */ /* 0x000fe2000fffe03f */
[----:B------:R-:W-:-:S02]  /*2c90*/  CS2R R26, SRZ ;  /* 0x00000000001a7805 */ /* 0x000fc4000001ff00 */
[----:B------:R-:W-:Y:S02]  /*2ca0*/  CS2R R24, SRZ ;  /* 0x0000000000187805 */ /* 0x000fe4000001ff00 */
[----:B------:R-:W-:Y:S02]  /*2cb0*/  CS2R R22, SRZ ;  /* 0x0000000000167805 */ /* 0x000fe4000001ff00 */
[----:B------:R-:W-:Y:S01]  /*2cc0*/  CS2R R20, SRZ ;  /* 0x0000000000147805 */ /* 0x000fe2000001ff00 */
[----:B------:R-:W-:Y:S01]  /*2cd0*/  UMOV UR13, UR18 ;  /* 0x00000012000d7c82 */ /* 0x000fe20008000000 */
[----:B------:R-:W-:Y:S01]  /*2ce0*/  UISETP.GE.AND UP0, UPT, UR8, UR5, UPT ;  /* 0x000000050800728c */ /* 0x000fe2000bf06270 */
[----:B------:R-:W-:Y:S01]  /*2cf0*/  UMOV UR12, UR19 ;  /* 0x00000013000c7c82 */ /* 0x000fe20008000000 */
[----:B------:R-:W-:Y:S01]  /*2d00*/  ULDC UR18, c[0x0][0x2dc] ;  /* 0x0000b70000127ab9 */ /* 0x000fe20000000800 */
[----:B------:R-:W-:-:S08]  /*2d10*/  ULDC UR8, c[0x0][0x39c] ;  /* 0x0000e70000087ab9 */ /* 0x000fd00000000800 */
.L_x_1154:
        /* <DEDUP_REMOVED lines=11> */
[----:B------:R-:W-:Y:S05]  /*2dd0*/  LDSM.16.M88.4 R16, [R222] ;  /* 0x00000000de10783b */ /* 0x000fea0000000200 */
[----:B------:R-:W4:Y:S05]  /*2de0*/  LDSM.16.M88.4 R8, [R3+UR4+0x10000] ;  /* 0x010000040308783b */ /* 0x000f2a0008000200 */
[----:B-1----:R-:W1:Y:S05]  /*2df0*/  LDSM.16.M88.4 R84, [R3+UR4+0x10800] ;  /* 0x010800040354783b */ /* 0x002e6a0008000200 */
[----:B------:R-:W-:Y:S05]  /*2e00*/  LDSM.16.M88.4 R88, [R224] ;  /* 0x00000000e058783b */ /* 0x000fea0000000200 */
[----:B------:R-:W2:Y:S05]  /*2e10*/  LDSM.16.M88.4 R92, [R2] ;  /* 0x00000000025c783b */ /* 0x000eaa0000000200 */
[----:B------:R-:W3:Y:S05]  /*2e20*/  LDSM.16.M88.4 R96, [R2+0x800] ;  /* 0x000800000260783b */ /* 0x000eea0000000200 */
[----:B------:R-:W-:Y:S05]  /*2e30*/  LDSM.16.M88.4 R100, [R227] ;  /* 0x00000000e364783b */ /* 0x000fea0000000200 */
[----:B------:R-:W3:Y:S05]  /*2e40*/  LDSM.16.M88.4 R104, [R221] ;  /* 0x00000000dd68783b */ /* 0x000eea0000000200 */
[----:B------:R-:W-:Y:S01]  /*2e50*/  LDSM.16.M88.4 R108, [R226] ;  /* 0x00000000e26c783b */ /* 0x000fe20000000200 */
[C---:B----4-:R-:W-:Y:S04]  /*2e60*/  HMMA.16816.F32 R4, R16.reuse, R8, RZ ;  /* 0x000000081004723c */ /* 0x050fe800000018ff */
[----:B------:R-:W-:Y:S02]  /*2e70*/  LDSM.16.M88.4 R112, [R220] ;  /* 0x00000000dc70783b */ /* 0x000fe40000000200 */
        /* <DEDUP_REMOVED lines=242> */
[----:B------:R-:W-:Y:S05]  /*3da0*/  IADD3.X R115, R246, UR12, RZ, P0, !PT ;  /* 0x0000000cf6737c10 */ /* 0x000fea00087fe4ff */
[----:B------:R-:W2:Y:S01]  /*3db0*/  LDG.E R113, desc[UR6][R114.64] ;  /* 0x0000000672717981 */ /* 0x000ea2000c1e1900 */
[----:B-1----:R-:W-:Y:S04]  /*3dc0*/  MOV R7, R125 ;  /* 0x0000007d00077202 */ /* 0x002fe80000000f00 */
[----:B------:R-:W2:Y:S01]  /*3dd0*/  LDG.E R112, desc[UR6][R114.64+0x20] ;  /* 0x0000200672707981 */ /* 0x000ea2000c1e1900 */
[----:B------:R-:W-:Y:S02]  /*3de0*/  @P3 FSEL R7, R125, -INF , !P2 ;  /* 0xff8000007d073808 */ /* 0x000fe40005000000 */
[----:B------:R-:W-:Y:S03]  /*3df0*/  PLOP3.LUT P3, PT, PT, PT, UP3, 0x80, 0x0 ;  /* 0x000000000000781c */ /* 0x000fe60003f6f038 */
        /* <DEDUP_REMOVED lines=341> */
.L_x_1152:
        /* <DEDUP_REMOVED lines=77> */
[C---:B--2---:R-:W-:Y:S06]  /*5820*/  HMMA.16816.F32 R8, R208.reuse, R204, R8 ;  /* 0x000000ccd008723c */ /* 0x044fec0000001808 */
[-C--:B------:R-:W-:Y:S05]  /*5830*/  HMMA.16816.F32 R12, R208, R206.reuse, R12 ;  /* 0x000000ced00c723c */ /* 0x080fea000000180c */
[----:B------:R-:W-:Y:S01]  /*5840*/  @P3 IADD3 R204, P1, R245, UR11, RZ ;  /* 0x0000000bf5cc3c10 */ /* 0x000fe2000ff3e0ff */
[C---:B------:R-:W-:Y:S01]  /*5850*/  HMMA.16816.F32 R16, R200.reuse, R206, R16 ;  /* 0x000000cec810723c */ /* 0x040fe20000001810 */
[----:B------:R-:W-:Y:S04]  /*5860*/  @UP3 UMOV UR11, UR16 ;  /* 0x00000010000b3c82 */ /* 0x000fe80008000000 */
[----:B------:R-:W-:Y:S01]  /*5870*/  @P3 IADD3.X R205, R246, UR10, RZ, P1, !PT ;  /* 0x0000000af6cd3c10 */ /* 0x000fe20008ffe4ff */
[-C--:B---3--:R-:W-:Y:S01]  /*5880*/  HMMA.16816.F32 R84, R200, R212.reuse, R84 ;  /* 0x000000d4c854723c */ /* 0x088fe20000001854 */
[----:B------:R-:W-:Y:S03]  /*5890*/  @UP3 UMOV UR10, UR15 ;  /* 0x0000000f000a3c82 */ /* 0x000fe60008000000 */
[----:B------:R-:W5:Y:S01]  /*58a0*/  @P3 LDG.E R243, desc[UR6][R204.64+-0x100] ;  /* 0xffff0006ccf33981 */ /* 0x000f62000c1e1900 */
[----:B------:R-:W-:Y:S01]  /*58b0*/  IMAD R207, R250, UR18, RZ ;  /* 0x00000012facf7c24 */ /* 0x000fe2000f8e02ff */
[C---:B------:R-:W-:Y:S02]  /*58c0*/  HMMA.16816.F32 R88, R208.reuse, R212, R88 ;  /* 0x000000d4d058723c */ /* 0x040fe40000001858 */
[----:B------:R1:W5:Y:S04]  /*58d0*/  @P3 LDG.E R244, desc[UR6][R204.64+-0xe0] ;  /* 0xffff2006ccf43981 */ /* 0x000368000c1e1900 */
[-C--:B------:R-:W-:Y:S06]  /*58e0*/  HMMA.16816.F32 R92, R208, R214.reuse, R92 ;  /* 0x000000d6d05c723c */ /* 0x080fec000000185c */
[C---:B------:R-:W-:Y:S06]  /*58f0*/  HMMA.16816.F32 R96, R200.reuse, R214, R96 ;  /* 0x000000d6c860723c */ /* 0x040fec0000001860 */
[-C--:B----4-:R-:W-:Y:S06]  /*5900*/  HMMA.16816.F32 R100, R200, R196.reuse, R100 ;  /* 0x000000c4c864723c */ /* 0x090fec0000001864 */
[C---:B------:R-:W-:Y:S06]  /*5910*/  HMMA.16816.F32 R104, R208.reuse, R196, R104 ;  /* 0x000000c4d068723c */ /* 0x040fec0000001868 */
        /* <DEDUP_REMOVED lines=333> */
.L_x_1153:
        /* <DEDUP_REMOVED lines=223> */
.L_x_1155:
        /* <DEDUP_REMOVED lines=23> */
.L_x_1156:
        /* <DEDUP_REMOVED lines=50> */
.L_x_1158:
[----:B------:R-:W-:Y:S05]  /*8070*/  BSYNC B0 ;  /* 0x0000000000007941 */ /* 0x000fea0003800000 */
.L_x_1157:
        /* <DEDUP_REMOVED lines=16> */
.L_x_1160:
[----:B------:R-:W-:Y:S05]  /*8180*/  BSYNC B0 ;  /* 0x0000000000007941 */ /* 0x000fea0003800000 */
.L_x_1159:
        /* <DEDUP_REMOVED lines=33> */
.L_x_1162:
[----:B------:R-:W-:Y:S05]  /*83a0*/  BSYNC B0 ;  /* 0x0000000000007941 */ /* 0x000fea0003800000 */
.L_x_1161:
        /* <DEDUP_REMOVED lines=16> */
.L_x_1151:
        /* <DEDUP_REMOVED lines=23> */
.L_x_1164:
        /* <DEDUP_REMOVED lines=21> */
.L_x_1165:
[----:B------:R-:W-:Y:S01]  /*8770*/  UIMAD UR12, UR19, UR8, URZ ;  /* 0x00000008130c72a4 */ /* 0x000fe2000f8e023f */
[----:B------:R-:W-:Y:S01]  /*8780*/  IMAD.U32 R6, RZ, RZ, UR8 ;  /* 0x00000008ff067e24 */ /* 0x000fe2000f8e00ff */
[----:B------:R-:W-:Y:S01]  /*8790*/  UIMAD UR5, UR22, -0x40, UR5 ;  /* 0xffffffc0160578a4 */ /* 0x000fe2000f8e0205 */
[C---:B------:R-:W-:Y:S01]  /*87a0*/  IADD3 R10, R247.reuse, 0x20, RZ ;  /* 0x00000020f70a7810 */ /* 0x040fe20007ffe0ff */
        /* <DEDUP_REMOVED lines=29> */
.L_x_1167:
[----:B------:R-:W-:Y:S05]  /*8980*/  BSYNC B0 ;  /* 0x0000000000007941 */ /* 0x000fea0003800000 */
.L_x_1166:
        /* <DEDUP_REMOVED lines=16> */
.L_x_1169:
[----:B------:R-:W-:Y:S05]  /*8a90*/  BSYNC B0 ;  /* 0x0000000000007941 */ /* 0x000fea0003800000 */
.L_x_1168:
        /* <DEDUP_REMOVED lines=28> */
.L_x_1171:
[----:B------:R-:W-:Y:S05]  /*8c60*/  BSYNC B0 ;  /* 0x0000000000007941 */ /* 0x000fea0003800000 */
.L_x_1170:
        /* <DEDUP_REMOVED lines=15> */
.L_x_1163:
[----:B------:R-:W-:Y:S05]  /*8d60*/  BSYNC B1 ;  /* 0x0000000000017941 */ /* 0x000fea0003800000 */
.L_x_1146:
[----:B------:R-:W-:Y:S02]  /*8d70*/  ULDC UR5, c[0x0][0xc] ;  /* 0x0000030000057ab9 */ /* 0x000fe40000000800 */
[----:B------:R-:W-:-:S04]  /*8d80*/  UIADD3 UR22, UR5, UR22, URZ ;  /* 0x0000001605167290 */ /* 0x000fc8000fffe03f */
[----:B------:R-:W-:-:S06]  /*8d90*/  UISETP.GE.AND UP0, UPT, UR22, UR60, UPT ;  /* 0x0000003c1600728c */ /* 0x000fcc000bf06270 */
[----:B------:R-:W-:-:S13]  /*8da0*/  PLOP3.LUT P0, PT, PT, PT, UP0, 0x80, 0x0 ;  /* 0x000000000000781c */ /* 0x000fda0003f0f008 */
[----:B------:R-:W-:Y:S05]  /*8db0*/  @P0 BRA `(.L_x_1172) ;  /* 0x0000000000040947 */ /* 0x000fea0003800000 */
[----:B------:R-:W-:Y:S05]  /*8dc0*/  BRA `(.L_x_1173) ;  /* 0xffffff7c000c7947 */ /* 0x000fea000383ffff */
.L_x_1172:
[----:B------:R-:W-:Y:S05]  /*8dd0*/  EXIT ;  /* 0x000000000000794d */ /* 0x000fea0003800000 */
.L_x_1174:
        /* <DEDUP_REMOVED lines=10> */
.L_x_2052:


//--------------------- .text._ZN5flash44flash_bwd_dq_dk_dv_loop_seqk_parallel_kernelI23Flash_bwd_kernel_traitsILi256ELi64ELi64ELi8ELi4ELi2ELi2ELb0ELb1EN7cutlass6half_tE19Flash_kernel_traitsILi256ELi64ELi64ELi8ES3_EELb1ELb0ELb0ELb1ELb0ELb0ELb0EEEvNS_16Flash_bwd_paramsE --------------------------
	.section	.text._ZN5flash44flash_bwd_dq_dk_dv_loop_seqk_parallel_kernelI23Flash_bwd_kernel_traitsILi256ELi64ELi64ELi8ELi4ELi2ELi2ELb0ELb1EN7cutlass6half_tE19Flash_kernel_traitsILi256ELi64ELi64ELi8ES3_EELb1ELb0ELb0ELb1ELb0ELb0ELb0EEEvNS_16Flash_bwd_paramsE,"ax",@progbits
	.align	128
        .global         _ZN5flash44flash_bwd_dq_dk_dv_loop_seqk_parallel_kernelI23Flash_bwd_kernel_traitsILi256ELi64ELi64ELi8ELi4ELi2ELi2ELb0ELb1EN7cutlass6half_tE19Flash_kernel_traitsILi256ELi64ELi64ELi8ES3_EELb1ELb0ELb0ELb1ELb0ELb0ELb0EEEvNS_16Flash_bwd_paramsE
        .type           _ZN5flash44flash_bwd_dq_dk_dv_loop_seqk_parallel_kernelI23Flash_bwd_kernel_traitsILi256ELi64ELi64ELi8ELi4ELi2ELi2ELb0ELb1EN7cutlass6half_tE19Flash_kernel_traitsILi256ELi64ELi64ELi8ES3_EELb1ELb0ELb0ELb1ELb0ELb0ELb0EEEvNS_16Flash_bwd_paramsE,@function
        .size           _ZN5flash44flash_bwd_dq_dk_dv_loop_seqk_parallel_kernelI23Flash_bwd_kernel_traitsILi256ELi64ELi64ELi8ELi4ELi2ELi2ELb0ELb1EN7cutlass6half_tE19Flash_kernel_traitsILi256ELi64ELi64ELi8ES3_EELb1ELb0ELb0ELb1ELb0ELb0ELb0EEEvNS_16Flash_bwd_paramsE,(.L_x_2053 - _ZN5flash44flash_bwd_dq_dk_dv_loop_seqk_parallel_kernelI23Flash_bwd_kernel_traitsILi256ELi64ELi64ELi8ELi4ELi2ELi2ELb0ELb1EN7cutlass6half_tE19Flash_kernel_traitsILi256ELi64ELi64ELi8ES3_EELb1ELb0ELb0ELb1ELb0ELb0ELb0EEEvNS_16Flash_bwd_paramsE)
        .other          _ZN5flash44flash_bwd_dq_dk_dv_loop_seqk_parallel_kernelI23Flash_bwd_kernel_traitsILi256ELi64ELi64ELi8ELi4ELi2ELi2ELb0ELb1EN7cutlass6half_tE19Flash_kernel_traitsILi256ELi64ELi64ELi8ES3_EELb1ELb0ELb0ELb1ELb0ELb0ELb0EEEvNS_16Flash_bwd_paramsE,@"STO_CUDA_ENTRY STV_DEFAULT"
_ZN5flash44flash_bwd_dq_dk_dv_loop_seqk_parallel_kernelI23Flash_bwd_kernel_traitsILi256ELi64ELi64ELi8ELi4ELi2ELi2ELb0ELb1EN7cutlass6half_tE19Flash_kernel_traitsILi256ELi64ELi64ELi8ES3_EELb1ELb0ELb0ELb1ELb0ELb0ELb0EEEvNS_16Flash_bwd_paramsE:
.text._ZN5flash44flash_bwd_dq_dk_dv_loop_seqk_parallel_kernelI23Flash_bwd_kernel_traitsILi256ELi64ELi64ELi8ELi4ELi2ELi2ELb0ELb1EN7cutlass6half_tE19Flash_kernel_traitsILi256ELi64ELi64ELi8ES3_EELb1ELb0ELb0ELb1ELb0ELb0ELb0EEEvNS_16Flash_bwd_paramsE:
        /* <DEDUP_REMOVED lines=14> */
[----:B------:R-:W3:Y:S01]  /*00e0*/  S2UR UR47, SR_CTAID.Y ;  /* 0x00000000002f79c3 */ /* 0x000ee20000002600 */
[----:B------:R-:W-:Y:S01]  /*00f0*/  UMOV UR4, 0x400 ;  /* 0x0000040000047882 */ /* 0x000fe20000000000 */
[----:B------:R-:W-:Y:S01]  /*0100*/  IMAD.MOV.U32 R218, RZ, RZ, 0x20 ;  /* 0x00000020ffda7424 */ /* 0x000fe200078e00ff */
[----:B------:R-:W-:Y:S01]  /*0110*/  UMOV UR58, URZ ;  /* 0x0000003f003a7c82 */ /* 0x000fe20008000000 */
[----:B------:R-:W-:Y:S02]  /*0120*/  IMAD.MOV.U32 R214, RZ, RZ, 0x40 ;  /* 0x00000040ffd67424 */ /* 0x000fe400078e00ff */
[----:B------:R-:W-:Y:S02]  /*0130*/  IMAD.MOV.U32 R236, RZ, RZ, -0x10 ;  /* 0xfffffff0ffec7424 */ /* 0x000fe400078e00ff */
[----:B------:R-:W4:Y:S08]  /*0140*/  S2UR UR5, SR_CgaCtaId ;  /* 0x00000000000579c3 */ /* 0x000f300000008800 */
[----:B------:R-:W5:Y:S01]  /*0150*/  S2UR UR55, SR_CTAID.Z ;  /* 0x00000000003779c3 */ /* 0x000f620000002700 */
[----:B---3--:R-:W-:Y:S01]  /*0160*/  USHF.L.U32 UR6, UR47, 0x7, URZ ;  /* 0x000000072f067899 */ /* 0x008fe2000800063f */
[----:B--2---:R-:W-:Y:S01]  /*0170*/  SHF.R.S32.HI R2, RZ, 0x1f, R8 ;  /* 0x0000001fff027819 */ /* 0x004fe20000011408 */
[----:B----4-:R-:W-:-:S03]  /*0180*/  ULEA UR4, UR5, UR4, 0x18 ;  /* 0x0000000405047291 */ /* 0x010fc6000f8ec03f */
[CC--:B-1----:R-:W-:Y:S02]  /*0190*/  LEA.HI R0, R2.reuse, R8.reuse, RZ, 0x5 ;  /* 0x0000000802007211 */ /* 0x0c2fe400078f28ff */
[CC--:B------:R-:W-:Y:S02]  /*01a0*/  LEA.HI R11, R2.reuse, R8.reuse, RZ, 0x3 ;  /* 0x00000008020b7211 */ /* 0x0c0fe400078f18ff */
[CC--:B------:R-:W-:Y:S01]  /*01b0*/  LEA.HI R3, R2.reuse, R8.reuse, RZ, 0x4 ;  /* 0x0000000802037211 */ /* 0x0c0fe200078f20ff */
[----:B-----5:R-:W-:Y:S01]  /*01c0*/  USHF.R.S32.HI UR5, URZ, 0x1f, UR55 ;  /* 0x0000001f3f057899 */ /* 0x020fe20008011437 */
[CC--:B------:R-:W-:Y:S02]  /*01d0*/  LEA.HI R14, R2.reuse, R8.reuse, RZ, 0x7 ;  /* 0x00000008020e7211 */ /* 0x0c0fe400078f38ff */
[CC--:B------:R-:W-:Y:S02]  /*01e0*/  LEA.HI R15, R2.reuse, R8.reuse, RZ, 0x6 ;  /* 0x00000008020f7211 */ /* 0x0c0fe400078f30ff */
[----:B------:R-:W-:-:S02]  /*01f0*/  LEA.HI R2, R2, R8, RZ, 0x2 ;  /* 0x0000000802027211 */ /* 0x000fc400078f10ff */
[----:B------:R-:W-:Y:S02]  /*0200*/  LOP3.LUT R4, R0, 0xffffffe0, RZ, 0xc0, !PT ;  /* 0xffffffe000047812 */ /* 0x000fe400078ec0ff */
[----:B------:R-:W-:Y:S02]  /*0210*/  LOP3.LUT R5, R11, 0xfffffff8, RZ, 0xc0, !PT ;  /* 0xfffffff80b057812 */ /* 0x000fe400078ec0ff */
[----:B------:R-:W-:Y:S01]  /*0220*/  LOP3.LUT R6, R3, 0xfffffff0, RZ, 0xc0, !PT ;  /* 0xfffffff003067812 */ /* 0x000fe200078ec0ff */
[----:B------:R-:W-:Y:S01]  /*0230*/  IMAD.IADD R10, R8, 0x1, -R4 ;  /* 0x00000001080a7824 */ /* 0x000fe200078e0a04 */
[----:B------:R-:W-:Y:S01]  /*0240*/  LOP3.LUT R7, R2, 0x7ffffffc, RZ, 0xc0, !PT ;  /* 0x7ffffffc02077812 */ /* 0x000fe200078ec0ff */
[C---:B------:R-:W-:Y:S01]  /*0250*/  IMAD.IADD R5, R8.reuse, 0x1, -R5 ;  /* 0x0000000108057824 */ /* 0x040fe200078e0a05 */
[----:B------:R-:W-:Y:S01]  /*0260*/  SHF.R.S32.HI R4, RZ, 0x5, R0 ;  /* 0x00000005ff047819 */ /* 0x000fe20000011400 */
        /* <DEDUP_REMOVED lines=14> */
[----:B------:R-:W-:Y:S01]  /*0350*/  LOP3.LUT R2, R2, 0xfffffff8, RZ, 0xc0, !PT ;  /* 0xfffffff802027812 */ /* 0x000fe200078ec0ff */
[----:B------:R-:W-:Y:S01]  /*0360*/  IMAD.IADD R216, R4, 0x1, -R0 ;  /* 0x0000000104d87824 */ /* 0x000fe200078e0a00 */
[----:B------:R-:W-:Y:S01]  /*0370*/  LOP3.LUT R0, R12, 0x1c0, RZ, 0xc0, !PT ;  /* 0x000001c00c007812 */ /* 0x000fe200078ec0ff */
[----:B------:R-:W-:Y:S01]  /*0380*/  IMAD.IADD R13, R6, 0x1, -R3 ;  /* 0x00000001060d7824 */ /* 0x000fe200078e0a03 */
[----:B------:R-:W-:Y:S01]  /*0390*/  LEA.HI R8, R8, R4, RZ, 0x2 ;  /* 0x0000000408087211 */ /* 0x000fe200078f10ff */
[----:B------:R-:W-:Y:S01]  /*03a0*/  IMAD.IADD R6, R7, 0x1, -R2 ;  /* 0x0000000107067824 */ /* 0x000fe200078e0a02 */
[----:B------:R-:W-:Y:S02]  /*03b0*/  SHF.R.U32.HI R3, RZ, 0x3, R0 ;  /* 0x00000003ff037819 */ /* 0x000fe40000011600 */
[----:B------:R-:W-:Y:S01]  /*03c0*/  LOP3.LUT R2, R0, 0x38, R228, 0xf8, !PT ;  /* 0x0000003800027812 */ /* 0x000fe200078ef8e4 */
[----:B------:R-:W-:Y:S01]  /*03d0*/  IMAD.SHL.U32 R0, R5, 0x40, RZ ;  /* 0x0000004005007824 */ /* 0x000fe200078e00ff */
[----:B------:R-:W-:-:S02]  /*03e0*/  LOP3.LUT R8, R8, 0xfffffffc, RZ, 0xc0, !PT ;  /* 0xfffffffc08087812 */ /* 0x000fc400078ec0ff */
[----:B------:R-:W-:Y:S01]  /*03f0*/  LOP3.LUT R12, R2, R3, RZ, 0x3c, !PT ;  /* 0x00000003020c7212 */ /* 0x000fe200078e3cff */
[----:B------:R-:W-:Y:S01]  /*0400*/  IMAD.SHL.U32 R2, R216, 0x10, RZ ;  /* 0x00000010d8027824 */ /* 0x000fe200078e00ff */
[----:B------:R-:W-:Y:S01]  /*0410*/  SHF.R.S32.HI R3, RZ, 0x1f, R9 ;  /* 0x0000001fff037819 */ /* 0x000fe20000011409 */
[----:B------:R-:W-:Y:S01]  /*0420*/  IMAD.IADD R252, R4, 0x1, -R8 ;  /* 0x0000000104fc7824 */ /* 0x000fe200078e0a08 */
[----:B------:R-:W-:Y:S02]  /*0430*/  LOP3.LUT R0, R0, 0x1c0, RZ, 0xc0, !PT ;  /* 0x000001c000007812 */ /* 0x000fe400078ec0ff */
[----:B------:R-:W-:Y:S02]  /*0440*/  SHF.R.S32.HI R4, RZ, 0x1f, R10 ;  /* 0x0000001fff047819 */ /* 0x000fe4000001140a */
[----:B------:R-:W-:Y:S02]  /*0450*/  SHF.R.S32.HI R8, RZ, 0x7, R14 ;  /* 0x00000007ff087819 */ /* 0x000fe4000001140e */
[----:B------:R-:W-:-:S02]  /*0460*/  LEA.HI R14, R3, R9, RZ, 0x3 ;  /* 0x00000009030e7211 */ /* 0x000fc400078f18ff */
[C---:B------:R-:W-:Y:S02]  /*0470*/  LOP3.LUT P4, RZ, R5.reuse, 0x4, RZ, 0xc0, !PT ;  /* 0x0000000405ff7812 */ /* 0x040fe4000788c0ff */
[----:B------:R-:W-:Y:S02]  /*0480*/  LOP3.LUT P3, RZ, R5, 0x2, RZ, 0xc0, !PT ;  /* 0x0000000205ff7812 */ /* 0x000fe4000786c0ff */
[C---:B------:R-:W-:Y:S02]  /*0490*/  LOP3.LUT R3, R0.reuse, 0x8, R11, 0xf8, !PT ;  /* 0x0000000800037812 */ /* 0x040fe400078ef80b */
[----:B------:R-:W-:Y:S02]  /*04a0*/  LOP3.LUT R5, R0, 0x10, R2, 0xf8, !PT ;  /* 0x0000001000057812 */ /* 0x000fe400078ef802 */
[----:B------:R-:W-:Y:S02]  /*04b0*/  SHF.R.U32.HI R211, RZ, 0x3, R0 ;  /* 0x00000003ffd37819 */ /* 0x000fe40000011600 */
[----:B------:R-:W-:Y:S01]  /*04c0*/  LEA.HI R240, R4, R10, RZ, 0x2 ;  /* 0x0000000a04f07211 */ /* 0x000fe200078f10ff */
[----:B------:R-:W-:Y:S01]  /*04d0*/  IMAD.SHL.U32 R10, R13, 0x200, RZ ;  /* 0x000002000d0a7824 */ /* 0x000fe200078e00ff */
[----:B------:R-:W-:-:S02]  /*04e0*/  LOP3.LUT R0, R6, 0x1, RZ, 0xc0, !PT ;  /* 0x0000000106007812 */ /* 0x000fc400078ec0ff */
        /* <DEDUP_REMOVED lines=22> */
[C---:B------:R-:W-:Y:S01]  /*0650*/  IMAD.SHL.U32 R0, R7.reuse, 0x40, RZ ;  /* 0x0000004007007824 */ /* 0x040fe200078e00ff */
        /* <DEDUP_REMOVED lines=63> */
.L_x_1219:
        /* <DEDUP_REMOVED lines=42> */
[----:B------:R-:W3:Y:S01]  /*0cf0*/  S2UR UR49, SR_CTAID.X ;  /* 0x00000000003179c3 */ /* 0x000ee20000002500 */
        /* <DEDUP_REMOVED lines=13> */
[----:B-1----:R-:W-:Y:S02]  /*0dd0*/  SHF.R.S32.HI R28, RZ, 0x1f, R29 ;  /* 0x0000001fff1c7819 */ /* 0x002fe4000001141d */
[----:B--2---:R-:W-:Y:S02]  /*0de0*/  @P0 R2UR UR9, R8 ;  /* 0x00000000080902ca */ /* 0x004fe400000e0000 */
[----:B------:R-:W-:-:S02]  /*0df0*/  ISETP.NE.U32.AND P0, PT, RZ, UR12, PT ;  /* 0x0000000cff007c0c */ /* 0x000fc4000bf05070 */
[----:B---3--:R-:W-:Y:S02]  /*0e00*/  @P1 R2UR UR32, R10 ;  /* 0x000000000a2012ca */ /* 0x008fe400000e0000 */
[----:B------:R-:W-:Y:S01]  /*0e10*/  ISETP.NE.AND.EX P0, PT, RZ, UR13, PT, P0 ;  /* 0x0000000dff007c0c */ /* 0x000fe2000bf05300 */
[----:B------:R-:W-:-:S10]  /*0e20*/  USHF.L.U32 UR12, UR49, 0x6, URZ ;  /* 0x00000006310c7899 */ /* 0x000fd4000800063f */
        /* <DEDUP_REMOVED lines=11> */
.L_x_1175:
        /* <DEDUP_REMOVED lines=16> */
[----:B------:R-:W-:Y:S02]  /*0fe0*/  USHF.L.U32 UR18, UR47, 0x7, URZ ;  /* 0x000000072f127899 */ /* 0x000fe4000800063f */
[----:B------:R-:W-:Y:S02]  /*0ff0*/  UIMAD.WIDE.U32 UR16, UR47, UR8, URZ ;  /* 0x000000082f1072a5 */ /* 0x000fe4000f8e003f */
[----:B------:R-:W-:Y:S01]  /*1000*/  UIMAD UR8, UR56, UR8, URZ ;  /* 0x00000008380872a4 */ /* 0x000fe2000f8e023f */
[----:B------:R-:W-:Y:S01]  /*1010*/  ULDC UR57, c[0x0][0x2d4] ;  /* 0x0000b50000397ab9 */ /* 0x000fe20000000800 */
[----:B------:R-:W-:Y:S02]  /*1020*/  USEL UR31, UR18, URZ, UP2 ;  /* 0x0000003f121f7287 */ /* 0x000fe40009000000 */
[----:B------:R-:W-:-:S02]  /*1030*/  UIMAD UR29, UR47, UR9, UR8 ;  /* 0x000000092f1d72a4 */ /* 0x000fc4000f8e0208 */
[----:B------:R-:W-:Y:S01]  /*1040*/  USHF.R.S32.HI UR34, URZ, 0x1f, UR57 ;  /* 0x0000001f3f227899 */ /* 0x000fe20008011439 */
[----:B------:R-:W-:Y:S01]  /*1050*/  @!UP1 ULDC.64 UR8, c[0x0][0x418] ;  /* 0x0001060000089ab9 */ /* 0x000fe20000000a00 */
[----:B------:R-:W-:Y:S01]  /*1060*/  @UP1 ULDC.64 UR10, c[0x0][0x420] ;  /* 0x00010800000a1ab9 */ /* 0x000fe20000000a00 */
[----:B------:R-:W-:Y:S02]  /*1070*/  @!UP1 UIMAD UR6, UR56, UR8, URZ ;  /* 0x00000008380692a4 */ /* 0x000fe4000f8e023f */
[----:B------:R-:W-:Y:S02]  /*1080*/  @UP1 UIMAD.WIDE.U32 UR44, UR14, UR10, URZ ;  /* 0x0000000a0e2c12a5 */ /* 0x000fe4000f8e003f */
[----:B------:R-:W-:Y:S01]  /*1090*/  @!UP1 UIMAD UR38, UR47, UR9, UR6 ;  /* 0x000000092f2692a4 */ /* 0x000fe2000f8e0206 */
[----:B-1----:R-:W-:Y:S01]  /*10a0*/  IABS R7, R8 ;  /* 0x0000000800077213 */ /* 0x002fe20000000000 */
[----:B------:R-:W-:Y:S01]  /*10b0*/  UIADD3 UR6, UR40, 0x3f, URZ ;  /* 0x0000003f28067890 */ /* 0x000fe2000fffe03f */
[----:B------:R-:W-:Y:S01]  /*10c0*/  ISETP.NE.AND P3, PT, R8, RZ, PT ;  /* 0x000000ff0800720c */ /* 0x000fe20003f65270 */
[----:B------:R-:W-:Y:S01]  /*10d0*/  ULDC.64 UR12, c[0x0][0x488] ;  /* 0x00012200000c7ab9 */ /* 0x000fe20000000a00 */
[----:B------:R-:W1:Y:S01]  /*10e0*/  I2F.RP R4, R7 ;  /* 0x0000000700047306 */ /* 0x000e620000209400 */
[----:B------:R-:W-:-:S02]  /*10f0*/  USHF.R.S32.HI UR18, URZ, 0x1f, UR6 ;  /* 0x0000001f3f127899 */ /* 0x000fc40008011406 */
[----:B------:R-:W-:Y:S02]  /*1100*/  UIMAD.WIDE.U32 UR24, UR49, UR12, URZ ;  /* 0x0000000c311872a5 */ /* 0x000fe4000f8e003f */
[----:B------:R-:W-:Y:S02]  /*1110*/  ULEA.HI UR46, UR18, UR6, URZ, 0x6 ;  /* 0x00000006122e7291 */ /* 0x000fe4000f8f303f */
[----:B------:R-:W-:Y:S01]  /*1120*/  UIMAD UR6, UR34, UR47, URZ ;  /* 0x0000002f220672a4 */ /* 0x000fe2000f8e023f */
[----:B------:R-:W-:Y:S01]  /*1130*/  ULDC UR60, c[0x0][0x2dc] ;  /* 0x0000b700003c7ab9 */ /* 0x000fe20000000800 */
[----:B------:R-:W-:Y:S01]  /*1140*/  ULDC UR59, c[0x0][0x270] ;  /* 0x00009c00003b7ab9 */ /* 0x000fe20000000800 */
[----:B------:R-:W-:Y:S02]  /*1150*/  @UP1 UIMAD UR37, UR14, UR11, UR45 ;  /* 0x0000000b0e2512a4 */ /* 0x000fe4000f8e022d */
[----:B------:R-:W-:Y:S01]  /*1160*/  @!UP1 UIMAD.WIDE.U32 UR42, UR47, UR8, URZ ;  /* 0x000000082f2a92a5 */ /* 0x000fe2000f8e003f */
[----:B-1----:R-:W1:Y:S01]  /*1170*/  MUFU.RCP R4, R4 ;  /* 0x0000000400047308 */ /* 0x002e620000001000 */
[----:B------:R-:W-:-:S02]  /*1180*/  USHF.L.U64.HI UR15, UR47, 0x7, UR56 ;  /* 0x000000072f0f7899 */ /* 0x000fc40008010238 */
[----:B------:R-:W-:Y:S02]  /*1190*/  UIMAD.WIDE UR8, UR60, UR59, URZ ;  /* 0x0000003b3c0872a5 */ /* 0x000fe4000f8e023f */
[----:B------:R-:W-:Y:S02]  /*11a0*/  UIMAD.WIDE.U32 UR10, UR47, UR57, URZ ;  /* 0x000000392f0a72a5 */ /* 0x000fe4000f8e003f */
[----:B------:R-:W-:Y:S01]  /*11b0*/  UIMAD UR6, UR56, UR57, UR6 ;  /* 0x00000039380672a4 */ /* 0x000fe2000f8e0206 */
[----:B------:R-:W-:Y:S01]  /*11c0*/  ULDC.64 UR26, c[0x0][0x240] ;  /* 0x00009000001a7ab9 */ /* 0x000fe20000000a00 */
[----:B------:R-:W-:Y:S02]  /*11d0*/  UIMAD UR49, UR49, UR13, UR25 ;  /* 0x0000000d313172a4 */ /* 0x000fe4000f8e0219 */
[----:B------:R-:W-:Y:S02]  /*11e0*/  UIMAD.WIDE.U32 UR12, UR14, UR26, URZ ;  /* 0x0000001a0e0c72a5 */ /* 0x000fe4000f8e003f */
[----:B------:R-:W-:-:S02]  /*11f0*/  UIMAD UR28, UR14, UR27, URZ ;  /* 0x0000001b0e1c72a4 */ /* 0x000fc4000f8e023f */
[----:B------:R-:W-:Y:S01]  /*1200*/  USEL UR30, UR15, URZ, UP2 ;  /* 0x0000003f0f1e7287 */ /* 0x000fe20009000000 */
[----:B-1----:R-:W-:Y:S01]  /*1210*/  VIADD R4, R4, 0xffffffe ;  /* 0x0ffffffe04047836 */ /* 0x002fe20000000000 */
[----:B------:R-:W-:Y:S02]  /*1220*/  UIMAD UR15, UR9, UR10, URZ ;  /* 0x0000000a090f72a4 */ /* 0x000fe4000f8e023f */
[----:B------:R-:W-:Y:S01]  /*1230*/  UIADD3 UR6, UR11, UR6, URZ ;  /* 0x000000060b067290 */ /* 0x000fe2000fffe03f */
[----:B------:R-:W1:Y:S01]  /*1240*/  F2I.FTZ.U32.TRUNC.NTZ R5, R4 ;  /* 0x0000000400057305 */ /* 0x000e62000021f000 */
[----:B------:R-:W-:Y:S02]  /*1250*/  UIADD3 UR34, UR17, UR29, URZ ;  /* 0x0000001d11227290 */ /* 0x000fe4000fffe03f */
[----:B------:R-:W-:Y:S02]  /*1260*/  USEL UR41, UR16, UR12, !UP1 ;  /* 0x0000000c10297287 */ /* 0x000fe4000c800000 */
[----:B------:R-:W-:-:S02]  /*1270*/  @UP1 UIADD3 UR34, UR13, UR28, URZ ;  /* 0x0000001c0d221290 */ /* 0x000fc4000fffe03f */
[----:B------:R-:W-:Y:S02]  /*1280*/  UIMAD.WIDE.U32 UR12, UR8, UR10, URZ ;  /* 0x0000000a080c72a5 */ /* 0x000fe4000f8e003f */
[----:B------:R-:W-:Y:S02]  /*1290*/  UIMAD UR6, UR8, UR6, UR15 ;  /* 0x00000006080672a4 */ /* 0x000fe4000f8e020f */
[----:B------:R-:W-:Y:S02]  /*12a0*/  UIMAD.WIDE.U32 UR10, UR8, UR14, URZ ;  /* 0x0000000e080a72a5 */ /* 0x000fe4000f8e003f */
[----:B------:R-:W-:Y:S01]  /*12b0*/  ULOP3.LUT UR15, UR46, 0xffffffc0, URZ, 0xc0, !UPT ;  /* 0xffffffc02e0f7892 */ /* 0x000fe2000f8ec03f */
[----:B-1----:R-:W-:Y:S01]  /*12c0*/  IMAD.MOV R4, RZ, RZ, -R5 ;  /* 0x000000ffff047224 */ /* 0x002fe200078e0a05 */
[----:B------:R-:W-:Y:S02]  /*12d0*/  UIADD3 UR48, UR13, UR6, URZ ;  /* 0x000000060d307290 */ /* 0x000fe4000fffe03f */
[----:B------:R-:W-:Y:S01]  /*12e0*/  USEL UR54, UR12, UR10, !UP1 ;  /* 0x0000000a0c367287 */ /* 0x000fe2000c800000 */
[----:B------:R-:W-:Y:S01]  /*12f0*/  IMAD R6, R4, R7, RZ ;  /* 0x0000000704067224 */ /* 0x000fe200078e02ff */
[----:B------:R-:W-:Y:S01]  /*1300*/  UIMAD UR6, UR9, UR14, URZ ;  /* 0x0000000e090672a4 */ /* 0x000fe2000f8e023f */
[----:B------:R-:W-:Y:S01]  /*1310*/  IMAD.MOV.U32 R4, RZ, RZ, RZ ;  /* 0x000000ffff047224 */ /* 0x000fe200078e00ff */
[----:B------:R-:W-:Y:S01]  /*1320*/  UISETP.NE.AND UP0, UPT, UR35, -0x1, UPT ;  /* 0xffffffff2300788c */ /* 0x000fe2000bf05270 */
[----:B------:R-:W-:-:S02]  /*1330*/  ULDC.U8 UR20, c[0x0][0x3d8] ;  /* 0x0000f60000147ab9 */ /* 0x000fc40000000000 */
[----:B------:R-:W-:Y:S01]  /*1340*/  IMAD.HI.U32 R4, R5, R6, R4 ;  /* 0x0000000605047227 */ /* 0x000fe200078e0004 */
[----:B------:R-:W-:Y:S01]  /*1350*/  IABS R5, UR55 ;  /* 0x0000003700057c13 */ /* 0x000fe20008000000 */
[----:B------:R-:W-:Y:S02]  /*1360*/  UIADD3 UR12, UR15, -0x40, URZ ;  /* 0xffffffc00f0c7890 */ /* 0x000fe4000fffe03f */
[----:B------:R-:W-:Y:S02]  /*1370*/  UISETP.NE.AND UP3, UPT, UR20, URZ, UPT ;  /* 0x0000003f1400728c */ /* 0x000fe4000bf65270 */
[----:B------:R-:W-:Y:S01]  /*1380*/  IMAD.HI.U32 R4, R4, R5, RZ ;  /* 0x0000000504047227 */ /* 0x000fe200078e00ff */
[----:B------:R-:W-:Y:S02]  /*1390*/  @UP1 UIADD3 UR48, UR11, UR6, URZ ;  /* 0x000000060b301290 */ /* 0x000fe4000fffe03f */
[----:B------:R-:W-:Y:S02]  /*13a0*/  USHF.R.S32.HI UR15, URZ, 0x1f, UR12 ;  /* 0x0000001f3f0f7899 */ /* 0x000fe4000801140c */
[----:B------:R-:W-:Y:S01]  /*13b0*/  IADD3 R6, -R4, RZ, RZ ;  /* 0x000000ff04067210 */ /* 0x000fe20007ffe1ff */
[----:B------:R-:W-:Y:S01]  /*13c0*/  UIADD3 UR6, UP2, UR12, UR31, URZ ;  /* 0x0000001f0c067290 */ /* 0x000fe2000ff5e03f */
[----:B------:R-:W-:Y:S01]  /*13d0*/  ULDC.U8 UR21, c[0x0][0x480] ;  /* 0x0001200000157ab9 */ /* 0x000fe20000000000 */
[----:B------:R-:W-:-:S02]  /*13e0*/  ULDC UR61, c[0x0][0x2c4] ;  /* 0x0000b100003d7ab9 */ /* 0x000fc40000000800 */
[C---:B------:R-:W-:Y:S01]  /*13f0*/  IMAD R5, R7.reuse, R6, R5 ;  /* 0x0000000607057224 */ /* 0x040fe200078e0205 */
[----:B------:R-:W-:Y:S02]  /*1400*/  UIADD3.X UR13, UR15, UR30, URZ, UP2, !UPT ;  /* 0x0000001e0f0d7290 */ /* 0x000fe400097fe43f */
[----:B------:R-:W-:Y:S02]  /*1410*/  UIMAD UR9, UR9, UR6, URZ ;  /* 0x00000006090972a4 */ /* 0x000fe4000f8e023f */
[----:B------:R-:W-:Y:S01]  /*1420*/  ISETP.GT.U32.AND P1, PT, R7, R5, PT ;  /* 0x000000050700720c */ /* 0x000fe20003f24070 */
[----:B------:R-:W-:Y:S02]  /*1430*/  @UP0 UIADD3 UR19, UR32, UR35, URZ ;  /* 0x0000002320130290 */ /* 0x000fe4000fffe03f */
[----:B------:R-:W-:Y:S02]  /*1440*/  @UP0 UIADD3 UR25, UR32, UR35, URZ ;  /* 0x0000002320190290 */ /* 0x000fe4000fffe03f */
[----:B------:R-:W-:-:S02]  /*1450*/  UISETP.NE.AND UP4, UPT, UR21, URZ, UPT ;  /* 0x0000003f1500728c */ /* 0x000fc4000bf85270 */
[----:B------:R-:W-:Y:S01]  /*1460*/  UIMAD UR13, UR8, UR13, UR9 ;  /* 0x0000000d080d72a4 */ /* 0x000fe2000f8e0209 */
[----:B------:R-:W-:Y:S01]  /*1470*/  @UP0 ULDC.64 UR20, c[0x0][0x248] ;  /* 0x0000920000140ab9 */ /* 0x000fe20000000a00 */
[----:B------:R-:W-:Y:S01]  /*1480*/  @UP0 ULDC.64 UR22, c[0x0][0x250] ;  /* 0x0000940000160ab9 */ /* 0x000fe20000000a00 */
[----:B------:R-:W-:-:S03]  /*1490*/  @UP3 UIMAD UR9, UR47, UR61, URZ ;  /* 0x0000003d2f0932a4 */ /* 0x000fc6000f8e023f */
[----:B------:R-:W-:Y:S01]  /*14a0*/  @!P1 IMAD.IADD R5, R5, 0x1, -R7 ;  /* 0x0000000105059824 */ /* 0x000fe200078e0a07 */
[----:B------:R-:W-:Y:S01]  /*14b0*/  @UP0 UIMAD.WIDE.U32 UR16, UR19, UR20, URZ ;  /* 0x00000014131002a5 */ /* 0x000fe2000f8e003f */
[----:B------:R-:W-:Y:S01]  /*14c0*/  @!P1 VIADD R4, R4, 0x1 ;  /* 0x0000000104049836 */ /* 0x000fe20000000000 */
[----:B------:R-:W-:Y:S01]  /*14d0*/  PLOP3.LUT P1, PT, PT, PT, UP0, 0x80, 0x0 ;  /* 0x000000000000781c */ /* 0x000fe20003f2f008 */
[----:B------:R-:W-:Y:S01]  /*14e0*/  @UP0 UIMAD.WIDE.U32 UR10, UR25, UR22, URZ ;  /* 0x00000016190a02a5 */ /* 0x000fe2000f8e003f */
[----:B------:R-:W-:Y:S01]  /*14f0*/  ISETP.GE.U32.AND P0, PT, R5, R7, PT ;  /* 0x000000070500720c */ /* 0x000fe20003f06070 */
[----:B------:R-:W-:Y:S01]  /*1500*/  @!UP1 UIADD3 UR37, UR43, UR38, URZ ;  /* 0x000000262b259290 */ /* 0x000fe2000fffe03f */
[----:B------:R-:W-:Y:S01]  /*1510*/  LOP3.LUT R5, R8, UR55, RZ, 0x3c, !PT ;  /* 0x0000003708057c12 */ /* 0x000fe2000f8e3cff */
[----:B------:R-:W-:Y:S02]  /*1520*/  @UP0 UIMAD UR25, UR25, UR23, URZ ;  /* 0x00000017191902a4 */ /* 0x000fe4000f8e023f */
[----:B------:R-:W-:Y:S01]  /*1530*/  UIMAD.WIDE.U32 UR38, UR8, UR6, URZ ;  /* 0x00000006082672a5 */ /* 0x000fe2000f8e003f */
[----:B------:R-:W-:Y:S01]  /*1540*/  ISETP.GE.AND P2, PT, R5, RZ, PT ;  /* 0x000000ff0500720c */ /* 0x000fe20003f46270 */
[----:B------:R-:W-:-:S02]  /*1550*/  @UP3 USEL UR9, UR9, UR14, !UP1 ;  /* 0x0000000e09093287 */ /* 0x000fc4000c800000 */
[----:B------:R-:W-:Y:S02]  /*1560*/  UIMAD UR50, UR55, UR60, URZ ;  /* 0x0000003c373272a4 */ /* 0x000fe4000f8e023f */
[----:B------:R-:W-:Y:S02]  /*1570*/  @UP0 UIMAD UR19, UR19, UR21, URZ ;  /* 0x00000015131302a4 */ /* 0x000fe4000f8e023f */
[----:B------:R-:W-:Y:S01]  /*1580*/  @P0 IADD3 R4, R4, 0x1, RZ ;  /* 0x0000000104040810 */ /* 0x000fe20007ffe0ff */
[----:B------:R-:W-:Y:S01]  /*1590*/  @!UP3 UIMAD UR8, UR47, UR59, UR55 ;  /* 0x0000003b2f08b2a4 */ /* 0x000fe2000f8e0237 */
[----:B------:R-:W-:Y:S01]  /*15a0*/  PLOP3.LUT P0, PT, PT, PT, UP3, 0x80, 0x0 ;  /* 0x000000000000781c */ /* 0x000fe20003f0f038 */
[----:B------:R-:W-:Y:S01]  /*15b0*/  @UP3 ULDC UR6, c[0x0][0x2e4] ;  /* 0x0000b90000063ab9 */ /* 0x000fe20000000800 */
[----:B------:R-:W-:Y:S01]  /*15c0*/  USEL UR53, UR24, URZ, UP4 ;  /* 0x0000003f18357287 */ /* 0x000fe2000a000000 */
[----:B------:R-:W-:Y:S01]  /*15d0*/  IMAD.MOV.U32 R17, RZ, RZ, R4 ;  /* 0x000000ffff117224 */ /* 0x000fe200078e0004 */
[----:B------:R-:W-:-:S02]  /*15e0*/  @UP0 UIADD3 UR29, UR11, UR25, URZ ;  /* 0x000000190b1d0290 */ /* 0x000fc4000fffe03f */
[----:B------:R-:W-:Y:S02]  /*15f0*/  @UP3 UIMAD UR30, UR55, UR6, UR9 ;  /* 0x00000006371e32a4 */ /* 0x000fe4000f8e0209 */
[----:B------:R-:W-:Y:S01]  /*1600*/  USEL UR51, UR49, URZ, UP4 ;  /* 0x0000003f31337287 */ /* 0x000fe2000a000000 */
[----:B------:R-:W-:Y:S01]  /*1610*/  @!P2 IADD3 R17, -R17, RZ, RZ ;  /* 0x000000ff1111a210 */ /* 0x000fe20007ffe1ff */
[----:B------:R-:W-:Y:S01]  /*1620*/  USHF.R.S32.HI UR52, URZ, 0x1f, UR50 ;  /* 0x0000001f3f347899 */ /* 0x000fe20008011432 */
        /* <DEDUP_REMOVED lines=19> */
.L_x_1177:
        /* <DEDUP_REMOVED lines=13> */
.L_x_1178:
        /* <DEDUP_REMOVED lines=11> */
.L_x_1179:
[----:B------:R-:W-:-:S04]  /*18e0*/  UIMAD UR6, UR47, UR59, UR55 ;  /* 0x0000003b2f0672a4 */ /* 0x000fc8000f8e0237 */
[----:B------:R-:W-:-:S12]  /*18f0*/  UIMAD UR6, UR6, UR57, URZ ;  /* 0x00000039060672a4 */ /* 0x000fd8000f8e023f */
.L_x_1180:
[----:B------:R-:W1:Y:S01]  /*1900*/  LDC.64 R4, c[0x0][0x420] ;  /* 0x00010800ff047b82 */ /* 0x000e620000000a00 */
[--C-:B------:R-:W-:Y:S01]  /*1910*/  SHF.R.S32.HI R229, RZ, 0x1f, R228.reuse ;  /* 0x0000001fffe57819 */ /* 0x100fe200000114e4 */
[----:B------:R-:W-:Y:S01]  /*1920*/  USHF.R.S32.HI UR11, URZ, 0x1f, UR55 ;  /* 0x0000001f3f0b7899 */ /* 0x000fe20008011437 */
[----:B------:R-:W-:Y:S01]  /*1930*/  IADD3 R6, P0, R228, UR18, RZ ;  /* 0x00000012e4067c10 */ /* 0x000fe2000ff1e0ff */
[----:B------:R-:W-:Y:S01]  /*1940*/  ULDC.64 UR8, c[0x0][0x428] ;  /* 0x00010a0000087ab9 */ /* 0x000fe20000000a00 */
[----:B------:R-:W-:Y:S01]  /*1950*/  UIADD3 UR6, UR12, UR6, URZ ;  /* 0x000000060c067290 */ /* 0x000fe2000fffe03f */
[----:B------:R-:W-:Y:S01]  /*1960*/  IMAD.U32 R18, RZ, RZ, UR8 ;  /* 0x00000008ff127e24 */ /* 0x000fe2000f8e00ff */
[----:B------:R-:W-:Y:S01]  /*1970*/  IADD3.X R7, R229, UR37, RZ, P0, !PT ;  /* 0x00000025e5077c10 */ /* 0x000fe200087fe4ff */
[----:B------:R-:W-:Y:S01]  /*1980*/  UIMAD UR19, UR11, UR8, URZ ;  /* 0x000000080b1372a4 */ /* 0x000fe2000f8e023f */
[----:B------:R-:W-:Y:S01]  /*1990*/  IADD3 R15, P0, R14, UR12, RZ ;  /* 0x0000000c0e0f7c10 */ /* 0x000fe2000ff1e0ff */
[----:B------:R-:W-:Y:S01]  /*19a0*/  UIMAD UR10, UR60, UR59, URZ ;  /* 0x0000003b3c0a72a4 */ /* 0x000fe2000f8e023f */
[----:B------:R-:W-:Y:S01]  /*19b0*/  BSSY B1, `(.L_x_1176) ;  /* 0x00009a6000017945 */ /* 0x000fe20003800000 */
[----:B------:R-:W-:Y:S01]  /*19c0*/  ULDC.64 UR42, c[0x0][0x478] ;  /* 0x00011e00002a7ab9 */ /* 0x000fe20000000a00 */
[----:B------:R-:W-:Y:S01]  /*19d0*/  UIMAD UR19, UR55, UR9, UR19 ;  /* 0x00000009371372a4 */ /* 0x000fe2000f8e0213 */
[----:B------:R-:W-:Y:S01]  /*19e0*/  IADD3.X R13, R26, UR15, RZ, P0, !PT ;  /* 0x0000000f1a0d7c10 */ /* 0x000fe200087fe4ff */
[----:B------:R-:W-:Y:S01]  /*19f0*/  UIMAD.WIDE UR8, UR6, 0x4, UR42 ;  /* 0x00000004060878a5 */ /* 0x000fe2000f8e022a */
[----:B------:R-:W-:Y:S01]  /*1a00*/  IMAD.WIDE.U32 R10, R15, UR26, R228 ;  /* 0x0000001a0f0a7c25 */ /* 0x000fe2000f8e00e4 */
[----:B------:R-:W-:Y:S01]  /*1a10*/  USHF.L.U32 UR6, UR10, 0x6, URZ ;  /* 0x000000060a067899 */ /* 0x000fe2000800063f */
[----:B------:R-:W-:Y:S01]  /*1a20*/  ULDC.64 UR16, c[0x0][0x258] ;  /* 0x0000960000107ab9 */ /* 0x000fe20000000a00 */
[----:B------:R-:W-:Y:S01]  /*1a30*/  UIADD3 UR14, UR12, UR30, URZ ;  /* 0x0000001e0c0e7290 */ /* 0x000fe2000fffe03f */
[----:B------:R-:W-:Y:S01]  /*1a40*/  IADD3 R10, P2, R10, UR41, RZ ;  /* 0x000000290a0a7c10 */ /* 0x000fe2000ff5e0ff */
[----:B------:R-:W-:Y:S01]  /*1a50*/  UISETP.GE.AND UP2, UPT, UR40, 0x1, UPT ;  /* 0x000000012800788c */ /* 0x000fe2000bf46270 */
[C---:B-1----:R-:W-:Y:S01]  /*1a60*/  IMAD R8, R4.reuse, UR15, RZ ;  /* 0x0000000f04087c24 */ /* 0x042fe2000f8e02ff */
[----:B------:R-:W-:Y:S01]  /*1a70*/  ULDC.64 UR30, c[0x0][0x400] ;  /* 0x00010000001e7ab9 */ /* 0x000fe20000000a00 */
[----:B------:R-:W-:Y:S01]  /*1a80*/  IMAD.WIDE.U32 R6, R4, UR12, R6 ;  /* 0x0000000c04067c25 */ /* 0x000fe2000f8e0006 */
[----:B------:R-:W-:-:S02]  /*1a90*/  ULDC.64 UR44, c[0x0][0x2b0] ;  /* 0x0000ac00002c7ab9 */ /* 0x000fc40000000a00 */
[----:B------:R-:W-:Y:S01]  /*1aa0*/  PLOP3.LUT P0, PT, PT, PT, UP2, 0x80, 0x0 ;  /* 0x000000000000781c */ /* 0x000fe20003f0f028 */
[----:B------:R-:W-:Y:S01]  /*1ab0*/  ULEA.HI.SX32 UR13, UR46, 0xffffffff, 0x1a ;  /* 0xffffffff2e0d7891 */ /* 0x000fe2000f8fd23f */
[----:B------:R-:W-:Y:S01]  /*1ac0*/  IMAD R8, R5, UR12, R8 ;  /* 0x0000000c05087c24 */ /* 0x000fe2000f8e0208 */
[----:B------:R-:W-:Y:S02]  /*1ad0*/  UIMAD UR12, UR11, UR16, URZ ;  /* 0x000000100b0c72a4 */ /* 0x000fe4000f8e023f */
[----:B------:R-:W-:Y:S01]  /*1ae0*/  UIADD3 UR11, UP1, UP0, UR38, UR6, UR50 ;  /* 0x00000006260b7290 */ /* 0x000fe2000f83e032 */
[----:B------:R-:W-:Y:S01]  /*1af0*/  IMAD.IADD R7, R7, 0x1, R8 ;  /* 0x0000000107077824 */ /* 0x000fe200078e0208 */
[----:B------:R-:W-:Y:S01]  /*1b00*/  LEA.HI R8, R28, R29, RZ, 0x5 ;  /* 0x0000001d1c087211 */ /* 0x000fe200078f28ff */
[----:B------:R-:W-:Y:S01]  /*1b10*/  USHF.R.S32.HI UR6, URZ, 0x1f, UR6 ;  /* 0x0000001f3f067899 */ /* 0x000fe20008011406 */
[----:B------:R-:W-:Y:S02]  /*1b20*/  IMAD.WIDE.U32 R6, R18, UR55, R6 ;  /* 0x0000003712067c25 */ /* 0x000fe4000f8e0006 */
[----:B------:R-:W-:Y:S01]  /*1b30*/  LOP3.LUT R9, R8, 0xffffffe0, RZ, 0xc0, !PT ;  /* 0xffffffe008097812 */ /* 0x000fe200078ec0ff */
[----:B------:R-:W-:Y:S01]  /*1b40*/  UIADD3.X UR6, UR49, UR6, UR52, UP1, UP0 ;  /* 0x0000000631067290 */ /* 0x000fe20008fe0434 */
[----:B------:R-:W-:Y:S01]  /*1b50*/  SHF.R.S32.HI R8, RZ, 0x5, R8 ;  /* 0x00000005ff087819 */ /* 0x000fe20000011408 */
[----:B------:R-:W-:-:S02]  /*1b60*/  UIADD3 UR11, UP1, UP0, UR53, UR11, UR54 ;  /* 0x0000000b350b7290 */ /* 0x000fc4000f83e036 */
[----:B------:R-:W-:Y:S01]  /*1b70*/  IMAD.IADD R24, R29, 0x1, -R9 ;  /* 0x000000011d187824 */ /* 0x000fe200078e0a09 */
[----:B------:R-:W-:Y:S01]  /*1b80*/  UIMAD.WIDE UR14, UR14, 0x4, UR44 ;  /* 0x000000040e0e78a5 */ /* 0x000fe2000f8e022c */
[----:B------:R-:W-:Y:S01]  /*1b90*/  IMAD R9, R13, UR26, RZ ;  /* 0x0000001a0d097c24 */ /* 0x000fe2000f8e02ff */
[----:B------:R-:W-:Y:S01]  /*1ba0*/  UIADD3.X UR6, UR51, UR6, UR48, UP1, UP0 ;  /* 0x0000000633067290 */ /* 0x000fe20008fe0430 */
[----:B------:R-:W-:Y:S02]  /*1bb0*/  IMAD R8, R8, UR10, R24 ;  /* 0x0000000a08087c24 */ /* 0x000fe4000f8e0218 */
[----:B------:R-:W-:Y:S02]  /*1bc0*/  IMAD R19, R15, UR27, R9 ;  /* 0x0000001b0f137c24 */ /* 0x000fe4000f8e0209 */
[----:B------:R-:W-:Y:S01]  /*1bd0*/  VIADD R9, R7, UR19 ;  /* 0x0000001307097c36 */ /* 0x000fe20008000000 */
[----:B------:R-:W-:Y:S02]  /*1be0*/  IADD3 R12, P1, R8, UR11, RZ ;  /* 0x0000000b080c7c10 */ /* 0x000fe4000ff3e0ff */
[----:B------:R-:W-:-:S02]  /*1bf0*/  IADD3.X R11, R11, UR34, R19, P2, !PT ;  /* 0x000000220b0b7c10 */ /* 0x000fc400097fe413 */
[----:B------:R-:W-:Y:S01]  /*1c00*/  LEA.HI.X.SX32 R8, R8, UR6, 0x1, P1 ;  /* 0x0000000608087c11 */ /* 0x000fe200088f0eff */
[----:B------:R-:W-:Y:S01]  /*1c10*/  UIMAD UR6, UR55, UR17, UR12 ;  /* 0x00000011370672a4 */ /* 0x000fe2000f8e020c */
[----:B------:R-:W-:-:S04]  /*1c20*/  LEA R204, P1, R12, UR30, 0x2 ;  /* 0x0000001e0ccc7c11 */ /* 0x000fc8000f8210ff */
[----:B------:R-:W-:Y:S01]  /*1c30*/  LEA.HI.X R205, R12, UR31, R8, 0x2, P1 ;  /* 0x0000001f0ccd7c11 */ /* 0x000fe200088f1408 */
[----:B------:R-:W-:Y:S01]  /*1c40*/  IMAD.MOV.U32 R8, RZ, RZ, R6 ;  /* 0x000000ffff087224 */ /* 0x000fe200078e0006 */
[----:B------:R-:W-:Y:S07]  /*1c50*/  @!P0 BRA `(.L_x_1181) ;  /* 0x0000008c00488947 */ /* 0x000fee0003800000 */
[----:B------:R-:W-:Y:S01]  /*1c60*/  PLOP3.LUT P0, PT, PT, PT, UP4, 0x80, 0x0 ;  /* 0x000000000000781c */ /* 0x000fe20003f0f048 */
[----:B------:R-:W-:Y:S01]  /*1c70*/  UMOV UR12, UR8 ;  /* 0x00000008000c7c82 */ /* 0x000fe20008000000 */
        /* <DEDUP_REMOVED lines=10> */
[----:B------:R-:W-:Y:S01]  /*1d20*/  ULDC.64 UR16, c[0x0][0x210] ;  /* 0x0000840000107ab9 */ /* 0x000fe20000000a00 */
[----:B------:R-:W-:Y:S01]  /*1d30*/  @P0 BAR.SYNC.DEFER_BLOCKING 0x0 ;  /* 0x0000000000000b1d */ /* 0x000fe20000010000 */
[----:B------:R-:W-:Y:S01]  /*1d40*/  VIADD R27, R14, 0x20 ;  /* 0x000000200e1b7836 */ /* 0x000fe20000000000 */
[----:B------:R-:W-:Y:S01]  /*1d50*/  LEA R232, P0, R8, UR14, 0x1 ;  /* 0x0000000e08e87c11 */ /* 0x000fe2000f8008ff */
[----:B------:R-:W-:Y:S01]  /*1d60*/  IMAD.WIDE.U32 R10, R22, UR55, R10 ;  /* 0x00000037160a7c25 */ /* 0x000fe2000f8e000a */
[----:B------:R-:W-:-:S02]  /*1d70*/  IADD3 R16, R9, R6, RZ ;  /* 0x0000000609107210 */ /* 0x000fc40007ffe0ff */
        /* <DEDUP_REMOVED lines=53> */
.L_x_1183:
[----:B------:R-:W-:Y:S05]  /*20d0*/  BSYNC B0 ;  /* 0x0000000000007941 */ /* 0x000fea0003800000 */
.L_x_1182:
        /* <DEDUP_REMOVED lines=47> */
.L_x_1185:
[----:B------:R-:W-:Y:S05]  /*23d0*/  BSYNC B0 ;  /* 0x0000000000007941 */ /* 0x000fea0003800000 */
.L_x_1184:
        /* <DEDUP_REMOVED lines=44> */
.L_x_1187:
[----:B------:R-:W-:Y:S05]  /*26a0*/  BSYNC B0 ;  /* 0x0000000000007941 */ /* 0x000fea0003800000 */
.L_x_1186:
        /* <DEDUP_REMOVED lines=47> */
.L_x_1189:
[----:B------:R-:W-:Y:S05]  /*29a0*/  BSYNC B0 ;  /* 0x0000000000007941 */ /* 0x000fea0003800000 */
.L_x_1188:
        /* <DEDUP_REMOVED lines=69> */
.L_x_1191:
[----:B------:R-:W-:Y:S05]  /*2e00*/  BSYNC B0 ;  /* 0x0000000000007941 */ /* 0x000fea0003800000 */
.L_x_1190:
        /* <DEDUP_REMOVED lines=59> */
.L_x_1193:
[----:B------:R-:W-:Y:S05]  /*31c0*/  BSYNC B0 ;  /* 0x0000000000007941 */ /* 0x000fea0003800000 */
.L_x_1192:
        /* <DEDUP_REMOVED lines=64> */
.L_x_1195:
[----:B------:R-:W-:Y:S05]  /*35d0*/  BSYNC B0 ;  /* 0x0000000000007941 */ /* 0x000fea0003800000 */
.L_x_1194:
        /* <DEDUP_REMOVED lines=55> */
.L_x_1197:
[----:B------:R-:W-:Y:S05]  /*3950*/  BSYNC B0 ;  /* 0x0000000000007941 */ /* 0x000fea0003800000 */
.L_x_1196:
[----:B------:R-:W-:Y:S01]  /*3960*/  ULDC.64 UR16, c[0x0][0x3c8] ;  /* 0x0000f20000107ab9 */ /* 0x000fe20000000a00 */
[----:B------:R-:W-:Y:S01]  /*3970*/  USHF.R.S32.HI UR13, URZ, 0x1f, UR55 ;  /* 0x0000001f3f0d7899 */ /* 0x000fe20008011437 */
[----:B-1----:R-:W1:Y:S01]  /*3980*/  LDC.64 R10, c[0x0][0x3b8] ;  /* 0x0000ee00ff0a7b82 */ /* 0x002e620000000a00 */
[----:B------:R-:W-:Y:S01]  /*3990*/  UISETP.NE.U32.AND UP1, UPT, UR16, URZ, UPT ;  /* 0x0000003f1000728c */ /* 0x000fe2000bf25070 */
[----:B------:R-:W2:Y:S01]  /*39a0*/  S2R R8, SR_TID.X ;  /* 0x0000000000087919 */ /* 0x000ea20000002100 */
[----:B------:R-:W-:Y:S01]  /*39b0*/  IMAD.MOV.U32 R238, RZ, RZ, 0x7f800000 ;  /* 0x7f800000ffee7424 */ /* 0x000fe200078e00ff */
[----:B------:R-:W-:Y:S01]  /*39c0*/  ULDC UR34, c[0x0][0x2dc] ;  /* 0x0000b70000227ab9 */ /* 0x000fe20000000800 */
[----:B------:R-:W-:Y:S01]  /*39d0*/  UISETP.NE.AND.EX UP1, UPT, UR17, URZ, UPT, UP1 ;  /* 0x0000003f1100728c */ /* 0x000fe2000bf25310 */
[----:B------:R-:W-:Y:S01]  /*39e0*/  IMAD.MOV.U32 R239, RZ, RZ, 0x7f800000 ;  /* 0x7f800000ffef7424 */ /* 0x000fe200078e00ff */
[----:B------:R-:W0:Y:S01]  /*39f0*/  LDGDEPBAR ;  /* 0x00000000000079af */ /* 0x000e220000000000 */
[----:B------:R-:W2:Y:S03]  /*3a00*/  LDC R251, c[0x0][0x270] ;  /* 0x00009c00fffb7b82 */ /* 0x000ea60000000800 */
[----:B------:R-:W-:-:S05]  /*3a10*/  PLOP3.LUT P0, PT, PT, PT, UP1, 0x80, 0x0 ;  /* 0x000000000000781c */ /* 0x000fca0003f0f018 */
[----:B------:R-:W-:Y:S01]  /*3a20*/  @UP1 ULDC.64 UR18, c[0x0][0x3d0] ;  /* 0x0000f40000121ab9 */ /* 0x000fe20000000a00 */
[----:B------:R-:W-:Y:S01]  /*3a30*/  @UP1 UMOV UR14, UR55 ;  /* 0x00000037000e1c82 */ /* 0x000fe20008000000 */
[----:B------:R-:W-:Y:S01]  /*3a40*/  @UP1 UIMAD UR6, UR56, UR18, URZ ;  /* 0x00000012380612a4 */ /* 0x000fe2000f8e023f */
[----:B------:R-:W-:Y:S02]  /*3a50*/  @UP1 UMOV UR15, UR13 ;  /* 0x0000000d000f1c82 */ /* 0x000fe40008000000 */
[----:B------:R-:W-:Y:S02]  /*3a60*/  @UP1 UIMAD.WIDE.U32 UR14, UR47, UR18, UR14 ;  /* 0x000000122f0e12a5 */ /* 0x000fe4000f8e000e */
[----:B------:R-:W-:Y:S01]  /*3a70*/  @UP1 UIMAD UR6, UR47, UR19, UR6 ;  /* 0x000000132f0612a4 */ /* 0x000fe2000f8e0206 */
[----:B-1----:R-:W4:Y:S01]  /*3a80*/  LDG.E.64 R6, desc[UR4][R10.64+0x8] ;  /* 0x000008040a067981 */ /* 0x002f22000c1e1b00 */
[----:B------:R-:W-:Y:S02]  /*3a90*/  @UP1 ULEA UR16, UP0, UR14, UR16, 0x2 ;  /* 0x000000100e101291 */ /* 0x000fe4000f80103f */
[----:B------:R-:W-:Y:S01]  /*3aa0*/  @UP1 UIADD3 UR6, UR15, UR6, URZ ;  /* 0x000000060f061290 */ /* 0x000fe2000fffe03f */
[----:B------:R-:W-:-:S02]  /*3ab0*/  CS2R R190, SRZ ;  /* 0x0000000000be7805 */ /* 0x000fc4000001ff00 */
[----:B------:R-:W-:Y:S02]  /*3ac0*/  CS2R R188, SRZ ;  /* 0x0000000000bc7805 */ /* 0x000fe4000001ff00 */
[----:B------:R-:W-:Y:S01]  /*3ad0*/  CS2R R194, SRZ ;  /* 0x0000000000c27805 */ /* 0x000fe2000001ff00 */
[----:B------:R-:W-:Y:S01]  /*3ae0*/  @UP1 ULEA.HI.X UR17, UR14, UR17, UR6, 0x2, UP0 ;  /* 0x000000110e111291 */ /* 0x000fe200080f1406 */
[----:B---3--:R-:W-:Y:S01]  /*3af0*/  IMAD.U32 R4, RZ, RZ, UR16 ;  /* 0x00000010ff047e24 */ /* 0x008fe2000f8e00ff */
[----:B------:R-:W-:Y:S01]  /*3b00*/  CS2R R192, SRZ ;  /* 0x0000000000c07805 */ /* 0x000fe2000001ff00 */
[----:B------:R-:W-:Y:S01]  /*3b10*/  @UP1 ULDC UR6, c[0x0][0x2e8] ;  /* 0x0000ba0000061ab9 */ /* 0x000fe20000000800 */
[----:B--2---:R-:W-:Y:S01]  /*3b20*/  IMAD.SHL.U32 R8, R8, 0x2, RZ ;  /* 0x0000000208087824 */ /* 0x004fe200078e00ff */
[----:B------:R-:W-:Y:S01]  /*3b30*/  CS2R R186, SRZ ;  /* 0x0000000000ba7805 */ /* 0x000fe2000001ff00 */
[----:B------:R-:W-:Y:S01]  /*3b40*/  IMAD.U32 R5, RZ, RZ, UR17 ;  /* 0x00000011ff057e24 */ /* 0x000fe2000f8e00ff */
[----:B------:R-:W-:-:S02]  /*3b50*/  CS2R R184, SRZ ;  /* 0x0000000000b87805 */ /* 0x000fc4000001ff00 */
[----:B------:R-:W-:Y:S02]  /*3b60*/  CS2R R182, SRZ ;  /* 0x0000000000b67805 */ /* 0x000fe4000001ff00 */
[----:B------:R-:W-:Y:S02]  /*3b70*/  CS2R R180, SRZ ;  /* 0x0000000000b47805 */ /* 0x000fe4000001ff00 */
[----:B------:R-:W-:Y:S01]  /*3b80*/  CS2R R174, SRZ ;  /* 0x0000000000ae7805 */ /* 0x000fe2000001ff00 */
[----:B------:R1:W2:Y:S01]  /*3b90*/  @P0 LDG.E R9, desc[UR4][R4.64] ;  /* 0x0000000404090981 */ /* 0x0002a2000c1e1900 */
[----:B------:R-:W-:Y:S02]  /*3ba0*/  CS2R R172, SRZ ;  /* 0x0000000000ac7805 */ /* 0x000fe4000001ff00 */
[----:B------:R-:W-:Y:S02]  /*3bb0*/  CS2R R178, SRZ ;  /* 0x0000000000b27805 */ /* 0x000fe4000001ff00 */
[----:B------:R-:W-:-:S02]  /*3bc0*/  CS2R R176, SRZ ;  /* 0x0000000000b07805 */ /* 0x000fc4000001ff00 */
[----:B------:R-:W-:Y:S02]  /*3bd0*/  CS2R R170, SRZ ;  /* 0x0000000000aa7805 */ /* 0x000fe4000001ff00 */
[----:B------:R-:W-:Y:S02]  /*3be0*/  CS2R R168, SRZ ;  /* 0x0000000000a87805 */ /* 0x000fe4000001ff00 */
[----:B------:R-:W-:Y:S01]  /*3bf0*/  CS2R R166, SRZ ;  /* 0x0000000000a67805 */ /* 0x000fe2000001ff00 */
[----:B------:R-:W3:Y:S01]  /*3c00*/  LDG.E.64 R10, desc[UR4][R10.64] ;  /* 0x000000040a0a7981 */ /* 0x000ee2000c1e1b00 */
        /* <DEDUP_REMOVED lines=17> */
[----:B-1----:R-:W-:Y:S01]  /*3d20*/  IMAD.MOV.U32 R4, RZ, RZ, 0x4 ;  /* 0x00000004ff047424 */ /* 0x002fe200078e00ff */
[----:B------:R-:W-:Y:S02]  /*3d30*/  CS2R R78, SRZ ;  /* 0x00000000004e7805 */ /* 0x000fe4000001ff00 */
[----:B------:R-:W-:Y:S02]  /*3d40*/  CS2R R76, SRZ ;  /* 0x00000000004c7805 */ /* 0x000fe4000001ff00 */
[----:B------:R-:W-:Y:S01]  /*3d50*/  CS2R R82, SRZ ;  /* 0x0000000000527805 */ /* 0x000fe2000001ff00 */
[----:B------:R-:W-:Y:S01]  /*3d60*/  IMAD.WIDE R4, R240, R4, UR10 ;  /* 0x0000000af0047e25 */ /* 0x000fe2000f8e0204 */
        /* <DEDUP_REMOVED lines=30> */
[----:B-1----:R-:W2:Y:S01]  /*3f50*/  @P0 MUFU.RCP R5, UR6 ;  /* 0x0000000600050d08 */ /* 0x002ea20008001000 */
[----:B------:R-:W-:-:S04]  /*3f60*/  LEA.HI R4, R28, R29, RZ, 0x7 ;  /* 0x0000001d1c047211 */ /* 0x000fc800078f38ff */
[----:B------:R-:W-:Y:S01]  /*3f70*/  SHF.R.S32.HI R248, RZ, 0x7, R4 ;  /* 0x00000007fff87819 */ /* 0x000fe20000011404 */
[----:B------:R-:W-:-:S04]  /*3f80*/  UIMAD UR6, UR47, UR59, UR55 ;  /* 0x0000003b2f0672a4 */ /* 0x000fc8000f8e0237 */
[----:B------:R-:W-:Y:S01]  /*3f90*/  IMAD.SHL.U32 R4, R248, 0x20, RZ ;  /* 0x00000020f8047824 */ /* 0x000fe200078e00ff */
[----:B------:R-:W-:-:S04]  /*3fa0*/  USHF.L.U32 UR6, UR6, 0x5, URZ ;  /* 0x0000000506067899 */ /* 0x000fc8000800063f */
[----:B------:R-:W-:Y:S01]  /*3fb0*/  LOP3.LUT R8, R4, 0x6, R8, 0xf8, !PT ;  /* 0x0000000604087812 */ /* 0x000fe200078ef808 */
[----:B------:R-:W-:Y:S01]  /*3fc0*/  IMAD.U32 R4, RZ, RZ, UR33 ;  /* 0x00000021ff047e24 */ /* 0x000fe2000f8e00ff */
[----:B------:R-:W-:-:S03]  /*3fd0*/  USHF.R.S32.HI UR13, URZ, 0x1f, UR6 ;  /* 0x0000001f3f0d7899 */ /* 0x000fc60008011406 */
[----:B------:R-:W-:Y:S01]  /*3fe0*/  IMAD R227, R4, 0x40, R8 ;  /* 0x0000004004e37824 */ /* 0x000fe200078e0208 */
[--C-:B------:R-:W-:Y:S02]  /*3ff0*/  SHF.R.S32.HI R4, RZ, 0x1f, R24.reuse ;  /* 0x0000001fff047819 */ /* 0x100fe40000011418 */
[----:B------:R-:W-:Y:S02]  /*4000*/  CS2R R28, SRZ ;  /* 0x00000000001c7805 */ /* 0x000fe4000001ff00 */
[----:B----4-:R-:W-:-:S04]  /*4010*/  IADD3 R242, P2, P1, R6, UR6, R24 ;  /* 0x0000000606f27c10 */ /* 0x010fc8000f95e018 */
[----:B------:R-:W-:Y:S01]  /*4020*/  IADD3.X R250, R7, UR13, R4, P2, P1 ;  /* 0x0000000d07fa7c10 */ /* 0x000fe200097e2404 */
[----:B------:R-:W-:Y:S01]  /*4030*/  UIADD3 UR13, UR36, 0x40, URZ ;  /* 0x00000040240d7890 */ /* 0x000fe2000fffe03f */
[----:B------:R-:W-:Y:S01]  /*4040*/  IADD3 R4, R240, -UR40, -R227 ;  /* 0x80000028f0047c10 */ /* 0x000fe2000fffe8e3 */
[----:B--2---:R-:W-:-:S05]  /*4050*/  @P0 FMUL.FTZ R5, R9, R5 ;  /* 0x0000000509050220 */ /* 0x004fca0000410000 */
[----:B------:R-:W-:Y:S02]  /*4060*/  @P0 R2UR UR14, R5 ;  /* 0x00000000050e02ca */ /* 0x000fe400000e0000 */
[----:B---3--:R-:W-:Y:S02]  /*4070*/  R2UR UR17, R11 ;  /* 0x000000000b1172ca */ /* 0x008fe400000e0000 */
[----:B------:R-:W-:Y:S02]  /*4080*/  R2UR UR18, R10 ;  /* 0x000000000a1272ca */ /* 0x000fe400000e0000 */
[----:B------:R-:W-:Y:S01]  /*4090*/  CS2R R24, SRZ ;  /* 0x0000000000187805 */ /* 0x000fe2000001ff00 */
[----:B------:R-:W-:Y:S01]  /*40a0*/  VIADD R249, R4, UR7 ;  /* 0x0000000704f97c36 */ /* 0x000fe20008000000 */
[----:B------:R-:W-:Y:S01]  /*40b0*/  UMOV UR6, URZ ;  /* 0x0000003f00067c82 */ /* 0x000fe20008000000 */
[----:B------:R-:W-:Y:S01]  /*40c0*/  IMAD.WIDE.U32 R242, R242, -0x2daee0ad, RZ ;  /* 0xd2511f53f2f27825 */ /* 0x000fe200078e00ff */
[----:B------:R-:W-:-:S03]  /*40d0*/  UISETP.GE.AND UP0, UPT, UR13, UR7, UPT ;  /* 0x000000070d00728c */ /* 0x000fc6000bf06270 */
[----:B------:R-:W-:Y:S01]  /*40e0*/  ULDC UR13, c[0x0][0x2ec] ;  /* 0x0000bb00000d7ab9 */ /* 0x000fe20000000800 */
[----:B------:R-:W-:Y:S01]  /*40f0*/  @UP1 UMOV UR6, UR14 ;  /* 0x0000000e00061c82 */ /* 0x000fe20008000000 */
[----:B------:R-:W-:Y:S01]  /*4100*/  ULDC.U8 UR14, c[0x0][0x388] ;  /* 0x0000e200000e7ab9 */ /* 0x000fe20000000000 */
[----:B------:R-:W-:Y:S02]  /*4110*/  UIADD3 UR31, UR17, 0x646e171e, URZ ;  /* 0x646e171e111f7890 */ /* 0x000fe4000fffe03f */
[----:B------:R-:W-:Y:S02]  /*4120*/  UIADD3 UR30, UR18, -0x4ab325aa, URZ ;  /* 0xb54cda56121e7890 */ /* 0x000fe4000fffe03f */
[----:B------:R-:W-:Y:S02]  /*4130*/  UIADD3 UR29, UR17, -0x56f99767, URZ ;  /* 0xa9066899111d7890 */ /* 0x000fe4000fffe03f */
[----:B------:R-:W-:Y:S02]  /*4140*/  UIADD3 UR28, UR18, 0x1715609d, URZ ;  /* 0x1715609d121c7890 */ /* 0x000fe4000fffe03f */
[----:B------:R-:W-:-:S02]  /*4150*/  UIADD3 UR27, UR17, -0x126145ec, URZ ;  /* 0xed9eba14111b7890 */ /* 0x000fc4000fffe03f */
[----:B------:R-:W-:Y:S02]  /*4160*/  UIADD3 UR26, UR18, 0x78dde6e4, URZ ;  /* 0x78dde6e4121a7890 */ /* 0x000fe4000fffe03f */
[----:B------:R-:W-:Y:S02]  /*4170*/  UIADD3 UR25, UR17, 0x32370b8f, URZ ;  /* 0x32370b8f11197890 */ /* 0x000fe4000fffe03f */
[----:B------:R-:W-:Y:S02]  /*4180*/  UIADD3 UR24, UR18, -0x255992d5, URZ ;  /* 0xdaa66d2b12187890 */ /* 0x000fe4000fffe03f */
[----:B------:R-:W-:Y:S02]  /*4190*/  UIADD3 UR23, UR17, 0x76cf5d0a, URZ ;  /* 0x76cf5d0a11177890 */ /* 0x000fe4000fffe03f */
[----:B------:R-:W-:Y:S02]  /*41a0*/  UIADD3 UR22, UR18, 0x3c6ef372, URZ ;  /* 0x3c6ef37212167890 */ /* 0x000fe4000fffe03f */
[----:B------:R-:W-:-:S02]  /*41b0*/  UIADD3 UR21, UR17, -0x4498517b, URZ ;  /* 0xbb67ae8511157890 */ /* 0x000fc4000fffe03f */
[----:B------:R-:W-:-:S12]  /*41c0*/  UIADD3 UR20, UR18, -0x61c88647, URZ ;  /* 0x9e3779b912147890 */ /* 0x000fd8000fffe03f */
.L_x_1200:
[----:B------:R-:W0:Y:S01]  /*41d0*/  LDGDEPBAR ;  /* 0x00000000000079af */ /* 0x000e220000000000 */
[----:B------:R-:W-:Y:S01]  /*41e0*/  PLOP3.LUT P0, PT, PT, PT, UP0, 0x80, 0x0 ;  /* 0x000000000000781c */ /* 0x000fe20003f0f008 */
[----:B------:R-:W-:Y:S01]  /*41f0*/  UISETP.GE.AND UP2, UPT, UR8, 0x1, UPT ;  /* 0x000000010800788c */ /* 0x000fe2000bf46270 */
        /* <DEDUP_REMOVED lines=106> */
[----:B------:R-:W-:Y:S04]  /*48a0*/  IMAD.U32 R88, RZ, RZ, UR8 ;  /* 0x00000008ff587e24 */ /* 0x000fe8000f8e00ff */
[----:B------:R-:W-:Y:S01]  /*48b0*/  IMAD.U32 R89, RZ, RZ, UR33 ;  /* 0x00000021ff597e24 */ /* 0x000fe2000f8e00ff */
[C---:B----4-:R-:W-:Y:S05]  /*48c0*/  HMMA.16816.F32 R4, R100.reuse, R104, R4 ;  /* 0x000000686404723c */ /* 0x050fea0000001804 */
[----:B------:R-:W-:Y:S01]  /*48d0*/  IMAD R96, R88, 0x4, R252 ;  /* 0x0000000458607824 */ /* 0x000fe200078e02fc */
[C---:B------:R-:W-:Y:S05]  /*48e0*/  HMMA.16816.F32 R8, R100.reuse, R106, R8 ;  /* 0x0000006a6408723c */ /* 0x040fea0000001808 */
[----:B------:R-:W-:Y:S01]  /*48f0*/  IMAD.WIDE.U32 R96, R96, -0x326172a9, RZ ;  /* 0xcd9e8d5760607825 */ /* 0x000fe200078e00ff */
[C---:B-1----:R-:W-:Y:S05]  /*4900*/  HMMA.16816.F32 R12, R100.reuse, R84, R12 ;  /* 0x00000054640c723c */ /* 0x042fea000000180c */
[----:B------:R-:W-:Y:S01]  /*4910*/  LOP3.LUT R90, R97, UR18, R250, 0x96, !PT ;  /* 0x00000012615a7c12 */ /* 0x000fe2000f8e96fa */
[----:B------:R-:W-:Y:S01]  /*4920*/  HMMA.16816.F32 R16, R100, R86, R16 ;  /* 0x000000566410723c */ /* 0x000fe20000001810 */
[----:B------:R-:W-:Y:S04]  /*4930*/  IMAD.U32 R84, RZ, RZ, UR8 ;  /* 0x00000008ff547e24 */ /* 0x000fe8000f8e00ff */
[----:B------:R-:W-:Y:S01]  /*4940*/  IMAD R88, R89, 0x2, R248 ;  /* 0x0000000259587824 */ /* 0x000fe200078e02f8 */
[C---:B--2---:R-:W-:Y:S05]  /*4950*/  HMMA.16816.F32 R4, R92.reuse, R108, R4 ;  /* 0x0000006c5c04723c */ /* 0x044fea0000001804 */
[----:B------:R-:W-:Y:S01]  /*4960*/  IMAD.WIDE.U32 R90, R90, -0x2daee0ad, RZ ;  /* 0xd2511f535a5a7825 */ /* 0x000fe200078e00ff */
[C---:B------:R-:W-:Y:S05]  /*4970*/  HMMA.16816.F32 R8, R92.reuse, R110, R8 ;  /* 0x0000006e5c08723c */ /* 0x040fea0000001808 */
[----:B------:R-:W-:Y:S01]  /*4980*/  LOP3.LUT R88, R88, UR17, RZ, 0x3c, !PT ;  /* 0x0000001158587c12 */ /* 0x000fe2000f8e3cff */
[----:B------:R-:W-:Y:S01]  /*4990*/  IMAD R84, R84, 0x40, R249 ;  /* 0x0000004054547824 */ /* 0x000fe200078e02f9 */
[----:B------:R-:W-:Y:S04]  /*49a0*/  LOP3.LUT R85, R91, UR21, R242, 0x96, !PT ;  /* 0x000000155b557c12 */ /* 0x000fe8000f8e96f2 */
[----:B------:R-:W-:Y:S01]  /*49b0*/  LOP3.LUT R88, R88, R243, RZ, 0x3c, !PT ;  /* 0x000000f358587212 */ /* 0x000fe200078e3cff */
[----:B------:R-:W-:Y:S01]  /*49c0*/  IMAD.WIDE.U32 R102, R85, -0x326172a9, RZ ;  /* 0xcd9e8d5755667825 */ /* 0x000fe200078e00ff */
[----:B------:R-:W-:Y:S03]  /*49d0*/  IABS R101, R84 ;  /* 0x0000005400657213 */ /* 0x000fe60000000000 */
[----:B------:R-:W-:Y:S01]  /*49e0*/  IMAD.WIDE.U32 R88, R88, -0x326172a9, RZ ;  /* 0xcd9e8d5758587825 */ /* 0x000fe200078e00ff */
[----:B------:R-:W-:Y:S03]  /*49f0*/  I2FP.F32.S32 R101, R101 ;  /* 0x0000006500657245 */ /* 0x000fe60000201400 */
[C---:B------:R-:W-:Y:S01]  /*4a00*/  VIADD R87, R84.reuse, 0xffffffff ;  /* 0xffffffff54577836 */ /* 0x040fe20000000000 */
[----:B------:R-:W-:Y:S01]  /*4a10*/  LOP3.LUT R106, R103, UR22, R88, 0x96, !PT ;  /* 0x00000016676a7c12 */ /* 0x000fe2000f8e9658 */
[----:B------:R-:W-:Y:S01]  /*4a20*/  @P0 VIADD R88, R227, 0x1 ;  /* 0x00000001e3580836 */ /* 0x000fe20000000000 */
[----:B------:R-:W-:Y:S01]  /*4a30*/  LOP3.LUT R104, R89, UR20, R96, 0x96, !PT ;  /* 0x0000001459687c12 */ /* 0x000fe2000f8e9660 */
[C---:B------:R-:W-:Y:S01]  /*4a40*/  VIADD R89, R84.reuse, 0xfffffff8 ;  /* 0xfffffff854597836 */ /* 0x040fe20000000000 */
[----:B------:R-:W-:Y:S01]  /*4a50*/  ISETP.GE.AND P0, PT, R87, RZ, PT ;  /* 0x000000ff5700720c */ /* 0x000fe20003f06270 */
[C---:B------:R-:W-:Y:S02]  /*4a60*/  VIADD R85, R84.reuse, 0x8 ;  /* 0x0000000854557836 */ /* 0x040fe40000000000 */
[----:B------:R-:W-:Y:S01]  /*4a70*/  FFMA.FTZ R4, R101, -UR6, R4 ;  /* 0x8000000665047c23 */ /* 0x000fe20008010004 */
[C---:B------:R-:W-:Y:S01]  /*4a80*/  VIADD R86, R84.reuse, 0x7 ;  /* 0x0000000754567836 */ /* 0x040fe20000000000 */
[----:B------:R-:W-:Y:S01]  /*4a90*/  ISETP.GE.AND P3, PT, R89, RZ, PT ;  /* 0x000000ff5900720c */ /* 0x000fe20003f66270 */
[C---:B------:R-:W-:Y:S01]  /*4aa0*/  VIADD R100, R84.reuse, 0xffffffe7 ;  /* 0xffffffe754647836 */ /* 0x040fe20000000000 */
[----:B------:R-:W-:Y:S01]  /*4ab0*/  ISETP.GE.AND P2, PT, R85, RZ, PT ;  /* 0x000000ff5500720c */ /* 0x000fe20003f46270 */
[----:B------:R-:W-:Y:S01]  /*4ac0*/  VIADD R96, R84, 0xfffffff7 ;  /* 0xfffffff754607836 */ /* 0x000fe20000000000 */
[----:B------:R-:W-:Y:S01]  /*4ad0*/  ISETP.GE.AND P1, PT, R86, RZ, PT ;  /* 0x000000ff5600720c */ /* 0x000fe20003f26270 */
[----:B------:R-:W-:Y:S01]  /*4ae0*/  VIADD R97, R84, 0xfffffff0 ;  /* 0xfffffff054617836 */ /* 0x000fe20000000000 */
[----:B------:R-:W-:Y:S01]  /*4af0*/  @P6 ISETP.GE.AND P6, PT, R88, UR7, PT ;  /* 0x0000000758006c0c */ /* 0x000fe2000bfc6270 */
[----:B------:R-:W-:Y:S01]  /*4b00*/  VIADD R98, R84, 0xffffffef ;  /* 0xffffffef54627836 */ /* 0x000fe20000000000 */
[----:B------:R-:W-:Y:S01]  /*4b10*/  ISETP.GE.AND P5, PT, R96, RZ, PT ;  /* 0x000000ff6000720c */ /* 0x000fe20003fa6270 */
[C---:B------:R-:W-:Y:S01]  /*4b20*/  VIADD R99, R84.reuse, 0xffffffe8 ;  /* 0xffffffe854637836 */ /* 0x040fe20000000000 */
[----:B------:R-:W-:Y:S01]  /*4b30*/  @!P0 IADD3 R87, -R84, 0x1, RZ ;  /* 0x0000000154578810 */ /* 0x000fe20007ffe1ff */
[----:B------:R-:W-:Y:S01]  /*4b40*/  IMAD.WIDE.U32 R104, R104, -0x2daee0ad, RZ ;  /* 0xd2511f5368687825 */ /* 0x000fe200078e00ff */
[----:B------:R-:W-:Y:S02]  /*4b50*/  ISETP.GE.AND P0, PT, R100, RZ, PT ;  /* 0x000000ff6400720c */ /* 0x000fe40003f06270 */
[----:B------:R-:W-:Y:S01]  /*4b60*/  @!P3 IADD3 R89, -R84, 0x8, RZ ;  /* 0x000000085459b810 */ /* 0x000fe20007ffe1ff */
[----:B------:R-:W-:Y:S01]  /*4b70*/  IMAD.WIDE.U32 R106, R106, -0x2daee0ad, RZ ;  /* 0xd2511f536a6a7825 */ /* 0x000fe200078e00ff */
[----:B------:R-:W-:Y:S02]  /*4b80*/  PLOP3.LUT P3, PT, PT, PT, UP0, 0x80, 0x0 ;  /* 0x000000000000781c */ /* 0x000fe40003f6f008 */
[----:B------:R-:W-:Y:S01]  /*4b90*/  @!P2 IADD3 R85, -R84, -0x8, RZ ;  /* 0xfffffff85455a810 */ /* 0x000fe20007ffe1ff */
[----:B-----5:R-:W-:Y:S01]  /*4ba0*/  FMUL.FTZ R88, R238, 1.4426950216293334961 ;  /* 0x3fb8aa3bee587820 */ /* 0x020fe20000410000 */
[----:B------:R-:W-:Y:S01]  /*4bb0*/  @!P1 IADD3 R86, -R84, -0x7, RZ ;  /* 0xfffffff954569810 */ /* 0x000fe20007ffe1ff */
[----:B------:R-:W-:Y:S01]  /*4bc0*/  FFMA.FTZ R10, R101, -UR6, R10 ;  /* 0x80000006650a7c23 */ /* 0x000fe2000801000a */
[----:B------:R-:W-:Y:S01]  /*4bd0*/  ISETP.GE.AND P4, PT, R97, RZ, PT ;  /* 0x000000ff6100720c */ /* 0x000fe20003f86270 */
[----:B------:R-:W-:Y:S01]  /*4be0*/  FMUL.FTZ R101, R239, 1.4426950216293334961 ;  /* 0x3fb8aa3bef657820 */ /* 0x000fe20000410000 */
[----:B------:R-:W-:Y:S02]  /*4bf0*/  ISETP.GE.AND P2, PT, R98, RZ, PT ;  /* 0x000000ff6200720c */ /* 0x000fe40003f46270 */
[----:B------:R-:W-:Y:S02]  /*4c00*/  @!P0 IADD3 R100, -R84, 0x19, RZ ;  /* 0x0000001954648810 */ /* 0x000fe40007ffe1ff */
[----:B------:R-:W-:Y:S02]  /*4c10*/  ISETP.GE.AND P1, PT, R99, RZ, PT ;  /* 0x000000ff6300720c */ /* 0x000fe40003f26270 */
[----:B------:R-:W-:Y:S02]  /*4c20*/  PLOP3.LUT P0, PT, PT, PT, UP0, 0x80, 0x0 ;  /* 0x000000000000781c */ /* 0x000fe40003f0f008 */
[----:B------:R-:W-:Y:S02]  /*4c30*/  I2FP.F32.S32 R85, R85 ;  /* 0x0000005500557245 */ /* 0x000fe40000201400 */
[----:B------:R-:W-:Y:S02]  /*4c40*/  I2FP.F32.S32 R86, R86 ;  /* 0x0000005600567245 */ /* 0x000fe40000201400 */
[----:B------:R-:W-:Y:S01]  /*4c50*/  @P3 ISETP.GE.AND P3, PT, R227, UR7, PT ;  /* 0x00000007e3003c0c */ /* 0x000fe2000bf66270 */
[----:B------:R-:W-:Y:S01]  /*4c60*/  FFMA.FTZ R6, R85, -UR6, R6 ;  /* 0x8000000655067c23 */ /* 0x000fe20008010006 */
[----:B------:R-:W-:Y:S01]  /*4c70*/  LOP3.LUT R108, R107, UR25, R104, 0x96, !PT ;  /* 0x000000196b6c7c12 */ /* 0x000fe2000f8e9668 */
[----:B------:R-:W-:Y:S01]  /*4c80*/  FFMA.FTZ R7, R86, -UR6, R7 ;  /* 0x8000000656077c23 */ /* 0x000fe20008010007 */
[C---:B------:R-:W-:Y:S02]  /*4c90*/  @!P5 IADD3 R96, -R84.reuse, 0x9, RZ ;  /* 0x000000095460d810 */ /* 0x040fe40007ffe1ff */
[----:B------:R-:W-:Y:S01]  /*4ca0*/  @!P4 IADD3 R97, -R84, 0x10, RZ ;  /* 0x000000105461c810 */ /* 0x000fe20007ffe1ff */
[----:B------:R-:W-:Y:S01]  /*4cb0*/  IMAD.WIDE.U32 R108, R108, -0x326172a9, RZ ;  /* 0xcd9e8d576c6c7825 */ /* 0x000fe200078e00ff */
[C---:B------:R-:W-:Y:S02]  /*4cc0*/  @!P2 IADD3 R98, -R84.reuse, 0x11, RZ ;  /* 0x000000115462a810 */ /* 0x040fe40007ffe1ff */
[----:B------:R-:W-:Y:S02]  /*4cd0*/  @!P1 IADD3 R99, -R84, 0x18, RZ ;  /* 0x0000001854639810 */ /* 0x000fe40007ffe1ff */
[----:B------:R-:W-:Y:S02]  /*4ce0*/  I2FP.F32.S32 R107, R87 ;  /* 0x00000057006b7245 */ /* 0x000fe40000201400 */
[----:B------:R-:W-:Y:S01]  /*4cf0*/  @P0 FSEL R4, R4, -INF , !P3 ;  /* 0xff80000004040808 */ /* 0x000fe20005800000 */
[----:B------:R-:W1:Y:S01]  /*4d00*/  LDSM.16.M88.4 R84, [R208+0x16800] ;  /* 0x01680000d054783b */ /* 0x000e620000000200 */
[----:B------:R-:W-:Y:S01]  /*4d10*/  PLOP3.LUT P0, PT, PT, PT, UP0, 0x80, 0x0 ;  /* 0x000000000000781c */ /* 0x000fe20003f0f008 */
[----:B------:R-:W-:Y:S01]  /*4d20*/  FFMA.FTZ R5, R107, -UR6, R5 ;  /* 0x800000066b057c23 */ /* 0x000fe20008010005 */
[----:B------:R-:W-:Y:S01]  /*4d30*/  LOP3.LUT R90, R105, UR23, R90, 0x96, !PT ;  /* 0x00000017695a7c12 */ /* 0x000fe2000f8e965a */
[----:B------:R-:W-:Y:S01]  /*4d40*/  FFMA.FTZ R11, R107, -UR6, R11 ;  /* 0x800000066b0b7c23 */ /* 0x000fe2000801000b */
[----:B------:R-:W-:Y:S02]  /*4d50*/  FSETP.NEU.FTZ.AND P2, PT, R238, -INF , PT ;  /* 0xff800000ee00780b */ /* 0x000fe40003f5d000 */
[----:B------:R-:W-:Y:S01]  /*4d60*/  PLOP3.LUT P1, PT, PT, PT, UP0, 0x80, 0x0 ;  /* 0x000000000000781c */ /* 0x000fe20003f2f008 */
[----:B------:R-:W-:Y:S01]  /*4d70*/  IMAD.WIDE.U32 R90, R90, -0x326172a9, RZ ;  /* 0xcd9e8d575a5a7825 */ /* 0x000fe200078e00ff */
[----:B------:R-:W-:Y:S02]  /*4d80*/  FSEL R88, R88, RZ, P2 ;  /* 0x000000ff58587208 */ /* 0x000fe40001000000 */
[----:B------:R-:W-:Y:S02]  /*4d90*/  PLOP3.LUT P2, PT, PT, PT, UP0, 0x80, 0x0 ;  /* 0x000000000000781c */ /* 0x000fe40003f4f008 */
[----:B------:R-:W-:Y:S01]  /*4da0*/  LOP3.LUT R91, R91, UR24, R102, 0x96, !PT ;  /* 0x000000185b5b7c12 */ /* 0x000fe2000f8e9666 */
[----:B------:R-:W-:Y:S01]  /*4db0*/  @P0 VIADD R102, R227, 0x8 ;  /* 0x00000008e3660836 */ /* 0x000fe20000000000 */
[----:B------:R-:W-:Y:S01]  /*4dc0*/  PLOP3.LUT P0, PT, PT, PT, UP0, 0x80, 0x0 ;  /* 0x000000000000781c */ /* 0x000fe20003f0f008 */
[----:B------:R-:W-:Y:S01]  /*4dd0*/  FFMA.FTZ R4, R4, UR13, -R88 ;  /* 0x0000000d04047c23 */ /* 0x000fe20008010858 */
[----:B------:R-:W-:Y:S01]  /*4de0*/  LOP3.LUT R104, R109, UR26, R90, 0x96, !PT ;  /* 0x0000001a6d687c12 */ /* 0x000fe2000f8e965a */
[----:B------:R-:W-:Y:S01]  /*4df0*/  IMAD.WIDE.U32 R90, R91, -0x2daee0ad, RZ ;  /* 0xd2511f535b5a7825 */ /* 0x000fe200078e00ff */
[----:B------:R-:W-:Y:S01]  /*4e00*/  I2FP.F32.S32 R109, R89 ;  /* 0x00000059006d7245 */ /* 0x000fe20000201400 */
[----:B------:R2:W3:Y:S01]  /*4e10*/  MUFU.EX2 R129, R4 ;  /* 0x0000000400817308 */ /* 0x0004e20000000800 */
[----:B------:R-:W-:Y:S01]  /*4e20*/  @P1 FSEL R6, R6, -INF , !P3 ;  /* 0xff80000006061808 */ /* 0x000fe20005800000 */
[----:B------:R-:W-:Y:S01]  /*4e30*/  IMAD.WIDE.U32 R104, R104, -0x2daee0ad, RZ ;  /* 0xd2511f5368687825 */ /* 0x000fe200078e00ff */
[----:B------:R-:W-:Y:S03]  /*4e40*/  PLOP3.LUT P1, PT, PT, PT, UP0, 0x80, 0x0 ;  /* 0x000000000000781c */ /* 0x000fe60003f2f008 */
[----:B------:R-:W-:Y:S01]  /*4e50*/  FFMA.FTZ R8, R109, -UR6, R8 ;  /* 0x800000066d087c23 */ /* 0x000fe20008010008 */
[----:B------:R-:W-:Y:S02]  /*4e60*/  @P2 ISETP.GE.AND P2, PT, R102, UR7, PT ;  /* 0x0000000766002c0c */ /* 0x000fe4000bf46270 */
[----:B------:R-:W-:Y:S02]  /*4e70*/  PLOP3.LUT P4, PT, PT, PT, UP0, 0x80, 0x0 ;  /* 0x000000000000781c */ /* 0x000fe40003f8f008 */
[----:B------:R-:W-:Y:S02]  /*4e80*/  @P0 FSEL R8, R8, -INF , !P2 ;  /* 0xff80000008080808 */ /* 0x000fe40005000000 */
[----:B------:R-:W-:Y:S02]  /*4e90*/  PLOP3.LUT P0, PT, PT, PT, UP0, 0x80, 0x0 ;  /* 0x000000000000781c */ /* 0x000fe40003f0f008 */
[----:B------:R-:W-:Y:S01]  /*4ea0*/  PLOP3.LUT P5, PT, PT, PT, UP0, 0x80, 0x0 ;  /* 0x000000000000781c */ /* 0x000fe20003faf008 */
[--C-:B------:R-:W-:Y:S01]  /*4eb0*/  FFMA.FTZ R8, R8, UR13, -R88.reuse ;  /* 0x0000000d08087c23 */ /* 0x100fe20008010858 */
[----:B------:R-:W-:Y:S01]  /*4ec0*/  @P1 VIADD R103, R227, 0x9 ;  /* 0x00000009e3671836 */ /* 0x000fe20000000000 */
[----:B------:R-:W-:Y:S02]  /*4ed0*/  PLOP3.LUT P3, PT, PT, PT, UP0, 0x80, 0x0 ;  /* 0x000000000000781c */ /* 0x000fe40003f6f008 */
[----:B------:R-:W-:Y:S01]  /*4ee0*/  PLOP3.LUT P1, PT, PT, PT, UP0, 0x80, 0x0 ;  /* 0x000000000000781c */ /* 0x000fe20003f2f008 */
[C---:B-1----:R-:W-:Y:S01]  /*4ef0*/  HMMA.16816.F32 R12, R92.reuse, R84, R12 ;  /* 0x000000545c0c723c */ /* 0x042fe2000000180c */
[----:B------:R-:W-:Y:S02]  /*4f00*/  MUFU.EX2 R124, R8 ;  /* 0x00000008007c7308 */ /* 0x000fe40000000800 */
[----:B------:R-:W-:Y:S02]  /*4f10*/  @P4 FSEL R5, R5, -INF , !P6 ;  /* 0xff80000005054808 */ /* 0x000fe40007000000 */
[----:B------:R-:W-:Y:S01]  /*4f20*/  @P0 FSEL R10, R10, -INF , !P2 ;  /* 0xff8000000a0a0808 */ /* 0x000fe20005000000 */
[----:B------:R-:W-:Y:S01]  /*4f30*/  HMMA.16816.F32 R16, R92, R86, R16 ;  /* 0x000000565c10723c */ /* 0x000fe20000001810 */
[----:B------:R-:W-:Y:S02]  /*4f40*/  PLOP3.LUT P2, PT, PT, PT, UP0, 0x80, 0x0 ;  /* 0x000000000000781c */ /* 0x000fe40003f4f008 */
[----:B------:R-:W-:Y:S02]  /*4f50*/  FSETP.NEU.FTZ.AND P0, PT, R239, -INF , PT ;  /* 0xff800000ef00780b */ /* 0x000fe40003f1d000 */
[----:B------:R-:W-:Y:S01]  /*4f60*/  PLOP3.LUT P4, PT, PT, PT, UP0, 0x80, 0x0 ;  /* 0x000000000000781c */ /* 0x000fe20003f8f008 */
[----:B------:R-:W-:Y:S01]  /*4f70*/  @P3 VIADD R110, R227, 0x10 ;  /* 0x00000010e36e3836 */ /* 0x000fe20000000000 */
[----:B------:R-:W-:Y:S01]  /*4f80*/  I2FP.F32.S32 R96, R96 ;  /* 0x0000006000607245 */ /* 0x000fe20000201400 */
[----:B------:R-:W-:Y:S01]  /*4f90*/  FFMA.FTZ R5, R5, UR13, -R88 ;  /* 0x0000000d05057c23 */ /* 0x000fe20008010858 */
[----:B------:R-:W-:Y:S02]  /*4fa0*/  @P1 ISETP.GE.AND P1, PT, R103, UR7, PT ;  /* 0x0000000767001c0c */ /* 0x000fe4000bf26270 */
[----:B--2---:R-:W-:Y:S01]  /*4fb0*/  FSEL R4, R101, RZ, P0 ;  /* 0x000000ff65047208 */ /* 0x004fe20000000000 */
[----:B------:R-:W-:Y:S01]  /*4fc0*/  FFMA.FTZ R9, R96, -UR6, R9 ;  /* 0x8000000660097c23 */ /* 0x000fe20008010009 */
[----:B------:R-:W-:Y:S01]  /*4fd0*/  PLOP3.LUT P0, PT, PT, PT, UP0, 0x80, 0x0 ;  /* 0x000000000000781c */ /* 0x000fe20003f0f008 */
[----:B------:R-:W1:Y:S01]  /*4fe0*/  MUFU.EX2 R128, R5 ;  /* 0x0000000500807308 */ /* 0x000e620000000800 */
[----:B------:R-:W-:Y:S01]  /*4ff0*/  @P5 FSEL R7, R7, -INF , !P6 ;  /* 0xff80000007075808 */ /* 0x000fe20007000000 */
[----:B------:R-:W-:Y:S01]  /*5000*/  FFMA.FTZ R6, R6, UR13, -R4 ;  /* 0x0000000d06067c23 */ /* 0x000fe20008010804 */
[----:B------:R-:W-:Y:S01]  /*5010*/  PLOP3.LUT P6, PT, PT, PT, UP0, 0x80, 0x0 ;  /* 0x000000000000781c */ /* 0x000fe20003fcf008 */
[----:B------:R-:W-:Y:S01]  /*5020*/  @P4 VIADD R111, R227, 0x11 ;  /* 0x00000011e36f4836 */ /* 0x000fe20000000000 */
[----:B------:R-:W-:Y:S01]  /*5030*/  PLOP3.LUT P3, PT, PT, PT, UP0, 0x80, 0x0 ;  /* 0x000000000000781c */ /* 0x000fe20003f6f008 */
[----:B------:R-:W-:Y:S01]  /*5040*/  FFMA.FTZ R14, R109, -UR6, R14 ;  /* 0x800000066d0e7c23 */ /* 0x000fe2000801000e */
[----:B------:R-:W-:Y:S03]  /*5050*/  @P2 FSEL R9, R9, -INF , !P1 ;  /* 0xff80000009092808 */ /* 0x000fe60004800000 */
[----:B------:R2:W4:Y:S01]  /*5060*/  MUFU.EX2 R131, R6 ;  /* 0x0000000600837308 */ /* 0x0005220000000800 */
[----:B------:R-:W-:Y:S01]  /*5070*/  PLOP3.LUT P5, PT, PT, PT, UP0, 0x80, 0x0 ;  /* 0x000000000000781c */ /* 0x000fe20003faf008 */
[--C-:B------:R-:W-:Y:S01]  /*5080*/  FFMA.FTZ R7, R7, UR13, -R4.reuse ;  /* 0x0000000d07077c23 */ /* 0x100fe20008010804 */
[----:B------:R-:W-:Y:S01]  /*5090*/  PLOP3.LUT P2, PT, PT, PT, UP0, 0x80, 0x0 ;  /* 0x000000000000781c */ /* 0x000fe20003f4f008 */
[----:B------:R-:W-:Y:S01]  /*50a0*/  FFMA.FTZ R15, R96, -UR6, R15 ;  /* 0x80000006600f7c23 */ /* 0x000fe2000801000f */
[----:B------:R-:W-:Y:S01]  /*50b0*/  PLOP3.LUT P4, PT, PT, PT, UP0, 0x80, 0x0 ;  /* 0x000000000000781c */ /* 0x000fe20003f8f008 */
[----:B------:R-:W-:Y:S01]  /*50c0*/  FFMA.FTZ R10, R10, UR13, -R4 ;  /* 0x0000000d0a0a7c23 */ /* 0x000fe20008010804 */
[----:B------:R-:W-:Y:S01]  /*50d0*/  I2FP.F32.S32 R97, R97 ;  /* 0x0000006100617245 */ /* 0x000fe20000201400 */
[----:B------:R-:W-:Y:S01]  /*50e0*/  @P6 VIADD R89, R227, 0x19 ;  /* 0x00000019e3596836 */ /* 0x000fe20000000000 */
[----:B------:R-:W-:Y:S01]  /*50f0*/  @P0 FSEL R11, R11, -INF , !P1 ;  /* 0xff8000000b0b0808 */ /* 0x000fe20004800000 */
[----:B------:R1:W4:Y:S01]  /*5100*/  MUFU.EX2 R130, R7 ;  /* 0x0000000700827308 */ /* 0x0003220000000800 */
[----:B------:R-:W-:Y:S01]  /*5110*/  PLOP3.LUT P0, PT, PT, PT, UP0, 0x80, 0x0 ;  /* 0x000000000000781c */ /* 0x000fe20003f0f008 */
[----:B------:R-:W-:Y:S01]  /*5120*/  FFMA.FTZ R12, R97, -UR6, R12 ;  /* 0x80000006610c7c23 */ /* 0x000fe2000801000c */
[----:B------:R-:W-:Y:S01]  /*5130*/  PLOP3.LUT P1, PT, PT, PT, UP0, 0x80, 0x0 ;  /* 0x000000000000781c */ /* 0x000fe20003f2f008 */
[----:B------:R-:W-:Y:S01]  /*5140*/  @P5 VIADD R112, R227, 0x18 ;  /* 0x00000018e3705836 */ /* 0x000fe20000000000 */
[----:B------:R-:W-:Y:S01]  /*5150*/  PLOP3.LUT P6, PT, PT, PT, UP0, 0x80, 0x0 ;  /* 0x000000000000781c */ /* 0x000fe20003fcf008 */
[----:B------:R-:W-:Y:S01]  /*5160*/  FFMA.FTZ R18, R97, -UR6, R18 ;  /* 0x8000000661127c23 */ /* 0x000fe20008010012 */
[----:B------:R-:W-:Y:S03]  /*5170*/  I2FP.F32.S32 R98, R98 ;  /* 0x0000006200627245 */ /* 0x000fe60000201400 */
[----:B------:R-:W-:Y:S01]  /*5180*/  MUFU.EX2 R127, R10 ;  /* 0x0000000a007f7308 */ /* 0x000fe20000000800 */
[----:B------:R-:W-:Y:S01]  /*5190*/  @P3 ISETP.GE.AND P3, PT, R110, UR7, PT ;  /* 0x000000076e003c0c */ /* 0x000fe2000bf66270 */
[----:B------:R-:W-:Y:S01]  /*51a0*/  FFMA.FTZ R11, R11, UR13, -R4 ;  /* 0x0000000d0b0b7c23 */ /* 0x000fe20008010804 */
[----:B------:R-:W-:Y:S01]  /*51b0*/  LOP3.LUT R102, R91, UR27, R106, 0x96, !PT ;  /* 0x0000001b5b667c12 */ /* 0x000fe2000f8e966a */
[C---:B------:R-:W-:Y:S01]  /*51c0*/  FFMA.FTZ R13, R98.reuse, -UR6, R13 ;  /* 0x80000006620d7c23 */ /* 0x040fe2000801000d */
[----:B------:R-:W-:Y:S01]  /*51d0*/  LOP3.LUT R90, R105, UR29, R90, 0x96, !PT ;  /* 0x0000001d695a7c12 */ /* 0x000fe2000f8e965a */
[----:B------:R-:W-:Y:S01]  /*51e0*/  FFMA.FTZ R19, R98, -UR6, R19 ;  /* 0x8000000662137c23 */ /* 0x000fe20008010013 */
[----:B------:R-:W-:Y:S01]  /*51f0*/  @P2 FSEL R12, R12, -INF , !P3 ;  /* 0xff8000000c0c2808 */ /* 0x000fe20005800000 */
[----:B------:R-:W-:Y:S01]  /*5200*/  IMAD.WIDE.U32 R102, R102, -0x326172a9, RZ ;  /* 0xcd9e8d5766667825 */ /* 0x000fe200078e00ff */
[----:B------:R-:W-:Y:S01]  /*5210*/  @P4 ISETP.GE.AND P4, PT, R111, UR7, PT ;  /* 0x000000076f004c0c */ /* 0x000fe2000bf86270 */
[----:B------:R-:W-:Y:S01]  /*5220*/  MUFU.EX2 R126, R11 ;  /* 0x0000000b007e7308 */ /* 0x000fe20000000800 */
[----:B------:R-:W-:Y:S01]  /*5230*/  PLOP3.LUT P5, PT, PT, PT, UP0, 0x80, 0x0 ;  /* 0x000000000000781c */ /* 0x000fe20003faf008 */
[----:B------:R-:W-:Y:S01]  /*5240*/  IMAD.WIDE.U32 R90, R90, -0x326172a9, RZ ;  /* 0xcd9e8d575a5a7825 */ /* 0x000fe200078e00ff */
[----:B------:R-:W-:Y:S02]  /*5250*/  PLOP3.LUT P2, PT, PT, PT, UP0, 0x80, 0x0 ;  /* 0x000000000000781c */ /* 0x000fe40003f4f008 */
[----:B------:R-:W-:Y:S01]  /*5260*/  @P0 FSEL R14, R14, -INF , !P3 ;  /* 0xff8000000e0e0808 */ /* 0x000fe20005800000 */
[--C-:B------:R-:W-:Y:S01]  /*5270*/  FFMA.FTZ R12, R12, UR13, -R88.reuse ;  /* 0x0000000d0c0c7c23 */ /* 0x100fe20008010858 */
[----:B------:R-:W-:Y:S01]  /*5280*/  PLOP3.LUT P0, PT, PT, PT, UP0, 0x80, 0x0 ;  /* 0x000000000000781c */ /* 0x000fe20003f0f008 */
[----:B------:R-:W-:Y:S01]  /*5290*/  FFMA.FTZ R9, R9, UR13, -R88 ;  /* 0x0000000d09097c23 */ /* 0x000fe20008010858 */
[----:B------:R-:W-:Y:S01]  /*52a0*/  @P1 FSEL R13, R13, -INF , !P4 ;  /* 0xff8000000d0d1808 */ /* 0x000fe20006000000 */
[----:B------:R-:W-:Y:S01]  /*52b0*/  MUFU.EX2 R121, R12 ;  /* 0x0000000c00797308 */ /* 0x000fe20000000800 */
[----:B------:R-:W-:Y:S01]  /*52c0*/  @P6 ISETP.GE.AND P6, PT, R89, UR7, PT ;  /* 0x0000000759006c0c */ /* 0x000fe2000bfc6270 */
[----:B------:R-:W-:Y:S01]  /*52d0*/  FFMA.FTZ R14, R14, UR13, -R4 ;  /* 0x0000000d0e0e7c23 */ /* 0x000fe20008010804 */
[----:B------:R-:W-:Y:S01]  /*52e0*/  PLOP3.LUT P1, PT, PT, PT, UP0, 0x80, 0x0 ;  /* 0x000000000000781c */ /* 0x000fe20003f2f008 */
[----:B------:R-:W-:Y:S01]  /*52f0*/  FFMA.FTZ R13, R13, UR13, -R88 ;  /* 0x0000000d0d0d7c23 */ /* 0x000fe20008010858 */
[----:B------:R-:W-:Y:S02]  /*5300*/  LOP3.LUT R89, R91, UR30, R102, 0x96, !PT ;  /* 0x0000001e5b597c12 */ /* 0x000fe4000f8e9666 */
[----:B------:R-:W-:Y:S03]  /*5310*/  I2FP.F32.S32 R99, R99 ;  /* 0x0000006300637245 */ /* 0x000fe60000201400 */
[----:B------:R-:W4:Y:S01]  /*5320*/  MUFU.EX2 R125, R9 ;  /* 0x00000009007d7308 */ /* 0x000f220000000800 */
[----:B--2---:R-:W-:Y:S02]  /*5330*/  LOP3.LUT R6, R89, 0xff, RZ, 0xc0, !PT ;  /* 0x000000ff59067812 */ /* 0x004fe400078ec0ff */
[----:B------:R-:W-:Y:S01]  /*5340*/  @P5 ISETP.GE.AND P5, PT, R112, UR7, PT ;  /* 0x0000000770005c0c */ /* 0x000fe2000bfa6270 */
[----:B------:R-:W-:Y:S01]  /*5350*/  FFMA.FTZ R16, R99, -UR6, R16 ;  /* 0x8000000663107c23 */ /* 0x000fe20008010010 */
[----:B------:R-:W-:Y:S02]  /*5360*/  @P2 FSEL R15, R15, -INF , !P4 ;  /* 0xff8000000f0f2808 */ /* 0x000fe40006000000 */
[----:B------:R-:W-:Y:S03]  /*5370*/  ISETP.LE.U32.AND P4, PT, R6, UR14, PT ;  /* 0x0000000e06007c0c */ /* 0x000fe6000bf83070 */
[----:B------:R-:W-:Y:S01]  /*5380*/  MUFU.EX2 R120, R13 ;  /* 0x0000000d00787308 */ /* 0x000fe20000000800 */
[----:B------:R-:W-:Y:S01]  /*5390*/  LOP3.LUT R6, R89, 0xffff, RZ, 0xc0, !PT ;  /* 0x0000ffff59067812 */ /* 0x000fe200078ec0ff */
[----:B------:R-:W-:Y:S01]  /*53a0*/  FFMA.FTZ R15, R15, UR13, -R4 ;  /* 0x0000000d0f0f7c23 */ /* 0x000fe20008010804 */
[----:B------:R-:W-:Y:S02]  /*53b0*/  @P0 FSEL R16, R16, -INF , !P5 ;  /* 0xff80000010100808 */ /* 0x000fe40006800000 */
[----:B------:R-:W-:Y:S02]  /*53c0*/  PLOP3.LUT P0, PT, PT, PT, UP0, 0x80, 0x0 ;  /* 0x000000000000781c */ /* 0x000fe40003f0f008 */
[----:B------:R-:W-:Y:S01]  /*53d0*/  @P1 FSEL R18, R18, -INF , !P5 ;  /* 0xff80000012121808 */ /* 0x000fe20006800000 */
[----:B------:R-:W-:Y:S01]  /*53e0*/  FFMA.FTZ R16, R16, UR13, -R88 ;  /* 0x0000000d10107c23 */ /* 0x000fe20008010858 */
[----:B------:R-:W-:Y:S01]  /*53f0*/  PLOP3.LUT P1, PT, PT, PT, UP0, 0x80, 0x0 ;  /* 0x000000000000781c */ /* 0x000fe20003f2f008 */
[----:B------:R-:W-:Y:S01]  /*5400*/  MUFU.EX2 R123, R14 ;  /* 0x0000000e007b7308 */ /* 0x000fe20000000800 */
[----:B------:R-:W-:Y:S01]  /*5410*/  SHF.R.U32.HI R6, RZ, 0x8, R6 ;  /* 0x00000008ff067819 */ /* 0x000fe20000011606 */
[----:B------:R-:W-:Y:S01]  /*5420*/  FFMA.FTZ R18, R18, UR13, -R4 ;  /* 0x0000000d12127c23 */ /* 0x000fe20008010804 */
[----:B------:R-:W-:Y:S01]  /*5430*/  I2FP.F32.S32 R100, R100 ;  /* 0x0000006400647245 */ /* 0x000fe20000201400 */
[----:B---3--:R-:W-:Y:S01]  /*5440*/  @!P4 FADD.FTZ R129, -R129, -RZ ;  /* 0x800000ff8181c221 */ /* 0x008fe20000010100 */
[----:B------:R-:W-:Y:S02]  /*5450*/  LOP3.LUT R6, R6, 0xffff, RZ, 0xc0, !PT ;  /* 0x0000ffff06067812 */ /* 0x000fe400078ec0ff */
[----:B-1----:R-:W-:Y:S01]  /*5460*/  SHF.R.U32.HI R7, RZ, 0x10, R89 ;  /* 0x00000010ff077819 */ /* 0x002fe20000011659 */
[----:B------:R-:W-:Y:S01]  /*5470*/  FFMA.FTZ R17, R100, -UR6, R17 ;  /* 0x8000000664117c23 */ /* 0x000fe20008010011 */
[----:B------:R-:W-:Y:S01]  /*5480*/  ISETP.LE.U32.AND P5, PT, R6, UR14, PT ;  /* 0x0000000e06007c0c */ /* 0x000fe2000bfa3070 */
[----:B------:R-:W1:Y:S01]  /*5490*/  MUFU.EX2 R122, R15 ;  /* 0x0000000f007a7308 */ /* 0x000e620000000800 */
[----:B------:R-:W-:Y:S02]  /*54a0*/  LOP3.LUT R6, R7, 0xff, RZ, 0xc0, !PT ;  /* 0x000000ff07067812 */ /* 0x000fe400078ec0ff */
[----:B------:R-:W-:Y:S02]  /*54b0*/  LOP3.LUT R108, R103, UR28, R108, 0x96, !PT ;  /* 0x0000001c676c7c12 */ /* 0x000fe4000f8e966c */
[----:B------:R-:W-:Y:S02]  /*54c0*/  SHF.R.U32.HI R89, RZ, 0x18, R89 ;  /* 0x00000018ff597819 */ /* 0x000fe40000011659 */
[----:B------:R-:W-:Y:S01]  /*54d0*/  LOP3.LUT R106, R90, 0xffff, RZ, 0xc0, !PT ;  /* 0x0000ffff5a6a7812 */ /* 0x000fe200078ec0ff */
[----:B------:R-:W-:Y:S01]  /*54e0*/  IMAD.WIDE.U32 R84, R108, -0x2daee0ad, RZ ;  /* 0xd2511f536c547825 */ /* 0x000fe200078e00ff */
[----:B------:R-:W-:Y:S01]  /*54f0*/  @P0 FSEL R17, R17, -INF , !P6 ;  /* 0xff80000011110808 */ /* 0x000fe20007000000 */
[----:B------:R-:W-:Y:S01]  /*5500*/  MUFU.EX2 R117, R16 ;  /* 0x0000001000757308 */ /* 0x000fe20000000800 */
[----:B------:R-:W-:Y:S01]  /*5510*/  @P1 FSEL R19, R19, -INF , !P6 ;  /* 0xff80000013131808 */ /* 0x000fe20007000000 */
[----:B------:R-:W-:Y:S01]  /*5520*/  @!P5 FADD.FTZ R128, -R128, -RZ ;  /* 0x800000ff8080d221 */ /* 0x000fe20000010100 */
[----:B------:R-:W-:Y:S01]  /*5530*/  ISETP.LE.U32.AND P0, PT, R6, UR14, PT ;  /* 0x0000000e06007c0c */ /* 0x000fe2000bf03070 */
[----:B------:R-:W-:Y:S01]  /*5540*/  FFMA.FTZ R88, R17, UR13, -R88 ;  /* 0x0000000d11587c23 */ /* 0x000fe20008010858 */
[----:B------:R-:W-:Y:S01]  /*5550*/  LOP3.LUT R101, R90, 0xff, RZ, 0xc0, !PT ;  /* 0x000000ff5a657812 */ /* 0x000fe200078ec0ff */
[----:B------:R-:W-:Y:S01]  /*5560*/  FFMA.FTZ R4, R19, UR13, -R4 ;  /* 0x0000000d13047c23 */ /* 0x000fe20008010804 */
[----:B------:R-:W-:Y:S03]  /*5570*/  ISETP.LE.U32.AND P6, PT, R89, UR14, PT ;  /* 0x0000000e59007c0c */ /* 0x000fe6000bfc3070 */
[----:B------:R-:W2:Y:S01]  /*5580*/  MUFU.EX2 R116, R88 ;  /* 0x0000005800747308 */ /* 0x000ea20000000800 */
[----:B------:R-:W-:Y:S02]  /*5590*/  SHF.R.U32.HI R6, RZ, 0x8, R106 ;  /* 0x00000008ff067819 */ /* 0x000fe4000001166a */
[----:B------:R-:W-:Y:S02]  /*55a0*/  ISETP.LE.U32.AND P3, PT, R101, UR14, PT ;  /* 0x0000000e65007c0c */ /* 0x000fe4000bf63070 */
[----:B------:R-:W-:Y:S02]  /*55b0*/  SHF.R.U32.HI R105, RZ, 0x10, R90 ;  /* 0x00000010ff697819 */ /* 0x000fe4000001165a */
[----:B------:R-:W-:Y:S01]  /*55c0*/  LOP3.LUT R6, R6, 0xffff, RZ, 0xc0, !PT ;  /* 0x0000ffff06067812 */ /* 0x000fe200078ec0ff */
[----:B----4-:R-:W-:Y:S01]  /*55d0*/  @!P0 FADD.FTZ R131, -R131, -RZ ;  /* 0x800000ff83838221 */ /* 0x010fe20000010100 */
[----:B------:R-:W-:Y:S01]  /*55e0*/  LOP3.LUT R5, R85, UR31, R104, 0x96, !PT ;  /* 0x0000001f55057c12 */ /* 0x000fe2000f8e9668 */
[----:B------:R3:W4:Y:S01]  /*55f0*/  MUFU.EX2 R118, R4 ;  /* 0x0000000400767308 */ /* 0x0007220000000800 */
[----:B------:R-:W-:Y:S01]  /*5600*/  LOP3.LUT R7, R105, 0xff, RZ, 0xc0, !PT ;  /* 0x000000ff69077812 */ /* 0x000fe200078ec0ff */
[----:B------:R-:W-:Y:S01]  /*5610*/  @!P6 FADD.FTZ R130, -R130, -RZ ;  /* 0x800000ff8282e221 */ /* 0x000fe20000010100 */
[----:B------:R-:W-:Y:S02]  /*5620*/  ISETP.LE.U32.AND P5, PT, R6, UR14, PT ;  /* 0x0000000e06007c0c */ /* 0x000fe4000bfa3070 */
[----:B------:R-:W-:Y:S01]  /*5630*/  LOP3.LUT R6, R5, 0xff, RZ, 0xc0, !PT ;  /* 0x000000ff05067812 */ /* 0x000fe200078ec0ff */
[----:B------:R-:W-:Y:S01]  /*5640*/  @!P3 FADD.FTZ R124, -R124, -RZ ;  /* 0x800000ff7c7cb221 */ /* 0x000fe20000010100 */
[----:B------:R-:W-:Y:S03]  /*5650*/  ISETP.LE.U32.AND P0, PT, R7, UR14, PT ;  /* 0x0000000e07007c0c */ /* 0x000fe6000bf03070 */
[----:B------:R-:W4:Y:S01]  /*5660*/  MUFU.EX2 R119, R18 ;  /* 0x0000001200777308 */ /* 0x000f220000000800 */
[----:B------:R-:W-:Y:S02]  /*5670*/  SHF.R.U32.HI R102, RZ, 0x18, R90 ;  /* 0x00000018ff667819 */ /* 0x000fe4000001165a */
[----:B------:R-:W-:Y:S02]  /*5680*/  ISETP.LE.U32.AND P6, PT, R6, UR14, PT ;  /* 0x0000000e06007c0c */ /* 0x000fe4000bfc3070 */
[--C-:B------:R-:W-:Y:S02]  /*5690*/  SHF.R.U32.HI R7, RZ, 0x18, R5.reuse ;  /* 0x00000018ff077819 */ /* 0x100fe40000011605 */
[----:B------:R-:W-:Y:S01]  /*56a0*/  LOP3.LUT R6, R5, 0xffff, RZ, 0xc0, !PT ;  /* 0x0000ffff05067812 */ /* 0x000fe200078ec0ff */
[----:B------:R-:W-:Y:S01]  /*56b0*/  @!P5 FADD.FTZ R125, -R125, -RZ ;  /* 0x800000ff7d7dd221 */ /* 0x000fe20000010100 */
[----:B------:R-:W-:Y:S02]  /*56c0*/  ISETP.LE.U32.AND P2, PT, R102, UR14, PT ;  /* 0x0000000e66007c0c */ /* 0x000fe4000bf43070 */
[----:B------:R-:W-:Y:S01]  /*56d0*/  ISETP.LE.U32.AND P3, PT, R7, UR14, PT ;  /* 0x0000000e07007c0c */ /* 0x000fe2000bf63070 */
[----:B------:R-:W-:Y:S01]  /*56e0*/  @!P0 FADD.FTZ R127, -R127, -RZ ;  /* 0x800000ff7f7f8221 */ /* 0x000fe20000010100 */
[C---:B------:R-:W-:Y:S02]  /*56f0*/  LOP3.LUT R90, R84.reuse, 0xff, RZ, 0xc0, !PT ;  /* 0x000000ff545a7812 */ /* 0x040fe400078ec0ff */
[--C-:B------:R-:W-:Y:S01]  /*5700*/  SHF.R.U32.HI R91, RZ, 0x18, R84.reuse ;  /* 0x00000018ff5b7819 */ /* 0x100fe20000011654 */
[----:B------:R-:W-:Y:S01]  /*5710*/  @!P6 FADD.FTZ R121, -R121, -RZ ;  /* 0x800000ff7979e221 */ /* 0x000fe20000010100 */
[----:B------:R-:W-:Y:S02]  /*5720*/  SHF.R.U32.HI R103, RZ, 0x10, R84 ;  /* 0x00000010ff677819 */ /* 0x000fe40000011654 */
[----:B------:R-:W-:Y:S02]  /*5730*/  SHF.R.U32.HI R7, RZ, 0x8, R6 ;  /* 0x00000008ff077819 */ /* 0x000fe40000011606 */
[----:B------:R-:W-:Y:S01]  /*5740*/  LOP3.LUT R84, R84, 0xffff, RZ, 0xc0, !PT ;  /* 0x0000ffff54547812 */ /* 0x000fe200078ec0ff */
[----:B------:R-:W-:Y:S01]  /*5750*/  @!P2 FADD.FTZ R126, -R126, -RZ ;  /* 0x800000ff7e7ea221 */ /* 0x000fe20000010100 */
[----:B------:R-:W-:Y:S01]  /*5760*/  SHF.R.U32.HI R6, RZ, 0x10, R5 ;  /* 0x00000010ff067819 */ /* 0x000fe20000011605 */
[----:B-1----:R-:W-:Y:S01]  /*5770*/  @!P3 FADD.FTZ R122, -R122, -RZ ;  /* 0x800000ff7a7ab221 */ /* 0x002fe20000010100 */
[----:B------:R-:W-:Y:S02]  /*5780*/  LOP3.LUT R5, R7, 0xffff, RZ, 0xc0, !PT ;  /* 0x0000ffff07057812 */ /* 0x000fe400078ec0ff */
[----:B------:R-:W-:Y:S02]  /*5790*/  SHF.R.U32.HI R7, RZ, 0x8, R84 ;  /* 0x00000008ff077819 */ /* 0x000fe40000011654 */
[----:B------:R-:W-:Y:S02]  /*57a0*/  ISETP.LE.U32.AND P0, PT, R5, UR14, PT ;  /* 0x0000000e05007c0c */ /* 0x000fe4000bf03070 */
[----:B------:R-:W-:Y:S02]  /*57b0*/  LOP3.LUT R6, R6, 0xff, RZ, 0xc0, !PT ;  /* 0x000000ff06067812 */ /* 0x000fe400078ec0ff */
[----:B------:R-:W-:Y:S02]  /*57c0*/  LOP3.LUT R5, R7, 0xffff, RZ, 0xc0, !PT ;  /* 0x0000ffff07057812 */ /* 0x000fe400078ec0ff */
[----:B------:R-:W-:Y:S02]  /*57d0*/  ISETP.LE.U32.AND P2, PT, R6, UR14, PT ;  /* 0x0000000e06007c0c */ /* 0x000fe4000bf43070 */
[----:B------:R-:W-:Y:S02]  /*57e0*/  ISETP.LE.U32.AND P6, PT, R5, UR14, PT ;  /* 0x0000000e05007c0c */ /* 0x000fe4000bfc3070 */
[----:B------:R-:W-:Y:S02]  /*57f0*/  F2FP.RELU.F16.F32.PACK_AB R6, R128, R129 ;  /* 0x000000818006723e */ /* 0x000fe400000008ff */
[----:B------:R-:W-:Y:S01]  /*5800*/  F2FP.RELU.F16.F32.PACK_AB R5, R130, R131 ;  /* 0x000000838205723e */ /* 0x000fe200000008ff */
[----:B------:R-:W-:Y:S01]  /*5810*/  @!P0 FADD.FTZ R120, -R120, -RZ ;  /* 0x800000ff78788221 */ /* 0x000fe20000010100 */
[----:B---3--:R-:W-:Y:S01]  /*5820*/  F2FP.RELU.F16.F32.PACK_AB R4, R125, R124 ;  /* 0x0000007c7d04723e */ /* 0x008fe200000008ff */
[----:B------:R1:W-:Y:S01]  /*5830*/  STS [R234+0x22000], R6 ;  /* 0x02200006ea007388 */ /* 0x0003e20000000800 */
[----:B------:R-:W-:Y:S02]  /*5840*/  LOP3.LUT R8, R103, 0xff, RZ, 0xc0, !PT ;  /* 0x000000ff67087812 */ /* 0x000fe400078ec0ff */
[----:B------:R-:W-:Y:S02]  /*5850*/  ISETP.LE.U32.AND P1, PT, R90, UR14, PT ;  /* 0x0000000e5a007c0c */ /* 0x000fe4000bf23070 */
[----:B------:R3:W-:Y:S01]  /*5860*/  STS [R234+0x22400], R5 ;  /* 0x02240005ea007388 */ /* 0x0007e20000000800 */
[----:B------:R-:W-:Y:S01]  /*5870*/  ISETP.LE.U32.AND P4, PT, R91, UR14, PT ;  /* 0x0000000e5b007c0c */ /* 0x000fe2000bf83070 */
[----:B------:R-:W-:Y:S01]  /*5880*/  @!P2 FADD.FTZ R123, -R123, -RZ ;  /* 0x800000ff7b7ba221 */ /* 0x000fe20000010100 */
[----:B------:R-:W-:Y:S02]  /*5890*/  ISETP.LE.U32.AND P5, PT, R8, UR14, PT ;  /* 0x0000000e08007c0c */ /* 0x000fe4000bfa3070 */
[----:B------:R3:W-:Y:S01]  /*58a0*/  STS [R237+0x22000], R4 ;  /* 0x02200004ed007388 */ /* 0x0007e20000000800 */
[----:B------:R-:W-:Y:S01]  /*58b0*/  F2FP.RELU.F16.F32.PACK_AB R8, R126, R127 ;  /* 0x0000007f7e08723e */ /* 0x000fe200000008ff */
[----:B--2---:R-:W-:Y:S01]  /*58c0*/  @!P6 FADD.FTZ R116, -R116, -RZ ;  /* 0x800000ff7474e221 */ /* 0x004fe20000010100 */
[----:B------:R-:W-:Y:S02]  /*58d0*/  F2FP.RELU.F16.F32.PACK_AB R7, R120, R121 ;  /* 0x000000797807723e */ /* 0x000fe400000008ff */
[----:B------:R-:W-:Y:S01]  /*58e0*/  FSETP.GE.FTZ.AND P2, PT, R129, RZ, PT ;  /* 0x000000ff8100720b */ /* 0x000fe20003f56000 */
[----:B------:R-:W-:Y:S01]  /*58f0*/  STS [R237+0x22400], R8 ;  /* 0x02240008ed007388 */ /* 0x000fe20000000800 */
[----:B------:R-:W-:Y:S01]  /*5900*/  FSETP.GE.FTZ.AND P3, PT, R121, RZ, PT ;  /* 0x000000ff7900720b */ /* 0x000fe20003f76000 */
[----:B------:R-:W-:Y:S01]  /*5910*/  @!P1 FADD.FTZ R117, -R117, -RZ ;  /* 0x800000ff75759221 */ /* 0x000fe20000010100 */
[----:B------:R-:W-:Y:S01]  /*5920*/  FSETP.GE.FTZ.AND P1, PT, R128, RZ, PT ;  /* 0x000000ff8000720b */ /* 0x000fe20003f36000 */
[----:B----4-:R-:W-:Y:S01]  /*5930*/  @!P4 FADD.FTZ R118, -R118, -RZ ;  /* 0x800000ff7676c221 */ /* 0x010fe20000010100 */
[----:B------:R-:W-:Y:S01]  /*5940*/  STS [R235+0x22000], R7 ;  /* 0x02200007eb007388 */ /* 0x000fe20000000800 */
[----:B------:R-:W-:Y:S01]  /*5950*/  @!P5 FADD.FTZ R119, -R119, -RZ ;  /* 0x800000ff7777d221 */ /* 0x000fe20000010100 */
[----:B-1----:R-:W-:Y:S02]  /*5960*/  F2FP.RELU.F16.F32.PACK_AB R6, R122, R123 ;  /* 0x0000007b7a06723e */ /* 0x002fe400000008ff */
[----:B---3--:R-:W-:Y:S03]  /*5970*/  F2FP.RELU.F16.F32.PACK_AB R5, R116, R117 ;  /* 0x000000757405723e */ /* 0x008fe600000008ff */
[----:B------:R-:W-:Y:S01]  /*5980*/  STS [R235+0x22400], R6 ;  /* 0x02240006eb007388 */ /* 0x000fe20000000800 */
[----:B------:R-:W-:Y:S04]  /*5990*/  F2FP.RELU.F16.F32.PACK_AB R4, R118, R119 ;  /* 0x000000777604723e */ /* 0x000fe800000008ff */
        /* <DEDUP_REMOVED lines=151> */
[C---:B------:R-:W-:Y:S01]  /*6310*/  FADD.FTZ R15, -R112.reuse, R15 ;  /* 0x0000000f700f7221 */ /* 0x040fe20000010100 */
        /* <DEDUP_REMOVED lines=202> */
.L_x_1198:
[----:B------:R-:W-:Y:S01]  /*6fc0*/  LDSM.16.M88.4 R128, [R216] ;  /* 0x00000000d880783b */ /* 0x000fe20000000200 */
[----:B------:R-:W-:Y:S01]  /*6fd0*/  IMAD R225, R251, UR34, RZ ;  /* 0x00000022fbe17c24 */ /* 0x000fe2000f8e02ff */
[----:B------:R-:W-:Y:S01]  /*6fe0*/  @UP2 UIADD3 UR16, UP1, UR10, -0x100, URZ ;  /* 0xffffff000a102890 */ /* 0x000fe2000ff3e03f */
[----:B------:R-:W-:Y:S01]  /*6ff0*/  IMAD.MOV.U32 R222, RZ, RZ, 0x4 ;  /* 0x00000004ffde7424 */ /* 0x000fe200078e00ff */
[----:B------:R-:W3:Y:S01]  /*7000*/  LDSM.16.MT88.4 R16, [R0+0x10000] ;  /* 0x010000000010783b */ /* 0x000ee20000004200 */
[C---:B------:R-:W-:Y:S01]  /*7010*/  IMAD.U32 R200, R225.reuse, -0x40, RZ ;  /* 0xffffffc0e1c87824 */ /* 0x040fe200078e00ff */
[----:B------:R-:W-:Y:S01]  /*7020*/  @UP2 UIADD3.X UR15, UR11, -0x1, URZ, UP1, !UPT ;  /* 0xffffffff0b0f2890 */ /* 0x000fe20008ffe43f */
[C---:B------:R-:W-:Y:S01]  /*7030*/  IMAD R221, R225.reuse, 0x18, RZ ;  /* 0x00000018e1dd7824 */ /* 0x040fe200078e02ff */
[----:B------:R-:W1:Y:S01]  /*7040*/  LDSM.16.M88.4 R124, [R216+0x1000] ;  /* 0x00100000d87c783b */ /* 0x000e620000000200 */
[----:B------:R-:W-:Y:S01]  /*7050*/  @UP2 UMOV UR10, UR16 ;  /* 0x00000010000a2c82 */ /* 0x000fe20008000000 */
[C---:B------:R-:W-:Y:S01]  /*7060*/  LEA R226, P1, R200.reuse, R204, 0x2 ;  /* 0x000000ccc8e27211 */ /* 0x040fe200078210ff */
[----:B------:R-:W-:Y:S01]  /*7070*/  @UP2 UIADD3 UR12, UP1, UR12, -0x100, URZ ;  /* 0xffffff000c0c2890 */ /* 0x000fe2000ff3e03f */
[----:B------:R-:W2:Y:S01]  /*7080*/  LDSM.16.MT88.4 R96, [R0+0x12000] ;  /* 0x012000000060783b */ /* 0x000ea20000004200 */
[----:B------:R-:W-:Y:S01]  /*7090*/  @UP2 UMOV UR11, UR15 ;  /* 0x0000000f000b2c82 */ /* 0x000fe20008000000 */
[----:B------:R-:W-:Y:S01]  /*70a0*/  LEA.HI.X.SX32 R224, R200, R205, 0x2, P1 ;  /* 0x000000cdc8e07211 */ /* 0x000fe200008f16ff */
[----:B------:R-:W-:Y:S01]  /*70b0*/  @P0 IMAD.WIDE R222, R240, R222, UR10 ;  /* 0x0000000af0de0e25 */ /* 0x000fe2000f8e02de */
[----:B------:R-:W4:Y:S01]  /*70c0*/  LDSM.16.MT88.4 R112, [R0+0x14000] ;  /* 0x014000000070783b */ /* 0x000f220000004200 */
[----:B------:R-:W-:Y:S03]  /*70d0*/  @UP2 UIADD3.X UR9, UR9, -0x1, URZ, UP1, !UPT ;  /* 0xffffffff09092890 */ /* 0x000fe60008ffe43f */
[----:B------:R-:W4:Y:S04]  /*70e0*/  LDSM.16.MT88.4 R196, [R0+0x16000] ;  /* 0x0160000000c4783b */ /* 0x000f280000004200 */
[----:B------:R-:W-:Y:S04]  /*70f0*/  LDSM.16.M88.4 R200, [R219] ;  /* 0x00000000dbc8783b */ /* 0x000fe80000000200 */
[----:B------:R-:W-:Y:S04]  /*7100*/  LDSM.16.M88.4 R204, [R219+0x1000] ;  /* 0x00100000dbcc783b */ /* 0x000fe80000000200 */
[----:B------:R-:W5:Y:S04]  /*7110*/  @P0 LDG.E R238, desc[UR4][R222.64] ;  /* 0x00000004deee0981 */ /* 0x000f68000c1e1900 */
[----:B------:R4:W5:Y:S01]  /*7120*/  @P0 LDG.E R239, desc[UR4][R222.64+0x20] ;  /* 0x00002004deef0981 */ /* 0x000962000c1e1900 */
        /* <DEDUP_REMOVED lines=78> */
[-C--:B------:R-:W-:Y:S05]  /*7610*/  HMMA.16816.F32 R124, R204, R198.reuse, R124 ;  /* 0x000000c6cc7c723c */ /* 0x080fea000000187c */
[C---:B------:R-:W-:Y:S01]  /*7620*/  IMAD.SHL.U32 R196, R225.reuse, 0x8, RZ ;  /* 0x00000008e1c47824 */ /* 0x040fe200078e00ff */
[----:B------:R-:W-:Y:S05]  /*7630*/  HMMA.16816.F32 R128, R200, R198, R128 ;  /* 0x000000c6c880723c */ /* 0x000fea0000001880 */
[----:B------:R-:W-:Y:S02]  /*7640*/  IMAD.MOV.U32 R204, RZ, RZ, R226 ;  /* 0x000000ffffcc7224 */ /* 0x000fe400078e00e2 */
[----:B------:R-:W-:Y:S04]  /*7650*/  IMAD.MOV.U32 R205, RZ, RZ, R224 ;  /* 0x000000ffffcd7224 */ /* 0x000fe800078e00e0 */
[CC--:B------:R-:W-:Y:S01]  /*7660*/  LEA R206, P1, R196.reuse, R204.reuse, 0x2 ;  /* 0x000000ccc4ce7211 */ /* 0x0c0fe200078210ff */
[----:B------:R1:W-:Y:S01]  /*7670*/  REDG.E.ADD.F32.FTZ.RN.STRONG.GPU desc[UR4][R204.64], R4 ;  /* 0x00000004cc0079a6 */ /* 0x0003e2000c10f384 */
[----:B------:R-:W-:Y:S02]  /*7680*/  IMAD.SHL.U32 R197, R225, 0x10, RZ ;  /* 0x00000010e1c57824 */ /* 0x000fe400078e00ff */
[-C--:B------:R-:W-:Y:S03]  /*7690*/  LEA.HI.X.SX32 R207, R196, R205.reuse, 0x2, P1 ;  /* 0x000000cdc4cf7211 */ /* 0x080fe600008f16ff */
[CC--:B------:R-:W-:Y:S02]  /*76a0*/  LEA R222, P2, R197.reuse, R204.reuse, 0x2 ;  /* 0x000000ccc5de7211 */ /* 0x0c0fe400078410ff */
[----:B------:R2:W-:Y:S02]  /*76b0*/  REDG.E.ADD.F32.FTZ.RN.STRONG.GPU desc[UR4][R206.64], R5 ;  /* 0x00000005ce0079a6 */ /* 0x0005e4000c10f384 */
[-C--:B------:R-:W-:Y:S05]  /*76c0*/  LEA.HI.X.SX32 R223, R197, R205.reuse, 0x2, P2 ;  /* 0x000000cdc5df7211 */ /* 0x080fea00010f16ff */
[----:B------:R3:W-:Y:S01]  /*76d0*/  REDG.E.ADD.F32.FTZ.RN.STRONG.GPU desc[UR4][R222.64], R6 ;  /* 0x00000006de0079a6 */ /* 0x0007e2000c10f384 */
[CC--:B-1----:R-:W-:Y:S04]  /*76e0*/  LEA R4, P1, R221.reuse, R204.reuse, 0x2 ;  /* 0x000000ccdd047211 */ /* 0x0c2fe800078210ff */
[-C--:B--2---:R-:W-:Y:S01]  /*76f0*/  LEA.HI.X.SX32 R5, R221, R205.reuse, 0x2, P1 ;  /* 0x000000cddd057211 */ /* 0x084fe200008f16ff */
[C---:B------:R-:W-:Y:S04]  /*7700*/  IMAD R221, R225.reuse, 0x28, RZ ;  /* 0x00000028e1dd7824 */ /* 0x040fe800078e02ff */
[----:B------:R1:W-:Y:S01]  /*7710*/  REDG.E.ADD.F32.FTZ.RN.STRONG.GPU desc[UR4][R4.64], R7 ;  /* 0x00000007040079a6 */ /* 0x0003e2000c10f384 */
[----:B---3--:R-:W-:Y:S01]  /*7720*/  IMAD.SHL.U32 R6, R225, 0x20, RZ ;  /* 0x00000020e1067824 */ /* 0x008fe200078e00ff */
[CC--:B------:R-:W-:Y:S04]  /*7730*/  LEA R222, P3, R221.reuse, R204.reuse, 0x2 ;  /* 0x000000ccddde7211 */ /* 0x0c0fe800078610ff */
[CC--:B------:R-:W-:Y:S02]  /*7740*/  LEA R224, P1, R6.reuse, R204.reuse, 0x2 ;  /* 0x000000cc06e07211 */ /* 0x0c0fe400078210ff */
[-C--:B------:R-:W-:Y:S01]  /*7750*/  LEA.HI.X.SX32 R223, R221, R205.reuse, 0x2, P3 ;  /* 0x000000cddddf7211 */ /* 0x080fe200018f16ff */
[----:B------:R-:W-:Y:S02]  /*7760*/  VIADD R221, R197, 0x20 ;  /* 0x00000020c5dd7836 */ /* 0x000fe40000000000 */
[C---:B-1----:R-:W-:Y:S02]  /*7770*/  IMAD R7, R225.reuse, 0x30, RZ ;  /* 0x00000030e1077824 */ /* 0x042fe400078e02ff */
[----:B------:R-:W-:Y:S01]  /*7780*/  IMAD R5, R225, 0x38, RZ ;  /* 0x00000038e1057824 */ /* 0x000fe200078e02ff */
[-C--:B------:R-:W-:Y:S02]  /*7790*/  LEA.HI.X.SX32 R225, R6, R205.reuse, 0x2, P1 ;  /* 0x000000cd06e17211 */ /* 0x080fe400008f16ff */
[-C--:B------:R-:W-:Y:S02]  /*77a0*/  LEA R6, P2, R7, R204.reuse, 0x2 ;  /* 0x000000cc07067211 */ /* 0x080fe400078410ff */
[-C--:B------:R-:W-:Y:S01]  /*77b0*/  LEA R4, P1, R5, R204.reuse, 0x2 ;  /* 0x000000cc05047211 */ /* 0x080fe200078210ff */
[----:B------:R1:W-:Y:S01]  /*77c0*/  REDG.E.ADD.F32.FTZ.RN.STRONG.GPU desc[UR4][R224.64], R8 ;  /* 0x00000008e00079a6 */ /* 0x0003e2000c10f384 */
[-C--:B------:R-:W-:Y:S02]  /*77d0*/  LEA.HI.X.SX32 R7, R7, R205.reuse, 0x2, P2 ;  /* 0x000000cd07077211 */ /* 0x080fe400010f16ff */
[-C--:B------:R-:W-:Y:S01]  /*77e0*/  LEA.HI.X.SX32 R5, R5, R205.reuse, 0x2, P1 ;  /* 0x000000cd05057211 */ /* 0x080fe200008f16ff */
[----:B------:R2:W-:Y:S04]  /*77f0*/  REDG.E.ADD.F32.FTZ.RN.STRONG.GPU desc[UR4][R222.64], R9 ;  /* 0x00000009de0079a6 */ /* 0x0005e8000c10f384 */
[----:B------:R3:W-:Y:S04]  /*7800*/  REDG.E.ADD.F32.FTZ.RN.STRONG.GPU desc[UR4][R6.64], R10 ;  /* 0x0000000a060079a6 */ /* 0x0007e8000c10f384 */
[----:B------:R4:W-:Y:S04]  /*7810*/  REDG.E.ADD.F32.FTZ.RN.STRONG.GPU desc[UR4][R4.64], R11 ;  /* 0x0000000b040079a6 */ /* 0x0009e8000c10f384 */
[----:B------:R4:W-:Y:S04]  /*7820*/  REDG.E.ADD.F32.FTZ.RN.STRONG.GPU desc[UR4][R204.64+0x80], R16 ;  /* 0x00008010cc0079a6 */ /* 0x0009e8000c10f384 */
[----:B------:R4:W-:Y:S01]  /*7830*/  REDG.E.ADD.F32.FTZ.RN.STRONG.GPU desc[UR4][R206.64+0x80], R17 ;  /* 0x00008011ce0079a6 */ /* 0x0009e2000c10f384 */
[CC--:B-1----:R-:W-:Y:S04]  /*7840*/  LEA R8, P1, R221.reuse, R204.reuse, 0x2 ;  /* 0x000000ccdd087211 */ /* 0x0c2fe800078210ff */
[-C--:B--2---:R-:W-:Y:S01]  /*7850*/  LEA.HI.X.SX32 R9, R221, R205.reuse, 0x2, P1 ;  /* 0x000000cddd097211 */ /* 0x084fe200008f16ff */
[C---:B---3--:R-:W-:Y:S04]  /*7860*/  IMAD.IADD R7, R196.reuse, 0x1, R221 ;  /* 0x00000001c4077824 */ /* 0x048fe800078e02dd */
[----:B------:R1:W-:Y:S01]  /*7870*/  REDG.E.ADD.F32.FTZ.RN.STRONG.GPU desc[UR4][R8.64], R18 ;  /* 0x00000012080079a6 */ /* 0x0003e2000c10f384 */
[C---:B----4-:R-:W-:Y:S01]  /*7880*/  IMAD.IADD R4, R196.reuse, 0x1, R7 ;  /* 0x00000001c4047824 */ /* 0x050fe200078e0207 */
[CC--:B------:R-:W-:Y:S03]  /*7890*/  LEA R6, P2, R7.reuse, R204.reuse, 0x2 ;  /* 0x000000cc07067211 */ /* 0x0c0fe600078410ff */
[----:B------:R-:W-:Y:S01]  /*78a0*/  IMAD.IADD R5, R196, 0x1, R4 ;  /* 0x00000001c4057824 */ /* 0x000fe200078e0204 */
[-C--:B------:R-:W-:Y:S02]  /*78b0*/  LEA.HI.X.SX32 R7, R7, R205.reuse, 0x2, P2 ;  /* 0x000000cd07077211 */ /* 0x080fe400010f16ff */
[CC--:B------:R-:W-:Y:S03]  /*78c0*/  LEA R16, P1, R4.reuse, R204.reuse, 0x2 ;  /* 0x000000cc04107211 */ /* 0x0c0fe600078210ff */
        /* <DEDUP_REMOVED lines=328> */
.L_x_1199:
        /* <DEDUP_REMOVED lines=286> */
.L_x_1201:
[----:B------:R-:W-:Y:S01]  /*9f30*/  @UP0 UIADD3 UR6, UR32, UR35, URZ ;  /* 0x0000002320060290 */ /* 0x000fe2000fffe03f */
[----:B------:R-:W-:Y:S01]  /*9f40*/  @UP0 ULDC.64 UR8, c[0x0][0x458] ;  /* 0x0001160000080ab9 */ /* 0x000fe20000000a00 */
[----:B------:R-:W-:Y:S02]  /*9f50*/  USHF.L.U32 UR14, UR33, 0x6, URZ ;  /* 0x00000006210e7899 */ /* 0x000fe4000800063f */
        /* <DEDUP_REMOVED lines=18> */
.L_x_1202:
        /* <DEDUP_REMOVED lines=13> */
[----:B------:R-:W-:-:S03]  /*a150*/  USHF.R.S32.HI UR16, URZ, 0x1f, UR55 ;  /* 0x0000001f3f107899 */ /* 0x000fc60008011437 */
[----:B------:R-:W-:Y:S01]  /*a160*/  IMAD.U32 R5, RZ, RZ, UR10 ;  /* 0x0000000aff057e24 */ /* 0x000fe2000f8e00ff */
[----:B------:R-:W-:Y:S01]  /*a170*/  IADD3 R6, P0, R6, UR18, RZ ;  /* 0x0000001206067c10 */ /* 0x000fe2000ff1e0ff */
[----:B------:R-:W-:Y:S01]  /*a180*/  ULDC.64 UR10, c[0x0][0x468] ;  /* 0x00011a00000a7ab9 */ /* 0x000fe20000000a00 */
[C---:B------:R-:W-:Y:S01]  /*a190*/  ISETP.GE.AND P5, PT, R4.reuse, UR7, PT ;  /* 0x0000000704007c0c */ /* 0x040fe2000bfa6270 */
[----:B------:R-:W-:Y:S01]  /*a1a0*/  VIADD R10, R4, 0x20 ;  /* 0x00000020040a7836 */ /* 0x000fe20000000000 */
[----:B------:R-:W-:Y:S01]  /*a1b0*/  UIMAD UR16, UR16, UR10, URZ ;  /* 0x0000000a101072a4 */ /* 0x000fe2000f8e023f */
[----:B------:R-:W-:Y:S01]  /*a1c0*/  IADD3.X R7, R7, UR19, R5, P0, !PT ;  /* 0x0000001307077c10 */ /* 0x000fe200087fe405 */
[----:B------:R-:W-:Y:S01]  /*a1d0*/  IMAD.U32 R5, RZ, RZ, UR10 ;  /* 0x0000000aff057e24 */ /* 0x000fe2000f8e00ff */
[----:B------:R1:W2:Y:S01]  /*a1e0*/  LDS.128 R48, [R220+0x11000] ;  /* 0x01100000dc307984 */ /* 0x0002a20000000c00 */
[----:B------:R-:W-:Y:S01]  /*a1f0*/  UIMAD UR11, UR55, UR11, UR16 ;  /* 0x0000000b370b72a4 */ /* 0x000fe2000f8e0210 */
[----:B------:R-:W-:Y:S01]  /*a200*/  ISETP.GE.AND P4, PT, R10, UR7, PT ;  /* 0x000000070a007c0c */ /* 0x000fe2000bf86270 */
[----:B------:R-:W-:Y:S01]  /*a210*/  IMAD.WIDE.U32 R10, R5, UR55, R6 ;  /* 0x00000037050a7c25 */ /* 0x000fe2000f8e0006 */
[----:B------:R1:W3:Y:S01]  /*a220*/  LDS.128 R44, [R220+0x13000] ;  /* 0x01300000dc2c7984 */ /* 0x0002e20000000c00 */
[----:B------:R-:W-:-:S02]  /*a230*/  SHF.R.S32.HI R68, RZ, 0x1f, R4 ;  /* 0x0000001fff447819 */ /* 0x000fc40000011404 */
        /* <DEDUP_REMOVED lines=30> */
.L_x_1204:
[----:B------:R-:W-:Y:S05]  /*a420*/  BSYNC B0 ;  /* 0x0000000000007941 */ /* 0x000fea0003800000 */
.L_x_1203:
        /* <DEDUP_REMOVED lines=22> */
.L_x_1206:
[----:B------:R-:W-:Y:S05]  /*a590*/  BSYNC B0 ;  /* 0x0000000000007941 */ /* 0x000fea0003800000 */
.L_x_1205:
        /* <DEDUP_REMOVED lines=38> */
.L_x_1208:
[----:B------:R-:W-:Y:S05]  /*a800*/  BSYNC B0 ;  /* 0x0000000000007941 */ /* 0x000fea0003800000 */
.L_x_1207:
        /* <DEDUP_REMOVED lines=23> */
.L_x_1181:
        /* <DEDUP_REMOVED lines=24> */
.L_x_1210:
        /* <DEDUP_REMOVED lines=22> */
.L_x_1211:
        /* <DEDUP_REMOVED lines=44> */
.L_x_1213:
[----:B------:R-:W-:Y:S05]  /*af20*/  BSYNC B0 ;  /* 0x0000000000007941 */ /* 0x000fea0003800000 */
.L_x_1212:
        /* <DEDUP_REMOVED lines=21> */
.L_x_1215:
[----:B------:R-:W-:Y:S05]  /*b080*/  BSYNC B0 ;  /* 0x0000000000007941 */ /* 0x000fea0003800000 */
.L_x_1214:
        /* <DEDUP_REMOVED lines=34> */
.L_x_1217:
[----:B------:R-:W-:Y:S05]  /*b2b0*/  BSYNC B0 ;  /* 0x0000000000007941 */ /* 0x000fea0003800000 */
.L_x_1216:
        /* <DEDUP_REMOVED lines=21> */
.L_x_1209:
[----:B------:R-:W-:Y:S05]  /*b410*/  BSYNC B1 ;  /* 0x0000000000017941 */ /* 0x000fea0003800000 */
.L_x_1176:
        /* <DEDUP_REMOVED lines=9> */
.L_x_1218:
[----:B------:R-:W-:Y:S05]  /*b4b0*/  EXIT ;  /* 0x000000000000794d */ /* 0x000fea0003800000 */
.L_x_1220:
        /* <DEDUP_REMOVED lines=12> */
.L_x_2053:


//--------------------- .text._ZN5flash44flash_bwd_dq_dk_dv_loop_seqk_parallel_kernelI23Flash_bwd_kernel_traitsILi256ELi64ELi64ELi8ELi4ELi2ELi2ELb0ELb1EN7cutlass6half_tE19Flash_kernel_traitsILi256ELi64ELi64ELi8ES3_EELb0ELb0ELb0ELb1ELb0ELb0ELb1EEEvNS_16Flash_bwd_paramsE --------------------------
	.section	.text._ZN5flash44flash_bwd_dq_dk_dv_loop_seqk_parallel_kernelI23Flash_bwd_kernel_traitsILi256ELi64ELi64ELi8ELi4ELi2ELi2ELb0ELb1EN7cutlass6half_tE19Flash_kernel_traitsILi256ELi64ELi64ELi8ES3_EELb0ELb0ELb0ELb1ELb0ELb0ELb1EEEvNS_16Flash_bwd_paramsE,"ax",@progbits
	.align	128
        .global         _ZN5flash44flash_bwd_dq_dk_dv_loop_seqk_parallel_kernelI23Flash_bwd_kernel_traitsILi256ELi64ELi64ELi8ELi4ELi2ELi2ELb0ELb1EN7cutlass6half_tE19Flash_kernel_traitsILi256ELi64ELi64ELi8ES3_EELb0ELb0ELb0ELb1ELb0ELb0ELb1EEEvNS_16Flash_bwd_paramsE
        .type           _ZN5flash44flash_bwd_dq_dk_dv_loop_seqk_parallel_kernelI23Flash_bwd_kernel_traitsILi256ELi64ELi64ELi8ELi4ELi2ELi2ELb0ELb1EN7cutlass6half_tE19Flash_kernel_traitsILi256ELi64ELi64ELi8ES3_EELb0ELb0ELb0ELb1ELb0ELb0ELb1EEEvNS_16Flash_bwd_paramsE,@function
        .size           _ZN5flash44flash_bwd_dq_dk_dv_loop_seqk_parallel_kernelI23Flash_bwd_kernel_traitsILi256ELi64ELi64ELi8ELi4ELi2ELi2ELb0ELb1EN7cutlass6half_tE19Flash_kernel_traitsILi256ELi64ELi64ELi8ES3_EELb0ELb0ELb0ELb1ELb0ELb0ELb1EEEvNS_16Flash_bwd_paramsE,(.L_x_2054 - _ZN5flash44flash_bwd_dq_dk_dv_loop_seqk_parallel_kernelI23Flash_bwd_kernel_traitsILi256ELi64ELi64ELi8ELi4ELi2ELi2ELb0ELb1EN7cutlass6half_tE19Flash_kernel_traitsILi256ELi64ELi64ELi8ES3_EELb0ELb0ELb0ELb1ELb0ELb0ELb1EEEvNS_16Flash_bwd_paramsE)
        .other          _ZN5flash44flash_bwd_dq_dk_dv_loop_seqk_parallel_kernelI23Flash_bwd_kernel_traitsILi256ELi64ELi64ELi8ELi4ELi2ELi2ELb0ELb1EN7cutlass6half_tE19Flash_kernel_traitsILi256ELi64ELi64ELi8ES3_EELb0ELb0ELb0ELb1ELb0ELb0ELb1EEEvNS_16Flash_bwd_paramsE,@"STO_CUDA_ENTRY STV_DEFAULT"
_ZN5flash44flash_bwd_dq_dk_dv_loop_seqk_parallel_kernelI23Flash_bwd_kernel_traitsILi256ELi64ELi64ELi8ELi4ELi2ELi2ELb0ELb1EN7cutlass6half_tE19Flash_kernel_traitsILi256ELi64ELi64ELi8ES3_EELb0ELb0ELb0ELb1ELb0ELb0ELb1EEEvNS_16Flash_bwd_paramsE:
.text._ZN5flash44flash_bwd_dq_dk_dv_loop_seqk_parallel_kernelI23Flash_bwd_kernel_traitsILi256ELi64ELi64ELi8ELi4ELi2ELi2ELb0ELb1EN7cutlass6half_tE19Flash_kernel_traitsILi256ELi64ELi64ELi8ES3_EELb0ELb0ELb0ELb1ELb0ELb0ELb1EEEvNS_16Flash_bwd_paramsE:
        /* <DEDUP_REMOVED lines=139> */
[----:B------:R-:W-:Y:S01]  /*08b0*/  LEA R214, R214, UR5, 0x1 ;  /* 0x00000005d6d67c11 */ /* 0x000fe2000f8e08ff */
[----:B------:R-:W-:Y:S01]  /*08c0*/  IMAD.U32 R252, RZ, RZ, UR6 ;  /* 0x00000006fffc7e24 */ /* 0x000fe2000f8e00ff */
[----:B------:R-:W-:Y:S01]  /*08d0*/  UIADD3 UR6, UR5, 0x20000, URZ ;  /* 0x0002000005067890 */ /* 0x000fe2000fffe03f */
[----:B------:R-:W-:Y:S01]  /*08e0*/  IMAD.U32 R2, RZ, RZ, UR7 ;  /* 0x00000007ff027e24 */ /* 0x000fe2000f8e00ff */
[----:B------:R-:W-:Y:S01]  /*08f0*/  UIADD3 UR7, UR5, 0x10000, URZ ;  /* 0x0001000005077890 */ /* 0x000fe2000fffe03f */
[C---:B------:R-:W-:Y:S01]  /*0900*/  SEL R2, R222.reuse, 0xffffffe0, !P3 ;  /* 0xffffffe0de027807 */ /* 0x040fe20005800000 */
[C---:B------:R-:W-:Y:S01]  /*0910*/  VIADD R234, R235.reuse, 0x20 ;  /* 0x00000020ebea7836 */ /* 0x040fe20000000000 */
[----:B------:R-:W-:Y:S01]  /*0920*/  SEL R222, R222, 0xffffffe0, !P5 ;  /* 0xffffffe0dede7807 */ /* 0x000fe20006800000 */
        /* <DEDUP_REMOVED lines=22> */
.L_x_1265:
        /* <DEDUP_REMOVED lines=73> */
.L_x_1221:
        /* <DEDUP_REMOVED lines=46> */
[----:B------:R-:W-:Y:S02]  /*1200*/  UIMAD.WIDE UR10, UR61, UR60, URZ ;  /* 0x0000003c3d0a72a5 */ /* 0x000fe4000f8e023f */
[----:B------:R-:W-:Y:S02]  /*1210*/  UIMAD.WIDE.U32 UR12, UR48, UR58, URZ ;  /* 0x0000003a300c72a5 */ /* 0x000fe4000f8e003f */
[----:B------:R-:W-:Y:S02]  /*1220*/  UIMAD UR9, UR57, UR58, UR9 ;  /* 0x0000003a390972a4 */ /* 0x000fe4000f8e0209 */
[----:B------:R-:W-:Y:S02]  /*1230*/  USEL UR42, UR22, UR14, !UP1 ;  /* 0x0000000e162a7287 */ /* 0x000fe4000c800000 */
[----:B------:R-:W-:-:S02]  /*1240*/  UIMAD UR14, UR11, UR12, URZ ;  /* 0x0000000c0b0e72a4 */ /* 0x000fc4000f8e023f */
[----:B------:R-:W-:Y:S01]  /*1250*/  UIADD3 UR9, UR13, UR9, URZ ;  /* 0x000000090d097290 */ /* 0x000fe2000fffe03f */
[----:B-1----:R-:W-:Y:S01]  /*1260*/  VIADD R4, R4, 0xffffffe ;  /* 0x0ffffffe04047836 */ /* 0x002fe20000000000 */
[----:B------:R-:W-:Y:S01]  /*1270*/  ULDC.U8 UR17, c[0x0][0x3d8] ;  /* 0x0000f60000117ab9 */ /* 0x000fe20000000000 */
[----:B------:R-:W-:Y:S02]  /*1280*/  ULOP3.LUT UR18, UR43, 0xffffffc0, URZ, 0xc0, !UPT ;  /* 0xffffffc02b127892 */ /* 0x000fe4000f8ec03f */
[----:B------:R-:W1:Y:S01]  /*1290*/  F2I.FTZ.U32.TRUNC.NTZ R5, R4 ;  /* 0x0000000400057305 */ /* 0x000e62000021f000 */
[----:B------:R-:W-:Y:S02]  /*12a0*/  UISETP.NE.AND UP3, UPT, UR17, URZ, UPT ;  /* 0x0000003f1100728c */ /* 0x000fe4000bf65270 */
[----:B------:R-:W-:Y:S02]  /*12b0*/  UIADD3 UR39, UR23, UR30, URZ ;  /* 0x0000001e17277290 */ /* 0x000fe4000fffe03f */
[----:B------:R-:W-:-:S02]  /*12c0*/  USHF.L.U64.HI UR16, UR48, 0x7, UR57 ;  /* 0x0000000730107899 */ /* 0x000fc40008010239 */
[----:B------:R-:W-:Y:S02]  /*12d0*/  UIMAD.WIDE.U32 UR22, UR10, UR12, URZ ;  /* 0x0000000c0a1672a5 */ /* 0x000fe4000f8e003f */
[----:B------:R-:W-:Y:S02]  /*12e0*/  UIMAD UR9, UR10, UR9, UR14 ;  /* 0x000000090a0972a4 */ /* 0x000fe4000f8e020e */
[----:B------:R-:W-:Y:S02]  /*12f0*/  UIADD3 UR18, UR18, -0x40, URZ ;  /* 0xffffffc012127890 */ /* 0x000fe4000fffe03f */
[----:B------:R-:W-:Y:S01]  /*1300*/  UISETP.NE.AND UP0, UPT, UR33, -0x1, UPT ;  /* 0xffffffff2100788c */ /* 0x000fe2000bf05270 */
[----:B-1----:R-:W-:Y:S01]  /*1310*/  IMAD.MOV R4, RZ, RZ, -R5 ;  /* 0x000000ffff047224 */ /* 0x002fe200078e0a05 */
[----:B------:R-:W-:Y:S02]  /*1320*/  USEL UR35, UR16, URZ, UP2 ;  /* 0x0000003f10237287 */ /* 0x000fe40009000000 */
[----:B------:R-:W-:Y:S01]  /*1330*/  UIADD3 UR49, UR23, UR9, URZ ;  /* 0x0000000917317290 */ /* 0x000fe2000fffe03f */
[----:B------:R-:W-:Y:S01]  /*1340*/  IMAD R6, R4, R8, RZ ;  /* 0x0000000804067224 */ /* 0x000fe200078e02ff */
[----:B------:R-:W-:Y:S01]  /*1350*/  UIMAD.WIDE.U32 UR12, UR10, UR5, URZ ;  /* 0x000000050a0c72a5 */ /* 0x000fe2000f8e003f */
[----:B------:R-:W-:Y:S01]  /*1360*/  IMAD.MOV.U32 R4, RZ, RZ, RZ ;  /* 0x000000ffff047224 */ /* 0x000fe200078e00ff */
[----:B------:R-:W-:-:S02]  /*1370*/  UIADD3 UR9, UP2, UR18, UR29, URZ ;  /* 0x0000001d12097290 */ /* 0x000fc4000ff5e03f */
[----:B------:R-:W-:Y:S01]  /*1380*/  USHF.R.S32.HI UR23, URZ, 0x1f, UR18 ;  /* 0x0000001f3f177899 */ /* 0x000fe20008011412 */
[----:B------:R-:W-:Y:S01]  /*1390*/  IMAD.HI.U32 R4, R5, R6, R4 ;  /* 0x0000000605047227 */ /* 0x000fe200078e0004 */
[----:B------:R-:W-:Y:S01]  /*13a0*/  MOV R5, R7 ;  /* 0x0000000700057202 */ /* 0x000fe20000000f00 */
[----:B------:R-:W-:Y:S01]  /*13b0*/  UIMAD UR14, UR11, UR5, URZ ;  /* 0x000000050b0e72a4 */ /* 0x000fe2000f8e023f */
[----:B------:R-:W-:Y:S01]  /*13c0*/  ULDC UR30, c[0x0][0x2c4] ;  /* 0x0000b100001e7ab9 */ /* 0x000fe20000000800 */
[----:B------:R-:W-:Y:S02]  /*13d0*/  USEL UR56, UR22, UR12, !UP1 ;  /* 0x0000000c16387287 */ /* 0x000fe4000c800000 */
[----:B------:R-:W-:Y:S01]  /*13e0*/  IMAD.HI.U32 R4, R4, R5, RZ ;  /* 0x0000000504047227 */ /* 0x000fe200078e00ff */
[----:B------:R-:W-:Y:S02]  /*13f0*/  UIMAD UR11, UR11, UR9, URZ ;  /* 0x000000090b0b72a4 */ /* 0x000fe4000f8e023f */
[----:B------:R-:W-:Y:S01]  /*1400*/  UIMAD.WIDE.U32 UR40, UR10, UR9, URZ ;  /* 0x000000090a2872a5 */ /* 0x000fe2000f8e003f */
[----:B------:R-:W-:Y:S01]  /*1410*/  IMAD.MOV R6, RZ, RZ, -R4 ;  /* 0x000000ffff067224 */ /* 0x000fe200078e0a04 */
[----:B------:R-:W-:-:S02]  /*1420*/  UIADD3.X UR12, UR23, UR35, URZ, UP2, !UPT ;  /* 0x00000023170c7290 */ /* 0x000fc400097fe43f */
[----:B------:R-:W-:Y:S01]  /*1430*/  @UP3 UIMAD UR9, UR48, UR30, URZ ;  /* 0x0000001e300932a4 */ /* 0x000fe2000f8e023f */
[C---:B------:R-:W-:Y:S01]  /*1440*/  IMAD R5, R8.reuse, R6, R5 ;  /* 0x0000000608057224 */ /* 0x040fe200078e0205 */
[----:B------:R-:W-:Y:S01]  /*1450*/  ULDC.U8 UR20, c[0x0][0x480] ;  /* 0x0001200000147ab9 */ /* 0x000fe20000000000 */
[----:B------:R-:W-:Y:S02]  /*1460*/  UIMAD UR25, UR5, UR27, URZ ;  /* 0x0000001b051972a4 */ /* 0x000fe4000f8e023f */
[----:B------:R-:W-:Y:S01]  /*1470*/  @UP0 UIADD3 UR24, UR19, UR33, URZ ;  /* 0x0000002113180290 */ /* 0x000fe2000fffe03f */
        /* <DEDUP_REMOVED lines=51> */
.L_x_1223:
        /* <DEDUP_REMOVED lines=13> */
.L_x_1224:
        /* <DEDUP_REMOVED lines=11> */
.L_x_1225:
[----:B------:R-:W-:-:S04]  /*1930*/  UIMAD UR5, UR48, UR60, UR55 ;  /* 0x0000003c300572a4 */ /* 0x000fc8000f8e0237 */
[----:B------:R-:W-:-:S12]  /*1940*/  UIMAD UR5, UR5, UR58, URZ ;  /* 0x0000003a050572a4 */ /* 0x000fd8000f8e023f */
.L_x_1226:
[----:B------:R-:W1:Y:S01]  /*1950*/  LDC.64 R4, c[0x0][0x420] ;  /* 0x00010800ff047b82 */ /* 0x000e620000000a00 */
[----:B------:R-:W-:Y:S01]  /*1960*/  LEA.HI R9, R9, R11, RZ, 0x5 ;  /* 0x0000000b09097211 */ /* 0x000fe200078f28ff */
[----:B------:R-:W-:Y:S01]  /*1970*/  UIMAD UR9, UR61, UR60, URZ ;  /* 0x0000003c3d0972a4 */ /* 0x000fe2000f8e023f */
[----:B------:R-:W-:Y:S01]  /*1980*/  SHF.R.S32.HI R229, RZ, 0x1f, R228 ;  /* 0x0000001fffe57819 */ /* 0x000fe200000114e4 */
[----:B------:R-:W-:Y:S01]  /*1990*/  UIADD3 UR12, UR18, UR5, URZ ;  /* 0x00000005120c7290 */ /* 0x000fe2000fffe03f */
[----:B------:R-:W-:Y:S01]  /*19a0*/  LOP3.LUT R10, R9, 0xffffffe0, RZ, 0xc0, !PT ;  /* 0xffffffe0090a7812 */ /* 0x000fe200078ec0ff */
[----:B------:R-:W-:Y:S01]  /*19b0*/  USHF.L.U32 UR5, UR9, 0x6, URZ ;  /* 0x0000000609057899 */ /* 0x000fe2000800063f */
[----:B------:R-:W-:Y:S01]  /*19c0*/  SHF.R.S32.HI R9, RZ, 0x5, R9 ;  /* 0x00000005ff097819 */ /* 0x000fe20000011409 */
[----:B------:R-:W-:Y:S01]  /*19d0*/  USHF.R.S32.HI UR58, URZ, 0x1f, UR55 ;  /* 0x0000001f3f3a7899 */ /* 0x000fe20008011437 */
[----:B------:R-:W-:Y:S01]  /*19e0*/  IADD3 R6, P0, R228, UR10, RZ ;  /* 0x0000000ae4067c10 */ /* 0x000fe2000ff1e0ff */
[----:B------:R-:W-:Y:S01]  /*19f0*/  IMAD.IADD R10, R11, 0x1, -R10 ;  /* 0x000000010b0a7824 */ /* 0x000fe200078e0a0a */
[----:B------:R-:W-:Y:S01]  /*1a00*/  ULDC.64 UR14, c[0x0][0x428] ;  /* 0x00010a00000e7ab9 */ /* 0x000fe20000000a00 */
[----:B------:R-:W-:Y:S01]  /*1a10*/  UIADD3 UR11, UP1, UP0, UR40, UR5, UR50 ;  /* 0x00000005280b7290 */ /* 0x000fe2000f83e032 */
[----:B------:R-:W-:Y:S01]  /*1a20*/  IADD3.X R7, R229, UR37, RZ, P0, !PT ;  /* 0x00000025e5077c10 */ /* 0x000fe200087fe4ff */
[----:B------:R-:W-:Y:S01]  /*1a30*/  IMAD R9, R9, UR9, R10 ;  /* 0x0000000909097c24 */ /* 0x000fe2000f8e020a */
[----:B------:R-:W-:Y:S01]  /*1a40*/  UIMAD UR9, UR58, UR14, URZ ;  /* 0x0000000e3a0972a4 */ /* 0x000fe2000f8e023f */
[----:B------:R-:W-:Y:S01]  /*1a50*/  IADD3 R15, P0, R14, UR18, RZ ;  /* 0x000000120e0f7c10 */ /* 0x000fe2000ff1e0ff */
[----:B------:R-:W-:Y:S01]  /*1a60*/  USHF.R.S32.HI UR5, URZ, 0x1f, UR5 ;  /* 0x0000001f3f057899 */ /* 0x000fe20008011405 */
[----:B------:R-:W-:Y:S01]  /*1a70*/  IMAD.U32 R17, RZ, RZ, UR14 ;  /* 0x0000000eff117e24 */ /* 0x000fe2000f8e00ff */
[----:B------:R-:W-:Y:S01]  /*1a80*/  UISETP.GE.AND UP2, UPT, UR38, 0x1, UPT ;  /* 0x000000012600788c */ /* 0x000fe2000bf46270 */
[----:B------:R-:W-:Y:S01]  /*1a90*/  IADD3.X R12, R25, UR23, RZ, P0, !PT ;  /* 0x00000017190c7c10 */ /* 0x000fe200087fe4ff */
[----:B------:R-:W-:Y:S01]  /*1aa0*/  UIMAD UR15, UR55, UR15, UR9 ;  /* 0x0000000f370f72a4 */ /* 0x000fe2000f8e0209 */
[----:B------:R-:W-:Y:S01]  /*1ab0*/  IMAD.WIDE.U32 R10, R15, UR26, R228 ;  /* 0x0000001a0f0a7c25 */ /* 0x000fe2000f8e00e4 */
[----:B------:R-:W-:Y:S01]  /*1ac0*/  UIADD3.X UR5, UR51, UR5, UR54, UP1, UP0 ;  /* 0x0000000533057290 */ /* 0x000fe20008fe0436 */
[----:B------:R-:W-:Y:S01]  /*1ad0*/  BSSY B1, `(.L_x_1222) ;  /* 0x0000912000017945 */ /* 0x000fe20003800000 */
[----:B------:R-:W-:Y:S01]  /*1ae0*/  UIADD3 UR9, UP1, UP0, UR53, UR11, UR56 ;  /* 0x0000000b35097290 */ /* 0x000fe2000f83e038 */
[C---:B-1----:R-:W-:Y:S01]  /*1af0*/  IMAD R8, R4.reuse, UR23, RZ ;  /* 0x0000001704087c24 */ /* 0x042fe2000f8e02ff */
[----:B------:R-:W-:Y:S01]  /*1b00*/  PLOP3.LUT P0, PT, PT, PT, UP2, 0x80, 0x0 ;  /* 0x000000000000781c */ /* 0x000fe20003f0f028 */
[----:B------:R-:W-:Y:S01]  /*1b10*/  IMAD.WIDE.U32 R6, R4, UR18, R6 ;  /* 0x0000001204067c25 */ /* 0x000fe2000f8e0006 */
[----:B------:R-:W-:Y:S01]  /*1b20*/  UIADD3.X UR5, UR52, UR5, UR49, UP1, UP0 ;  /* 0x0000000534057290 */ /* 0x000fe20008fe0431 */
[----:B------:R-:W-:Y:S01]  /*1b30*/  IADD3 R10, P2, R10, UR42, RZ ;  /* 0x0000002a0a0a7c10 */ /* 0x000fe2000ff5e0ff */
[----:B------:R-:W-:Y:S01]  /*1b40*/  ULDC.64 UR24, c[0x0][0x258] ;  /* 0x0000960000187ab9 */ /* 0x000fe20000000a00 */
[----:B------:R-:W-:Y:S01]  /*1b50*/  IMAD R8, R5, UR18, R8 ;  /* 0x0000001205087c24 */ /* 0x000fe2000f8e0208 */
[----:B------:R-:W-:Y:S01]  /*1b60*/  ULDC.64 UR40, c[0x0][0x400] ;  /* 0x0001000000287ab9 */ /* 0x000fe20000000a00 */
[----:B------:R-:W-:Y:S01]  /*1b70*/  IMAD R13, R12, UR26, RZ ;  /* 0x0000001a0c0d7c24 */ /* 0x000fe2000f8e02ff */
[----:B------:R-:W-:Y:S01]  /*1b80*/  UIADD3 UR22, UR18, UR22, URZ ;  /* 0x0000001612167290 */ /* 0x000fe2000fffe03f */
[----:B------:R-:W-:Y:S01]  /*1b90*/  IMAD.IADD R7, R7, 0x1, R8 ;  /* 0x0000000107077824 */ /* 0x000fe200078e0208 */
[----:B------:R-:W-:Y:S01]  /*1ba0*/  IADD3 R8, P1, R9, UR9, RZ ;  /* 0x0000000909087c10 */ /* 0x000fe2000ff3e0ff */
[----:B------:R-:W-:Y:S01]  /*1bb0*/  IMAD R19, R15, UR27, R13 ;  /* 0x0000001b0f137c24 */ /* 0x000fe2000f8e020d */
[----:B------:R-:W-:Y:S01]  /*1bc0*/  UIMAD UR35, UR58, UR24, URZ ;  /* 0x000000183a2372a4 */ /* 0x000fe2000f8e023f */
[----:B------:R-:W-:Y:S01]  /*1bd0*/  IMAD.WIDE.U32 R6, R17, UR55, R6 ;  /* 0x0000003711067c25 */ /* 0x000fe2000f8e0006 */
[----:B------:R-:W-:Y:S01]  /*1be0*/  LEA.HI.X.SX32 R13, R9, UR5, 0x1, P1 ;  /* 0x00000005090d7c11 */ /* 0x000fe200088f0eff */
[----:B------:R-:W-:Y:S01]  /*1bf0*/  ULDC.64 UR44, c[0x0][0x478] ;  /* 0x00011e00002c7ab9 */ /* 0x000fe20000000a00 */
[C---:B------:R-:W-:Y:S01]  /*1c00*/  LEA R224, P1, R8.reuse, UR40, 0x2 ;  /* 0x0000002808e07c11 */ /* 0x040fe2000f8210ff */
[----:B------:R-:W-:Y:S01]  /*1c10*/  ULDC.64 UR46, c[0x0][0x2b0] ;  /* 0x0000ac00002e7ab9 */ /* 0x000fe20000000a00 */
[----:B------:R-:W-:Y:S01]  /*1c20*/  ULEA.HI.SX32 UR36, UR43, 0xffffffff, 0x1a ;  /* 0xffffffff2b247891 */ /* 0x000fe2000f8fd23f */
[----:B------:R-:W-:Y:S01]  /*1c30*/  VIADD R9, R7, UR15 ;  /* 0x0000000f07097c36 */ /* 0x000fe20008000000 */
[----:B------:R-:W-:Y:S01]  /*1c40*/  UIMAD.WIDE UR12, UR12, 0x4, UR44 ;  /* 0x000000040c0c78a5 */ /* 0x000fe2000f8e022c */
[----:B------:R-:W-:Y:S01]  /*1c50*/  LEA.HI.X R225, R8, UR41, R13, 0x2, P1 ;  /* 0x0000002908e17c11 */ /* 0x000fe200088f140d */
        /* <DEDUP_REMOVED lines=39> */
[----:B------:R-:W-:Y:S01]  /*1ed0*/  ULDC UR35, c[0x0][0x2d0] ;  /* 0x0000b40000237ab9 */ /* 0x000fe20000000800 */
[-C--:B------:R-:W-:Y:S01]  /*1ee0*/  IMAD.WIDE.U32 R6, R4, R15.reuse, UR36 ;  /* 0x0000002404067e25 */ /* 0x080fe2000f8e000f */
[----:B------:R-:W-:Y:S02]  /*1ef0*/  ISETP.GE.AND P4, PT, R228, UR35, PT ;  /* 0x00000023e4007c0c */ /* 0x000fe4000bf86270 */
[----:B------:R-:W-:Y:S01]  /*1f00*/  ISETP.GE.AND P3, PT, R244, UR35, PT ;  /* 0x00000023f4007c0c */ /* 0x000fe2000bf66270 */
[----:B------:R-:W-:Y:S01]  /*1f10*/  IMAD R12, R5, R15, R12 ;  /* 0x0000000f050c7224 */ /* 0x000fe200078e020c */
[----:B------:R-:W-:-:S03]  /*1f20*/  ISETP.GE.AND P2, PT, R243, UR35, PT ;  /* 0x00000023f3007c0c */ /* 0x000fc6000bf46270 */
[----:B------:R-:W-:Y:S02]  /*1f30*/  IMAD.IADD R7, R7, 0x1, R12 ;  /* 0x0000000107077824 */ /* 0x000fe400078e020c */
[----:B------:R-:W-:-:S04]  /*1f40*/  IMAD.WIDE.U32 R12, R17, UR55, R6 ;  /* 0x00000037110c7c25 */ /* 0x000fc8000f8e0006 */
[----:B------:R3:W-:Y:S01]  /*1f50*/  @P4 STS.128 [R226+0x8000], RZ ;  /* 0x008000ffe2004388 */ /* 0x0007e20000000c00 */
[----:B------:R-:W-:Y:S02]  /*1f60*/  VIADD R13, R13, UR15 ;  /* 0x0000000f0d0d7c36 */ /* 0x000fe40008000000 */
        /* <DEDUP_REMOVED lines=26> */
.L_x_1229:
[----:B------:R-:W-:Y:S05]  /*2110*/  BSYNC B0 ;  /* 0x0000000000007941 */ /* 0x000fea0003800000 */
.L_x_1228:
        /* <DEDUP_REMOVED lines=47> */
.L_x_1231:
[----:B------:R-:W-:Y:S05]  /*2410*/  BSYNC B0 ;  /* 0x0000000000007941 */ /* 0x000fea0003800000 */
.L_x_1230:
        /* <DEDUP_REMOVED lines=44> */
.L_x_1233:
[----:B------:R-:W-:Y:S05]  /*26e0*/  BSYNC B0 ;  /* 0x0000000000007941 */ /* 0x000fea0003800000 */
.L_x_1232:
        /* <DEDUP_REMOVED lines=47> */
.L_x_1235:
[----:B------:R-:W-:Y:S05]  /*29e0*/  BSYNC B0 ;  /* 0x0000000000007941 */ /* 0x000fea0003800000 */
.L_x_1234:
[----:B------:R-:W-:Y:S01]  /*29f0*/  UIADD3 UR10, -UR34, UR8, URZ ;  /* 0x00000008220a7290 */ /* 0x000fe2000fffe13f */
[----:B--23--:R-:W-:Y:S01]  /*2a00*/  IMAD.WIDE.U32 R4, R17, UR34, R228 ;  /* 0x0000002211047c25 */ /* 0x00cfe2000f8e00e4 */
[----:B------:R-:W-:Y:S01]  /*2a10*/  UIMAD UR18, UR15, UR16, URZ ;  /* 0x000000100f1272a4 */ /* 0x000fe2000f8e023f */
[----:B------:R-:W-:Y:S01]  /*2a20*/  IADD3 R6, R250, 0x8, RZ ;  /* 0x00000008fa067810 */ /* 0x000fe20007ffe0ff */
[----:B------:R-:W-:Y:S01]  /*2a30*/  ULDC.64 UR22, c[0x0][0x260] ;  /* 0x0000980000167ab9 */ /* 0x000fe20000000a00 */
[----:B------:R-:W-:Y:S01]  /*2a40*/  BSSY B0, `(.L_x_1236) ;  /* 0x0000040000007945 */ /* 0x000fe20003800000 */
[----:B------:R-:W-:Y:S01]  /*2a50*/  ISETP.GE.AND P4, PT, R14, UR10, PT ;  /* 0x0000000a0e007c0c */ /* 0x000fe2000bf86270 */
[----:B------:R-:W-:Y:S01]  /*2a60*/  UIMAD UR18, UR34, UR17, UR18 ;  /* 0x00000011221272a4 */ /* 0x000fe2000f8e0212 */
[----:B------:R-:W-:Y:S02]  /*2a70*/  IADD3 R8, P0, R4, UR28, RZ ;  /* 0x0000001c04087c10 */ /* 0x000fe4000ff1e0ff */
[----:B------:R-:W-:-:S02]  /*2a80*/  ISETP.GE.AND P5, PT, R6, UR5, PT ;  /* 0x0000000506007c0c */ /* 0x000fc4000bfa6270 */
[----:B------:R-:W-:Y:S01]  /*2a90*/  ISETP.GE.AND P6, PT, R250, UR5, PT ;  /* 0x00000005fa007c0c */ /* 0x000fe2000bfc6270 */
[----:B------:R-:W-:-:S05]  /*2aa0*/  IMAD.U32 R4, RZ, RZ, UR18 ;  /* 0x00000012ff047e24 */ /* 0x000fca000f8e00ff */
        /* <DEDUP_REMOVED lines=57> */
.L_x_1237:
[----:B------:R-:W-:Y:S05]  /*2e40*/  BSYNC B0 ;  /* 0x0000000000007941 */ /* 0x000fea0003800000 */
.L_x_1236:
        /* <DEDUP_REMOVED lines=59> */
.L_x_1239:
[----:B------:R-:W-:Y:S05]  /*3200*/  BSYNC B0 ;  /* 0x0000000000007941 */ /* 0x000fea0003800000 */
.L_x_1238:
        /* <DEDUP_REMOVED lines=64> */
.L_x_1241:
[----:B------:R-:W-:Y:S05]  /*3610*/  BSYNC B0 ;  /* 0x0000000000007941 */ /* 0x000fea0003800000 */
.L_x_1240:
        /* <DEDUP_REMOVED lines=56> */
.L_x_1243:
[----:B------:R-:W-:Y:S05]  /*39a0*/  BSYNC B0 ;  /* 0x0000000000007941 */ /* 0x000fea0003800000 */
.L_x_1242:
        /* <DEDUP_REMOVED lines=18> */
[----:B------:R-:W-:-:S04]  /*3ad0*/  @UP0 UIADD3 UR5, UR17, UR5, URZ ;  /* 0x0000000511050290 */ /* 0x000fc8000fffe03f */
[----:B------:R-:W-:Y:S01]  /*3ae0*/  @UP0 ULEA.HI.X UR21, UR16, UR21, UR5, 0x2, UP1 ;  /* 0x0000001510150291 */ /* 0x000fe200088f1405 */
[----:B-1-3--:R-:W-:Y:S01]  /*3af0*/  IMAD.U32 R4, RZ, RZ, UR20 ;  /* 0x00000014ff047e24 */ /* 0x00afe2000f8e00ff */
[----:B------:R-:W-:Y:S01]  /*3b00*/  UIADD3 UR10, UR34, 0x40, URZ ;  /* 0x00000040220a7890 */ /* 0x000fe2000fffe03f */
[----:B------:R-:W-:Y:S01]  /*3b10*/  @UP0 ULDC UR5, c[0x0][0x2e8] ;  /* 0x0000ba0000050ab9 */ /* 0x000fe20000000800 */
[----:B------:R-:W-:Y:S02]  /*3b20*/  IMAD.SHL.U32 R241, R250, 0x4, RZ ;  /* 0x00000004faf17824 */ /* 0x000fe400078e00ff */
[----:B------:R-:W-:Y:S01]  /*3b30*/  IMAD.U32 R5, RZ, RZ, UR21 ;  /* 0x00000015ff057e24 */ /* 0x000fe2000f8e00ff */
[----:B------:R-:W-:Y:S02]  /*3b40*/  CS2R R190, SRZ ;  /* 0x0000000000be7805 */ /* 0x000fe4000001ff00 */
[----:B------:R-:W-:Y:S02]  /*3b50*/  CS2R R188, SRZ ;  /* 0x0000000000bc7805 */ /* 0x000fe4000001ff00 */
[----:B------:R-:W-:-:S02]  /*3b60*/  CS2R R194, SRZ ;  /* 0x0000000000c27805 */ /* 0x000fc4000001ff00 */
[----:B------:R-:W-:Y:S01]  /*3b70*/  CS2R R192, SRZ ;  /* 0x0000000000c07805 */ /* 0x000fe2000001ff00 */
[----:B------:R1:W3:Y:S01]  /*3b80*/  @P0 LDG.E R6, desc[UR6][R4.64] ;  /* 0x0000000604060981 */ /* 0x0002e2000c1e1900 */
        /* <DEDUP_REMOVED lines=24> */
[C---:B-1----:R-:W-:Y:S01]  /*3d10*/  IMAD.SHL.U32 R4, R250.reuse, 0x4, RZ ;  /* 0x00000004fa047824 */ /* 0x042fe200078e00ff */
[----:B------:R-:W-:Y:S02]  /*3d20*/  SHF.L.U64.HI R5, R250, 0x2, R7 ;  /* 0x00000002fa057819 */ /* 0x000fe40000010207 */
[----:B------:R-:W-:Y:S02]  /*3d30*/  CS2R R138, SRZ ;  /* 0x00000000008a7805 */ /* 0x000fe4000001ff00 */
[----:B------:R-:W-:Y:S02]  /*3d40*/  CS2R R136, SRZ ;  /* 0x0000000000887805 */ /* 0x000fe4000001ff00 */
[----:B------:R-:W-:Y:S02]  /*3d50*/  CS2R R134, SRZ ;  /* 0x0000000000867805 */ /* 0x000fe4000001ff00 */
[----:B------:R-:W-:-:S02]  /*3d60*/  IADD3 R4, P1, R4, UR12, RZ ;  /* 0x0000000c04047c10 */ /* 0x000fc4000ff3e0ff */
[----:B------:R-:W-:Y:S02]  /*3d70*/  CS2R R132, SRZ ;  /* 0x0000000000847805 */ /* 0x000fe4000001ff00 */
[----:B------:R-:W-:Y:S02]  /*3d80*/  CS2R R78, SRZ ;  /* 0x00000000004e7805 */ /* 0x000fe4000001ff00 */
[----:B------:R-:W-:Y:S02]  /*3d90*/  CS2R R76, SRZ ;  /* 0x00000000004c7805 */ /* 0x000fe4000001ff00 */
[----:B------:R-:W-:Y:S02]  /*3da0*/  IADD3.X R5, R5, UR11, RZ, P1, !PT ;  /* 0x0000000b05057c10 */ /* 0x000fe40008ffe4ff */
[----:B------:R-:W-:Y:S02]  /*3db0*/  CS2R R82, SRZ ;  /* 0x0000000000527805 */ /* 0x000fe4000001ff00 */
[----:B------:R-:W-:-:S02]  /*3dc0*/  CS2R R80, SRZ ;  /* 0x0000000000507805 */ /* 0x000fc4000001ff00 */
        /* <DEDUP_REMOVED lines=30> */
[----:B------:R-:W-:Y:S01]  /*3fb0*/  SHF.L.U64.HI R240, R250, 0x2, R7 ;  /* 0x00000002faf07819 */ /* 0x000fe20000010207 */
[----:B-1----:R-:W3:Y:S01]  /*3fc0*/  @P0 MUFU.RCP R4, UR5 ;  /* 0x0000000500040d08 */ /* 0x002ee20008001000 */
[----:B------:R-:W-:Y:S01]  /*3fd0*/  UMOV UR5, URZ ;  /* 0x0000003f00057c82 */ /* 0x000fe20008000000 */
[----:B------:R-:W-:Y:S01]  /*3fe0*/  UISETP.GE.AND UP1, UPT, UR10, UR8, UPT ;  /* 0x000000080a00728c */ /* 0x000fe2000bf26270 */
[----:B------:R-:W-:-:S02]  /*3ff0*/  ULDC UR20, c[0x0][0x2dc] ;  /* 0x0000b70000147ab9 */ /* 0x000fc40000000800 */
[----:B------:R-:W-:Y:S01]  /*4000*/  ULDC UR10, c[0x0][0x39c] ;  /* 0x0000e700000a7ab9 */ /* 0x000fe20000000800 */
[----:B---3--:R-:W-:-:S05]  /*4010*/  @P0 FMUL.FTZ R4, R6, R4 ;  /* 0x0000000406040220 */ /* 0x008fca0000410000 */
[----:B------:R-:W-:Y:S01]  /*4020*/  @P0 R2UR UR15, R4 ;  /* 0x00000000040f02ca */ /* 0x000fe200000e0000 */
[----:B------:R-:W-:-:S04]  /*4030*/  IMAD.U32 R4, RZ, RZ, UR32 ;  /* 0x00000020ff047e24 */ /* 0x000fc8000f8e00ff */
[----:B------:R-:W-:-:S05]  /*4040*/  IMAD R4, R4, 0x40, R248 ;  /* 0x0000004004047824 */ /* 0x000fca00078e02f8 */
[----:B------:R-:W-:-:S03]  /*4050*/  IADD3 R4, R250, -UR38, -R4 ;  /* 0x80000026fa047c10 */ /* 0x000fc6000fffe804 */
[----:B------:R-:W-:Y:S01]  /*4060*/  @UP0 UMOV UR5, UR15 ;  /* 0x0000000f00050c82 */ /* 0x000fe20008000000 */
[----:B------:R-:W-:Y:S01]  /*4070*/  ULDC UR15, c[0x0][0x2ec] ;  /* 0x0000bb00000f7ab9 */ /* 0x000fe20000000800 */
[----:B--2---:R-:W-:-:S07]  /*4080*/  VIADD R247, R4, UR8 ;  /* 0x0000000804f77c36 */ /* 0x004fce0008000000 */
.L_x_1246:
        /* <DEDUP_REMOVED lines=10> */
[----:B------:R-:W-:Y:S05]  /*4130*/  LDSM.16.M88.4 R16, [R214] ;  /* 0x00000000d610783b */ /* 0x000fea0000000200 */
[----:B-1----:R-:W1:Y:S05]  /*4140*/  LDSM.16.M88.4 R8, [R3+UR4+0x10000] ;  /* 0x010000040308783b */ /* 0x002e6a0008000200 */
[----:B------:R-:W2:Y:S05]  /*4150*/  LDSM.16.M88.4 R84, [R3+UR4+0x10800] ;  /* 0x010800040354783b */ /* 0x000eaa0008000200 */
[----:B------:R-:W-:Y:S05]  /*4160*/  LDSM.16.M88.4 R88, [R216] ;  /* 0x00000000d858783b */ /* 0x000fea0000000200 */
[----:B------:R-:W3:Y:S05]  /*4170*/  LDSM.16.M88.4 R92, [R2] ;  /* 0x00000000025c783b */ /* 0x000eea0000000200 */
[----:B------:R-:W4:Y:S05]  /*4180*/  LDSM.16.M88.4 R96, [R2+0x800] ;  /* 0x000800000260783b */ /* 0x000f2a0000000200 */
[----:B------:R-:W-:Y:S05]  /*4190*/  LDSM.16.M88.4 R100, [R219] ;  /* 0x00000000db64783b */ /* 0x000fea0000000200 */
[----:B------:R-:W4:Y:S05]  /*41a0*/  LDSM.16.M88.4 R104, [R213] ;  /* 0x00000000d568783b */ /* 0x000f2a0000000200 */
[----:B------:R-:W-:Y:S01]  /*41b0*/  LDSM.16.M88.4 R108, [R218] ;  /* 0x00000000da6c783b */ /* 0x000fe20000000200 */
[C---:B-1----:R-:W-:Y:S04]  /*41c0*/  HMMA.16816.F32 R4, R16.reuse, R8, RZ ;  /* 0x000000081004723c */ /* 0x042fe800000018ff */
[----:B------:R-:W-:Y:S02]  /*41d0*/  LDSM.16.M88.4 R112, [R212] ;  /* 0x00000000d470783b */ /* 0x000fe40000000200 */
        /* <DEDUP_REMOVED lines=112> */
[----:B------:R4:W-:Y:S03]  /*48e0*/  MUFU.TANH R123, R8 ;  /* 0x00000008007b7308 */ /* 0x0009e60000002400 */
[----:B--2---:R-:W-:Y:S04]  /*48f0*/  MOV R7, UR32 ;  /* 0x0000002000077c02 */ /* 0x004fe80008000f00 */
[----:B------:R-:W-:Y:S03]  /*4900*/  LEA R7, R7, R248, 0x6 ;  /* 0x000000f807077211 */ /* 0x000fe600078e30ff */
[----:B------:R2:W-:Y:S01]  /*4910*/  MUFU.TANH R120, R9 ;  /* 0x0000000900787308 */ /* 0x0005e20000002400 */
[C---:B-1----:R-:W-:Y:S02]  /*4920*/  @P0 IADD3 R4, R7.reuse, 0x1, RZ ;  /* 0x0000000107040810 */ /* 0x042fe40007ffe0ff */
[----:B------:R-:W-:Y:S01]  /*4930*/  FSETP.NEU.FTZ.AND P0, PT, R238, -INF , PT ;  /* 0xff800000ee00780b */ /* 0x000fe20003f1d000 */
[----:B------:R-:W-:Y:S01]  /*4940*/  FMUL.FTZ R12, R12, UR10 ;  /* 0x0000000a0c0c7c20 */ /* 0x000fe20008410000 */
[----:B------:R-:W-:Y:S05]  /*4950*/  @P3 ISETP.GE.AND P3, PT, R4, UR8, PT ;  /* 0x0000000804003c0c */ /* 0x000fea000bf66270 */
[----:B------:R1:W3:Y:S01]  /*4960*/  MUFU.TANH R131, R6 ;  /* 0x0000000600837308 */ /* 0x0002e20000002400 */
[----:B------:R-:W-:Y:S01]  /*4970*/  MOV R4, UR9 ;  /* 0x0000000900047c02 */ /* 0x000fe20008000f00 */
[----:B------:R-:W-:Y:S01]  /*4980*/  FMUL.FTZ R14, R14, UR10 ;  /* 0x0000000a0e0e7c20 */ /* 0x000fe20008410000 */
[----:B------:R-:W-:Y:S01]  /*4990*/  @P2 ISETP.GE.AND P2, PT, R7, UR8, PT ;  /* 0x0000000807002c0c */ /* 0x000fe2000bf46270 */
[----:B------:R-:W-:Y:S01]  /*49a0*/  FMUL.FTZ R16, R16, UR10 ;  /* 0x0000000a10107c20 */ /* 0x000fe20008410000 */
[----:B------:R-:W-:Y:S01]  /*49b0*/  LEA R4, R4, R247, 0x6 ;  /* 0x000000f704047211 */ /* 0x000fe200078e30ff */
[----:B------:R-:W-:Y:S01]  /*49c0*/  FMUL.FTZ R13, R13, UR10 ;  /* 0x0000000a0d0d7c20 */ /* 0x000fe20008410000 */
[----:B------:R-:W-:Y:S03]  /*49d0*/  FMUL.FTZ R18, R18, UR10 ;  /* 0x0000000a12127c20 */ /* 0x000fe60008410000 */
[----:B------:R3:W-:Y:S01]  /*49e0*/  MUFU.TANH R128, R11 ;  /* 0x0000000b00807308 */ /* 0x0007e20000002400 */
[----:B----4-:R-:W-:Y:S01]  /*49f0*/  IADD3 R8, R4, 0x8, RZ ;  /* 0x0000000804087810 */ /* 0x010fe20007ffe0ff */
[----:B--2---:R-:W-:Y:S01]  /*4a00*/  FMUL.FTZ R9, R15, UR10 ;  /* 0x0000000a0f097c20 */ /* 0x004fe20008410000 */
[----:B------:R-:W-:Y:S01]  /*4a10*/  IABS R15, R4 ;  /* 0x00000004000f7213 */ /* 0x000fe20000000000 */
[----:B------:R-:W-:Y:S01]  /*4a20*/  FMUL.FTZ R17, R17, UR10 ;  /* 0x0000000a11117c20 */ /* 0x000fe20008410000 */
[----:B------:R-:W-:Y:S01]  /*4a30*/  ISETP.GE.AND P6, PT, R8, RZ, PT ;  /* 0x000000ff0800720c */ /* 0x000fe20003fc6270 */
[----:B------:R-:W-:Y:S01]  /*4a40*/  FMUL.FTZ R19, R19, UR10 ;  /* 0x0000000a13137c20 */ /* 0x000fe20008410000 */
[----:B------:R-:W-:Y:S03]  /*4a50*/  I2FP.F32.S32 R15, R15 ;  /* 0x0000000f000f7245 */ /* 0x000fe60000201400 */
[----:B------:R2:W-:Y:S01]  /*4a60*/  MUFU.TANH R126, R9 ;  /* 0x00000009007e7308 */ /* 0x0005e20000002400 */
[----:B-1----:R-:W-:Y:S05]  /*4a70*/  FMUL.FTZ R6, R238, 1.4426950216293334961 ;  /* 0x3fb8aa3bee067820 */ /* 0x002fea0000410000 */
[----:B------:R-:W-:Y:S04]  /*4a80*/  FSEL R6, R6, RZ, P0 ;  /* 0x000000ff06067208 */ /* 0x000fe80000000000 */
[----:B------:R1:W-:Y:S01]  /*4a90*/  MUFU.TANH R119, R12 ;  /* 0x0000000c00777308 */ /* 0x0003e20000002400 */
[C---:B---3--:R-:W-:Y:S02]  /*4aa0*/  IADD3 R11, R4.reuse, -0x1, RZ ;  /* 0xffffffff040b7810 */ /* 0x048fe40007ffe0ff */
[----:B------:R-:W-:Y:S02]  /*4ab0*/  @!P6 IADD3 R8, -R4, -0x8, RZ ;  /* 0xfffffff80408e810 */ /* 0x000fe40007ffe1ff */
[----:B------:R-:W-:Y:S02]  /*4ac0*/  ISETP.GE.AND P6, PT, R11, RZ, PT ;  /* 0x000000ff0b00720c */ /* 0x000fe40003fc6270 */
[----:B------:R-:W-:Y:S03]  /*4ad0*/  PLOP3.LUT P0, PT, PT, PT, UP1, 0x80, 0x0 ;  /* 0x000000000000781c */ /* 0x000fe60003f0f018 */
[----:B------:R3:W-:Y:S01]  /*4ae0*/  MUFU.TANH R129, R10 ;  /* 0x0000000a00817308 */ /* 0x0007e20000002400 */
[----:B------:R-:W-:Y:S01]  /*4af0*/  I2FP.F32.S32 R8, R8 ;  /* 0x0000000800087245 */ /* 0x000fe20000201400 */
[----:B--2---:R-:W-:Y:S05]  /*4b00*/  FFMA.FTZ R9, R15, -UR5, R122 ;  /* 0x800000050f097c23 */ /* 0x004fea000801007a */
[----:B------:R-:W-:Y:S03]  /*4b10*/  @P4 FSEL R9, R9, -INF , !P2 ;  /* 0xff80000009094808 */ /* 0x000fe60005000000 */
[----:B------:R2:W-:Y:S01]  /*4b20*/  MUFU.TANH R117, R16 ;  /* 0x0000001000757308 */ /* 0x0005e20000002400 */
[----:B-1----:R-:W-:Y:S01]  /*4b30*/  FFMA.FTZ R12, R8, -UR5, R131 ;  /* 0x80000005080c7c23 */ /* 0x002fe20008010083 */
[----:B------:R-:W-:Y:S01]  /*4b40*/  @!P6 IADD3 R11, -R4, 0x1, RZ ;  /* 0x00000001040be810 */ /* 0x000fe20007ffe1ff */
[--C-:B------:R-:W-:Y:S01]  /*4b50*/  FFMA.FTZ R9, R9, UR15, -R6.reuse ;  /* 0x0000000f09097c23 */ /* 0x100fe20008010806 */
[----:B------:R-:W-:Y:S02]  /*4b60*/  PLOP3.LUT P6, PT, PT, PT, UP1, 0x80, 0x0 ;  /* 0x000000000000781c */ /* 0x000fe40003fcf018 */
[----:B------:R-:W-:Y:S04]  /*4b70*/  @P0 FSEL R12, R12, -INF , !P2 ;  /* 0xff8000000c0c0808 */ /* 0x000fe80005000000 */
[----:B------:R1:W-:Y:S01]  /*4b80*/  MUFU.TANH R127, R14 ;  /* 0x0000000e007f7308 */ /* 0x0003e20000002400 */
[----:B---3--:R-:W-:Y:S02]  /*4b90*/  IADD3 R10, R4, 0x7, RZ ;  /* 0x00000007040a7810 */ /* 0x008fe40007ffe0ff */
[----:B------:R-:W-:Y:S02]  /*4ba0*/  PLOP3.LUT P2, PT, PT, PT, UP1, 0x80, 0x0 ;  /* 0x000000000000781c */ /* 0x000fe40003f4f018 */
[----:B------:R-:W-:Y:S02]  /*4bb0*/  ISETP.GE.AND P0, PT, R10, RZ, PT ;  /* 0x000000ff0a00720c */ /* 0x000fe40003f06270 */
[----:B------:R-:W-:Y:S03]  /*4bc0*/  PLOP3.LUT P4, PT, PT, PT, UP1, 0x80, 0x0 ;  /* 0x000000000000781c */ /* 0x000fe60003f8f018 */
[----:B------:R-:W3:Y:S01]  /*4bd0*/  MUFU.TANH R121, R5 ;  /* 0x0000000500797308 */ /* 0x000ee20000002400 */
[----:B--2---:R-:W-:Y:S02]  /*4be0*/  @P5 IADD3 R16, R7, 0x8, RZ ;  /* 0x0000000807105810 */ /* 0x004fe40007ffe0ff */
[----:B------:R-:W-:Y:S07]  /*4bf0*/  PLOP3.LUT P5, PT, PT, PT, UP1, 0x80, 0x0 ;  /* 0x000000000000781c */ /* 0x000fee0003faf018 */
[----:B------:R2:W4:Y:S01]  /*4c00*/  MUFU.TANH R118, R13 ;  /* 0x0000000d00767308 */ /* 0x0005220000002400 */
[----:B-1----:R-:W-:Y:S02]  /*4c10*/  I2FP.F32.S32 R14, R11 ;  /* 0x0000000b000e7245 */ /* 0x002fe40000201400 */
[C---:B------:R-:W-:Y:S02]  /*4c20*/  IADD3 R11, R4.reuse, -0x9, RZ ;  /* 0xfffffff7040b7810 */ /* 0x040fe40007ffe0ff */
[----:B------:R-:W-:Y:S02]  /*4c30*/  @!P0 IADD3 R10, -R4, -0x7, RZ ;  /* 0xfffffff9040a8810 */ /* 0x000fe40007ffe1ff */
[----:B------:R-:W-:Y:S03]  /*4c40*/  ISETP.GE.AND P0, PT, R11, RZ, PT ;  /* 0x000000ff0b00720c */ /* 0x000fe60003f06270 */
[----:B------:R1:W-:Y:S01]  /*4c50*/  MUFU.TANH R125, R18 ;  /* 0x00000012007d7308 */ /* 0x0003e20000002400 */
[----:B---3--:R-:W-:Y:S01]  /*4c60*/  FFMA.FTZ R8, R14, -UR5, R121 ;  /* 0x800000050e087c23 */ /* 0x008fe20008010079 */
[----:B------:R-:W-:Y:S01]  /*4c70*/  FMUL.FTZ R5, R239, 1.4426950216293334961 ;  /* 0x3fb8aa3bef057820 */ /* 0x000fe20000410000 */
[----:B------:R-:W-:Y:S02]  /*4c80*/  I2FP.F32.S32 R10, R10 ;  /* 0x0000000a000a7245 */ /* 0x000fe40000201400 */
[----:B------:R-:W-:Y:S02]  /*4c90*/  @P4 ISETP.GE.AND P4, PT, R16, UR8, PT ;  /* 0x0000000810004c0c */ /* 0x000fe4000bf86270 */
[----:B------:R-:W-:Y:S03]  /*4ca0*/  @P2 FSEL R8, R8, -INF , !P3 ;  /* 0xff80000008082808 */ /* 0x000fe60005800000 */
[----:B------:R3:W-:Y:S01]  /*4cb0*/  MUFU.EX2 R203, R9 ;  /* 0x0000000900cb7308 */ /* 0x0007e20000000800 */
[----:B--2---:R-:W-:Y:S02]  /*4cc0*/  IADD3 R13, R4, -0x8, RZ ;  /* 0xfffffff8040d7810 */ /* 0x004fe40007ffe0ff */
[----:B------:R-:W-:Y:S02]  /*4cd0*/  PLOP3.LUT P2, PT, PT, PT, UP1, 0x80, 0x0 ;  /* 0x000000000000781c */ /* 0x000fe40003f4f018 */
[----:B------:R-:W-:Y:S02]  /*4ce0*/  FSEL R5, R5, RZ, P1 ;  /* 0x000000ff05057208 */ /* 0x000fe40000800000 */
[----:B------:R-:W-:Y:S03]  /*4cf0*/  PLOP3.LUT P1, PT, PT, PT, UP1, 0x80, 0x0 ;  /* 0x000000000000781c */ /* 0x000fe60003f2f018 */
[----:B------:R2:W4:Y:S01]  /*4d00*/  MUFU.TANH R116, R17 ;  /* 0x0000001100747308 */ /* 0x0005220000002400 */
[----:B-1----:R-:W-:Y:S01]  /*4d10*/  @P5 IADD3 R18, R7, 0x10, RZ ;  /* 0x0000001007125810 */ /* 0x002fe20007ffe0ff */
[--C-:B------:R-:W-:Y:S01]  /*4d20*/  FFMA.FTZ R12, R12, UR15, -R5.reuse ;  /* 0x0000000f0c0c7c23 */ /* 0x100fe20008010805 */
[----:B------:R-:W-:Y:S02]  /*4d30*/  ISETP.GE.AND P5, PT, R13, RZ, PT ;  /* 0x000000ff0d00720c */ /* 0x000fe40003fa6270 */
[----:B------:R-:W-:Y:S02]  /*4d40*/  @!P0 IADD3 R11, -R4, 0x9, RZ ;  /* 0x00000009040b8810 */ /* 0x000fe40007ffe1ff */
[----:B------:R-:W-:Y:S03]  /*4d50*/  PLOP3.LUT P0, PT, PT, PT, UP1, 0x80, 0x0 ;  /* 0x000000000000781c */ /* 0x000fe60003f0f018 */
[----:B------:R1:W-:Y:S01]  /*4d60*/  MUFU.EX2 R211, R12 ;  /* 0x0000000c00d37308 */ /* 0x0003e20000000800 */
[----:B---3--:R-:W-:Y:S01]  /*4d70*/  FFMA.FTZ R9, R8, UR15, -R6 ;  /* 0x0000000f08097c23 */ /* 0x008fe20008010806 */
[----:B------:R-:W-:Y:S01]  /*4d80*/  FFMA.FTZ R8, R10, -UR5, R130 ;  /* 0x800000050a087c23 */ /* 0x000fe20008010082 */
[----:B------:R-:W-:Y:S02]  /*4d90*/  I2FP.F32.S32 R16, R11 ;  /* 0x0000000b00107245 */ /* 0x000fe40000201400 */
[----:B------:R-:W-:Y:S02]  /*4da0*/  IADD3 R11, R4, -0x10, RZ ;  /* 0xfffffff0040b7810 */ /* 0x000fe40007ffe0ff */
[----:B------:R-:W-:Y:S03]  /*4db0*/  @P2 FSEL R8, R8, -INF , !P3 ;  /* 0xff80000008082808 */ /* 0x000fe60005800000 */
[----:B------:R3:W-:Y:S01]  /*4dc0*/  MUFU.EX2 R202, R9 ;  /* 0x0000000900ca7308 */ /* 0x0007e20000000800 */
[----:B--2---:R-:W-:Y:S02]  /*4dd0*/  @P1 IADD3 R17, R7, 0x9, RZ ;  /* 0x0000000907111810 */ /* 0x004fe40007ffe0ff */
[----:B------:R-:W-:Y:S01]  /*4de0*/  @!P5 IADD3 R13, -R4, 0x8, RZ ;  /* 0x00000008040dd810 */ /* 0x000fe20007ffe1ff */
[----:B------:R-:W-:Y:S01]  /*4df0*/  FFMA.FTZ R8, R8, UR15, -R5 ;  /* 0x0000000f08087c23 */ /* 0x000fe20008010805 */
[----:B------:R-:W-:Y:S02]  /*4e00*/  @P6 ISETP.GE.AND P6, PT, R17, UR8, PT ;  /* 0x0000000811006c0c */ /* 0x000fe4000bfc6270 */
[----:B------:R-:W-:Y:S03]  /*4e10*/  I2FP.F32.S32 R17, R13 ;  /* 0x0000000d00117245 */ /* 0x000fe60000201400 */
[----:B------:R2:W-:Y:S01]  /*4e20*/  MUFU.EX2 R210, R8 ;  /* 0x0000000800d27308 */ /* 0x0005e20000000800 */
[----:B------:R-:W-:Y:S01]  /*4e30*/  PLOP3.LUT P2, PT, PT, PT, UP1, 0x80, 0x0 ;  /* 0x000000000000781c */ /* 0x000fe20003f4f018 */
[----:B-1----:R-:W-:Y:S01]  /*4e40*/  FFMA.FTZ R12, R16, -UR5, R120 ;  /* 0x80000005100c7c23 */ /* 0x002fe20008010078 */
[----:B------:R-:W-:Y:S01]  /*4e50*/  PLOP3.LUT P3, PT, PT, PT, UP1, 0x80, 0x0 ;  /* 0x000000000000781c */ /* 0x000fe20003f6f018 */
[----:B------:R-:W-:Y:S01]  /*4e60*/  FFMA.FTZ R10, R17, -UR5, R123 ;  /* 0x80000005110a7c23 */ /* 0x000fe2000801007b */
[----:B------:R-:W-:Y:S02]  /*4e70*/  PLOP3.LUT P1, PT, PT, PT, UP1, 0x80, 0x0 ;  /* 0x000000000000781c */ /* 0x000fe40003f2f018 */
[----:B------:R-:W-:Y:S03]  /*4e80*/  PLOP3.LUT P5, PT, PT, PT, UP1, 0x80, 0x0 ;  /* 0x000000000000781c */ /* 0x000fe60003faf018 */
[----:B------:R-:W1:Y:S01]  /*4e90*/  MUFU.TANH R124, R19 ;  /* 0x00000013007c7308 */ /* 0x000e620000002400 */
[----:B------:R-:W-:Y:S01]  /*4ea0*/  @P0 FSEL R10, R10, -INF , !P4 ;  /* 0xff8000000a0a0808 */ /* 0x000fe20006000000 */
[----:B---3--:R-:W-:Y:S01]  /*4eb0*/  FFMA.FTZ R9, R15, -UR5, R129 ;  /* 0x800000050f097c23 */ /* 0x008fe20008010081 */
[----:B------:R-:W-:Y:S02]  /*4ec0*/  PLOP3.LUT P0, PT, PT, PT, UP1, 0x80, 0x0 ;  /* 0x000000000000781c */ /* 0x000fe40003f0f018 */
[----:B------:R-:W-:Y:S01]  /*4ed0*/  IADD3 R13, R4, -0x11, RZ ;  /* 0xffffffef040d7810 */ /* 0x000fe20007ffe0ff */
[----:B------:R-:W-:Y:S01]  /*4ee0*/  FFMA.FTZ R10, R10, UR15, -R6 ;  /* 0x0000000f0a0a7c23 */ /* 0x000fe20008010806 */
[----:B------:R-:W-:Y:S01]  /*4ef0*/  @P2 FSEL R12, R12, -INF , !P6 ;  /* 0xff8000000c0c2808 */ /* 0x000fe20007000000 */
[----:B--2---:R-:W-:Y:S01]  /*4f00*/  FFMA.FTZ R8, R14, -UR5, R128 ;  /* 0x800000050e087c23 */ /* 0x004fe20008010080 */
[----:B------:R-:W-:Y:S01]  /*4f10*/  @P3 FSEL R9, R9, -INF , !P4 ;  /* 0xff80000009093808 */ /* 0x000fe20006000000 */
[----:B------:R-:W-:Y:S01]  /*4f20*/  MUFU.EX2 R201, R10 ;  /* 0x0000000a00c97308 */ /* 0x000fe20000000800 */
[----:B------:R-:W-:Y:S01]  /*4f30*/  ISETP.GE.AND P2, PT, R11, RZ, PT ;  /* 0x000000ff0b00720c */ /* 0x000fe20003f46270 */
[----:B------:R-:W-:Y:S01]  /*4f40*/  FFMA.FTZ R12, R12, UR15, -R6 ;  /* 0x0000000f0c0c7c23 */ /* 0x000fe20008010806 */
[----:B------:R-:W-:Y:S01]  /*4f50*/  ISETP.GE.AND P4, PT, R13, RZ, PT ;  /* 0x000000ff0d00720c */ /* 0x000fe20003f86270 */
[--C-:B------:R-:W-:Y:S02]  /*4f60*/  FFMA.FTZ R9, R9, UR15, -R5.reuse ;  /* 0x0000000f09097c23 */ /* 0x100fe40008010805 */
[----:B------:R-:W-:Y:S02]  /*4f70*/  @P0 FSEL R8, R8, -INF , !P6 ;  /* 0xff80000008080808 */ /* 0x000fe40007000000 */
[----:B------:R-:W-:Y:S02]  /*4f80*/  @P1 ISETP.GE.AND P1, PT, R18, UR8, PT ;  /* 0x0000000812001c0c */ /* 0x000fe4000bf26270 */
[----:B------:R2:W3:Y:S01]  /*4f90*/  MUFU.EX2 R199, R12 ;  /* 0x0000000c00c77308 */ /* 0x0004e20000000800 */
[----:B------:R-:W-:Y:S01]  /*4fa0*/  @P5 IADD3 R18, R7, 0x11, RZ ;  /* 0x0000001107125810 */ /* 0x000fe20007ffe0ff */
[----:B------:R-:W-:Y:S01]  /*4fb0*/  FFMA.FTZ R8, R8, UR15, -R5 ;  /* 0x0000000f08087c23 */ /* 0x000fe20008010805 */
[----:B------:R-:W-:Y:S02]  /*4fc0*/  PLOP3.LUT P5, PT, PT, PT, UP1, 0x80, 0x0 ;  /* 0x000000000000781c */ /* 0x000fe40003faf018 */
[----:B------:R-:W-:Y:S02]  /*4fd0*/  PLOP3.LUT P0, PT, PT, PT, UP1, 0x80, 0x0 ;  /* 0x000000000000781c */ /* 0x000fe40003f0f018 */
[C---:B------:R-:W-:Y:S03]  /*4fe0*/  @!P2 IADD3 R11, -R4.reuse, 0x10, RZ ;  /* 0x00000010040ba810 */ /* 0x040fe60007ffe1ff */
[----:B------:R4:W-:Y:S01]  /*4ff0*/  MUFU.EX2 R209, R9 ;  /* 0x0000000900d17308 */ /* 0x0009e20000000800 */
[C---:B------:R-:W-:Y:S02]  /*5000*/  @!P4 IADD3 R13, -R4.reuse, 0x11, RZ ;  /* 0x00000011040dc810 */ /* 0x040fe40007ffe1ff */
[----:B------:R-:W-:Y:S02]  /*5010*/  PLOP3.LUT P2, PT, PT, PT, UP1, 0x80, 0x0 ;  /* 0x000000000000781c */ /* 0x000fe40003f4f018 */
[----:B------:R-:W-:Y:S02]  /*5020*/  PLOP3.LUT P3, PT, PT, PT, UP1, 0x80, 0x0 ;  /* 0x000000000000781c */ /* 0x000fe40003f6f018 */
[----:B------:R-:W-:Y:S03]  /*5030*/  I2FP.F32.S32 R11, R11 ;  /* 0x0000000b000b7245 */ /* 0x000fe60000201400 */
[----:B------:R1:W3:Y:S01]  /*5040*/  MUFU.EX2 R208, R8 ;  /* 0x0000000800d07308 */ /* 0x0002e20000000800 */
[----:B------:R-:W-:Y:S02]  /*5050*/  I2FP.F32.S32 R13, R13 ;  /* 0x0000000d000d7245 */ /* 0x000fe40000201400 */
[----:B--2---:R-:W-:Y:S02]  /*5060*/  IADD3 R12, R4, -0x18, RZ ;  /* 0xffffffe8040c7810 */ /* 0x004fe40007ffe0ff */
[----:B------:R-:W-:Y:S02]  /*5070*/  @P5 ISETP.GE.AND P5, PT, R18, UR8, PT ;  /* 0x0000000812005c0c */ /* 0x000fe4000bfa6270 */
[----:B------:R-:W-:Y:S01]  /*5080*/  IADD3 R10, R4, -0x19, RZ ;  /* 0xffffffe7040a7810 */ /* 0x000fe20007ffe0ff */
[----:B----4-:R-:W-:Y:S01]  /*5090*/  FFMA.FTZ R9, R11, -UR5, R119 ;  /* 0x800000050b097c23 */ /* 0x010fe20008010077 */
[----:B------:R-:W-:Y:S02]  /*50a0*/  ISETP.GE.AND P4, PT, R12, RZ, PT ;  /* 0x000000ff0c00720c */ /* 0x000fe40003f86270 */
[----:B------:R-:W-:Y:S02]  /*50b0*/  @P3 IADD3 R14, R7, 0x18, RZ ;  /* 0x00000018070e3810 */ /* 0x000fe40007ffe0ff */
[----:B------:R-:W-:Y:S02]  /*50c0*/  @P0 FSEL R9, R9, -INF , !P1 ;  /* 0xff80000009090808 */ /* 0x000fe40004800000 */
[----:B------:R-:W-:Y:S01]  /*50d0*/  ISETP.GE.AND P3, PT, R10, RZ, PT ;  /* 0x000000ff0a00720c */ /* 0x000fe20003f66270 */
[----:B-1----:R-:W-:Y:S01]  /*50e0*/  FFMA.FTZ R8, R13, -UR5, R118 ;  /* 0x800000050d087c23 */ /* 0x002fe20008010076 */
[----:B------:R-:W-:Y:S01]  /*50f0*/  PLOP3.LUT P0, PT, PT, PT, UP1, 0x80, 0x0 ;  /* 0x000000000000781c */ /* 0x000fe20003f0f018 */
[--C-:B------:R-:W-:Y:S01]  /*5100*/  FFMA.FTZ R9, R9, UR15, -R6.reuse ;  /* 0x0000000f09097c23 */ /* 0x100fe20008010806 */
[----:B------:R-:W-:Y:S02]  /*5110*/  PLOP3.LUT P6, PT, PT, PT, UP1, 0x80, 0x0 ;  /* 0x000000000000781c */ /* 0x000fe40003fcf018 */
[----:B------:R-:W-:Y:S01]  /*5120*/  @P2 FSEL R8, R8, -INF , !P5 ;  /* 0xff80000008082808 */ /* 0x000fe20006800000 */
[----:B------:R1:W-:Y:S01]  /*5130*/  MUFU.EX2 R200, R9 ;  /* 0x0000000900c87308 */ /* 0x0003e20000000800 */
[----:B------:R-:W-:Y:S02]  /*5140*/  @!P4 IADD3 R12, -R4, 0x18, RZ ;  /* 0x00000018040cc810 */ /* 0x000fe40007ffe1ff */
[----:B------:R-:W-:Y:S01]  /*5150*/  PLOP3.LUT P2, PT, PT, PT, UP1, 0x80, 0x0 ;  /* 0x000000000000781c */ /* 0x000fe20003f4f018 */
[----:B------:R-:W-:Y:S01]  /*5160*/  FFMA.FTZ R8, R8, UR15, -R6 ;  /* 0x0000000f08087c23 */ /* 0x000fe20008010806 */
[----:B------:R-:W-:Y:S02]  /*5170*/  PLOP3.LUT P4, PT, PT, PT, UP1, 0x80, 0x0 ;  /* 0x000000000000781c */ /* 0x000fe40003f8f018 */
[----:B------:R-:W-:Y:S03]  /*5180*/  @!P3 IADD3 R10, -R4, 0x19, RZ ;  /* 0x00000019040ab810 */ /* 0x000fe60007ffe1ff */
[----:B------:R2:W4:Y:S01]  /*5190*/  MUFU.EX2 R198, R8 ;  /* 0x0000000800c67308 */ /* 0x0005220000000800 */
[----:B------:R-:W-:Y:S01]  /*51a0*/  PLOP3.LUT P3, PT, PT, PT, UP1, 0x80, 0x0 ;  /* 0x000000000000781c */ /* 0x000fe20003f6f018 */
[----:B------:R-:W-:Y:S01]  /*51b0*/  FFMA.FTZ R4, R16, -UR5, R126 ;  /* 0x8000000510047c23 */ /* 0x000fe2000801007e */
[----:B------:R-:W-:Y:S02]  /*51c0*/  I2FP.F32.S32 R12, R12 ;  /* 0x0000000c000c7245 */ /* 0x000fe40000201400 */
[----:B------:R-:W-:Y:S02]  /*51d0*/  I2FP.F32.S32 R10, R10 ;  /* 0x0000000a000a7245 */ /* 0x000fe40000201400 */
[----:B------:R-:W-:Y:S01]  /*51e0*/  @P6 ISETP.GE.AND P6, PT, R14, UR8, PT ;  /* 0x000000080e006c0c */ /* 0x000fe2000bfc6270 */
[----:B-1----:R-:W-:Y:S01]  /*51f0*/  FFMA.FTZ R9, R17, -UR5, R127 ;  /* 0x8000000511097c23 */ /* 0x002fe2000801007f */
[----:B------:R-:W-:Y:S02]  /*5200*/  @P2 FSEL R4, R4, -INF , !P5 ;  /* 0xff80000004042808 */ /* 0x000fe40006800000 */
[----:B------:R-:W-:Y:S02]  /*5210*/  PLOP3.LUT P2, PT, PT, PT, UP1, 0x80, 0x0 ;  /* 0x000000000000781c */ /* 0x000fe40003f4f018 */
[----:B------:R-:W-:Y:S02]  /*5220*/  @P0 FSEL R9, R9, -INF , !P1 ;  /* 0xff80000009090808 */ /* 0x000fe40004800000 */
[----:B------:R-:W-:Y:S02]  /*5230*/  PLOP3.LUT P1, PT, PT, PT, UP1, 0x80, 0x0 ;  /* 0x000000000000781c */ /* 0x000fe40003f2f018 */
[----:B--2---:R-:W-:Y:S01]  /*5240*/  @P4 IADD3 R8, R7, 0x19, RZ ;  /* 0x0000001907084810 */ /* 0x004fe20007ffe0ff */
[----:B------:R-:W-:Y:S01]  /*5250*/  FFMA.FTZ R7, R12, -UR5, R117 ;  /* 0x800000050c077c23 */ /* 0x000fe20008010075 */
[----:B------:R-:W-:Y:S01]  /*5260*/  PLOP3.LUT P0, PT, PT, PT, UP1, 0x80, 0x0 ;  /* 0x000000000000781c */ /* 0x000fe20003f0f018 */
[--C-:B------:R-:W-:Y:S01]  /*5270*/  FFMA.FTZ R9, R9, UR15, -R5.reuse ;  /* 0x0000000f09097c23 */ /* 0x100fe20008010805 */
[----:B------:R-:W-:Y:S01]  /*5280*/  @P3 ISETP.GE.AND P3, PT, R8, UR8, PT ;  /* 0x0000000808003c0c */ /* 0x000fe2000bf66270 */
[----:B------:R-:W-:Y:S01]  /*5290*/  FFMA.FTZ R8, R4, UR15, -R5 ;  /* 0x0000000f04087c23 */ /* 0x000fe20008010805 */
[----:B------:R-:W-:Y:S01]  /*52a0*/  FFMA.FTZ R4, R10, -UR5, R116 ;  /* 0x800000050a047c23 */ /* 0x000fe20008010074 */
[----:B------:R-:W-:Y:S04]  /*52b0*/  MUFU.EX2 R207, R9 ;  /* 0x0000000900cf7308 */ /* 0x000fe80000000800 */
[----:B------:R-:W-:Y:S02]  /*52c0*/  @P1 FSEL R7, R7, -INF , !P6 ;  /* 0xff80000007071808 */ /* 0x000fe40007000000 */
[----:B------:R-:W-:Y:S04]  /*52d0*/  PLOP3.LUT P1, PT, PT, PT, UP1, 0x80, 0x0 ;  /* 0x000000000000781c */ /* 0x000fe80003f2f018 */
[----:B------:R1:W2:Y:S01]  /*52e0*/  MUFU.EX2 R206, R8 ;  /* 0x0000000800ce7308 */ /* 0x0002a20000000800 */
[----:B------:R-:W-:Y:S02]  /*52f0*/  @P0 FSEL R4, R4, -INF , !P3 ;  /* 0xff80000004040808 */ /* 0x000fe40005800000 */
[----:B------:R-:W-:Y:S04]  /*5300*/  IADD3 R114, P0, R241, UR14, RZ ;  /* 0x0000000ef1727c10 */ /* 0x000fe8000ff1e0ff */
[----:B------:R-:W-:Y:S02]  /*5310*/  IADD3.X R115, R240, UR13, RZ, P0, !PT ;  /* 0x0000000df0737c10 */ /* 0x000fe400087fe4ff */
[----:B------:R-:W-:Y:S03]  /*5320*/  PLOP3.LUT P0, PT, PT, PT, UP0, 0x80, 0x0 ;  /* 0x000000000000781c */ /* 0x000fe60003f0f008 */
[----:B------:R-:W2:Y:S05]  /*5330*/  LDG.E R113, desc[UR6][R114.64] ;  /* 0x0000000672717981 */ /* 0x000eaa000c1e1900 */
[----:B------:R-:W2:Y:S01]  /*5340*/  LDG.E R112, desc[UR6][R114.64+0x20] ;  /* 0x0000200672707981 */ /* 0x000ea2000c1e1900 */
[--C-:B-1----:R-:W-:Y:S01]  /*5350*/  FFMA.FTZ R8, R7, UR15, -R6.reuse ;  /* 0x0000000f07087c23 */ /* 0x102fe20008010806 */
[----:B------:R-:W-:Y:S01]  /*5360*/  FFMA.FTZ R7, R11, -UR5, R125 ;  /* 0x800000050b077c23 */ /* 0x000fe2000801007d */
[----:B------:R-:W-:Y:S01]  /*5370*/  FFMA.FTZ R6, R4, UR15, -R6 ;  /* 0x0000000f04067c23 */ /* 0x000fe20008010806 */
[----:B------:R-:W-:Y:S01]  /*5380*/  FFMA.FTZ R4, R13, -UR5, R124 ;  /* 0x800000050d047c23 */ /* 0x000fe2000801007c */
[----:B------:R1:W-:Y:S02]  /*5390*/  MUFU.EX2 R197, R8 ;  /* 0x0000000800c57308 */ /* 0x0003e40000000800 */
[----:B------:R-:W-:Y:S02]  /*53a0*/  @P2 FSEL R7, R7, -INF , !P6 ;  /* 0xff80000007072808 */ /* 0x000fe40007000000 */
[----:B------:R-:W-:Y:S03]  /*53b0*/  @P1 FSEL R4, R4, -INF , !P3 ;  /* 0xff80000004041808 */ /* 0x000fe60005800000 */
[--C-:B------:R-:W-:Y:S03]  /*53c0*/  FFMA.FTZ R7, R7, UR15, -R5.reuse ;  /* 0x0000000f07077c23 */ /* 0x100fe60008010805 */
[----:B------:R4:W2:Y:S01]  /*53d0*/  MUFU.EX2 R196, R6 ;  /* 0x0000000600c47308 */ /* 0x0008a20000000800 */
[----:B------:R-:W-:Y:S01]  /*53e0*/  FFMA.FTZ R5, R4, UR15, -R5 ;  /* 0x0000000f04057c23 */ /* 0x000fe20008010805 */
[----:B---3--:R-:W-:Y:S08]  /*53f0*/  F2FP.F16.F32.PACK_AB R4, R199, R201 ;  /* 0x000000c9c704723e */ /* 0x008ff000000000ff */
[----:B------:R3:W-:Y:S01]  /*5400*/  MUFU.EX2 R204, R5 ;  /* 0x0000000500cc7308 */ /* 0x0007e20000000800 */
[----:B-1----:R-:W-:Y:S09]  /*5410*/  F2FP.F16.F32.PACK_AB R8, R208, R209 ;  /* 0x000000d1d008723e */ /* 0x002ff200000000ff */
[----:B------:R1:W2:Y:S01]  /*5420*/  MUFU.EX2 R205, R7 ;  /* 0x0000000700cd7308 */ /* 0x0002a20000000800 */
[----:B----4-:R-:W-:Y:S05]  /*5430*/  F2FP.F16.F32.PACK_AB R6, R202, R203 ;  /* 0x000000cbca06723e */ /* 0x010fea00000000ff */
[----:B------:R2:W-:Y:S01]  /*5440*/  STS [R235+0x22000], R6 ;  /* 0x02200006eb007388 */ /* 0x0005e20000000800 */
[----:B---3--:R-:W-:Y:S05]  /*5450*/  F2FP.F16.F32.PACK_AB R5, R210, R211 ;  /* 0x000000d3d205723e */ /* 0x008fea00000000ff */
[----:B------:R3:W-:Y:S01]  /*5460*/  STS [R235+0x22400], R5 ;  /* 0x02240005eb007388 */ /* 0x0007e20000000800 */
[----:B-1----:R-:W-:Y:S04]  /*5470*/  F2FP.F16.F32.PACK_AB R7, R198, R200 ;  /* 0x000000c8c607723e */ /* 0x002fe800000000ff */
[----:B------:R1:W-:Y:S05]  /*5480*/  STS [R237+0x22000], R4 ;  /* 0x02200004ed007388 */ /* 0x0003ea0000000800 */
[----:B------:R-:W-:Y:S05]  /*5490*/  STS [R237+0x22400], R8 ;  /* 0x02240008ed007388 */ /* 0x000fea0000000800 */
[----:B------:R-:W-:Y:S01]  /*54a0*/  STS [R234+0x22000], R7 ;  /* 0x02200007ea007388 */ /* 0x000fe20000000800 */
[----:B--2---:R-:W-:Y:S05]  /*54b0*/  F2FP.F16.F32.PACK_AB R6, R206, R207 ;  /* 0x000000cfce06723e */ /* 0x004fea00000000ff */
[----:B------:R-:W-:Y:S01]  /*54c0*/  STS [R234+0x22400], R6 ;  /* 0x02240006ea007388 */ /* 0x000fe20000000800 */
[----:B---3--:R-:W-:Y:S02]  /*54d0*/  F2FP.F16.F32.PACK_AB R5, R196, R197 ;  /* 0x000000c5c405723e */ /* 0x008fe400000000ff */
[----:B-1----:R-:W-:Y:S03]  /*54e0*/  F2FP.F16.F32.PACK_AB R4, R204, R205 ;  /* 0x000000cdcc04723e */ /* 0x002fe600000000ff */
[----:B------:R-:W-:Y:S05]  /*54f0*/  STS [R236+0x22000], R5 ;  /* 0x02200005ec007388 */ /* 0x000fea0000000800 */
        /* <DEDUP_REMOVED lines=367> */
.L_x_1244:
        /* <DEDUP_REMOVED lines=471> */
.L_x_1245:
        /* <DEDUP_REMOVED lines=221> */
.L_x_1247:
        /* <DEDUP_REMOVED lines=19> */
.L_x_1248:
        /* <DEDUP_REMOVED lines=58> */
.L_x_1250:
[----:B------:R-:W-:Y:S05]  /*9c00*/  BSYNC B0 ;  /* 0x0000000000007941 */ /* 0x000fea0003800000 */
.L_x_1249:
        /* <DEDUP_REMOVED lines=22> */
.L_x_1252:
[----:B------:R-:W-:Y:S05]  /*9d70*/  BSYNC B0 ;  /* 0x0000000000007941 */ /* 0x000fea0003800000 */
.L_x_1251:
        /* <DEDUP_REMOVED lines=38> */
.L_x_1254:
[----:B------:R-:W-:Y:S05]  /*9fe0*/  BSYNC B0 ;  /* 0x0000000000007941 */ /* 0x000fea0003800000 */
.L_x_1253:
        /* <DEDUP_REMOVED lines=23> */
.L_x_1227:
        /* <DEDUP_REMOVED lines=24> */
.L_x_1256:
        /* <DEDUP_REMOVED lines=22> */
.L_x_1257:
        /* <DEDUP_REMOVED lines=44> */
.L_x_1259:
[----:B------:R-:W-:Y:S05]  /*a700*/  BSYNC B0 ;  /* 0x0000000000007941 */ /* 0x000fea0003800000 */
.L_x_1258:
        /* <DEDUP_REMOVED lines=21> */
.L_x_1261:
[----:B------:R-:W-:Y:S05]  /*a860*/  BSYNC B0 ;  /* 0x0000000000007941 */ /* 0x000fea0003800000 */
.L_x_1260:
        /* <DEDUP_REMOVED lines=34> */
.L_x_1263:
[----:B------:R-:W-:Y:S05]  /*aa90*/  BSYNC B0 ;  /* 0x0000000000007941 */ /* 0x000fea0003800000 */
.L_x_1262:
        /* <DEDUP_REMOVED lines=21> */
.L_x_1255:
[----:B------:R-:W-:Y:S05]  /*abf0*/  BSYNC B1 ;  /* 0x0000000000017941 */ /* 0x000fea0003800000 */
.L_x_1222:
[----:B------:R-:W-:Y:S01]  /*ac00*/  R2UR UR8, R251 ;  /* 0x00000000fb0872ca */ /* 0x000fe200000e0000 */
[----:B------:R-:W-:Y:S01]  /*ac10*/  ULDC UR5, c[0x0][0xc] ;  /* 0x0000030000057ab9 */ /* 0x000fe20000000800 */
[----:B------:R-:W-:Y:S02]  /*ac20*/  UIADD3 UR59, UR59, 0x1, URZ ;  /* 0x000000013b3b7890 */ /* 0x000fe4000fffe03f */
[----:B------:R-:W-:-:S09]  /*ac30*/  UIADD3 UR32, UR5, UR32, URZ ;  /* 0x0000002005207290 */ /* 0x000fd2000fffe03f */
[----:B------:R-:W-:-:S06]  /*ac40*/  UISETP.GE.AND UP0, UPT, UR32, UR8, UPT ;  /* 0x000000082000728c */ /* 0x000fcc000bf06270 */
[----:B------:R-:W-:-:S13]  /*ac50*/  PLOP3.LUT P0, PT, PT, PT, UP0, 0x80, 0x0 ;  /* 0x000000000000781c */ /* 0x000fda0003f0f008 */
[----:B------:R-:W-:Y:S05]  /*ac60*/  @P0 BRA `(.L_x_1264) ;  /* 0x0000000000040947 */ /* 0x000fea0003800000 */
[----:B------:R-:W-:Y:S05]  /*ac70*/  BRA `(.L_x_1265) ;  /* 0xffffff5c00847947 */ /* 0x000fea000383ffff */
.L_x_1264:
[----:B------:R-:W-:Y:S05]  /*ac80*/  EXIT ;  /* 0x000000000000794d */ /* 0x000fea0003800000 */
.L_x_1266:
        /* <DEDUP_REMOVED lines=15> */
.L_x_2054:


//--------------------- .text._ZN5flash44flash_bwd_dq_dk_dv_loop_seqk_parallel_kernelI23Flash_bwd_kernel_traitsILi256ELi64ELi64ELi8ELi4ELi2ELi2ELb0ELb1EN7cutlass6half_tE19Flash_kernel_traitsILi256ELi64ELi64ELi8ES3_EELb1ELb0ELb1ELb0ELb0ELb1ELb0EEEvNS_16Flash_bwd_paramsE --------------------------
	.section	.text._ZN5flash44flash_bwd_dq_dk_dv_loop_seqk_parallel_kernelI23Flash_bwd_kernel_traitsILi256ELi64ELi64ELi8ELi4ELi2ELi2ELb0ELb1EN7cutlass6half_tE19Flash_kernel_traitsILi256ELi64ELi64ELi8ES3_EELb1ELb0ELb1ELb0ELb0ELb1ELb0EEEvNS_16Flash_bwd_paramsE,"ax",@progbits
	.align	128
        .global         _ZN5flash44flash_bwd_dq_dk_dv_loop_seqk_parallel_kernelI23Flash_bwd_kernel_traitsILi256ELi64ELi64ELi8ELi4ELi2ELi2ELb0ELb1EN7cutlass6half_tE19Flash_kernel_traitsILi256ELi64ELi64ELi8ES3_EELb1ELb0ELb1ELb0ELb0ELb1ELb0EEEvNS_16Flash_bwd_paramsE
        .type           _ZN5flash44flash_bwd_dq_dk_dv_loop_seqk_parallel_kernelI23Flash_bwd_kernel_traitsILi256ELi64ELi64ELi8ELi4ELi2ELi2ELb0ELb1EN7cutlass6half_tE19Flash_kernel_traitsILi256ELi64ELi64ELi8ES3_EELb1ELb0ELb1ELb0ELb0ELb1ELb0EEEvNS_16Flash_bwd_paramsE,@function
        .size           _ZN5flash44flash_bwd_dq_dk_dv_loop_seqk_parallel_kernelI23Flash_bwd_kernel_traitsILi256ELi64ELi64ELi8ELi4ELi2ELi2ELb0ELb1EN7cutlass6half_tE19Flash_kernel_traitsILi256ELi64ELi64ELi8ES3_EELb1ELb0ELb1ELb0ELb0ELb1ELb0EEEvNS_16Flash_bwd_paramsE,(.L_x_2055 - _ZN5flash44flash_bwd_dq_dk_dv_loop_seqk_parallel_kernelI23Flash_bwd_kernel_traitsILi256ELi64ELi64ELi8ELi4ELi2ELi2ELb0ELb1EN7cutlass6half_tE19Flash_kernel_traitsILi256ELi64ELi64ELi8ES3_EELb1ELb0ELb1ELb0ELb0ELb1ELb0EEEvNS_16Flash_bwd_paramsE)
        .other          _ZN5flash44flash_bwd_dq_dk_dv_loop_seqk_parallel_kernelI23Flash_bwd_kernel_traitsILi256ELi64ELi64ELi8ELi4ELi2ELi2ELb0ELb1EN7cutlass6half_tE19Flash_kernel_traitsILi256ELi64ELi64ELi8ES3_EELb1ELb0ELb1ELb0ELb0ELb1ELb0EEEvNS_16Flash_bwd_paramsE,@"STO_CUDA_ENTRY STV_DEFAULT"
_ZN5flash44flash_bwd_dq_dk_dv_loop_seqk_parallel_kernelI23Flash_bwd_kernel_traitsILi256ELi64ELi64ELi8ELi4ELi2ELi2ELb0ELb1EN7cutlass6half_tE19Flash_kernel_traitsILi256ELi64ELi64ELi8ES3_EELb1ELb0ELb1ELb0ELb0ELb1ELb0EEEvNS_16Flash_bwd_paramsE:
.text._ZN5flash44flash_bwd_dq_dk_dv_loop_seqk_parallel_kernelI23Flash_bwd_kernel_traitsILi256ELi64ELi64ELi8ELi4ELi2ELi2ELb0ELb1EN7cutlass6half_tE19Flash_kernel_traitsILi256ELi64ELi64ELi8ES3_EELb1ELb0ELb1ELb0ELb0ELb1ELb0EEEvNS_16Flash_bwd_paramsE:
        /* <DEDUP_REMOVED lines=18> */
[----:B------:R-:W-:Y:S02]  /*0120*/  IMAD.MOV.U32 R242, RZ, RZ, -0x10 ;  /* 0xfffffff0fff27424 */ /* 0x000fe400078e00ff */
[----:B------:R-:W3:Y:S08]  /*0130*/  S2UR UR56, SR_CTAID.Z ;  /* 0x00000000003879c3 */ /* 0x000ef00000002700 */
[----:B------:R-:W4:Y:S01]  /*0140*/  S2UR UR45, SR_CTAID.Y ;  /* 0x00000000002d79c3 */ /* 0x000f220000002600 */
[----:B--2---:R-:W-:Y:S01]  /*0150*/  ULEA UR4, UR5, UR4, 0x18 ;  /* 0x0000000405047291 */ /* 0x004fe2000f8ec03f */
[----:B-1----:R-:W-:Y:S01]  /*0160*/  SHF.R.S32.HI R2, RZ, 0x1f, R8 ;  /* 0x0000001fff027819 */ /* 0x002fe20000011408 */
[----:B---3--:R-:W-:-:S03]  /*0170*/  USHF.R.S32.HI UR8, URZ, 0x1f, UR56 ;  /* 0x0000001f3f087899 */ /* 0x008fc60008011438 */
[CC--:B------:R-:W-:Y:S02]  /*0180*/  LEA.HI R13, R2.reuse, R8.reuse, RZ, 0x3 ;  /* 0x00000008020d7211 */ /* 0x0c0fe400078f18ff */
[CC--:B------:R-:W-:Y:S02]  /*0190*/  LEA.HI R0, R2.reuse, R8.reuse, RZ, 0x5 ;  /* 0x0000000802007211 */ /* 0x0c0fe400078f28ff */
[CC--:B------:R-:W-:Y:S01]  /*01a0*/  LEA.HI R3, R2.reuse, R8.reuse, RZ, 0x4 ;  /* 0x0000000802037211 */ /* 0x0c0fe200078f20ff */
[----:B----4-:R-:W-:Y:S01]  /*01b0*/  USHF.L.U32 UR5, UR45, 0x7, URZ ;  /* 0x000000072d057899 */ /* 0x010fe2000800063f */
        /* <DEDUP_REMOVED lines=13> */
[----:B------:R-:W-:-:S02]  /*0290*/  SHF.R.S32.HI R6, RZ, 0x4, R3 ;  /* 0x00000004ff067819 */ /* 0x000fc40000011403 */
[--C-:B------:R-:W-:Y:S02]  /*02a0*/  SHF.R.S32.HI R9, RZ, 0x2, R2.reuse ;  /* 0x00000002ff097819 */ /* 0x100fe40000011402 */
[----:B------:R-:W-:Y:S02]  /*02b0*/  SHF.R.S32.HI R8, RZ, 0x1f, R2 ;  /* 0x0000001fff087819 */ /* 0x000fe40000011402 */
[----:B------:R-:W-:Y:S02]  /*02c0*/  LEA.HI R2, R7, R4, RZ, 0x2 ;  /* 0x0000000407027211 */ /* 0x000fe400078f10ff */
[----:B------:R-:W-:Y:S02]  /*02d0*/  LEA.HI R3, R3, R6, RZ, 0x1 ;  /* 0x0000000603037211 */ /* 0x000fe400078f08ff */
[----:B------:R-:W-:Y:S02]  /*02e0*/  SHF.R.S32.HI R11, RZ, 0x3, R13 ;  /* 0x00000003ff0b7819 */ /* 0x000fe4000001140d */
[----:B------:R-:W-:-:S02]  /*02f0*/  LEA.HI R0, R0, R4, RZ, 0x1 ;  /* 0x0000000400007211 */ /* 0x000fc400078f08ff */
[----:B------:R-:W-:Y:S01]  /*0300*/  LOP3.LUT R7, R2, 0xfffffffc, RZ, 0xc0, !PT ;  /* 0xfffffffc02077812 */ /* 0x000fe200078ec0ff */
[----:B------:R-:W-:Y:S01]  /*0310*/  IMAD.SHL.U32 R11, R11, 0x40, RZ ;  /* 0x000000400b0b7824 */ /* 0x000fe200078e00ff */
[----:B------:R-:W-:Y:S02]  /*0320*/  LOP3.LUT R3, R3, 0xfffffffe, RZ, 0xc0, !PT ;  /* 0xfffffffe03037812 */ /* 0x000fe400078ec0ff */
[----:B------:R-:W-:Y:S01]  /*0330*/  LOP3.LUT R0, R0, 0xfffffffe, RZ, 0xc0, !PT ;  /* 0xfffffffe00007812 */ /* 0x000fe200078ec0ff */
[----:B------:R-:W-:Y:S01]  /*0340*/  IMAD.IADD R251, R4, 0x1, -R7 ;  /* 0x0000000104fb7824 */ /* 0x000fe200078e0a07 */
[----:B------:R-:W-:Y:S01]  /*0350*/  LEA.HI R2, R8, R9, RZ, 0x3 ;  /* 0x0000000908027211 */ /* 0x000fe200078f18ff */
[----:B------:R-:W-:Y:S01]  /*0360*/  IMAD.IADD R14, R6, 0x1, -R3 ;  /* 0x00000001060e7824 */ /* 0x000fe200078e0a03 */
[----:B------:R-:W-:Y:S01]  /*0370*/  SHF.R.S32.HI R246, RZ, 0x7, R246 ;  /* 0x00000007fff67819 */ /* 0x000fe200000114f6 */
[----:B------:R-:W-:Y:S01]  /*0380*/  IMAD.IADD R228, R4, 0x1, -R0 ;  /* 0x0000000104e47824 */ /* 0x000fe200078e0a00 */
[----:B------:R-:W-:Y:S01]  /*0390*/  LOP3.LUT R2, R2, 0xfffffff8, RZ, 0xc0, !PT ;  /* 0xfffffff802027812 */ /* 0x000fe200078ec0ff */
[----:B------:R-:W-:Y:S01]  /*03a0*/  IMAD.SHL.U32 R3, R5, 0x8, RZ ;  /* 0x0000000805037824 */ /* 0x000fe200078e00ff */
[----:B------:R-:W-:Y:S01]  /*03b0*/  LOP3.LUT R0, R11, 0x1c0, RZ, 0xc0, !PT ;  /* 0x000001c00b007812 */ /* 0x000fe200078ec0ff */
[----:B------:R-:W-:Y:S01]  /*03c0*/  IMAD.SHL.U32 R223, R14, 0x200, RZ ;  /* 0x000002000edf7824 */ /* 0x000fe200078e00ff */
[----:B------:R-:W-:Y:S01]  /*03d0*/  SHF.R.S32.HI R4, RZ, 0x1f, R10 ;  /* 0x0000001fff047819 */ /* 0x000fe2000001140a */
[----:B------:R-:W-:Y:S01]  /*03e0*/  IMAD.IADD R9, R9, 0x1, -R2 ;  /* 0x0000000109097824 */ /* 0x000fe200078e0a02 */
[----:B------:R-:W-:Y:S01]  /*03f0*/  LOP3.LUT R3, R0, 0x38, R3, 0xf8, !PT ;  /* 0x0000003800037812 */ /* 0x000fe200078ef803 */
[----:B------:R-:W-:Y:S01]  /*0400*/  IMAD.SHL.U32 R8, R14, 0x20, RZ ;  /* 0x000000200e087824 */ /* 0x000fe200078e00ff */
[----:B------:R-:W-:Y:S01]  /*0410*/  SHF.R.U32.HI R2, RZ, 0x3, R0 ;  /* 0x00000003ff027819 */ /* 0x000fe20000011600 */
        /* <DEDUP_REMOVED lines=18> */
[C---:B------:R-:W-:Y:S01]  /*0540*/  IMAD R234, R0.reuse, 0x200, R7 ;  /* 0x0000020000ea7824 */ /* 0x040fe200078e0207 */
[----:B------:R-:W-:Y:S01]  /*0550*/  LOP3.LUT R5, R9, 0x1, RZ, 0xc0, !PT ;  /* 0x0000000109057812 */ /* 0x000fe200078ec0ff */
[----:B------:R-:W-:Y:S01]  /*0560*/  IMAD.SHL.U32 R3, R0, 0x8, RZ ;  /* 0x0000000800037824 */ /* 0x000fe200078e00ff */
[----:B------:R-:W-:Y:S01]  /*0570*/  LOP3.LUT R6, R11, 0xfffffff8, RZ, 0xc0, !PT ;  /* 0xfffffff80b067812 */ /* 0x000fe200078ec0ff */
[----:B------:R-:W-:Y:S01]  /*0580*/  IMAD.SHL.U32 R0, R9, 0x40, RZ ;  /* 0x0000004009007824 */ /* 0x000fe200078e00ff */
[----:B------:R-:W-:Y:S01]  /*0590*/  ISETP.NE.U32.AND P0, PT, R5, 0x1, PT ;  /* 0x000000010500780c */ /* 0x000fe20003f05070 */
[----:B------:R-:W-:Y:S01]  /*05a0*/  IMAD.SHL.U32 R5, R246, 0x20, RZ ;  /* 0x00000020f6057824 */ /* 0x000fe200078e00ff */
[----:B------:R-:W-:Y:S01]  /*05b0*/  LOP3.LUT R3, R3, 0x18, RZ, 0xc0, !PT ;  /* 0x0000001803037812 */ /* 0x000fe200078ec0ff */
[----:B------:R-:W-:Y:S01]  /*05c0*/  IMAD.IADD R6, R12, 0x1, -R6 ;  /* 0x000000010c067824 */ /* 0x000fe200078e0a06 */
[----:B------:R-:W-:Y:S01]  /*05d0*/  LOP3.LUT R0, R0, 0x1c0, RZ, 0xc0, !PT ;  /* 0x000001c000007812 */ /* 0x000fe200078ec0ff */
[----:B------:R-:W-:Y:S01]  /*05e0*/  IMAD.SHL.U32 R7, R15, 0x2, RZ ;  /* 0x000000020f077824 */ /* 0x000fe200078e00ff */
[----:B------:R-:W-:-:S02]  /*05f0*/  R2P PR, R9, 0x6 ;  /* 0x0000000609007804 */ /* 0x000fc40000000000 */
[----:B------:R-:W-:Y:S01]  /*0600*/  LOP3.LUT R5, R0, 0x20, R5, 0xf8, !PT ;  /* 0x0000002000057812 */ /* 0x000fe200078ef805 */
[----:B------:R-:W-:Y:S01]  /*0610*/  IMAD R9, R251, 0x400, R7 ;  /* 0x00000400fb097824 */ /* 0x000fe200078e0207 */
[----:B------:R-:W-:Y:S02]  /*0620*/  SHF.R.U32.HI R4, RZ, 0x3, R0 ;  /* 0x00000003ff047819 */ /* 0x000fe40000011600 */
[C---:B------:R-:W-:Y:S02]  /*0630*/  LOP3.LUT P6, RZ, R6.reuse, 0x2, RZ, 0xc0, !PT ;  /* 0x0000000206ff7812 */ /* 0x040fe400078cc0ff */
[C---:B------:R-:W-:Y:S01]  /*0640*/  LOP3.LUT P5, RZ, R6.reuse, 0x4, RZ, 0xc0, !PT ;  /* 0x0000000406ff7812 */ /* 0x040fe200078ac0ff */
[----:B------:R-:W-:Y:S01]  /*0650*/  IMAD.SHL.U32 R6, R6, 0x40, RZ ;  /* 0x0000004006067824 */ /* 0x000fe200078e00ff */
[----:B------:R-:W-:Y:S02]  /*0660*/  LOP3.LUT R5, R5, R4, RZ, 0x3c, !PT ;  /* 0x0000000405057212 */ /* 0x000fe400078e3cff */
[----:B------:R-:W-:-:S02]  /*0670*/  LOP3.LUT R10, R3, 0x20, R8, 0xf8, !PT ;  /* 0x00000020030a7812 */ /* 0x000fc400078ef808 */
[----:B------:R-:W-:Y:S01]  /*0680*/  LOP3.LUT R8, R4, R0, R3, 0x1e, !PT ;  /* 0x0000000004087212 */ /* 0x000fe200078e1e03 */
[----:B------:R-:W-:Y:S01]  /*0690*/  IMAD.IADD R9, R9, 0x1, R5 ;  /* 0x0000000109097824 */ /* 0x000fe200078e0205 */
[----:B------:R-:W-:Y:S01]  /*06a0*/  LOP3.LUT R0, R6, 0x1c0, RZ, 0xc0, !PT ;  /* 0x000001c006007812 */ /* 0x000fe200078ec0ff */
[----:B------:R-:W-:Y:S01]  /*06b0*/  IMAD.SHL.U32 R4, R14, 0x8, RZ ;  /* 0x000000080e047824 */ /* 0x000fe200078e00ff */
[----:B------:R-:W-:Y:S01]  /*06c0*/  SEL R225, R226, 0xffffffc0, !P3 ;  /* 0xffffffc0e2e17807 */ /* 0x000fe20005800000 */
[----:B------:R-:W-:Y:S01]  /*06d0*/  IMAD R5, R228, 0x400, R7 ;  /* 0x00000400e4057824 */ /* 0x000fe200078e0207 */
[----:B------:R-:W-:Y:S01]  /*06e0*/  SHF.R.U32.HI R3, RZ, 0x3, R0 ;  /* 0x00000003ff037819 */ /* 0x000fe20000011600 */
[----:B------:R-:W-:Y:S01]  /*06f0*/  IMAD.SHL.U32 R6, R11, 0x40, RZ ;  /* 0x000000400b067824 */ /* 0x000fe200078e00ff */
[----:B------:R-:W-:Y:S01]  /*0700*/  LOP3.LUT R4, R0, 0x8, R4, 0xf8, !PT ;  /* 0x0000000800047812 */ /* 0x000fe200078ef804 */
[----:B------:R-:W-:Y:S01]  /*0710*/  IMAD.IADD R8, R5, 0x1, R8 ;  /* 0x0000000105087824 */ /* 0x000fe200078e0208 */
[----:B------:R-:W-:-:S02]  /*0720*/  LOP3.LUT R5, R3, R10, R0, 0x1e, !PT ;  /* 0x0000000a03057212 */ /* 0x000fc400078e1e00 */
[----:B------:R-:W-:Y:S02]  /*0730*/  LOP3.LUT R0, R6, 0xfffffe00, RZ, 0xc0, !PT ;  /* 0xfffffe0006007812 */ /* 0x000fe400078ec0ff */
[----:B------:R-:W-:Y:S01]  /*0740*/  LOP3.LUT R3, R4, R3, RZ, 0x3c, !PT ;  /* 0x0000000304037212 */ /* 0x000fe200078e3cff */
[----:B------:R-:W-:Y:S01]  /*0750*/  IMAD.U32 R4, RZ, RZ, UR8 ;  /* 0x00000008ff047e24 */ /* 0x000fe2000f8e00ff */
[----:B------:R-:W-:Y:S01]  /*0760*/  USHF.R.S32.HI UR8, URZ, 0x1f, UR45 ;  /* 0x0000001f3f087899 */ /* 0x000fe2000801142d */
[--C-:B------:R-:W-:Y:S01]  /*0770*/  IMAD R222, R251, 0x400, R0.reuse ;  /* 0x00000400fbde7824 */ /* 0x100fe200078e0200 */
[----:B------:R-:W-:Y:S01]  /*0780*/  LEA R2, R2, UR4, 0x1 ;  /* 0x0000000402027c11 */ /* 0x000fe2000f8e08ff */
[----:B------:R-:W-:Y:S01]  /*0790*/  IMAD R228, R228, 0x400, R0 ;  /* 0x00000400e4e47824 */ /* 0x000fe200078e0200 */
[----:B------:R-:W-:Y:S01]  /*07a0*/  LEA R240, R9, UR4, 0x1 ;  /* 0x0000000409f07c11 */ /* 0x000fe2000f8e08ff */
[----:B------:R-:W-:Y:S01]  /*07b0*/  IMAD.IADD R222, R222, 0x1, R3 ;  /* 0x00000001dede7824 */ /* 0x000fe200078e0203 */
[----:B------:R-:W-:Y:S01]  /*07c0*/  SEL R226, R226, 0xffffffc0, !P5 ;  /* 0xffffffc0e2e27807 */ /* 0x000fe20006800000 */
[----:B------:R-:W-:Y:S01]  /*07d0*/  IMAD.IADD R228, R3, 0x1, R228 ;  /* 0x0000000103e47824 */ /* 0x000fe200078e02e4 */
[----:B------:R-:W-:Y:S01]  /*07e0*/  SEL R242, R242, 0x10, !P0 ;  /* 0x00000010f2f27807 */ /* 0x000fe20004000000 */
[----:B------:R-:W-:Y:S01]  /*07f0*/  IMAD.U32 R3, RZ, RZ, UR5 ;  /* 0x00000005ff037e24 */ /* 0x000fe2000f8e00ff */
[----:B------:R-:W-:Y:S01]  /*0800*/  USHF.R.S32.HI UR5, URZ, 0x1f, UR56 ;  /* 0x0000001f3f057899 */ /* 0x000fe20008011438 */
[----:B------:R-:W-:Y:S01]  /*0810*/  IMAD.U32 R3, RZ, RZ, UR8 ;  /* 0x00000008ff037e24 */ /* 0x000fe2000f8e00ff */
[----:B------:R-:W-:Y:S01]  /*0820*/  UIADD3 UR8, UR4, 0x10000, URZ ;  /* 0x0001000004087890 */ /* 0x000fe2000fffe03f */
[----:B------:R-:W-:Y:S01]  /*0830*/  LEA R222, R222, UR4, 0x1 ;  /* 0x00000004dede7c11 */ /* 0x000fe2000f8e08ff */
[----:B------:R-:W-:Y:S01]  /*0840*/  VIADD R241, R240, 0x20 ;  /* 0x00000020f0f17836 */ /* 0x000fe20000000000 */
[----:B------:R-:W-:Y:S01]  /*0850*/  SHF.R.S32.HI R235, RZ, 0x2, R235 ;  /* 0x00000002ffeb7819 */ /* 0x000fe200000114eb */
[----:B------:R-:W-:Y:S01]  /*0860*/  IMAD.U32 R3, RZ, RZ, UR5 ;  /* 0x00000005ff037e24 */ /* 0x000fe2000f8e00ff */
[----:B------:R-:W-:Y:S01]  /*0870*/  UIADD3 UR5, UR4, 0x20000, URZ ;  /* 0x0002000004057890 */ /* 0x000fe2000fffe03f */
[----:B------:R-:W-:Y:S01]  /*0880*/  SEL R3, R230, 0xffffffe0, !P4 ;  /* 0xffffffe0e6037807 */ /* 0x000fe20006000000 */
[----:B------:R-:W-:Y:S01]  /*0890*/  @P1 VIADD R241, R240, 0xffffffe0 ;  /* 0xffffffe0f0f11836 */ /* 0x000fe20000000000 */
[----:B------:R-:W-:Y:S01]  /*08a0*/  SEL R230, R230, 0xffffffe0, !P6 ;  /* 0xffffffe0e6e67807 */ /* 0x000fe20007000000 */
[--C-:B------:R-:W-:Y:S01]  /*08b0*/  IMAD.IADD R221, R225, 0x1, R2.reuse ;  /* 0x00000001e1dd7824 */ /* 0x100fe200078e0202 */
[----:B------:R-:W-:Y:S01]  /*08c0*/  LEA R247, R8, UR8, 0x1 ;  /* 0x0000000808f77c11 */ /* 0x000fe2000f8e08ff */
        /* <DEDUP_REMOVED lines=8> */
[----:B------:R-:W-:Y:S01]  /*0950*/  IMAD.IADD R243, R240, 0x1, R242 ;  /* 0x00000001f0f37824 */ /* 0x000fe200078e02f2 */
[----:B------:R-:W-:Y:S01]  /*0960*/  LEA R0, R0, UR4, 0x1 ;  /* 0x0000000400007c11 */ /* 0x000fe2000f8e08ff */
[----:B------:R-:W-:-:S02]  /*0970*/  VIADD R248, R247, 0x40 ;  /* 0x00000040f7f87836 */ /* 0x000fc40000000000 */
[----:B------:R-:W-:Y:S02]  /*0980*/  IMAD.IADD R227, R222, 0x1, R226 ;  /* 0x00000001dee37824 */ /* 0x000fe400078e02e2 */
[----:B------:R-:W-:Y:S02]  /*0990*/  IMAD.IADD R231, R230, 0x1, R228 ;  /* 0x00000001e6e77824 */ /* 0x000fe400078e02e4 */
[----:B------:R-:W-:Y:S02]  /*09a0*/  IMAD R235, R251, 0x10, R235 ;  /* 0x00000010fbeb7824 */ /* 0x000fe400078e02eb */
[----:B------:R-:W-:Y:S02]  /*09b0*/  IMAD.IADD R225, R225, 0x1, R223 ;  /* 0x00000001e1e17824 */ /* 0x000fe400078e02df */
[----:B------:R-:W-:Y:S02]  /*09c0*/  @P2 VIADD R248, R247, 0xffffffc0 ;  /* 0xffffffc0f7f82836 */ /* 0x000fe40000000000 */
[----:B------:R-:W-:-:S02]  /*09d0*/  IMAD.IADD R242, R242, 0x1, R241 ;  /* 0x00000001f2f27824 */ /* 0x000fc400078e02f1 */
[----:B------:R-:W-:Y:S02]  /*09e0*/  IMAD.IADD R226, R224, 0x1, R226 ;  /* 0x00000001e0e27824 */ /* 0x000fe400078e02e2 */
[----:B------:R-:W-:-:S07]  /*09f0*/  IMAD.IADD R230, R230, 0x1, R229 ;  /* 0x00000001e6e67824 */ /* 0x000fce00078e02e5 */
.L_x_1297:
        /* <DEDUP_REMOVED lines=44> */
[----:B------:R-:W-:-:S04]  /*0cc0*/  @!UP3 UISETP.NE.U32.AND UP1, UPT, UR4, URZ, UPT ;  /* 0x0000003f0400b28c */ /* 0x000fc8000bf25070 */
[----:B------:R-:W-:-:S03]  /*0cd0*/  @!UP3 UISETP.NE.AND.EX UP1, UPT, UR5, URZ, UPT, UP1 ;  /* 0x0000003f0500b28c */ /* 0x000fc6000bf25310 */
[----:B------:R-:W-:Y:S01]  /*0ce0*/  @!UP3 ULDC UR5, c[0x0][0x2cc] ;  /* 0x0000b3000005bab9 */ /* 0x000fe20000000800 */
[----:B------:R-:W-:Y:S01]  /*0cf0*/  UMOV UR4, 0xffffffff ;  /* 0xffffffff00047882 */ /* 0x000fe20000000000 */
[----:B------:R-:W-:Y:S01]  /*0d00*/  @!UP3 USEL UR9, UR5, URZ, UP1 ;  /* 0x0000003f0509b287 */ /* 0x000fe20008800000 */
[----:B------:R-:W-:Y:S01]  /*0d10*/  UMOV UR41, 0xffffffff ;  /* 0xffffffff00297882 */ /* 0x000fe20000000000 */
[----:B------:R-:W-:Y:S01]  /*0d20*/  USHF.L.U32 UR26, UR13, 0x6, URZ ;  /* 0x000000060d1a7899 */ /* 0x000fe2000800063f */
[----:B------:R-:W-:Y:S01]  /*0d30*/  ULDC UR5, c[0x0][0x2c8] ;  /* 0x0000b20000057ab9 */ /* 0x000fe20000000800 */
        /* <DEDUP_REMOVED lines=15> */
.L_x_1267:
        /* <DEDUP_REMOVED lines=15> */
[----:B------:R-:W-:-:S02]  /*0f20*/  UIMAD UR23, UR45, UR15, UR14 ;  /* 0x0000000f2d1772a4 */ /* 0x000fc4000f8e020e */
[----:B------:R-:W-:Y:S01]  /*0f30*/  UIADD3 UR9, UR10, 0x3f, URZ ;  /* 0x0000003f0a097890 */ /* 0x000fe2000fffe03f */
[----:B------:R-:W-:Y:S01]  /*0f40*/  @!UP2 ULDC.64 UR14, c[0x0][0x418] ;  /* 0x00010600000eaab9 */ /* 0x000fe20000000a00 */
[----:B------:R-:W-:Y:S02]  /*0f50*/  USEL UR31, UR12, URZ, UP0 ;  /* 0x0000003f0c1f7287 */ /* 0x000fe40008000000 */
[----:B------:R-:W-:Y:S02]  /*0f60*/  @!UP2 UIMAD.WIDE.U32 UR34, UR45, UR14, URZ ;  /* 0x0000000e2d22a2a5 */ /* 0x000fe4000f8e003f */
[----:B------:R-:W-:Y:S01]  /*0f70*/  USHF.R.S32.HI UR12, URZ, 0x1f, UR9 ;  /* 0x0000001f3f0c7899 */ /* 0x000fe20008011409 */
[----:B------:R-:W-:Y:S01]  /*0f80*/  ULDC UR58, c[0x0][0x2d4] ;  /* 0x0000b500003a7ab9 */ /* 0x000fe20000000800 */
[----:B------:R-:W-:Y:S01]  /*0f90*/  USHF.L.U64.HI UR11, UR45, 0x7, UR57 ;  /* 0x000000072d0b7899 */ /* 0x000fe20008010239 */
[----:B-1----:R-:W-:Y:S01]  /*0fa0*/  IABS R8, R9 ;  /* 0x0000000900087213 */ /* 0x002fe20000000000 */
[----:B------:R-:W-:Y:S01]  /*0fb0*/  ULEA.HI UR12, UR12, UR9, URZ, 0x6 ;  /* 0x000000090c0c7291 */ /* 0x000fe2000f8f303f */
[----:B------:R-:W-:Y:S01]  /*0fc0*/  ISETP.NE.AND P3, PT, R9, RZ, PT ;  /* 0x000000ff0900720c */ /* 0x000fe20003f65270 */
[----:B------:R-:W-:Y:S01]  /*0fd0*/  USHF.R.S32.HI UR38, URZ, 0x1f, UR58 ;  /* 0x0000001f3f267899 */ /* 0x000fe2000801143a */
[----:B------:R-:W1:Y:S01]  /*0fe0*/  I2F.RP R4, R8 ;  /* 0x0000000800047306 */ /* 0x000e620000209400 */
[----:B------:R-:W-:Y:S01]  /*0ff0*/  @UP2 ULDC.64 UR16, c[0x0][0x420] ;  /* 0x0001080000102ab9 */ /* 0x000fe20000000a00 */
[----:B------:R-:W-:Y:S01]  /*1000*/  ULDC UR61, c[0x0][0x2dc] ;  /* 0x0000b700003d7ab9 */ /* 0x000fe20000000800 */
[----:B------:R-:W-:-:S02]  /*1010*/  @UP2 UIMAD.WIDE.U32 UR42, UR4, UR16, URZ ;  /* 0x00000010042a22a5 */ /* 0x000fc4000f8e003f */
[----:B--2---:R-:W-:Y:S01]  /*1020*/  UIMAD.WIDE.U32 UR32, UR5, UR18, URZ ;  /* 0x00000012052072a5 */ /* 0x004fe2000f8e003f */
[----:B------:R-:W-:Y:S01]  /*1030*/  ULDC UR60, c[0x0][0x270] ;  /* 0x00009c00003c7ab9 */ /* 0x000fe20000000800 */
[----:B------:R-:W-:Y:S02]  /*1040*/  @UP2 UIMAD UR49, UR4, UR17, UR43 ;  /* 0x00000011043122a4 */ /* 0x000fe4000f8e022b */
[----:B------:R-:W-:Y:S02]  /*1050*/  UIMAD UR50, UR5, UR19, UR33 ;  /* 0x00000013053272a4 */ /* 0x000fe4000f8e0221 */
[----:B------:R-:W-:Y:S02]  /*1060*/  @!UP2 UIMAD UR5, UR57, UR14, URZ ;  /* 0x0000000e3905a2a4 */ /* 0x000fe4000f8e023f */
[----:B------:R-:W-:Y:S01]  /*1070*/  USEL UR33, UR11, URZ, UP0 ;  /* 0x0000003f0b217287 */ /* 0x000fe20008000000 */
[----:B-1----:R-:W1:Y:S01]  /*1080*/  MUFU.RCP R4, R4 ;  /* 0x0000000400047308 */ /* 0x002e620000001000 */
[----:B------:R-:W-:-:S02]  /*1090*/  @!UP2 UIMAD UR44, UR45, UR15, UR5 ;  /* 0x0000000f2d2ca2a4 */ /* 0x000fc4000f8e0205 */
[----:B------:R-:W-:Y:S01]  /*10a0*/  UIADD3 UR5, UR10, 0x40, UR26 ;  /* 0x000000400a057890 */ /* 0x000fe2000fffe01a */
[----:B------:R-:W-:Y:S01]  /*10b0*/  ULDC UR14, c[0x0][0x394] ;  /* 0x0000e500000e7ab9 */ /* 0x000fe20000000800 */
[----:B------:R-:W-:Y:S02]  /*10c0*/  UIMAD UR11, UR38, UR45, URZ ;  /* 0x0000002d260b72a4 */ /* 0x000fe4000f8e023f */
[----:B------:R-:W-:Y:S02]  /*10d0*/  UIADD3 UR5, UR5, UR14, -UR8 ;  /* 0x0000000e05057290 */ /* 0x000fe4000fffe808 */
[----:B------:R-:W-:Y:S02]  /*10e0*/  UIMAD.WIDE UR14, UR61, UR60, URZ ;  /* 0x0000003c3d0e72a5 */ /* 0x000fe4000f8e023f */
[----:B------:R-:W-:Y:S02]  /*10f0*/  UIADD3 UR5, UR5, 0x3f, URZ ;  /* 0x0000003f05057890 */ /* 0x000fe4000fffe03f */
[----:B------:R-:W-:-:S02]  /*1100*/  UIMAD.WIDE.U32 UR16, UR45, UR58, URZ ;  /* 0x0000003a2d1072a5 */ /* 0x000fc4000f8e003f */
[----:B------:R-:W-:Y:S01]  /*1110*/  USHF.R.S32.HI UR9, URZ, 0x1f, UR5 ;  /* 0x0000001f3f097899 */ /* 0x000fe20008011405 */
[----:B-1----:R-:W-:Y:S01]  /*1120*/  VIADD R4, R4, 0xffffffe ;  /* 0x0ffffffe04047836 */ /* 0x002fe20000000000 */
[----:B------:R-:W-:Y:S02]  /*1130*/  UIMAD UR11, UR57, UR58, UR11 ;  /* 0x0000003a390b72a4 */ /* 0x000fe4000f8e020b */
[----:B------:R-:W-:Y:S01]  /*1140*/  ULEA.HI UR5, UR9, UR5, URZ, 0x6 ;  /* 0x0000000509057291 */ /* 0x000fe2000f8f303f */
[----:B------:R-:W1:Y:S01]  /*1150*/  F2I.FTZ.U32.TRUNC.NTZ R5, R4 ;  /* 0x0000000400057305 */ /* 0x000e62000021f000 */
[----:B------:R-:W-:Y:S02]  /*1160*/  USHF.R.S32.HI UR9, URZ, 0x6, UR12 ;  /* 0x000000063f097899 */ /* 0x000fe4000801140c */
[----:B------:R-:W-:Y:S01]  /*1170*/  USHF.R.S32.HI UR5, URZ, 0x6, UR5 ;  /* 0x000000063f057899 */ /* 0x000fe20008011405 */
[----:B------:R-:W-:Y:S01]  /*1180*/  ULDC.64 UR36, c[0x0][0x240] ;  /* 0x0000900000247ab9 */ /* 0x000fe20000000a00 */
[----:B------:R-:W-:-:S02]  /*1190*/  UIMAD UR12, UR15, UR16, URZ ;  /* 0x000000100f0c72a4 */ /* 0x000fc4000f8e023f */
[----:B------:R-:W-:Y:S02]  /*11a0*/  UISETP.LT.AND UP0, UPT, UR9, UR5, UPT ;  /* 0x000000050900728c */ /* 0x000fe4000bf01270 */
[----:B------:R-:W-:Y:S02]  /*11b0*/  UIMAD.WIDE.U32 UR18, UR4, UR36, URZ ;  /* 0x00000024041272a5 */ /* 0x000fe4000f8e003f */
[----:B------:R-:W-:Y:S02]  /*11c0*/  UIMAD UR22, UR4, UR37, URZ ;  /* 0x00000025041672a4 */ /* 0x000fe4000f8e023f */
[----:B------:R-:W-:Y:S01]  /*11d0*/  UIADD3 UR11, UR17, UR11, URZ ;  /* 0x0000000b110b7290 */ /* 0x000fe2000fffe03f */
[----:B-1----:R-:W-:Y:S01]  /*11e0*/  IMAD.MOV R4, RZ, RZ, -R5 ;  /* 0x000000ffff047224 */ /* 0x002fe200078e0a05 */
[----:B------:R-:W-:Y:S01]  /*11f0*/  ULDC.U8 UR24, c[0x0][0x3d8] ;  /* 0x0000f60000187ab9 */ /* 0x000fe20000000000 */
[----:B------:R-:W-:Y:S02]  /*1200*/  USEL UR38, UR9, UR5, UP0 ;  /* 0x0000000509267287 */ /* 0x000fe40008000000 */
[----:B------:R-:W-:Y:S01]  /*1210*/  IMAD R6, R4, R8, RZ ;  /* 0x0000000804067224 */ /* 0x000fe200078e02ff */
[----:B------:R-:W-:Y:S01]  /*1220*/  UIADD3 UR46, UR21, UR23, URZ ;  /* 0x00000017152e7290 */ /* 0x000fe2000fffe03f */
[----:B------:R-:W-:Y:S01]  /*1230*/  IMAD.MOV.U32 R4, RZ, RZ, RZ ;  /* 0x000000ffff047224 */ /* 0x000fe200078e00ff */
[----:B------:R-:W-:-:S02]  /*1240*/  UISETP.NE.AND UP3, UPT, UR24, URZ, UPT ;  /* 0x0000003f1800728c */ /* 0x000fc4000bf65270 */
[----:B------:R-:W-:Y:S01]  /*1250*/  USEL UR54, UR20, UR18, !UP2 ;  /* 0x0000001214367287 */ /* 0x000fe2000d000000 */
[----:B------:R-:W-:Y:S01]  /*1260*/  IMAD.HI.U32 R4, R5, R6, R4 ;  /* 0x0000000605047227 */ /* 0x000fe200078e0004 */
[----:B------:R-:W-:Y:S01]  /*1270*/  MOV R5, R7 ;  /* 0x0000000700057202 */ /* 0x000fe20000000f00 */
[----:B------:R-:W-:Y:S02]  /*1280*/  @UP2 UIADD3 UR46, UR19, UR22, URZ ;  /* 0x00000016132e2290 */ /* 0x000fe4000fffe03f */
[----:B------:R-:W-:Y:S02]  /*1290*/  UIMAD.WIDE.U32 UR18, UR14, UR16, URZ ;  /* 0x000000100e1272a5 */ /* 0x000fe4000f8e003f */
[----:B------:R-:W-:Y:S01]  /*12a0*/  IMAD.HI.U32 R4, R4, R5, RZ ;  /* 0x0000000504047227 */ /* 0x000fe200078e00ff */
[----:B------:R-:W-:Y:S02]  /*12b0*/  UIMAD UR5, UR14, UR11, UR12 ;  /* 0x0000000b0e0572a4 */ /* 0x000fe4000f8e020c */
[----:B------:R-:W-:Y:S01]  /*12c0*/  ULEA UR20, UR38, 0xffffffc0, 0x6 ;  /* 0xffffffc026147891 */ /* 0x000fe2000f8e303f */
[----:B------:R-:W-:Y:S01]  /*12d0*/  IMAD.MOV R6, RZ, RZ, -R4 ;  /* 0x000000ffff067224 */ /* 0x000fe200078e0a04 */
[----:B------:R-:W-:-:S02]  /*12e0*/  UISETP.NE.AND UP1, UPT, UR41, -0x1, UPT ;  /* 0xffffffff2900788c */ /* 0x000fc4000bf25270 */
[----:B------:R-:W-:Y:S01]  /*12f0*/  UIMAD.WIDE.U32 UR16, UR14, UR4, URZ ;  /* 0x000000040e1072a5 */ /* 0x000fe2000f8e003f */
[C---:B------:R-:W-:Y:S01]  /*1300*/  IMAD R5, R8.reuse, R6, R5 ;  /* 0x0000000608057224 */ /* 0x040fe200078e0205 */
[----:B------:R-:W-:Y:S02]  /*1310*/  UIMAD UR9, UR15, UR4, URZ ;  /* 0x000000040f0972a4 */ /* 0x000fe4000f8e023f */
[----:B------:R-:W-:Y:S02]  /*1320*/  UIADD3 UR47, UR19, UR5, URZ ;  /* 0x00000005132f7290 */ /* 0x000fe4000fffe03f */
[----:B------:R-:W-:Y:S01]  /*1330*/  ISETP.GT.U32.AND P1, PT, R8, R5, PT ;  /* 0x000000050800720c */ /* 0x000fe20003f24070 */
[----:B------:R-:W-:Y:S02]  /*1340*/  UIADD3 UR5, UP0, UR20, UR31, URZ ;  /* 0x0000001f14057290 */ /* 0x000fe4000ff1e03f */
[----:B------:R-:W-:Y:S02]  /*1350*/  USHF.R.S32.HI UR21, URZ, 0x1f, UR20 ;  /* 0x0000001f3f157899 */ /* 0x000fe40008011414 */
[----:B------:R-:W-:Y:S01]  /*1360*/  @UP2 UIADD3 UR47, UR17, UR9, URZ ;  /* 0x00000009112f2290 */ /* 0x000fe2000fffe03f */
[----:B------:R-:W-:Y:S01]  /*1370*/  ULDC UR31, c[0x0][0x2c4] ;  /* 0x0000b100001f7ab9 */ /* 0x000fe20000000800 */
[----:B------:R-:W-:-:S02]  /*1380*/  UIMAD UR9, UR15, UR5, URZ ;  /* 0x000000050f0972a4 */ /* 0x000fc4000f8e023f */
[----:B------:R-:W-:Y:S02]  /*1390*/  UIMAD.WIDE.U32 UR22, UR14, UR5, URZ ;  /* 0x000000050e1672a5 */ /* 0x000fe4000f8e003f */
[----:B------:R-:W-:Y:S02]  /*13a0*/  UIADD3.X UR11, UR21, UR33, URZ, UP0, !UPT ;  /* 0x00000021150b7290 */ /* 0x000fe400087fe43f */
[----:B------:R-:W-:Y:S01]  /*13b0*/  @!P1 IMAD.IADD R5, R5, 0x1, -R8 ;  /* 0x0000000105059824 */ /* 0x000fe200078e0a08 */
[----:B------:R-:W-:Y:S01]  /*13c0*/  @UP3 UIMAD UR5, UR45, UR31, URZ ;  /* 0x0000001f2d0532a4 */ /* 0x000fe2000f8e023f */
[----:B------:R-:W-:Y:S01]  /*13d0*/  @!P1 IADD3 R4, R4, 0x1, RZ ;  /* 0x0000000104049810 */ /* 0x000fe20007ffe0ff */
[----:B------:R-:W-:Y:S01]  /*13e0*/  ULDC.U8 UR25, c[0x0][0x480] ;  /* 0x0001200000197ab9 */ /* 0x000fe20000000000 */
[----:B------:R-:W-:Y:S01]  /*13f0*/  PLOP3.LUT P1, PT, PT, PT, UP1, 0x80, 0x0 ;  /* 0x000000000000781c */ /* 0x000fe20003f2f018 */
[----:B------:R-:W-:Y:S01]  /*1400*/  @UP1 UIADD3 UR27, UR39, UR41, URZ ;  /* 0x00000029271b1290 */ /* 0x000fe2000fffe03f */
[----:B------:R-:W-:Y:S01]  /*1410*/  ISETP.GE.U32.AND P0, PT, R5, R8, PT ;  /* 0x000000080500720c */ /* 0x000fe20003f06070 */
[----:B------:R-:W-:Y:S01]  /*1420*/  @UP1 UIADD3 UR30, UR39, UR41, URZ ;  /* 0x00000029271e1290 */ /* 0x000fe2000fffe03f */
[----:B------:R-:W-:Y:S01]  /*1430*/  LOP3.LUT R5, R9, UR56, RZ, 0x3c, !PT ;  /* 0x0000003809057c12 */ /* 0x000fe2000f8e3cff */
[----:B------:R-:W-:-:S02]  /*1440*/  UISETP.NE.AND UP4, UPT, UR25, URZ, UPT ;  /* 0x0000003f1900728c */ /* 0x000fc4000bf85270 */
[----:B------:R-:W-:Y:S01]  /*1450*/  UIMAD UR11, UR14, UR11, UR9 ;  /* 0x0000000b0e0b72a4 */ /* 0x000fe2000f8e0209 */
[----:B------:R-:W-:Y:S01]  /*1460*/  ISETP.GE.AND P2, PT, R5, RZ, PT ;  /* 0x000000ff0500720c */ /* 0x000fe20003f46270 */
[----:B------:R-:W-:Y:S01]  /*1470*/  @UP1 ULDC.64 UR28, c[0x0][0x248] ;  /* 0x00009200001c1ab9 */ /* 0x000fe20000000a00 */
[----:B------:R-:W-:Y:S01]  /*1480*/  @UP1 ULDC.64 UR24, c[0x0][0x250] ;  /* 0x0000940000181ab9 */ /* 0x000fe20000000a00 */
[----:B------:R-:W-:Y:S02]  /*1490*/  @UP3 USEL UR9, UR5, UR4, !UP2 ;  /* 0x0000000405093287 */ /* 0x000fe4000d000000 */
[----:B------:R-:W-:Y:S02]  /*14a0*/  USEL UR55, UR18, UR16, !UP2 ;  /* 0x0000001012377287 */ /* 0x000fe4000d000000 */
[----:B------:R-:W-:Y:S01]  /*14b0*/  @UP1 UIMAD.WIDE.U32 UR18, UR27, UR28, URZ ;  /* 0x0000001c1b1212a5 */ /* 0x000fe2000f8e003f */
[----:B------:R-:W-:Y:S01]  /*14c0*/  @P0 VIADD R4, R4, 0x1 ;  /* 0x0000000104040836 */ /* 0x000fe20000000000 */
[----:B------:R-:W-:Y:S01]  /*14d0*/  @UP1 UIMAD.WIDE.U32 UR16, UR30, UR24, URZ ;  /* 0x000000181e1012a5 */ /* 0x000fe2000f8e003f */
[----:B------:R-:W-:Y:S01]  /*14e0*/  PLOP3.LUT P0, PT, PT, PT, UP3, 0x80, 0x0 ;  /* 0x000000000000781c */ /* 0x000fe20003f0f038 */
[----:B------:R-:W-:Y:S01]  /*14f0*/  @UP3 ULDC UR5, c[0x0][0x2e4] ;  /* 0x0000b90000053ab9 */ /* 0x000fe20000000800 */
[----:B------:R-:W-:Y:S01]  /*1500*/  UIMAD UR48, UR56, UR61, URZ ;  /* 0x0000003d383072a4 */ /* 0x000fe2000f8e023f */
[----:B------:R-:W-:Y:S01]  /*1510*/  IMAD.MOV.U32 R5, RZ, RZ, R4 ;  /* 0x000000ffff057224 */ /* 0x000fe200078e0004 */
[----:B------:R-:W-:-:S02]  /*1520*/  @UP3 UIMAD UR9, UR56, UR5, UR9 ;  /* 0x00000005380932a4 */ /* 0x000fc4000f8e0209 */
[----:B------:R-:W-:Y:S02]  /*1530*/  @UP1 UIMAD UR15, UR27, UR29, URZ ;  /* 0x0000001d1b0f12a4 */ /* 0x000fe4000f8e023f */
[----:B------:R-:W-:Y:S01]  /*1540*/  @UP1 UIMAD UR12, UR30, UR25, URZ ;  /* 0x000000191e0c12a4 */ /* 0x000fe2000f8e023f */
[----:B------:R-:W-:Y:S01]  /*1550*/  @!P2 IADD3 R5, -R5, RZ, RZ ;  /* 0x000000ff0505a210 */ /* 0x000fe20007ffe1ff */
[----:B------:R-:W-:Y:S01]  /*1560*/  @!UP3 UIMAD UR5, UR45, UR60, UR56 ;  /* 0x0000003c2d05b2a4 */ /* 0x000fe2000f8e0238 */
[----:B------:R-:W-:Y:S01]  /*1570*/  @!P3 LOP3.LUT R5, RZ, R9, RZ, 0x33, !PT ;  /* 0x00000009ff05b212 */ /* 0x000fe200078e33ff */
[----:B------:R-:W-:Y:S02]  /*1580*/  @!UP2 UIADD3 UR49, UR35, UR44, URZ ;  /* 0x0000002c2331a290 */ /* 0x000fe4000fffe03f */
[----:B------:R-:W-:Y:S02]  /*1590*/  USEL UR52, UR32, URZ, UP4 ;  /* 0x0000003f20347287 */ /* 0x000fe4000a000000 */
[----:B------:R-:W-:-:S02]  /*15a0*/  USEL UR51, UR50, URZ, UP4 ;  /* 0x0000003f32337287 */ /* 0x000fc4000a000000 */
[----:B------:R-:W-:Y:S02]  /*15b0*/  USHF.R.S32.HI UR40, URZ, 0x1f, UR26 ;  /* 0x0000001f3f287899 */ /* 0x000fe4000801141a */
        /* <DEDUP_REMOVED lines=20> */
.L_x_1269:
        /* <DEDUP_REMOVED lines=13> */
.L_x_1270:
        /* <DEDUP_REMOVED lines=11> */
.L_x_1271:
[----:B------:R-:W-:-:S04]  /*1880*/  UIMAD UR4, UR45, UR60, UR56 ;  /* 0x0000003c2d0472a4 */ /* 0x000fc8000f8e0238 */
[----:B------:R-:W-:-:S12]  /*1890*/  UIMAD UR4, UR4, UR58, URZ ;  /* 0x0000003a040472a4 */ /* 0x000fd8000f8e023f */
.L_x_1272:
[----:B------:R-:W1:Y:S01]  /*18a0*/  S2R R18, SR_TID.X ;  /* 0x0000000000127919 */ /* 0x000e620000002100 */
[----:B------:R-:W2:Y:S01]  /*18b0*/  LDC.64 R14, c[0x0][0x420] ;  /* 0x00010800ff0e7b82 */ /* 0x000ea20000000a00 */
[----:B------:R-:W-:Y:S01]  /*18c0*/  UIADD3 UR19, UR20, UR4, URZ ;  /* 0x0000000414137290 */ /* 0x000fe2000fffe03f */
[----:B------:R-:W-:Y:S01]  /*18d0*/  BSSY B1, `(.L_x_1268) ;  /* 0x00007dc000017945 */ /* 0x000fe20003800000 */
[----:B------:R-:W-:Y:S02]  /*18e0*/  UIMAD UR12, UR61, UR60, URZ ;  /* 0x0000003c3d0c72a4 */ /* 0x000fe4000f8e023f */
[----:B------:R-:W-:Y:S01]  /*18f0*/  UIADD3 UR4, -UR8, UR10, UR26 ;  /* 0x0000000a08047290 */ /* 0x000fe2000fffe11a */
[----:B------:R-:W-:Y:S01]  /*1900*/  ULDC UR34, c[0x0][0x398] ;  /* 0x0000e60000227ab9 */ /* 0x000fe20000000800 */
[----:B------:R-:W-:Y:S02]  /*1910*/  USHF.L.U32 UR5, UR12, 0x6, URZ ;  /* 0x000000060c057899 */ /* 0x000fe4000800063f */
[----:B------:R-:W-:-:S02]  /*1920*/  UIADD3 UR4, UR4, -UR34, URZ ;  /* 0x8000002204047290 */ /* 0x000fc4000fffe03f */
[----:B------:R-:W-:Y:S02]  /*1930*/  UIADD3 UR18, UP2, UP0, UR22, UR5, UR48 ;  /* 0x0000000516127290 */ /* 0x000fe4000f85e030 */
[----:B------:R-:W-:Y:S02]  /*1940*/  USHF.R.S32.HI UR35, URZ, 0x1f, UR56 ;  /* 0x0000001f3f237899 */ /* 0x000fe40008011438 */
[----:B------:R-:W-:Y:S01]  /*1950*/  USHF.R.S32.HI UR22, URZ, 0x1f, UR4 ;  /* 0x0000001f3f167899 */ /* 0x000fe20008011404 */
[----:B------:R-:W-:Y:S01]  /*1960*/  ULDC.64 UR14, c[0x0][0x428] ;  /* 0x00010a00000e7ab9 */ /* 0x000fe20000000a00 */
[----:B------:R-:W-:Y:S02]  /*1970*/  ULDC.64 UR16, c[0x0][0x258] ;  /* 0x0000960000107ab9 */ /* 0x000fe40000000a00 */
[----:B------:R-:W-:Y:S01]  /*1980*/  ULEA.HI UR22, UR22, UR4, URZ, 0x6 ;  /* 0x0000000416167291 */ /* 0x000fe2000f8f303f */
[----:B------:R-:W-:Y:S01]  /*1990*/  IMAD.U32 R16, RZ, RZ, UR14 ;  /* 0x0000000eff107e24 */ /* 0x000fe2000f8e00ff */
[----:B------:R-:W-:Y:S01]  /*19a0*/  UIMAD UR4, UR35, UR16, URZ ;  /* 0x00000010230472a4 */ /* 0x000fe2000f8e023f */
[----:B--2---:R-:W-:Y:S01]  /*19b0*/  IMAD R12, R14, UR21, RZ ;  /* 0x000000150e0c7c24 */ /* 0x004fe2000f8e02ff */
[----:B------:R-:W-:-:S02]  /*19c0*/  USHF.R.S32.HI UR5, URZ, 0x1f, UR5 ;  /* 0x0000001f3f057899 */ /* 0x000fc40008011405 */
[----:B------:R-:W-:Y:S01]  /*19d0*/  UIMAD UR17, UR56, UR17, UR4 ;  /* 0x00000011381172a4 */ /* 0x000fe2000f8e0204 */
[----:B------:R-:W-:Y:S01]  /*19e0*/  IMAD R12, R15, UR20, R12 ;  /* 0x000000140f0c7c24 */ /* 0x000fe2000f8e020c */
[----:B------:R-:W-:Y:S01]  /*19f0*/  UIADD3.X UR5, UR50, UR5, UR53, UP2, UP0 ;  /* 0x0000000532057290 */ /* 0x000fe200097e0435 */
[----:B-1----:R-:W-:Y:S01]  /*1a00*/  SHF.R.S32.HI R13, RZ, 0x1f, R18 ;  /* 0x0000001fff0d7819 */ /* 0x002fe20000011412 */
[----:B------:R-:W-:Y:S02]  /*1a10*/  UIADD3 UR4, UP2, UP0, UR52, UR18, UR55 ;  /* 0x0000001234047290 */ /* 0x000fe4000f85e037 */
[----:B------:R-:W-:Y:S01]  /*1a20*/  USHF.R.S32.HI UR22, URZ, 0x6, UR22 ;  /* 0x000000063f167899 */ /* 0x000fe20008011416 */
[CC--:B------:R-:W-:Y:S01]  /*1a30*/  LEA.HI R4, R13.reuse, R18.reuse, RZ, 0x3 ;  /* 0x000000120d047211 */ /* 0x0c0fe200078f18ff */
[----:B------:R-:W-:Y:S01]  /*1a40*/  ULDC.64 UR42, c[0x0][0x478] ;  /* 0x00011e00002a7ab9 */ /* 0x000fe20000000a00 */
[----:B------:R-:W-:Y:S01]  /*1a50*/  LEA.HI R13, R13, R18, RZ, 0x5 ;  /* 0x000000120d0d7211 */ /* 0x000fe200078f28ff */
[----:B------:R-:W-:Y:S01]  /*1a60*/  UIADD3 UR23, UR20, UR9, URZ ;  /* 0x0000000914177290 */ /* 0x000fe2000fffe03f */
[----:B------:R-:W-:Y:S01]  /*1a70*/  LOP3.LUT R6, R4, 0xfffffff8, RZ, 0xc0, !PT ;  /* 0xfffffff804067812 */ /* 0x000fe200078ec0ff */
[----:B------:R-:W-:Y:S01]  /*1a80*/  ULDC.64 UR30, c[0x0][0x210] ;  /* 0x00008400001e7ab9 */ /* 0x000fe20000000a00 */
[----:B------:R-:W-:Y:S01]  /*1a90*/  SHF.R.S32.HI R4, RZ, 0x3, R4 ;  /* 0x00000003ff047819 */ /* 0x000fe20000011404 */
[----:B------:R-:W-:Y:S01]  /*1aa0*/  UIADD3 UR9, UR38, -0x1, URZ ;  /* 0xffffffff26097890 */ /* 0x000fe2000fffe03f */
        /* <DEDUP_REMOVED lines=8> */
[--C-:B------:R-:W-:Y:S01]  /*1b30*/  SHF.R.S32.HI R7, RZ, 0x1f, R6.reuse ;  /* 0x0000001fff077819 */ /* 0x100fe20000011406 */
[----:B------:R-:W-:Y:S02]  /*1b40*/  IMAD R13, R13, UR12, R27 ;  /* 0x0000000c0d0d7c24 */ /* 0x000fe4000f8e021b */
[----:B------:R-:W-:Y:S02]  /*1b50*/  IMAD R11, R8, UR36, RZ ;  /* 0x00000024080b7c24 */ /* 0x000fe4000f8e02ff */
[----:B------:R-:W-:-:S04]  /*1b60*/  IMAD.WIDE.U32 R8, R10, UR36, R6 ;  /* 0x000000240a087c25 */ /* 0x000fc8000f8e0006 */
[----:B------:R-:W-:Y:S01]  /*1b70*/  IMAD R11, R10, UR37, R11 ;  /* 0x000000250a0b7c24 */ /* 0x000fe2000f8e020b */
[----:B------:R-:W-:-:S04]  /*1b80*/  IADD3 R10, P0, R8, UR54, RZ ;  /* 0x00000036080a7c10 */ /* 0x000fc8000ff1e0ff */
[----:B------:R-:W-:Y:S02]  /*1b90*/  IADD3.X R11, R9, UR46, R11, P0, !PT ;  /* 0x0000002e090b7c10 */ /* 0x000fe400087fe40b */
[----:B------:R-:W-:Y:S01]  /*1ba0*/  IADD3 R8, P0, R6, UR11, RZ ;  /* 0x0000000b06087c10 */ /* 0x000fe2000ff1e0ff */
[----:B------:R-:W-:-:S03]  /*1bb0*/  UIMAD UR11, UR35, UR14, URZ ;  /* 0x0000000e230b72a4 */ /* 0x000fc6000f8e023f */
[----:B------:R-:W-:Y:S01]  /*1bc0*/  IADD3.X R9, R7, UR49, RZ, P0, !PT ;  /* 0x0000003107097c10 */ /* 0x000fe200087fe4ff */
[----:B------:R-:W-:Y:S02]  /*1bd0*/  UIMAD UR11, UR56, UR15, UR11 ;  /* 0x0000000f380b72a4 */ /* 0x000fe4000f8e020b */
[----:B------:R-:W-:Y:S01]  /*1be0*/  UIMAD.WIDE UR14, UR19, 0x4, UR42 ;  /* 0x00000004130e78a5 */ /* 0x000fe2000f8e022a */
[----:B------:R-:W-:Y:S01]  /*1bf0*/  IMAD.WIDE.U32 R8, R14, UR20, R8 ;  /* 0x000000140e087c25 */ /* 0x000fe2000f8e0008 */
[----:B------:R-:W-:Y:S01]  /*1c00*/  ULDC.64 UR20, c[0x0][0x3e0] ;  /* 0x0000f80000147ab9 */ /* 0x000fe20000000a00 */
[----:B------:R-:W-:Y:S02]  /*1c10*/  ULDC.64 UR48, c[0x0][0x2b0] ;  /* 0x0000ac0000307ab9 */ /* 0x000fe40000000a00 */
[----:B------:R-:W-:Y:S02]  /*1c20*/  IMAD.IADD R9, R9, 0x1, R12 ;  /* 0x0000000109097824 */ /* 0x000fe400078e020c */
[----:B------:R-:W-:Y:S01]  /*1c30*/  UMOV UR18, UR14 ;  /* 0x0000000e00127c82 */ /* 0x000fe20008000000 */
[----:B------:R-:W-:-:S02]  /*1c40*/  IMAD.U32 R12, RZ, RZ, UR16 ;  /* 0x00000010ff0c7e24 */ /* 0x000fc4000f8e00ff */
[----:B------:R-:W-:-:S04]  /*1c50*/  IMAD.WIDE.U32 R8, R16, UR56, R8 ;  /* 0x0000003810087c25 */ /* 0x000fc8000f8e0008 */
[----:B------:R-:W-:Y:S01]  /*1c60*/  VIADD R9, R9, UR11 ;  /* 0x0000000b09097c36 */ /* 0x000fe20008000000 */
[----:B------:R-:W-:Y:S01]  /*1c70*/  UIADD3.X UR11, UR51, UR5, UR47, UP2, UP0 ;  /* 0x00000005330b7290 */ /* 0x000fe200097e042f */
[----:B------:R-:W-:Y:S01]  /*1c80*/  IMAD.WIDE.U32 R10, R12, UR56, R10 ;  /* 0x000000380c0a7c25 */ /* 0x000fe2000f8e000a */
[----:B------:R-:W-:Y:S01]  /*1c90*/  UISETP.LT.AND UP0, UPT, URZ, UR22, UPT ;  /* 0x000000163f00728c */ /* 0x000fe2000bf01270 */
[C---:B------:R-:W-:Y:S01]  /*1ca0*/  IADD3 R12, P0, R13.reuse, UR4, RZ ;  /* 0x000000040d0c7c10 */ /* 0x040fe2000ff1e0ff */
[----:B------:R-:W-:Y:S01]  /*1cb0*/  ULDC.64 UR4, c[0x0][0x400] ;  /* 0x0001000000047ab9 */ /* 0x000fe20000000a00 */
[-C--:B------:R-:W-:Y:S01]  /*1cc0*/  IMAD R16, R22, R14.reuse, RZ ;  /* 0x0000000e16107224 */ /* 0x080fe200078e02ff */
[----:B------:R-:W-:Y:S01]  /*1cd0*/  USEL UR22, URZ, UR22, !UP0 ;  /* 0x000000163f167287 */ /* 0x000fe2000c000000 */
[----:B------:R-:W-:Y:S01]  /*1ce0*/  LEA.HI.X.SX32 R13, R13, UR11, 0x1, P0 ;  /* 0x0000000b0d0d7c11 */ /* 0x000fe200080f0eff */
[----:B------:R-:W-:Y:S01]  /*1cf0*/  IMAD.WIDE.U32 R8, R4, R14, R8 ;  /* 0x0000000e04087225 */ /* 0x000fe200078e0008 */
[----:B------:R-:W-:Y:S01]  /*1d00*/  LEA R232, P0, R12, UR4, 0x2 ;  /* 0x000000040ce87c11 */ /* 0x000fe2000f8010ff */
[----:B------:R-:W-:Y:S01]  /*1d10*/  UISETP.GT.AND UP0, UPT, UR38, UR22, UPT ;  /* 0x000000162600728c */ /* 0x000fe2000bf04270 */
[----:B------:R-:W-:Y:S01]  /*1d20*/  LEA R238, P3, R10, UR30, 0x1 ;  /* 0x0000001e0aee7c11 */ /* 0x000fe2000f8608ff */
[----:B------:R-:W-:Y:S01]  /*1d30*/  IMAD R16, R4, R15, R16 ;  /* 0x0000000f04107224 */ /* 0x000fe200078e0210 */
[----:B------:R-:W-:Y:S01]  /*1d40*/  LEA.HI.X R233, R12, UR5, R13, 0x2, P0 ;  /* 0x000000050ce97c11 */ /* 0x000fe200080f140d */
[----:B------:R-:W-:Y:S01]  /*1d50*/  VIADD R11, R11, UR17 ;  /* 0x000000110b0b7c36 */ /* 0x000fe20008000000 */
[----:B------:R-:W-:Y:S01]  /*1d60*/  LEA R236, P2, R8, UR20, 0x1 ;  /* 0x0000001408ec7c11 */ /* 0x000fe2000f8408ff */
[----:B------:R-:W-:Y:S01]  /*1d70*/  IMAD.IADD R9, R9, 0x1, R16 ;  /* 0x0000000109097824 */ /* 0x000fe200078e0210 */
[----:B------:R-:W-:Y:S01]  /*1d80*/  PLOP3.LUT P0, PT, PT, PT, UP0, 0x80, 0x0 ;  /* 0x000000000000781c */ /* 0x000fe20003f0f008 */
[----:B------:R-:W-:Y:S01]  /*1d90*/  UIMAD.WIDE UR4, UR23, 0x4, UR48 ;  /* 0x00000004170478a5 */ /* 0x000fe2000f8e0230 */
[----:B------:R-:W-:Y:S01]  /*1da0*/  LEA.HI.X R239, R10, UR31, R11, 0x1, P3 ;  /* 0x0000001f0aef7c11 */ /* 0x000fe200098f0c0b */
[----:B------:R-:W-:Y:S01]  /*1db0*/  UMOV UR17, UR15 ;  /* 0x0000000f00117c82 */ /* 0x000fe20008000000 */
[----:B------:R-:W-:-:S09]  /*1dc0*/  LEA.HI.X R237, R8, UR21, R9, 0x1, P2 ;  /* 0x0000001508ed7c11 */ /* 0x000fd200090f0c09 */
        /* <DEDUP_REMOVED lines=20> */
.L_x_1274:
        /* <DEDUP_REMOVED lines=19> */
.L_x_1275:
[----:B------:R-:W-:Y:S01]  /*2040*/  UIMAD UR9, UR40, UR4, URZ ;  /* 0x00000004280972a4 */ /* 0x000fe2000f8e023f */
[----:B------:R-:W-:Y:S01]  /*2050*/  IMAD.U32 R8, RZ, RZ, UR4 ;  /* 0x00000004ff087e24 */ /* 0x000fe2000f8e00ff */
[----:B------:R-:W-:Y:S01]  /*2060*/  UIMAD UR8, UR13, -0x40, UR8 ;  /* 0xffffffc00d0878a4 */ /* 0x000fe2000f8e0208 */
        /* <DEDUP_REMOVED lines=30> */
.L_x_1277:
[----:B------:R-:W-:Y:S05]  /*2250*/  BSYNC B0 ;  /* 0x0000000000007941 */ /* 0x000fea0003800000 */
.L_x_1276:
        /* <DEDUP_REMOVED lines=16> */
.L_x_1279:
[----:B------:R-:W-:Y:S05]  /*2360*/  BSYNC B0 ;  /* 0x0000000000007941 */ /* 0x000fea0003800000 */
.L_x_1278:
[----:B------:R-:W-:Y:S01]  /*2370*/  UIMAD UR4, UR40, UR10, URZ ;  /* 0x0000000a280472a4 */ /* 0x000fe2000f8e023f */
[----:B------:R-:W-:Y:S01]  /*2380*/  IMAD.U32 R5, RZ, RZ, UR10 ;  /* 0x0000000aff057e24 */ /* 0x000fe2000f8e00ff */
[----:B------:R-:W-:Y:S01]  /*2390*/  USHF.R.S32.HI UR8, URZ, 0x1f, UR56 ;  /* 0x0000001f3f087899 */ /* 0x000fe20008011438 */
[----:B------:R-:W-:Y:S01]  /*23a0*/  BSSY B0, `(.L_x_1280) ;  /* 0x000001a000007945 */ /* 0x000fe20003800000 */
[----:B------:R-:W-:Y:S01]  /*23b0*/  UIMAD UR4, UR26, UR11, UR4 ;  /* 0x0000000b1a0472a4 */ /* 0x000fe2000f8e0204 */
[----:B------:R-:W-:-:S05]  /*23c0*/  IMAD.WIDE.U32 R6, R5, UR26, R6 ;  /* 0x0000001a05067c25 */ /* 0x000fca000f8e0006 */
[----:B------:R-:W-:Y:S01]  /*23d0*/  IMAD.U32 R5, RZ, RZ, UR4 ;  /* 0x00000004ff057e24 */ /* 0x000fe2000f8e00ff */
[----:B-12---:R-:W-:Y:S01]  /*23e0*/  IADD3 R8, P2, R6, UR12, RZ ;  /* 0x0000000c06087c10 */ /* 0x006fe2000ff5e0ff */
        /* <DEDUP_REMOVED lines=21> */
.L_x_1281:
[----:B------:R-:W-:Y:S05]  /*2540*/  BSYNC B0 ;  /* 0x0000000000007941 */ /* 0x000fea0003800000 */
.L_x_1280:
        /* <DEDUP_REMOVED lines=17> */
.L_x_1273:
        /* <DEDUP_REMOVED lines=16> */
[----:B------:R-:W-:Y:S01]  /*2760*/  IMAD R12, R17, UR20, RZ ;  /* 0x00000014110c7c24 */ /* 0x000fe2000f8e02ff */
[----:B------:R-:W-:Y:S01]  /*2770*/  IADD3 R8, P1, R6, UR32, RZ ;  /* 0x0000002006087c10 */ /* 0x000fe2000ff3e0ff */
[----:B------:R-:W-:Y:S01]  /*2780*/  IMAD.U32 R6, RZ, RZ, UR15 ;  /* 0x0000000fff067e24 */ /* 0x000fe2000f8e00ff */
[----:B------:R-:W-:Y:S01]  /*2790*/  IADD3.X R11, R9, UR33, R11, P3, !PT ;  /* 0x00000021090b7c10 */ /* 0x000fe20009ffe40b */
[----:B------:R-:W-:Y:S01]  /*27a0*/  ULDC.64 UR14, c[0x0][0x268] ;  /* 0x00009a00000e7ab9 */ /* 0x000fe20000000a00 */
[----:B------:R-:W-:-:S02]  /*27b0*/  IMAD.SHL.U32 R15, R15, 0x40, RZ ;  /* 0x000000400f0f7824 */ /* 0x000fc400078e00ff */
[----:B------:R-:W-:Y:S01]  /*27c0*/  IMAD.MOV.U32 R244, RZ, RZ, 0x7f800000 ;  /* 0x7f800000fff47424 */ /* 0x000fe200078e00ff */
[----:B------:R-:W-:Y:S01]  /*27d0*/  IADD3.X R9, R7, UR44, R6, P1, !PT ;  /* 0x0000002c07097c10 */ /* 0x000fe20008ffe406 */
[----:B------:R-:W-:Y:S01]  /*27e0*/  IMAD R6, R17, UR14, RZ ;  /* 0x0000000e11067c24 */ /* 0x000fe2000f8e02ff */
[----:B------:R-:W-:Y:S01]  /*27f0*/  ISETP.GE.AND P1, PT, R4, UR12, PT ;  /* 0x0000000c04007c0c */ /* 0x000fe2000bf26270 */
[----:B------:R-:W-:Y:S01]  /*2800*/  IMAD.WIDE.U32 R16, R14, 0x40, RZ ;  /* 0x000000400e107825 */ /* 0x000fe200078e00ff */
[----:B------:R-:W-:Y:S01]  /*2810*/  @!P0 IADD3 R18, P3, R4, 0x20, RZ ;  /* 0x0000002004128810 */ /* 0x000fe20007f7e0ff */
[----:B------:R-:W-:Y:S02]  /*2820*/  USHF.L.U32 UR12, UR37, 0x6, URZ ;  /* 0x00000006250c7899 */ /* 0x000fe4000800063f */
[C---:B------:R-:W-:Y:S01]  /*2830*/  IMAD R7, R5.reuse, UR15, R6 ;  /* 0x0000000f05077c24 */ /* 0x040fe2000f8e0206 */
[----:B------:R-:W-:Y:S01]  /*2840*/  @!P2 IADD3 R6, P4, R236, R16, RZ ;  /* 0x00000010ec06a210 */ /* 0x000fe20007f9e0ff */
[----:B------:R-:W-:Y:S01]  /*2850*/  IMAD.WIDE.U32 R8, R5, UR14, R8 ;  /* 0x0000000e05087c25 */ /* 0x000fe2000f8e0008 */
[----:B------:R-:W-:-:S03]  /*2860*/  UIMAD.WIDE.U32 UR14, UR36, 0x40, URZ ;  /* 0x00000040240e78a5 */ /* 0x000fc6000f8e003f */
[----:B------:R-:W-:Y:S01]  /*2870*/  IMAD.MOV.U32 R245, RZ, RZ, 0x7f800000 ;  /* 0x7f800000fff57424 */ /* 0x000fe200078e00ff */
[----:B------:R-:W-:Y:S01]  /*2880*/  CS2R R190, SRZ ;  /* 0x0000000000be7805 */ /* 0x000fe2000001ff00 */
[----:B------:R-:W-:Y:S01]  /*2890*/  IMAD.IADD R9, R9, 0x1, R7 ;  /* 0x0000000109097824 */ /* 0x000fe200078e0207 */
[----:B------:R-:W-:Y:S01]  /*28a0*/  @!P2 IADD3.X R7, R237, R17, R15, P4, !PT ;  /* 0x00000011ed07a210 */ /* 0x000fe200027fe40f */
[C---:B------:R-:W-:Y:S01]  /*28b0*/  IMAD R12, R5.reuse, UR21, R12 ;  /* 0x00000015050c7c24 */ /* 0x040fe2000f8e020c */
[----:B------:R-:W-:Y:S01]  /*28c0*/  PLOP3.LUT P4, PT, PT, PT, UP4, 0x80, 0x0 ;  /* 0x000000000000781c */ /* 0x000fe20003f8f048 */
[----:B------:R-:W-:Y:S01]  /*28d0*/  IMAD.WIDE.U32 R10, R5, UR20, R10 ;  /* 0x00000014050a7c25 */ /* 0x000fe2000f8e000a */
[----:B------:R-:W-:Y:S02]  /*28e0*/  CS2R R188, SRZ ;  /* 0x0000000000bc7805 */ /* 0x000fe4000001ff00 */
[----:B------:R-:W-:Y:S02]  /*28f0*/  CS2R R194, SRZ ;  /* 0x0000000000c27805 */ /* 0x000fe4000001ff00 */
[----:B------:R-:W-:Y:S01]  /*2900*/  CS2R R192, SRZ ;  /* 0x0000000000c07805 */ /* 0x000fe2000001ff00 */
[----:B------:R-:W-:Y:S01]  /*2910*/  IMAD.IADD R11, R11, 0x1, R12 ;  /* 0x000000010b0b7824 */ /* 0x000fe200078e020c */
[----:B------:R-:W-:Y:S01]  /*2920*/  CS2R R186, SRZ ;  /* 0x0000000000ba7805 */ /* 0x000fe2000001ff00 */
[----:B------:R-:W-:Y:S01]  /*2930*/  @!P0 IMAD.X R5, RZ, RZ, R22, P3 ;  /* 0x000000ffff058224 */ /* 0x000fe200018e0616 */
[C---:B------:R-:W-:Y:S01]  /*2940*/  @!P0 IADD3 R12, P3, R4.reuse, 0x20, RZ ;  /* 0x00000020040c8810 */ /* 0x040fe20007f7e0ff */
[----:B------:R-:W-:Y:S01]  /*2950*/  @!P0 IMAD.MOV.U32 R14, RZ, RZ, R10 ;  /* 0x000000ffff0e8224 */ /* 0x000fe200078e000a */
[----:B------:R-:W-:Y:S01]  /*2960*/  CS2R R184, SRZ ;  /* 0x0000000000b87805 */ /* 0x000fe2000001ff00 */
[--C-:B------:R-:W-:Y:S01]  /*2970*/  @!P0 IMAD.MOV.U32 R15, RZ, RZ, R11.reuse ;  /* 0x000000ffff0f8224 */ /* 0x100fe200078e000b */
[----:B------:R-:W-:Y:S01]  /*2980*/  CS2R R182, SRZ ;  /* 0x0000000000b67805 */ /* 0x000fe2000001ff00 */
[----:B------:R-:W-:Y:S01]  /*2990*/  @!P0 IMAD.X R13, RZ, RZ, R22, P3 ;  /* 0x000000ffff0d8224 */ /* 0x000fe200018e0616 */
[C---:B------:R-:W-:Y:S01]  /*29a0*/  ISETP.GE.AND P3, PT, R4.reuse, UR11, PT ;  /* 0x0000000b04007c0c */ /* 0x040fe2000bf66270 */
[----:B------:R-:W-:Y:S01]  /*29b0*/  @P4 BAR.SYNC.DEFER_BLOCKING 0x0 ;  /* 0x0000000000004b1d */ /* 0x000fe20000010000 */
[----:B------:R-:W-:-:S04]  /*29c0*/  @!P1 IMAD.WIDE.U32 R16, R4, UR28, R10 ;  /* 0x0000001c04109c25 */ /* 0x000fc8000f8e000a */
[----:B------:R-:W-:-:S03]  /*29d0*/  @!P0 IMAD R5, R5, UR28, RZ ;  /* 0x0000001c05058c24 */ /* 0x000fc6000f8e02ff */
[----:B------:R-:W1:Y:S01]  /*29e0*/  @!P1 LDC.64 R10, c[0x0][0x218] ;  /* 0x00008600ff0a9b82 */ /* 0x000e620000000a00 */
[----:B------:R-:W-:Y:S01]  /*29f0*/  @!P0 IMAD.MOV.U32 R20, RZ, RZ, R8 ;  /* 0x000000ffff148224 */ /* 0x000fe200078e0008 */
[----:B------:R-:W-:Y:S01]  /*2a00*/  CS2R R180, SRZ ;  /* 0x0000000000b47805 */ /* 0x000fe2000001ff00 */
[----:B------:R-:W-:Y:S01]  /*2a10*/  @!P0 IMAD R28, R18, UR29, R5 ;  /* 0x0000001d121c8c24 */ /* 0x000fe2000f8e0205 */
[----:B------:R-:W-:Y:S01]  /*2a20*/  CS2R R174, SRZ ;  /* 0x0000000000ae7805 */ /* 0x000fe2000001ff00 */
[----:B------:R-:W-:Y:S01]  /*2a30*/  @!P1 IMAD R5, R22, UR28, RZ ;  /* 0x0000001c16059c24 */ /* 0x000fe2000f8e02ff */
[----:B------:R-:W-:Y:S01]  /*2a40*/  CS2R R172, SRZ ;  /* 0x0000000000ac7805 */ /* 0x000fe2000001ff00 */
[----:B------:R-:W-:Y:S01]  /*2a50*/  @!P0 IMAD.WIDE.U32 R18, R18, UR28, R14 ;  /* 0x0000001c12128c25 */ /* 0x000fe2000f8e000e */
[----:B------:R-:W-:Y:S02]  /*2a60*/  CS2R R178, SRZ ;  /* 0x0000000000b27805 */ /* 0x000fe4000001ff00 */
[----:B------:R-:W-:-:S02]  /*2a70*/  CS2R R176, SRZ ;  /* 0x0000000000b07805 */ /* 0x000fc4000001ff00 */
[----:B------:R-:W-:Y:S01]  /*2a80*/  CS2R R170, SRZ ;  /* 0x0000000000aa7805 */ /* 0x000fe2000001ff00 */
[----:B------:R-:W-:Y:S01]  /*2a90*/  @!P1 IMAD R25, R4, UR29, R5 ;  /* 0x0000001d04199c24 */ /* 0x000fe2000f8e0205 */
[----:B------:R-:W-:Y:S01]  /*2aa0*/  CS2R R168, SRZ ;  /* 0x0000000000a87805 */ /* 0x000fe2000001ff00 */
[----:B------:R-:W-:Y:S01]  /*2ab0*/  @!P1 IMAD R14, R22, UR24, RZ ;  /* 0x00000018160e9c24 */ /* 0x000fe2000f8e02ff */
[----:B------:R-:W-:Y:S01]  /*2ac0*/  CS2R R166, SRZ ;  /* 0x0000000000a67805 */ /* 0x000fe2000001ff00 */
[----:B------:R-:W-:Y:S01]  /*2ad0*/  @!P0 IMAD R5, R13, UR24, RZ ;  /* 0x000000180d058c24 */ /* 0x000fe2000f8e02ff */
[----:B------:R-:W2:Y:S01]  /*2ae0*/  @!P0 LDC.64 R22, c[0x0][0x220] ;  /* 0x00008800ff168b82 */ /* 0x000ea20000000a00 */
[----:B------:R-:W-:Y:S01]  /*2af0*/  @!P1 IMAD R26, R4, UR25, R14 ;  /* 0x00000019041a9c24 */ /* 0x000fe2000f8e020e */
[----:B------:R3:W-:Y:S01]  /*2b00*/  @P3 STS.128 [R234+0x8000], RZ ;  /* 0x008000ffea003388 */ /* 0x0007e20000000c00 */
[----:B------:R-:W-:Y:S01]  /*2b10*/  @!P0 IMAD R24, R12, UR25, R5 ;  /* 0x000000190c188c24 */ /* 0x000fe2000f8e0205 */
[----:B------:R-:W-:Y:S01]  /*2b20*/  CS2R R164, SRZ ;  /* 0x0000000000a47805 */ /* 0x000fe2000001ff00 */
[----:B------:R-:W-:Y:S01]  /*2b30*/  @!P1 IMAD.WIDE.U32 R14, R4, UR24, R8 ;  /* 0x00000018040e9c25 */ /* 0x000fe2000f8e0008 */
[----:B------:R3:W-:Y:S01]  /*2b40*/  @P3 STS.128 [R234+0xa000], RZ ;  /* 0x00a000ffea003388 */ /* 0x0007e20000000c00 */
[----:B------:R-:W-:-:S02]  /*2b50*/  @!P2 IADD3 R4, P4, R238, UR14, RZ ;  /* 0x0000000eee04ac10 */ /* 0x000fc4000ff9e0ff */
[----:B------:R-:W-:Y:S01]  /*2b60*/  CS2R R158, SRZ ;  /* 0x00000000009e7805 */ /* 0x000fe2000001ff00 */
[----:B------:R-:W-:Y:S01]  /*2b70*/  IMAD.U32 R5, RZ, RZ, UR12 ;  /* 0x0000000cff057e24 */ /* 0x000fe2000f8e00ff */
[----:B------:R3:W-:Y:S01]  /*2b80*/  @P3 STS.128 [R234+0xc000], RZ ;  /* 0x00c000ffea003388 */ /* 0x0007e20000000c00 */
[----:B------:R-:W-:Y:S01]  /*2b90*/  @!P0 IMAD.MOV.U32 R21, RZ, RZ, R9 ;  /* 0x000000ffff158224 */ /* 0x000fe200078e0009 */
[----:B-1----:R-:W-:Y:S01]  /*2ba0*/  @!P1 LEA R10, P5, R16, R10, 0x1 ;  /* 0x0000000a100a9211 */ /* 0x002fe200078a08ff */
[----:B------:R-:W1:Y:S01]  /*2bb0*/  @!P0 LDC.64 R8, c[0x0][0x218] ;  /* 0x00008600ff088b82 */ /* 0x000e620000000a00 */
[----:B------:R3:W-:Y:S01]  /*2bc0*/  @P3 STS.128 [R234+0xe000], RZ ;  /* 0x00e000ffea003388 */ /* 0x0007e20000000c00 */
[----:B------:R-:W-:Y:S01]  /*2bd0*/  @!P2 IADD3.X R5, R239, UR15, R5, P4, !PT ;  /* 0x0000000fef05ac10 */ /* 0x000fe2000a7fe405 */
[----:B------:R-:W-:Y:S01]  /*2be0*/  @!P0 IMAD.WIDE.U32 R12, R12, UR24, R20 ;  /* 0x000000180c0c8c25 */ /* 0x000fe2000f8e0014 */
[----:B------:R-:W-:Y:S01]  /*2bf0*/  CS2R R156, SRZ ;  /* 0x00000000009c7805 */ /* 0x000fe2000001ff00 */
[----:B------:R-:W-:Y:S01]  /*2c00*/  @!PT LDS RZ, [RZ] ;  /* 0x00000000fffff984 */ /* 0x000fe20000000800 */
[----:B------:R-:W-:Y:S01]  /*2c10*/  @!PT LDS RZ, [RZ] ;  /* 0x00000000fffff984 */ /* 0x000fe20000000800 */
[----:B------:R-:W-:Y:S01]  /*2c20*/  @!PT LDS RZ, [RZ] ;  /* 0x00000000fffff984 */ /* 0x000fe20000000800 */
[----:B------:R-:W-:Y:S01]  /*2c30*/  @!P3 LDGSTS.E.BYPASS.LTC128B.128 [R234+0x8000], desc[UR6][R236.64] ;  /* 0x08000000eceabfae */ /* 0x000fe2000b901d46 */
[----:B------:R-:W-:Y:S01]  /*2c40*/  CS2R R162, SRZ ;  /* 0x0000000000a27805 */ /* 0x000fe2000001ff00 */
[----:B------:R-:W-:Y:S01]  /*2c50*/  @!P0 IMAD.IADD R13, R13, 0x1, R24 ;  /* 0x000000010d0d8824 */ /* 0x000fe200078e0218 */
[----:B------:R-:W4:Y:S01]  /*2c60*/  @!P1 LDC.64 R20, c[0x0][0x220] ;  /* 0x00008800ff149b82 */ /* 0x000f220000000a00 */
        /* <DEDUP_REMOVED lines=15> */
[----:B-1----:R-:W-:Y:S01]  /*2d60*/  @!P0 LEA R8, P4, R18, R8, 0x1 ;  /* 0x0000000812088211 */ /* 0x002fe200078808ff */
        /* <DEDUP_REMOVED lines=41> */
[----:B------:R-:W-:Y:S01]  /*3000*/  CS2R R32, SRZ ;  /* 0x0000000000207805 */ /* 0x000fe2000001ff00 */
[----:B------:R-:W-:Y:S01]  /*3010*/  ULDC UR16, c[0x0][0x394] ;  /* 0x0000e50000107ab9 */ /* 0x000fe20000000800 */
[----:B------:R3:W-:Y:S01]  /*3020*/  @P3 STS.128 [R234+0x6000], RZ ;  /* 0x006000ffea003388 */ /* 0x0007e20000000c00 */
[----:B------:R-:W-:Y:S01]  /*3030*/  ULDC UR38, c[0x0][0x398] ;  /* 0x0000e60000267ab9 */ /* 0x000fe20000000800 */
[----:B------:R-:W-:Y:S01]  /*3040*/  ULDC UR40, c[0x0][0x2dc] ;  /* 0x0000b70000287ab9 */ /* 0x000fe20000000800 */
[----:B------:R-:W-:Y:S01]  /*3050*/  ULDC.U8 UR21, c[0x0][0x388] ;  /* 0x0000e20000157ab9 */ /* 0x000fe20000000000 */
[----:B------:R-:W-:Y:S01]  /*3060*/  @!PT LDS RZ, [RZ] ;  /* 0x00000000fffff984 */ /* 0x000fe20000000800 */
[----:B------:R-:W-:Y:S01]  /*3070*/  @!PT LDS RZ, [RZ] ;  /* 0x00000000fffff984 */ /* 0x000fe20000000800 */
[----:B------:R-:W-:Y:S01]  /*3080*/  @!PT LDS RZ, [RZ] ;  /* 0x00000000fffff984 */ /* 0x000fe20000000800 */
[----:B------:R-:W-:Y:S01]  /*3090*/  @!P3 LDGSTS.E.BYPASS.LTC128B.128 [R234], desc[UR6][R238.64] ;  /* 0x00000000eeeabfae */ /* 0x000fe2000b901d46 */
[----:B------:R-:W-:-:S03]  /*30a0*/  ULDC UR20, c[0x0][0x2ec] ;  /* 0x0000bb0000147ab9 */ /* 0x000fc60000000800 */
[----:B------:R-:W-:Y:S01]  /*30b0*/  @!P3 LDGSTS.E.BYPASS.LTC128B.128 [R234+0x2000], desc[UR6][R238.64+0x80] ;  /* 0x02000080eeeabfae */ /* 0x000fe2000b901d46 */
[----:B-1----:R-:W-:-:S03]  /*30c0*/  @!P1 IMAD.IADD R6, R17, 0x1, R25 ;  /* 0x0000000111069824 */ /* 0x002fc600078e0219 */
[----:B------:R-:W-:Y:S01]  /*30d0*/  @!P3 LDGSTS.E.BYPASS.LTC128B.128 [R234+0x4000], desc[UR6][R238.64+0x100] ;  /* 0x04000100eeeabfae */ /* 0x000fe2000b901d46 */
[----:B------:R-:W-:-:S03]  /*30e0*/  @!P0 IMAD.IADD R7, R19, 0x1, R28 ;  /* 0x0000000113078824 */ /* 0x000fc600078e021c */
[----:B------:R-:W-:Y:S01]  /*30f0*/  @!P3 LDGSTS.E.BYPASS.LTC128B.128 [R234+0x6000], desc[UR6][R238.64+0x180] ;  /* 0x06000180eeeabfae */ /* 0x000fe2000b901d46 */
[----:B------:R-:W-:Y:S02]  /*3100*/  @!P1 LEA.HI.X R11, R16, R11, R6, 0x1, P5 ;  /* 0x0000000b100b9211 */ /* 0x000fe400028f0c06 */
[----:B------:R-:W-:Y:S01]  /*3110*/  @!P0 LEA.HI.X R9, R18, R9, R7, 0x1, P4 ;  /* 0x0000000912098211 */ /* 0x000fe200020f0c07 */
[----:B------:R3:W-:Y:S01]  /*3120*/  @P2 STS.128 [R234+0x1000], RZ ;  /* 0x001000ffea002388 */ /* 0x0007e20000000c00 */
[----:B----4-:R-:W-:-:S03]  /*3130*/  @!P1 LEA R6, P3, R14, R20, 0x1 ;  /* 0x000000140e069211 */ /* 0x010fc600078608ff */
        /* <DEDUP_REMOVED lines=21> */
[----:B--2---:R-:W-:-:S03]  /*3290*/  @!P0 LEA R4, P2, R12, R22, 0x1 ;  /* 0x000000160c048211 */ /* 0x004fc600078408ff */
        /* <DEDUP_REMOVED lines=12> */
[----:B-1----:R-:W1:Y:S03]  /*3360*/  LDC.64 R10, c[0x0][0x3b8] ;  /* 0x0000ee00ff0a7b82 */ /* 0x002e660000000a00 */
        /* <DEDUP_REMOVED lines=26> */
[----:B-1----:R-:W4:Y:S04]  /*3510*/  LDG.E.64 R8, desc[UR6][R10.64] ;  /* 0x000000060a087981 */ /* 0x002f28000c1e1b00 */
[----:B------:R-:W3:Y:S01]  /*3520*/  LDG.E.64 R6, desc[UR6][R10.64+0x8] ;  /* 0x000008060a067981 */ /* 0x000ee2000c1e1b00 */
[----:B--2---:R-:W-:-:S05]  /*3530*/  VIADD R4, R235, 0x8 ;  /* 0x00000008eb047836 */ /* 0x004fca0000000000 */
[----:B------:R-:W-:Y:S01]  /*3540*/  ISETP.GE.AND P0, PT, R4, UR11, PT ;  /* 0x0000000b04007c0c */ /* 0x000fe2000bf06270 */
[----:B------:R-:W-:Y:S01]  /*3550*/  IMAD.MOV.U32 R4, RZ, RZ, 0x4 ;  /* 0x00000004ff047424 */ /* 0x000fe200078e00ff */
[----:B------:R-:W-:-:S03]  /*3560*/  UIMAD UR11, UR45, UR60, UR56 ;  /* 0x0000003c2d0b72a4 */ /* 0x000fc6000f8e0238 */
[----:B------:R-:W-:Y:S01]  /*3570*/  IMAD.WIDE R4, R235, R4, UR4 ;  /* 0x00000004eb047e25 */ /* 0x000fe2000f8e0204 */
[----:B------:R-:W-:-:S04]  /*3580*/  USHF.L.U32 UR11, UR11, 0x5, URZ ;  /* 0x000000050b0b7899 */ /* 0x000fc8000800063f */
[----:B------:R-:W5:Y:S01]  /*3590*/  @!P1 LDG.E R244, desc[UR6][R4.64] ;  /* 0x0000000604f49981 */ /* 0x000f62000c1e1900 */
[----:B------:R-:W-:-:S03]  /*35a0*/  USHF.R.S32.HI UR12, URZ, 0x1f, UR11 ;  /* 0x0000001f3f0c7899 */ /* 0x000fc6000801140b */
[----:B------:R1:W5:Y:S01]  /*35b0*/  @!P0 LDG.E R245, desc[UR6][R4.64+0x20] ;  /* 0x0000200604f58981 */ /* 0x000362000c1e1900 */
[----:B------:R-:W-:Y:S02]  /*35c0*/  CS2R R28, SRZ ;  /* 0x00000000001c7805 */ /* 0x000fe4000001ff00 */
[----:B------:R-:W-:Y:S02]  /*35d0*/  CS2R R24, SRZ ;  /* 0x0000000000187805 */ /* 0x000fe4000001ff00 */
[----:B------:R-:W-:Y:S02]  /*35e0*/  CS2R R22, SRZ ;  /* 0x0000000000167805 */ /* 0x000fe4000001ff00 */
[----:B------:R-:W-:Y:S01]  /*35f0*/  CS2R R20, SRZ ;  /* 0x0000000000147805 */ /* 0x000fe2000001ff00 */
[----:B------:R-:W-:Y:S01]  /*3600*/  UMOV UR14, UR16 ;  /* 0x00000010000e7c82 */ /* 0x000fe20008000000 */
[----:B-1----:R-:W-:Y:S02]  /*3610*/  SHF.R.S32.HI R4, RZ, 0x1f, R27 ;  /* 0x0000001fff047819 */ /* 0x002fe4000001141b */
[----:B----4-:R-:W-:-:S02]  /*3620*/  R2UR UR23, R9 ;  /* 0x00000000091772ca */ /* 0x010fc400000e0000 */
[----:B------:R-:W-:Y:S02]  /*3630*/  R2UR UR24, R8 ;  /* 0x00000000081872ca */ /* 0x000fe400000e0000 */
[----:B---3--:R-:W-:Y:S01]  /*3640*/  IADD3 R249, P1, P0, R6, UR11, R27 ;  /* 0x0000000b06f97c10 */ /* 0x008fe2000f83e01b */
[----:B------:R-:W-:Y:S01]  /*3650*/  UIADD3 UR11, UR26, UR10, URZ ;  /* 0x0000000a1a0b7290 */ /* 0x000fe2000fffe03f */
[----:B------:R-:W-:-:S03]  /*3660*/  CS2R R26, SRZ ;  /* 0x00000000001a7805 */ /* 0x000fc6000001ff00 */
[----:B------:R-:W-:Y:S01]  /*3670*/  UIADD3 UR11, -UR8, 0x40, UR11 ;  /* 0x00000040080b7890 */ /* 0x000fe2000fffe10b */
[----:B------:R-:W-:-:S03]  /*3680*/  IADD3.X R250, R7, UR12, R4, P1, P0 ;  /* 0x0000000c07fa7c10 */ /* 0x000fc60008fe0404 */
[----:B------:R-:W-:Y:S02]  /*3690*/  UIADD3 UR25, UR11, -UR34, URZ ;  /* 0x800000220b197290 */ /* 0x000fe4000fffe03f */
[----:B------:R-:W-:Y:S02]  /*36a0*/  UIADD3 UR37, UR24, -0x61c88647, URZ ;  /* 0x9e3779b918257890 */ /* 0x000fe4000fffe03f */
[----:B------:R-:W-:Y:S02]  /*36b0*/  UIADD3 UR36, UR23, -0x4498517b, URZ ;  /* 0xbb67ae8517247890 */ /* 0x000fe4000fffe03f */
[----:B------:R-:W-:Y:S02]  /*36c0*/  UIADD3 UR35, UR24, 0x3c6ef372, URZ ;  /* 0x3c6ef37218237890 */ /* 0x000fe4000fffe03f */
[----:B------:R-:W-:Y:S02]  /*36d0*/  UIADD3 UR34, UR23, 0x76cf5d0a, URZ ;  /* 0x76cf5d0a17227890 */ /* 0x000fe4000fffe03f */
[----:B------:R-:W-:-:S02]  /*36e0*/  UIADD3 UR33, UR24, -0x255992d5, URZ ;  /* 0xdaa66d2b18217890 */ /* 0x000fc4000fffe03f */
[----:B------:R-:W-:Y:S02]  /*36f0*/  UIADD3 UR32, UR23, 0x32370b8f, URZ ;  /* 0x32370b8f17207890 */ /* 0x000fe4000fffe03f */
[----:B------:R-:W-:Y:S02]  /*3700*/  UIADD3 UR31, UR24, 0x78dde6e4, URZ ;  /* 0x78dde6e4181f7890 */ /* 0x000fe4000fffe03f */
[----:B------:R-:W-:Y:S02]  /*3710*/  UIADD3 UR30, UR23, -0x126145ec, URZ ;  /* 0xed9eba14171e7890 */ /* 0x000fe4000fffe03f */
[----:B------:R-:W-:Y:S02]  /*3720*/  UIADD3 UR29, UR24, 0x1715609d, URZ ;  /* 0x1715609d181d7890 */ /* 0x000fe4000fffe03f */
[----:B------:R-:W-:Y:S02]  /*3730*/  UIADD3 UR28, UR23, -0x56f99767, URZ ;  /* 0xa9066899171c7890 */ /* 0x000fe4000fffe03f */
[----:B------:R-:W-:-:S02]  /*3740*/  UIADD3 UR27, UR24, -0x4ab325aa, URZ ;  /* 0xb54cda56181b7890 */ /* 0x000fc4000fffe03f */
[----:B------:R-:W-:-:S12]  /*3750*/  UIADD3 UR26, UR23, 0x646e171e, URZ ;  /* 0x646e171e171a7890 */ /* 0x000fd8000fffe03f */
.L_x_1287:
        /* <DEDUP_REMOVED lines=140> */
.L_x_1283:
        /* <DEDUP_REMOVED lines=74> */
.L_x_1284:
        /* <DEDUP_REMOVED lines=9> */
[----:B------:R-:W-:Y:S01]  /*4550*/  IMAD R86, R84, 0x4, R251 ;  /* 0x0000000454567824 */ /* 0x000fe200078e02fb */
[----:B------:R-:W-:Y:S02]  /*4560*/  FSEL R84, R88, RZ, P0 ;  /* 0x000000ff58547208 */ /* 0x000fe40000000000 */
[----:B------:R-:W-:Y:S01]  /*4570*/  LOP3.LUT R88, R95, UR23, R89, 0x96, !PT ;  /* 0x000000175f587c12 */ /* 0x000fe2000f8e9659 */
[----:B------:R-:W-:Y:S01]  /*4580*/  IMAD.WIDE.U32 R86, R86, -0x326172a9, RZ ;  /* 0xcd9e8d5756567825 */ /* 0x000fe200078e00ff */
[----:B------:R-:W-:Y:S03]  /*4590*/  FSEL R85, R85, RZ, P1 ;  /* 0x000000ff55557208 */ /* 0x000fe60000800000 */
[----:B------:R-:W-:Y:S01]  /*45a0*/  FFMA.FTZ R7, R7, UR20, -R84 ;  /* 0x0000001407077c23 */ /* 0x000fe20008010854 */
[----:B------:R-:W-:Y:S01]  /*45b0*/  IMAD.WIDE.U32 R88, R88, -0x326172a9, RZ ;  /* 0xcd9e8d5758587825 */ /* 0x000fe200078e00ff */
[----:B------:R-:W-:Y:S03]  /*45c0*/  LOP3.LUT R90, R87, UR24, R250, 0x96, !PT ;  /* 0x00000018575a7c12 */ /* 0x000fe6000f8e96fa */
[--C-:B------:R-:W-:Y:S01]  /*45d0*/  FFMA.FTZ R4, R4, UR20, -R85.reuse ;  /* 0x0000001404047c23 */ /* 0x100fe20008010855 */
[----:B------:R-:W-:Y:S01]  /*45e0*/  MUFU.EX2 R126, R7 ;  /* 0x00000007007e7308 */ /* 0x000fe20000000800 */
[----:B------:R-:W-:Y:S01]  /*45f0*/  LOP3.LUT R92, R89, UR37, R86, 0x96, !PT ;  /* 0x00000025595c7c12 */ /* 0x000fe2000f8e9656 */
[----:B------:R-:W-:Y:S04]  /*4600*/  IMAD.WIDE.U32 R90, R90, -0x2daee0ad, RZ ;  /* 0xd2511f535a5a7825 */ /* 0x000fe800078e00ff */
[--C-:B------:R-:W-:Y:S01]  /*4610*/  FFMA.FTZ R8, R8, UR20, -R85.reuse ;  /* 0x0000001408087c23 */ /* 0x100fe20008010855 */
[--C-:B------:R-:W-:Y:S01]  /*4620*/  FFMA.FTZ R9, R9, UR20, -R85.reuse ;  /* 0x0000001409097c23 */ /* 0x100fe20008010855 */
[----:B------:R-:W-:Y:S01]  /*4630*/  IMAD.WIDE.U32 R92, R92, -0x2daee0ad, RZ ;  /* 0xd2511f535c5c7825 */ /* 0x000fe200078e00ff */
[----:B------:R-:W-:Y:S01]  /*4640*/  LOP3.LUT R86, R91, UR36, R94, 0x96, !PT ;  /* 0x000000245b567c12 */ /* 0x000fe2000f8e965e */
[----:B------:R1:W-:Y:S02]  /*4650*/  MUFU.EX2 R125, R4 ;  /* 0x00000004007d7308 */ /* 0x0003e40000000800 */
[--C-:B------:R-:W-:Y:S01]  /*4660*/  FFMA.FTZ R16, R16, UR20, -R85.reuse ;  /* 0x0000001410107c23 */ /* 0x100fe20008010855 */
[--C-:B------:R-:W-:Y:S01]  /*4670*/  FFMA.FTZ R5, R5, UR20, -R85.reuse ;  /* 0x0000001405057c23 */ /* 0x100fe20008010855 */
[----:B------:R-:W-:Y:S01]  /*4680*/  LOP3.LUT R89, R93, UR34, R90, 0x96, !PT ;  /* 0x000000225d597c12 */ /* 0x000fe2000f8e965a */
[----:B------:R-:W-:Y:S04]  /*4690*/  IMAD.WIDE.U32 R86, R86, -0x326172a9, RZ ;  /* 0xcd9e8d5756567825 */ /* 0x000fe800078e00ff */
[--C-:B------:R-:W-:Y:S01]  /*46a0*/  FFMA.FTZ R19, R19, UR20, -R84.reuse ;  /* 0x0000001413137c23 */ /* 0x100fe20008010854 */
[----:B------:R-:W-:Y:S01]  /*46b0*/  FFMA.FTZ R11, R11, UR20, -R84 ;  /* 0x000000140b0b7c23 */ /* 0x000fe20008010854 */
[----:B------:R2:W-:Y:S01]  /*46c0*/  MUFU.EX2 R127, R8 ;  /* 0x00000008007f7308 */ /* 0x0005e20000000800 */
[----:B------:R-:W-:Y:S01]  /*46d0*/  LOP3.LUT R90, R87, UR35, R88, 0x96, !PT ;  /* 0x00000023575a7c12 */ /* 0x000fe2000f8e9658 */
[----:B------:R-:W-:Y:S04]  /*46e0*/  IMAD.WIDE.U32 R88, R89, -0x326172a9, RZ ;  /* 0xcd9e8d5759587825 */ /* 0x000fe800078e00ff */
[--C-:B------:R-:W-:Y:S01]  /*46f0*/  FFMA.FTZ R15, R15, UR20, -R84.reuse ;  /* 0x000000140f0f7c23 */ /* 0x100fe20008010854 */
[----:B------:R-:W-:Y:S01]  /*4700*/  FFMA.FTZ R14, R14, UR20, -R84 ;  /* 0x000000140e0e7c23 */ /* 0x000fe20008010854 */
[----:B------:R-:W-:Y:S01]  /*4710*/  IMAD.WIDE.U32 R90, R90, -0x2daee0ad, RZ ;  /* 0xd2511f535a5a7825 */ /* 0x000fe200078e00ff */
[----:B------:R-:W-:Y:S01]  /*4720*/  LOP3.LUT R86, R89, UR33, R86, 0x96, !PT ;  /* 0x0000002159567c12 */ /* 0x000fe2000f8e9656 */
[----:B------:R3:W-:Y:S02]  /*4730*/  MUFU.EX2 R124, R9 ;  /* 0x00000009007c7308 */ /* 0x0007e40000000800 */
[----:B-1----:R-:W-:Y:S01]  /*4740*/  FFMA.FTZ R4, R6, UR20, -R84 ;  /* 0x0000001406047c23 */ /* 0x002fe20008010854 */
[----:B------:R-:W-:Y:S01]  /*4750*/  LOP3.LUT R6, R91, UR32, R92, 0x96, !PT ;  /* 0x000000205b067c12 */ /* 0x000fe2000f8e965c */
[----:B------:R-:W-:Y:S04]  /*4760*/  IMAD.WIDE.U32 R86, R86, -0x2daee0ad, RZ ;  /* 0xd2511f5356567825 */ /* 0x000fe800078e00ff */
[----:B------:R-:W-:Y:S01]  /*4770*/  IMAD.WIDE.U32 R6, R6, -0x326172a9, RZ ;  /* 0xcd9e8d5706067825 */ /* 0x000fe200078e00ff */
[----:B------:R-:W-:Y:S01]  /*4780*/  LOP3.LUT R89, R87, UR30, R90, 0x96, !PT ;  /* 0x0000001e57597c12 */ /* 0x000fe2000f8e965a */
[----:B------:R1:W-:Y:S02]  /*4790*/  MUFU.EX2 R123, R4 ;  /* 0x00000004007b7308 */ /* 0x0003e40000000800 */
[--C-:B------:R-:W-:Y:S01]  /*47a0*/  FFMA.FTZ R87, R13, UR20, -R85.reuse ;  /* 0x000000140d577c23 */ /* 0x100fe20008010855 */
[----:B--2---:R-:W-:Y:S01]  /*47b0*/  LOP3.LUT R8, R7, UR31, R88, 0x96, !PT ;  /* 0x0000001f07087c12 */ /* 0x004fe2000f8e9658 */
[----:B------:R-:W-:Y:S06]  /*47c0*/  IMAD.WIDE.U32 R88, R89, -0x326172a9, RZ ;  /* 0xcd9e8d5759587825 */ /* 0x000fec00078e00ff */
[----:B------:R2:W4:Y:S01]  /*47d0*/  MUFU.EX2 R129, R16 ;  /* 0x0000001000817308 */ /* 0x0005220000000800 */
[----:B------:R-:W-:Y:S01]  /*47e0*/  LOP3.LUT R6, R89, UR29, R6, 0x96, !PT ;  /* 0x0000001d59067c12 */ /* 0x000fe2000f8e9606 */
[----:B---3--:R-:W-:Y:S04]  /*47f0*/  IMAD.WIDE.U32 R8, R8, -0x2daee0ad, RZ ;  /* 0xd2511f5308087825 */ /* 0x008fe800078e00ff */
[----:B------:R-:W-:Y:S04]  /*4800*/  IMAD.WIDE.U32 R6, R6, -0x2daee0ad, RZ ;  /* 0xd2511f5306067825 */ /* 0x000fe800078e00ff */
[----:B------:R3:W-:Y:S01]  /*4810*/  MUFU.EX2 R120, R5 ;  /* 0x0000000500787308 */ /* 0x0007e20000000800 */
[----:B-1----:R-:W-:Y:S02]  /*4820*/  LOP3.LUT R4, R9, UR28, R86, 0x96, !PT ;  /* 0x0000001c09047c12 */ /* 0x002fe4000f8e9656 */
[----:B------:R-:W-:Y:S02]  /*4830*/  LOP3.LUT R8, R7, UR26, R8, 0x96, !PT ;  /* 0x0000001a07087c12 */ /* 0x000fe4000f8e9608 */
[----:B------:R-:W-:Y:S02]  /*4840*/  SHF.R.U32.HI R9, RZ, 0x18, R6 ;  /* 0x00000018ff097819 */ /* 0x000fe40000011606 */
[----:B------:R-:W-:Y:S03]  /*4850*/  LOP3.LUT R13, R6, 0xffff, RZ, 0xc0, !PT ;  /* 0x0000ffff060d7812 */ /* 0x000fe600078ec0ff */
[----:B------:R1:W4:Y:S01]  /*4860*/  MUFU.EX2 R128, R19 ;  /* 0x0000001300807308 */ /* 0x0003220000000800 */
[--C-:B--2---:R-:W-:Y:S01]  /*4870*/  FFMA.FTZ R16, R10, UR20, -R84.reuse ;  /* 0x000000140a107c23 */ /* 0x104fe20008010854 */
[----:B------:R-:W-:Y:S01]  /*4880*/  LOP3.LUT R10, R6, 0xff, RZ, 0xc0, !PT ;  /* 0x000000ff060a7812 */ /* 0x000fe200078ec0ff */
[----:B------:R-:W-:Y:S01]  /*4890*/  FFMA.FTZ R84, R18, UR20, -R84 ;  /* 0x0000001412547c23 */ /* 0x000fe20008010854 */
[----:B------:R-:W-:Y:S02]  /*48a0*/  ISETP.LE.U32.AND P0, PT, R9, UR21, PT ;  /* 0x0000001509007c0c */ /* 0x000fe4000bf03070 */
[----:B------:R-:W-:Y:S04]  /*48b0*/  ISETP.LE.U32.AND P6, PT, R10, UR21, PT ;  /* 0x000000150a007c0c */ /* 0x000fe8000bfc3070 */
[----:B------:R2:W4:Y:S01]  /*48c0*/  MUFU.EX2 R122, R11 ;  /* 0x0000000b007a7308 */ /* 0x0005220000000800 */
[----:B---3--:R-:W-:Y:S03]  /*48d0*/  IMAD.WIDE.U32 R4, R4, -0x326172a9, RZ ;  /* 0xcd9e8d5704047825 */ /* 0x008fe600078e00ff */
[----:B------:R-:W-:Y:S02]  /*48e0*/  LOP3.LUT R10, R4, 0xffff, RZ, 0xc0, !PT ;  /* 0x0000ffff040a7812 */ /* 0x000fe400078ec0ff */
[----:B------:R-:W-:Y:S01]  /*48f0*/  SHF.R.U32.HI R9, RZ, 0x18, R4 ;  /* 0x00000018ff097819 */ /* 0x000fe20000011604 */
[--C-:B-1----:R-:W-:Y:S01]  /*4900*/  FFMA.FTZ R19, R12, UR20, -R85.reuse ;  /* 0x000000140c137c23 */ /* 0x102fe20008010855 */
[----:B------:R-:W-:Y:S02]  /*4910*/  SHF.R.U32.HI R12, RZ, 0x10, R6 ;  /* 0x00000010ff0c7819 */ /* 0x000fe40000011606 */
[----:B------:R-:W-:Y:S01]  /*4920*/  MUFU.EX2 R116, R16 ;  /* 0x0000001000747308 */ /* 0x000fe20000000800 */
[----:B------:R-:W-:Y:S01]  /*4930*/  LOP3.LUT R6, R5, UR27, R88, 0x96, !PT ;  /* 0x0000001b05067c12 */ /* 0x000fe2000f8e9658 */
[----:B------:R-:W-:Y:S01]  /*4940*/  FFMA.FTZ R85, R17, UR20, -R85 ;  /* 0x0000001411557c23 */ /* 0x000fe20008010855 */
[----:B------:R-:W-:Y:S02]  /*4950*/  LOP3.LUT R5, R8, 0xff, RZ, 0xc0, !PT ;  /* 0x000000ff08057812 */ /* 0x000fe400078ec0ff */
[----:B------:R-:W-:Y:S02]  /*4960*/  LOP3.LUT R7, R4, 0xff, RZ, 0xc0, !PT ;  /* 0x000000ff04077812 */ /* 0x000fe400078ec0ff */
[----:B--2---:R-:W-:Y:S03]  /*4970*/  SHF.R.U32.HI R11, RZ, 0x10, R4 ;  /* 0x00000010ff0b7819 */ /* 0x004fe60000011604 */
[----:B------:R-:W1:Y:S01]  /*4980*/  MUFU.EX2 R121, R19 ;  /* 0x0000001300797308 */ /* 0x000e620000000800 */
[----:B------:R-:W-:Y:S02]  /*4990*/  ISETP.LE.U32.AND P2, PT, R5, UR21, PT ;  /* 0x0000001505007c0c */ /* 0x000fe4000bf43070 */
[----:B------:R-:W-:Y:S02]  /*49a0*/  SHF.R.U32.HI R4, RZ, 0x18, R8 ;  /* 0x00000018ff047819 */ /* 0x000fe40000011608 */
[----:B------:R-:W-:Y:S02]  /*49b0*/  LOP3.LUT R5, R6, 0xff, RZ, 0xc0, !PT ;  /* 0x000000ff06057812 */ /* 0x000fe400078ec0ff */
[----:B------:R-:W-:Y:S03]  /*49c0*/  ISETP.LE.U32.AND P4, PT, R7, UR21, PT ;  /* 0x0000001507007c0c */ /* 0x000fe6000bf83070 */
[----:B------:R-:W-:Y:S01]  /*49d0*/  MUFU.EX2 R118, R87 ;  /* 0x0000005700767308 */ /* 0x000fe20000000800 */
[----:B------:R-:W-:Y:S02]  /*49e0*/  ISETP.LE.U32.AND P1, PT, R4, UR21, PT ;  /* 0x0000001504007c0c */ /* 0x000fe4000bf23070 */
[--C-:B------:R-:W-:Y:S02]  /*49f0*/  SHF.R.U32.HI R7, RZ, 0x18, R6.reuse ;  /* 0x00000018ff077819 */ /* 0x100fe40000011606 */
[----:B------:R-:W-:Y:S02]  /*4a00*/  SHF.R.U32.HI R4, RZ, 0x10, R6 ;  /* 0x00000010ff047819 */ /* 0x000fe40000011606 */
[----:B------:R-:W-:Y:S03]  /*4a10*/  LOP3.LUT R6, R6, 0xffff, RZ, 0xc0, !PT ;  /* 0x0000ffff06067812 */ /* 0x000fe600078ec0ff */
[----:B------:R-:W2:Y:S01]  /*4a20*/  MUFU.EX2 R119, R15 ;  /* 0x0000000f00777308 */ /* 0x000ea20000000800 */
[----:B------:R-:W-:Y:S02]  /*4a30*/  LOP3.LUT R4, R4, 0xff, RZ, 0xc0, !PT ;  /* 0x000000ff04047812 */ /* 0x000fe400078ec0ff */
[----:B------:R-:W-:Y:S02]  /*4a40*/  ISETP.LE.U32.AND P5, PT, R7, UR21, PT ;  /* 0x0000001507007c0c */ /* 0x000fe4000bfa3070 */
[----:B------:R-:W-:Y:S02]  /*4a50*/  ISETP.LE.U32.AND P3, PT, R9, UR21, PT ;  /* 0x0000001509007c0c */ /* 0x000fe4000bf63070 */
[----:B------:R-:W-:Y:S03]  /*4a60*/  LOP3.LUT R7, R12, 0xff, RZ, 0xc0, !PT ;  /* 0x000000ff0c077812 */ /* 0x000fe600078ec0ff */
[----:B------:R-:W-:Y:S10]  /*4a70*/  MUFU.EX2 R115, R14 ;  /* 0x0000000e00737308 */ /* 0x000ff40000000800 */
[----:B------:R-:W-:Y:S10]  /*4a80*/  MUFU.EX2 R117, R85 ;  /* 0x0000005500757308 */ /* 0x000ff40000000800 */
[----:B------:R-:W3:Y:S01]  /*4a90*/  MUFU.EX2 R114, R84 ;  /* 0x0000005400727308 */ /* 0x000ee20000000800 */
[----:B----4-:R-:W-:Y:S01]  /*4aa0*/  @!P6 FADD.FTZ R129, -R129, -RZ ;  /* 0x800000ff8181e221 */ /* 0x010fe20000010100 */
[----:B------:R-:W-:Y:S01]  /*4ab0*/  ISETP.LE.U32.AND P6, PT, R5, UR21, PT ;  /* 0x0000001505007c0c */ /* 0x000fe2000bfc3070 */
[----:B------:R-:W-:Y:S01]  /*4ac0*/  @!P0 FADD.FTZ R128, -R128, -RZ ;  /* 0x800000ff80808221 */ /* 0x000fe20000010100 */
[----:B------:R-:W-:Y:S01]  /*4ad0*/  SHF.R.U32.HI R5, RZ, 0x8, R6 ;  /* 0x00000008ff057819 */ /* 0x000fe20000011606 */
[----:B------:R-:W-:Y:S01]  /*4ae0*/  @!P5 FADD.FTZ R126, -R126, -RZ ;  /* 0x800000ff7e7ed221 */ /* 0x000fe20000010100 */
[----:B------:R-:W-:Y:S01]  /*4af0*/  ISETP.LE.U32.AND P0, PT, R4, UR21, PT ;  /* 0x0000001504007c0c */ /* 0x000fe2000bf03070 */
[----:B------:R-:W-:Y:S01]  /*4b00*/  @!P4 FADD.FTZ R127, -R127, -RZ ;  /* 0x800000ff7f7fc221 */ /* 0x000fe20000010100 */
[----:B------:R-:W-:Y:S01]  /*4b10*/  SHF.R.U32.HI R4, RZ, 0x8, R10 ;  /* 0x00000008ff047819 */ /* 0x000fe2000001160a */
[----:B------:R-:W-:Y:S01]  /*4b20*/  @!P3 FADD.FTZ R122, -R122, -RZ ;  /* 0x800000ff7a7ab221 */ /* 0x000fe20000010100 */
[----:B------:R-:W-:Y:S01]  /*4b30*/  LOP3.LUT R5, R5, 0xffff, RZ, 0xc0, !PT ;  /* 0x0000ffff05057812 */ /* 0x000fe200078ec0ff */
[----:B-1----:R-:W-:Y:S01]  /*4b40*/  @!P2 FADD.FTZ R121, -R121, -RZ ;  /* 0x800000ff7979a221 */ /* 0x002fe20000010100 */
[----:B------:R-:W-:Y:S01]  /*4b50*/  LOP3.LUT R4, R4, 0xffff, RZ, 0xc0, !PT ;  /* 0x0000ffff04047812 */ /* 0x000fe200078ec0ff */
[----:B--2---:R-:W-:Y:S01]  /*4b60*/  @!P1 FADD.FTZ R119, -R119, -RZ ;  /* 0x800000ff77779221 */ /* 0x004fe20000010100 */
[----:B------:R-:W-:Y:S01]  /*4b70*/  ISETP.LE.U32.AND P4, PT, R7, UR21, PT ;  /* 0x0000001507007c0c */ /* 0x000fe2000bf83070 */
[----:B------:R-:W-:Y:S01]  /*4b80*/  @!P6 FADD.FTZ R125, -R125, -RZ ;  /* 0x800000ff7d7de221 */ /* 0x000fe20000010100 */
[----:B------:R-:W-:Y:S02]  /*4b90*/  ISETP.LE.U32.AND P6, PT, R5, UR21, PT ;  /* 0x0000001505007c0c */ /* 0x000fe4000bfc3070 */
[----:B------:R-:W-:Y:S01]  /*4ba0*/  LOP3.LUT R5, R11, 0xff, RZ, 0xc0, !PT ;  /* 0x000000ff0b057812 */ /* 0x000fe200078ec0ff */
[----:B------:R-:W-:Y:S01]  /*4bb0*/  @!P0 FADD.FTZ R123, -R123, -RZ ;  /* 0x800000ff7b7b8221 */ /* 0x000fe20000010100 */
[----:B------:R-:W-:Y:S02]  /*4bc0*/  ISETP.LE.U32.AND P5, PT, R4, UR21, PT ;  /* 0x0000001504007c0c */ /* 0x000fe4000bfa3070 */
[----:B------:R-:W-:Y:S02]  /*4bd0*/  LOP3.LUT R4, R8, 0xffff, RZ, 0xc0, !PT ;  /* 0x0000ffff08047812 */ /* 0x000fe400078ec0ff */
[----:B------:R-:W-:Y:S02]  /*4be0*/  ISETP.LE.U32.AND P0, PT, R5, UR21, PT ;  /* 0x0000001505007c0c */ /* 0x000fe4000bf03070 */
[----:B------:R-:W-:Y:S01]  /*4bf0*/  SHF.R.U32.HI R5, RZ, 0x8, R4 ;  /* 0x00000008ff057819 */ /* 0x000fe20000011604 */
[----:B---3--:R-:W-:Y:S01]  /*4c00*/  @!P4 FADD.FTZ R114, -R114, -RZ ;  /* 0x800000ff7272c221 */ /* 0x008fe20000010100 */
[----:B------:R-:W-:Y:S01]  /*4c10*/  SHF.R.U32.HI R4, RZ, 0x8, R13 ;  /* 0x00000008ff047819 */ /* 0x000fe2000001160d */
[----:B------:R-:W-:Y:S01]  /*4c20*/  @!P6 FADD.FTZ R120, -R120, -RZ ;  /* 0x800000ff7878e221 */ /* 0x000fe20000010100 */
[----:B------:R-:W-:Y:S02]  /*4c30*/  LOP3.LUT R5, R5, 0xffff, RZ, 0xc0, !PT ;  /* 0x0000ffff05057812 */ /* 0x000fe400078ec0ff */
[----:B------:R-:W-:Y:S01]  /*4c40*/  LOP3.LUT R4, R4, 0xffff, RZ, 0xc0, !PT ;  /* 0x0000ffff04047812 */ /* 0x000fe200078ec0ff */
[----:B------:R-:W-:Y:S01]  /*4c50*/  @!P5 FADD.FTZ R124, -R124, -RZ ;  /* 0x800000ff7c7cd221 */ /* 0x000fe20000010100 */
[----:B------:R-:W-:Y:S02]  /*4c60*/  ISETP.LE.U32.AND P6, PT, R5, UR21, PT ;  /* 0x0000001505007c0c */ /* 0x000fe4000bfc3070 */
        /* <DEDUP_REMOVED lines=8> */
[----:B------:R-:W-:Y:S01]  /*4cf0*/  FSETP.GE.FTZ.AND P1, PT, R123, RZ, PT ;  /* 0x000000ff7b00720b */ /* 0x000fe20003f36000 */
[----:B------:R-:W-:Y:S01]  /*4d00*/  @!P6 FADD.FTZ R118, -R118, -RZ ;  /* 0x800000ff7676e221 */ /* 0x000fe20000010100 */
[----:B------:R-:W-:Y:S03]  /*4d10*/  LOP3.LUT R8, R8, 0xff, RZ, 0xc0, !PT ;  /* 0x000000ff08087812 */ /* 0x000fe600078ec0ff */
[----:B------:R3:W-:Y:S01]  /*4d20*/  STS [R243+0x22000], R4 ;  /* 0x02200004f3007388 */ /* 0x0007e20000000800 */
[----:B------:R-:W-:Y:S02]  /*4d30*/  FSETP.GE.FTZ.AND P2, PT, R120, RZ, PT ;  /* 0x000000ff7800720b */ /* 0x000fe40003f56000 */
[----:B------:R-:W-:Y:S01]  /*4d40*/  ISETP.LE.U32.AND P5, PT, R8, UR21, PT ;  /* 0x0000001508007c0c */ /* 0x000fe2000bfa3070 */
[----:B------:R-:W-:Y:S01]  /*4d50*/  @!P3 FADD.FTZ R117, -R117, -RZ ;  /* 0x800000ff7575b221 */ /* 0x000fe20000010100 */
[----:B------:R-:W-:Y:S02]  /*4d60*/  F2FP.RELU.F16.F32.PACK_AB R8, R122, R116 ;  /* 0x000000747a08723e */ /* 0x000fe400000008ff */
[----:B------:R-:W-:Y:S02]  /*4d70*/  F2FP.RELU.F16.F32.PACK_AB R7, R118, R121 ;  /* 0x000000797607723e */ /* 0x000fe400000008ff */
[----:B------:R-:W-:Y:S01]  /*4d80*/  FSETP.GE.FTZ.AND P3, PT, R125, RZ, PT ;  /* 0x000000ff7d00720b */ /* 0x000fe20003f76000 */
[----:B------:R-:W-:Y:S01]  /*4d90*/  STS [R243+0x22400], R8 ;  /* 0x02240008f3007388 */ /* 0x000fe20000000800 */
[----:B------:R-:W-:Y:S05]  /*4da0*/  FSETP.GE.FTZ.AND P0, PT, R126, RZ, PT ;  /* 0x000000ff7e00720b */ /* 0x000fea0003f16000 */
[----:B------:R-:W-:Y:S01]  /*4db0*/  STS [R241+0x22000], R7 ;  /* 0x02200007f1007388 */ /* 0x000fe20000000800 */
[----:B------:R-:W-:Y:S01]  /*4dc0*/  @!P5 FADD.FTZ R115, -R115, -RZ ;  /* 0x800000ff7373d221 */ /* 0x000fe20000010100 */
[----:B-1----:R-:W-:Y:S04]  /*4dd0*/  F2FP.RELU.F16.F32.PACK_AB R5, R117, R129 ;  /* 0x000000817505723e */ /* 0x002fe800000008ff */
[----:B--2---:R-:W-:Y:S02]  /*4de0*/  F2FP.RELU.F16.F32.PACK_AB R6, R119, R115 ;  /* 0x000000737706723e */ /* 0x004fe400000008ff */
[----:B---3--:R-:W-:Y:S03]  /*4df0*/  F2FP.RELU.F16.F32.PACK_AB R4, R128, R114 ;  /* 0x000000728004723e */ /* 0x008fe600000008ff */
        /* <DEDUP_REMOVED lines=304> */
.L_x_1285:
[----:B------:R-:W-:Y:S01]  /*6100*/  LDSM.16.M88.4 R128, [R228] ;  /* 0x00000000e480783b */ /* 0x000fe20000000200 */
[----:B------:R-:W-:Y:S03]  /*6110*/  @UP1 UIADD3 UR12, UP0, UR4, -0x100, URZ ;  /* 0xffffff00040c1890 */ /* 0x000fe6000ff1e03f */
[----:B------:R-:W1:Y:S01]  /*6120*/  LDSM.16.MT88.4 R16, [R0+0x10000] ;  /* 0x010000000010783b */ /* 0x000e620000004200 */
[----:B------:R-:W-:Y:S02]  /*6130*/  @UP1 UIADD3.X UR11, UR5, -0x1, URZ, UP0, !UPT ;  /* 0xffffffff050b1890 */ /* 0x000fe400087fe43f */
[----:B------:R-:W-:Y:S01]  /*6140*/  @UP1 UIADD3 UR18, UP0, UR18, -0x100, URZ ;  /* 0xffffff0012121890 */ /* 0x000fe2000ff1e03f */
[----:B------:R-:W2:Y:S01]  /*6150*/  LDSM.16.M88.4 R124, [R228+0x1000] ;  /* 0x00100000e47c783b */ /* 0x000ea20000000200 */
[----:B------:R-:W-:Y:S02]  /*6160*/  @UP1 UMOV UR4, UR12 ;  /* 0x0000000c00041c82 */ /* 0x000fe40008000000 */
[----:B------:R-:W-:Y:S01]  /*6170*/  @UP1 UIADD3.X UR17, UR17, -0x1, URZ, UP0, !UPT ;  /* 0xffffffff11111890 */ /* 0x000fe200087fe43f */
[----:B------:R-:W3:Y:S01]  /*6180*/  LDSM.16.MT88.4 R96, [R0+0x12000] ;  /* 0x012000000060783b */ /* 0x000ee20000004200 */
[----:B------:R-:W-:Y:S03]  /*6190*/  @UP1 UMOV UR5, UR11 ;  /* 0x0000000b00051c82 */ /* 0x000fe60008000000 */
        /* <DEDUP_REMOVED lines=70> */
[-C--:B------:R-:W-:Y:S01]  /*6600*/  HMMA.16816.F32 R12, R208, R206.reuse, R12 ;  /* 0x000000ced00c723c */ /* 0x080fe2000000180c */
[----:B------:R-:W-:Y:S04]  /*6610*/  IMAD.MOV.U32 R204, RZ, RZ, 0x4 ;  /* 0x00000004ffcc7424 */ /* 0x000fe800078e00ff */
[----:B------:R-:W-:Y:S01]  /*6620*/  @P3 IMAD.WIDE R204, R235, R204, UR4 ;  /* 0x00000004ebcc3e25 */ /* 0x000fe2000f8e02cc */
[C---:B------:R-:W-:Y:S01]  /*6630*/  HMMA.16816.F32 R16, R200.reuse, R206, R16 ;  /* 0x000000cec810723c */ /* 0x040fe20000001810 */
[----:B------:R-:W1:Y:S03]  /*6640*/  LDC R207, c[0x0][0x270] ;  /* 0x00009c00ffcf7b82 */ /* 0x000e660000000800 */
[----:B------:R-:W5:Y:S02]  /*6650*/  @P3 LDG.E R244, desc[UR6][R204.64] ;  /* 0x00000006ccf43981 */ /* 0x000f64000c1e1900 */
[-C--:B---3--:R-:W-:Y:S02]  /*6660*/  HMMA.16816.F32 R84, R200, R212.reuse, R84 ;  /* 0x000000d4c854723c */ /* 0x088fe40000001854 */
[----:B------:R2:W5:Y:S04]  /*6670*/  @P3 LDG.E R245, desc[UR6][R204.64+0x20] ;  /* 0x00002006ccf53981 */ /* 0x000568000c1e1900 */
[C---:B------:R-:W-:Y:S06]  /*6680*/  HMMA.16816.F32 R88, R208.reuse, R212, R88 ;  /* 0x000000d4d058723c */ /* 0x040fec0000001858 */
[-C--:B------:R-:W-:Y:S06]  /*6690*/  HMMA.16816.F32 R92, R208, R214.reuse, R92 ;  /* 0x000000d6d05c723c */ /* 0x080fec000000185c */
[C---:B------:R-:W-:Y:S05]  /*66a0*/  HMMA.16816.F32 R96, R200.reuse, R214, R96 ;  /* 0x000000d6c860723c */ /* 0x040fea0000001860 */
[----:B-1----:R-:W-:Y:S01]  /*66b0*/  IMAD R207, R207, UR40, RZ ;  /* 0x00000028cfcf7c24 */ /* 0x002fe2000f8e02ff */
        /* <DEDUP_REMOVED lines=18> */
[-C--:B--2---:R-:W-:Y:S01]  /*67e0*/  LEA R204, P0, R197, R232.reuse, 0x2 ;  /* 0x000000e8c5cc7211 */ /* 0x084fe200078010ff */
[C---:B------:R-:W-:Y:S02]  /*67f0*/  IMAD.SHL.U32 R210, R207.reuse, 0x20, RZ ;  /* 0x00000020cfd27824 */ /* 0x040fe400078e00ff */
[----:B------:R-:W-:Y:S01]  /*6800*/  IMAD R209, R207, 0x30, RZ ;  /* 0x00000030cfd17824 */ /* 0x000fe200078e02ff */
[-C--:B------:R-:W-:Y:S02]  /*6810*/  LEA.HI.X.SX32 R205, R197, R233.reuse, 0x2, P0 ;  /* 0x000000e9c5cd7211 */ /* 0x080fe400000f16ff */
[-C--:B------:R-:W-:Y:S02]  /*6820*/  LEA R206, P0, R210, R232.reuse, 0x2 ;  /* 0x000000e8d2ce7211 */ /* 0x080fe400078010ff */
[CC--:B-1----:R-:W-:Y:S01]  /*6830*/  LEA R4, P1, R208.reuse, R232.reuse, 0x2 ;  /* 0x000000e8d0047211 */ /* 0x0c2fe200078210ff */
        /* <DEDUP_REMOVED lines=311> */
.L_x_1286:
[----:B------:R-:W-:Y:S02]  /*7bb0*/  UISETP.GT.AND UP0, UPT, UR9, UR22, UPT ;  /* 0x000000160900728c */ /* 0x000fe4000bf04270 */
[----:B------:R-:W-:Y:S04]  /*7bc0*/  UIADD3 UR9, UR9, -0x1, URZ ;  /* 0xffffffff09097890 */ /* 0x000fe8000fffe03f */
[----:B------:R-:W-:Y:S11]  /*7bd0*/  PLOP3.LUT P0, PT, PT, PT, UP0, 0x80, 0x0 ;  /* 0x000000000000781c */ /* 0x000ff60003f0f008 */
[----:B------:R-:W-:Y:S02]  /*7be0*/  @!UPT UIADD3 URZ, URZ, URZ, URZ ;  /* 0x0000003f3f3ff290 */ /* 0x000fe4000fffe03f */
        /* <DEDUP_REMOVED lines=213> */
[----:B------:R-:W-:Y:S01]  /*8940*/  F2FP.F16.F32.PACK_AB R17, R17, R86 ;  /* 0x000000561111723e */ /* 0x000fe200000000ff */
[----:B------:R-:W-:Y:S01]  /*8950*/  @UP0 UIADD3 UR9, UR39, UR41, URZ ;  /* 0x0000002927090290 */ /* 0x000fe2000fffe03f */
        /* <DEDUP_REMOVED lines=21> */
[----:B------:R-:W-:Y:S01]  /*8ab0*/  PLOP3.LUT P0, PT, PT, PT, UP0, 0x80, 0x0 ;  /* 0x000000000000781c */ /* 0x000fe20003f0f008 */
[----:B------:R-:W-:Y:S01]  /*8ac0*/  @UP0 UIADD3 UR20, UR11, UR9, URZ ;  /* 0x000000090b140290 */ /* 0x000fe2000fffe03f */
[----:B------:R-:W-:Y:S01]  /*8ad0*/  F2FP.F16.F32.PACK_AB R5, R5, R76 ;  /* 0x0000004c0505723e */ /* 0x000fe200000000ff */
[----:B------:R-:W-:Y:S01]  /*8ae0*/  STS [R248+0x8400], R30 ;  /* 0x0084001ef8007388 */ /* 0x000fe20000000800 */
[----:B------:R-:W-:-:S03]  /*8af0*/  @UP0 UMOV UR19, UR10 ;  /* 0x0000000a00130c82 */ /* 0x000fc60008000000 */
        /* <DEDUP_REMOVED lines=44> */
.L_x_1288:
        /* <DEDUP_REMOVED lines=21> */
.L_x_1289:
        /* <DEDUP_REMOVED lines=51> */
.L_x_1291:
[----:B------:R-:W-:Y:S05]  /*9240*/  BSYNC B0 ;  /* 0x0000000000007941 */ /* 0x000fea0003800000 */
.L_x_1290:
        /* <DEDUP_REMOVED lines=17> */
.L_x_1293:
[----:B------:R-:W-:Y:S05]  /*9360*/  BSYNC B0 ;  /* 0x0000000000007941 */ /* 0x000fea0003800000 */
.L_x_1292:
        /* <DEDUP_REMOVED lines=33> */
.L_x_1295:
[----:B------:R-:W-:Y:S05]  /*9580*/  BSYNC B0 ;  /* 0x0000000000007941 */ /* 0x000fea0003800000 */
.L_x_1294:
        /* <DEDUP_REMOVED lines=16> */
.L_x_1282:
[----:B------:R-:W-:Y:S05]  /*9690*/  BSYNC B1 ;  /* 0x0000000000017941 */ /* 0x000fea0003800000 */
.L_x_1268:
[----:B------:R-:W-:Y:S01]  /*96a0*/  R2UR UR5, R252 ;  /* 0x00000000fc0572ca */ /* 0x000fe200000e0000 */
[----:B------:R-:W-:Y:S02]  /*96b0*/  ULDC UR4, c[0x0][0xc] ;  /* 0x0000030000047ab9 */ /* 0x000fe40000000800 */
[----:B------:R-:W-:-:S10]  /*96c0*/  UIADD3 UR13, UR4, UR13, URZ ;  /* 0x0000000d040d7290 */ /* 0x000fd4000fffe03f */
[----:B------:R-:W-:-:S06]  /*96d0*/  UISETP.GE.AND UP0, UPT, UR13, UR5, UPT ;  /* 0x000000050d00728c */ /* 0x000fcc000bf06270 */
[----:B------:R-:W-:-:S13]  /*96e0*/  PLOP3.LUT P0, PT, PT, PT, UP0, 0x80, 0x0 ;  /* 0x000000000000781c */ /* 0x000fda0003f0f008 */
[----:B------:R-:W-:Y:S05]  /*96f0*/  @P0 BRA `(.L_x_1296) ;  /* 0x0000000000040947 */ /* 0x000fea0003800000 */
[----:B------:R-:W-:Y:S05]  /*9700*/  BRA `(.L_x_1297) ;  /* 0xffffff7000bc7947 */ /* 0x000fea000383ffff */
.L_x_1296:
[----:B------:R-:W-:Y:S05]  /*9710*/  EXIT ;  /* 0x000000000000794d */ /* 0x000fea0003800000 */
.L_x_1298:
        /* <DEDUP_REMOVED lines=14> */
.L_x_2055:


//--------------------- .text._ZN5flash44flash_bwd_dq_dk_dv_loop_seqk_parallel_kernelI23Flash_bwd_kernel_traitsILi256ELi64ELi64ELi8ELi4ELi2ELi2ELb0ELb1EN7cutlass6half_tE19Flash_kernel_traitsILi256ELi64ELi64ELi8ES3_EELb0ELb0ELb1ELb0ELb0ELb1ELb1EEEvNS_16Flash_bwd_paramsE --------------------------
	.section	.text._ZN5flash44flash_bwd_dq_dk_dv_loop_seqk_parallel_kernelI23Flash_bwd_kernel_traitsILi256ELi64ELi64ELi8ELi4ELi2ELi2ELb0ELb1EN7cutlass6half_tE19Flash_kernel_traitsILi256ELi64ELi64ELi8ES3_EELb0ELb0ELb1ELb0ELb0ELb1ELb1EEEvNS_16Flash_bwd_paramsE,"ax",@progbits
	.align	128
        .global         _ZN5flash44flash_bwd_dq_dk_dv_loop_seqk_parallel_kernelI23Flash_bwd_kernel_traitsILi256ELi64ELi64ELi8ELi4ELi2ELi2ELb0ELb1EN7cutlass6half_tE19Flash_kernel_traitsILi256ELi64ELi64ELi8ES3_EELb0ELb0ELb1ELb0ELb0ELb1ELb1EEEvNS_16Flash_bwd_paramsE
        .type           _ZN5flash44flash_bwd_dq_dk_dv_loop_seqk_parallel_kernelI23Flash_bwd_kernel_traitsILi256ELi64ELi64ELi8ELi4ELi2ELi2ELb0ELb1EN7cutlass6half_tE19Flash_kernel_traitsILi256ELi64ELi64ELi8ES3_EELb0ELb0ELb1ELb0ELb0ELb1ELb1EEEvNS_16Flash_bwd_paramsE,@function
        .size           _ZN5flash44flash_bwd_dq_dk_dv_loop_seqk_parallel_kernelI23Flash_bwd_kernel_traitsILi256ELi64ELi64ELi8ELi4ELi2ELi2ELb0ELb1EN7cutlass6half_tE19Flash_kernel_traitsILi256ELi64ELi64ELi8ES3_EELb0ELb0ELb1ELb0ELb0ELb1ELb1EEEvNS_16Flash_bwd_paramsE,(.L_x_2056 - _ZN5flash44flash_bwd_dq_dk_dv_loop_seqk_parallel_kernelI23Flash_bwd_kernel_traitsILi256ELi64ELi64ELi8ELi4ELi2ELi2ELb0ELb1EN7cutlass6half_tE19Flash_kernel_traitsILi256ELi64ELi64ELi8ES3_EELb0ELb0ELb1ELb0ELb0ELb1ELb1EEEvNS_16Flash_bwd_paramsE)
        .other          _ZN5flash44flash_bwd_dq_dk_dv_loop_seqk_parallel_kernelI23Flash_bwd_kernel_traitsILi256ELi64ELi64ELi8ELi4ELi2ELi2ELb0ELb1EN7cutlass6half_tE19Flash_kernel_traitsILi256ELi64ELi64ELi8ES3_EELb0ELb0ELb1ELb0ELb0ELb1ELb1EEEvNS_16Flash_bwd_paramsE,@"STO_CUDA_ENTRY STV_DEFAULT"
_ZN5flash44flash_bwd_dq_dk_dv_loop_seqk_parallel_kernelI23Flash_bwd_kernel_traitsILi256ELi64ELi64ELi8ELi4ELi2ELi2ELb0ELb1EN7cutlass6half_tE19Flash_kernel_traitsILi256ELi64ELi64ELi8ES3_EELb0ELb0ELb1ELb0ELb0ELb1ELb1EEEvNS_16Flash_bwd_paramsE:
.text._ZN5flash44flash_bwd_dq_dk_dv_loop_seqk_parallel_kernelI23Flash_bwd_kernel_traitsILi256ELi64ELi64ELi8ELi4ELi2ELi2ELb0ELb1EN7cutlass6half_tE19Flash_kernel_traitsILi256ELi64ELi64ELi8ES3_EELb0ELb0ELb1ELb0ELb0ELb1ELb1EEEvNS_16Flash_bwd_paramsE:
        /* <DEDUP_REMOVED lines=166> */
.L_x_1329:
        /* <DEDUP_REMOVED lines=67> */
.L_x_1299:
        /* <DEDUP_REMOVED lines=14> */
[----:B------:R-:W-:Y:S01]  /*0f70*/  UIMAD UR25, UR47, UR13, UR7 ;  /* 0x0000000d2f1972a4 */ /* 0x000fe2000f8e0207 */
[----:B------:R-:W-:-:S02]  /*0f80*/  ULDC UR60, c[0x0][0x2d4] ;  /* 0x0000b500003c7ab9 */ /* 0x000fc40000000800 */
[----:B------:R-:W-:Y:S01]  /*0f90*/  @!UP2 ULDC.64 UR12, c[0x0][0x418] ;  /* 0x00010600000caab9 */ /* 0x000fe20000000a00 */
[----:B------:R-:W-:Y:S02]  /*0fa0*/  USHF.R.S32.HI UR26, URZ, 0x1f, UR60 ;  /* 0x0000001f3f1a7899 */ /* 0x000fe4000801143c */
[----:B------:R-:W-:Y:S02]  /*0fb0*/  @!UP2 UIMAD UR7, UR59, UR12, URZ ;  /* 0x0000000c3b07a2a4 */ /* 0x000fe4000f8e023f */
[----:B------:R-:W-:Y:S02]  /*0fc0*/  @!UP2 UIMAD.WIDE.U32 UR36, UR47, UR12, URZ ;  /* 0x0000000c2f24a2a5 */ /* 0x000fe4000f8e003f */
[----:B------:R-:W-:Y:S02]  /*0fd0*/  @!UP2 UIMAD UR42, UR47, UR13, UR7 ;  /* 0x0000000d2f2aa2a4 */ /* 0x000fe4000f8e0207 */
[----:B------:R-:W-:Y:S01]  /*0fe0*/  UIADD3 UR7, UR10, 0x40, UR28 ;  /* 0x000000400a077890 */ /* 0x000fe2000fffe01c */
[----:B------:R-:W-:Y:S01]  /*0ff0*/  ULDC UR12, c[0x0][0x394] ;  /* 0x0000e500000c7ab9 */ /* 0x000fe20000000800 */
[----:B-1----:R-:W-:Y:S01]  /*1000*/  IABS R8, R9 ;  /* 0x0000000900087213 */ /* 0x002fe20000000000 */
[----:B------:R-:W-:Y:S01]  /*1010*/  USHF.L.U32 UR16, UR47, 0x7, URZ ;  /* 0x000000072f107899 */ /* 0x000fe2000800063f */
[----:B------:R-:W-:Y:S01]  /*1020*/  ISETP.NE.AND P3, PT, R9, RZ, PT ;  /* 0x000000ff0900720c */ /* 0x000fe20003f65270 */
[----:B------:R-:W-:Y:S01]  /*1030*/  UIADD3 UR7, UR7, UR12, -UR5 ;  /* 0x0000000c07077290 */ /* 0x000fe2000fffe805 */
[----:B------:R-:W1:Y:S01]  /*1040*/  I2F.RP R4, R8 ;  /* 0x0000000800047306 */ /* 0x000e620000209400 */
[----:B------:R-:W-:Y:S01]  /*1050*/  ULDC.64 UR40, c[0x0][0x240] ;  /* 0x0000900000287ab9 */ /* 0x000fe20000000a00 */
[----:B------:R-:W-:-:S02]  /*1060*/  USEL UR45, UR16, URZ, UP0 ;  /* 0x0000003f102d7287 */ /* 0x000fc40008000000 */
[----:B--2---:R-:W-:Y:S01]  /*1070*/  UIMAD.WIDE.U32 UR34, UR11, UR14, URZ ;  /* 0x0000000e0b2272a5 */ /* 0x004fe2000f8e003f */
[----:B------:R-:W-:Y:S01]  /*1080*/  ULDC UR31, c[0x0][0x2dc] ;  /* 0x0000b700001f7ab9 */ /* 0x000fe20000000800 */
[----:B------:R-:W-:Y:S02]  /*1090*/  ULDC UR53, c[0x0][0x270] ;  /* 0x00009c0000357ab9 */ /* 0x000fe40000000800 */
[----:B------:R-:W-:Y:S02]  /*10a0*/  UIMAD UR52, UR11, UR15, UR35 ;  /* 0x0000000f0b3472a4 */ /* 0x000fe4000f8e0223 */
[----:B------:R-:W-:Y:S01]  /*10b0*/  UIADD3 UR11, UR10, 0x3f, URZ ;  /* 0x0000003f0a0b7890 */ /* 0x000fe2000fffe03f */
[----:B------:R-:W-:Y:S01]  /*10c0*/  @UP2 ULDC.64 UR14, c[0x0][0x420] ;  /* 0x00010800000e2ab9 */ /* 0x000fe20000000a00 */
[----:B------:R-:W-:Y:S01]  /*10d0*/  UIMAD.WIDE.U32 UR16, UR6, UR40, URZ ;  /* 0x00000028061072a5 */ /* 0x000fe2000f8e003f */
[----:B-1----:R-:W1:Y:S01]  /*10e0*/  MUFU.RCP R4, R4 ;  /* 0x0000000400047308 */ /* 0x002e620000001000 */
[----:B------:R-:W-:-:S02]  /*10f0*/  USHF.R.S32.HI UR23, URZ, 0x1f, UR11 ;  /* 0x0000001f3f177899 */ /* 0x000fc4000801140b */
[----:B------:R-:W-:Y:S02]  /*1100*/  @UP2 UIMAD.WIDE.U32 UR38, UR6, UR14, URZ ;  /* 0x0000000e062622a5 */ /* 0x000fe4000f8e003f */
[----:B------:R-:W-:Y:S02]  /*1110*/  ULEA.HI UR23, UR23, UR11, URZ, 0x6 ;  /* 0x0000000b17177291 */ /* 0x000fe4000f8f303f */
[----:B------:R-:W-:Y:S02]  /*1120*/  UIMAD UR11, UR26, UR47, URZ ;  /* 0x0000002f1a0b72a4 */ /* 0x000fe4000f8e023f */
[----:B------:R-:W-:Y:S02]  /*1130*/  @UP2 UIMAD UR51, UR6, UR15, UR39 ;  /* 0x0000000f063322a4 */ /* 0x000fe4000f8e0227 */
[----:B------:R-:W-:Y:S02]  /*1140*/  UIMAD UR24, UR6, UR41, URZ ;  /* 0x00000029061872a4 */ /* 0x000fe4000f8e023f */
[----:B------:R-:W-:-:S02]  /*1150*/  UIADD3 UR7, UR7, 0x3f, URZ ;  /* 0x0000003f07077890 */ /* 0x000fc4000fffe03f */
[----:B------:R-:W-:Y:S01]  /*1160*/  UIMAD.WIDE UR12, UR31, UR53, URZ ;  /* 0x000000351f0c72a5 */ /* 0x000fe2000f8e023f */
[----:B-1----:R-:W-:Y:S01]  /*1170*/  VIADD R4, R4, 0xffffffe ;  /* 0x0ffffffe04047836 */ /* 0x002fe20000000000 */
[----:B------:R-:W-:Y:S02]  /*1180*/  UIMAD.WIDE.U32 UR14, UR47, UR60, URZ ;  /* 0x0000003c2f0e72a5 */ /* 0x000fe4000f8e003f */
[----:B------:R-:W-:Y:S01]  /*1190*/  UIMAD UR11, UR59, UR60, UR11 ;  /* 0x0000003c3b0b72a4 */ /* 0x000fe2000f8e020b */
[----:B------:R-:W1:Y:S01]  /*11a0*/  F2I.FTZ.U32.TRUNC.NTZ R5, R4 ;  /* 0x0000000400057305 */ /* 0x000e62000021f000 */
[----:B------:R-:W-:Y:S02]  /*11b0*/  USEL UR56, UR18, UR16, !UP2 ;  /* 0x0000001012387287 */ /* 0x000fe4000d000000 */
[----:B------:R-:W-:Y:S02]  /*11c0*/  UIADD3 UR48, UR19, UR25, URZ ;  /* 0x0000001913307290 */ /* 0x000fe4000fffe03f */
[----:B------:R-:W-:-:S02]  /*11d0*/  @UP2 UIADD3 UR48, UR17, UR24, URZ ;  /* 0x0000001811302290 */ /* 0x000fc4000fffe03f */
[----:B------:R-:W-:Y:S02]  /*11e0*/  USHF.R.S32.HI UR16, URZ, 0x1f, UR7 ;  /* 0x0000001f3f107899 */ /* 0x000fe40008011407 */
[----:B------:R-:W-:Y:S02]  /*11f0*/  UIMAD UR17, UR13, UR14, URZ ;  /* 0x0000000e0d1172a4 */ /* 0x000fe4000f8e023f */
[----:B------:R-:W-:Y:S01]  /*1200*/  UIADD3 UR11, UR15, UR11, URZ ;  /* 0x0000000b0f0b7290 */ /* 0x000fe2000fffe03f */
[----:B------:R-:W-:Y:S01]  /*1210*/  ULDC.U8 UR27, c[0x0][0x3d8] ;  /* 0x0000f600001b7ab9 */ /* 0x000fe20000000000 */
[----:B------:R-:W-:Y:S01]  /*1220*/  ULEA.HI UR16, UR16, UR7, URZ, 0x6 ;  /* 0x0000000710107291 */ /* 0x000fe2000f8f303f */
[----:B-1----:R-:W-:Y:S01]  /*1230*/  IMAD.MOV R4, RZ, RZ, -R5 ;  /* 0x000000ffff047224 */ /* 0x002fe200078e0a05 */
[----:B------:R-:W-:Y:S02]  /*1240*/  UIMAD.WIDE.U32 UR18, UR12, UR14, URZ ;  /* 0x0000000e0c1272a5 */ /* 0x000fe4000f8e003f */
[----:B------:R-:W-:Y:S01]  /*1250*/  UIMAD UR7, UR12, UR11, UR17 ;  /* 0x0000000b0c0772a4 */ /* 0x000fe2000f8e0211 */
[----:B------:R-:W-:Y:S01]  /*1260*/  IMAD R6, R4, R8, RZ ;  /* 0x0000000804067224 */ /* 0x000fe200078e02ff */
[----:B------:R-:W-:Y:S01]  /*1270*/  UISETP.NE.AND UP3, UPT, UR27, URZ, UPT ;  /* 0x0000003f1b00728c */ /* 0x000fe2000bf65270 */
[----:B------:R-:W-:Y:S01]  /*1280*/  IMAD.MOV.U32 R4, RZ, RZ, RZ ;  /* 0x000000ffff047224 */ /* 0x000fe200078e00ff */
[----:B------:R-:W-:-:S02]  /*1290*/  USHF.L.U64.HI UR20, UR47, 0x7, UR59 ;  /* 0x000000072f147899 */ /* 0x000fc4000801023b */
[----:B------:R-:W-:Y:S01]  /*12a0*/  UIADD3 UR49, UR19, UR7, URZ ;  /* 0x0000000713317290 */ /* 0x000fe2000fffe03f */
[----:B------:R-:W-:Y:S01]  /*12b0*/  IMAD.HI.U32 R4, R5, R6, R4 ;  /* 0x0000000605047227 */ /* 0x000fe200078e0004 */
[----:B------:R-:W-:Y:S01]  /*12c0*/  MOV R5, R7 ;  /* 0x0000000700057202 */ /* 0x000fe20000000f00 */
[----:B------:R-:W-:Y:S02]  /*12d0*/  USHF.R.S32.HI UR11, URZ, 0x6, UR23 ;  /* 0x000000063f0b7899 */ /* 0x000fe40008011417 */
[----:B------:R-:W-:Y:S02]  /*12e0*/  USHF.R.S32.HI UR7, URZ, 0x6, UR16 ;  /* 0x000000063f077899 */ /* 0x000fe40008011410 */
[----:B------:R-:W-:Y:S01]  /*12f0*/  IMAD.HI.U32 R4, R4, R5, RZ ;  /* 0x0000000504047227 */ /* 0x000fe200078e00ff */
[----:B------:R-:W-:Y:S02]  /*1300*/  USEL UR43, UR20, URZ, UP0 ;  /* 0x0000003f142b7287 */ /* 0x000fe40008000000 */
[----:B------:R-:W-:Y:S01]  /*1310*/  UISETP.LT.AND UP0, UPT, UR11, UR7, UPT ;  /* 0x000000070b00728c */ /* 0x000fe2000bf01270 */
[----:B------:R-:W-:Y:S01]  /*1320*/  IMAD.MOV R6, RZ, RZ, -R4 ;  /* 0x000000ffff067224 */ /* 0x000fe200078e0a04 */
[----:B------:R-:W-:Y:S01]  /*1330*/  ULDC UR46, c[0x0][0x2c4] ;  /* 0x0000b100002e7ab9 */ /* 0x000fe20000000800 */
[----:B------:R-:W-:-:S02]  /*1340*/  UISETP.NE.AND UP1, UPT, UR29, -0x1, UPT ;  /* 0xffffffff1d00788c */ /* 0x000fc4000bf25270 */
[C---:B------:R-:W-:Y:S01]  /*1350*/  IMAD R5, R8.reuse, R6, R5 ;  /* 0x0000000608057224 */ /* 0x040fe200078e0205 */
[----:B------:R-:W-:Y:S02]  /*1360*/  @UP3 UIMAD UR16, UR47, UR46, URZ ;  /* 0x0000002e2f1032a4 */ /* 0x000fe4000f8e023f */
[----:B------:R-:W-:Y:S02]  /*1370*/  USEL UR35, UR11, UR7, UP0 ;  /* 0x000000070b237287 */ /* 0x000fe40008000000 */
[----:B------:R-:W-:Y:S01]  /*1380*/  ISETP.GT.U32.AND P1, PT, R8, R5, PT ;  /* 0x000000050800720c */ /* 0x000fe20003f24070 */
[----:B------:R-:W-:Y:S02]  /*1390*/  @UP3 USEL UR11, UR16, UR6, !UP2 ;  /* 0x00000006100b3287 */ /* 0x000fe4000d000000 */
[----:B------:R-:W-:Y:S01]  /*13a0*/  ULEA UR16, UR35, 0xffffffc0, 0x6 ;  /* 0xffffffc023107891 */ /* 0x000fe2000f8e303f */
[----:B------:R-:W-:Y:S01]  /*13b0*/  @UP3 ULDC UR7, c[0x0][0x2e4] ;  /* 0x0000b90000073ab9 */ /* 0x000fe20000000800 */
[----:B------:R-:W-:-:S02]  /*13c0*/  UIMAD.WIDE.U32 UR14, UR12, UR6, URZ ;  /* 0x000000060c0e72a5 */ /* 0x000fc4000f8e003f */
[----:B------:R-:W-:Y:S02]  /*13d0*/  @!UP3 UIMAD UR17, UR47, UR53, UR57 ;  /* 0x000000352f11b2a4 */ /* 0x000fe4000f8e0239 */
[----:B------:R-:W-:Y:S02]  /*13e0*/  @UP3 UIMAD UR23, UR57, UR7, UR11 ;  /* 0x00000007391732a4 */ /* 0x000fe4000f8e020b */
[----:B------:R-:W-:Y:S02]  /*13f0*/  USHF.R.S32.HI UR20, URZ, 0x1f, UR16 ;  /* 0x0000001f3f147899 */ /* 0x000fe40008011410 */
[----:B------:R-:W-:Y:S01]  /*1400*/  @!P1 IMAD.IADD R5, R5, 0x1, -R8 ;  /* 0x0000000105059824 */ /* 0x000fe200078e0a08 */
[----:B------:R-:W-:Y:S01]  /*1410*/  @!P1 IADD3 R4, R4, 0x1, RZ ;  /* 0x0000000104049810 */ /* 0x000fe20007ffe0ff */
[----:B------:R-:W-:Y:S01]  /*1420*/  UIADD3 UR7, UP0, UR16, UR45, URZ ;  /* 0x0000002d10077290 */ /* 0x000fe2000ff1e03f */
[----:B------:R-:W-:Y:S01]  /*1430*/  PLOP3.LUT P1, PT, PT, PT, UP3, 0x80, 0x0 ;  /* 0x000000000000781c */ /* 0x000fe20003f2f038 */
[----:B------:R-:W-:Y:S01]  /*1440*/  USEL UR58, UR18, UR14, !UP2 ;  /* 0x0000000e123a7287 */ /* 0x000fe2000d000000 */
[----:B------:R-:W-:Y:S01]  /*1450*/  ISETP.GE.U32.AND P0, PT, R5, R8, PT ;  /* 0x000000080500720c */ /* 0x000fe20003f06070 */
[----:B------:R-:W-:Y:S01]  /*1460*/  @!UP3 UIMAD UR23, UR17, UR46, URZ ;  /* 0x0000002e1117b2a4 */ /* 0x000fe2000f8e023f */
[----:B------:R-:W-:Y:S01]  /*1470*/  LOP3.LUT R5, R9, UR57, RZ, 0x3c, !PT ;  /* 0x0000003909057c12 */ /* 0x000fe2000f8e3cff */
[----:B------:R-:W-:Y:S01]  /*1480*/  ULDC.U8 UR30, c[0x0][0x480] ;  /* 0x00012000001e7ab9 */ /* 0x000fe20000000000 */
[----:B------:R-:W-:-:S02]  /*1490*/  UIMAD UR14, UR13, UR6, URZ ;  /* 0x000000060d0e72a4 */ /* 0x000fc4000f8e023f */
[----:B------:R-:W-:Y:S01]  /*14a0*/  UIADD3.X UR17, UR20, UR43, URZ, UP0, !UPT ;  /* 0x0000002b14117290 */ /* 0x000fe200087fe43f */
[----:B------:R-:W-:Y:S01]  /*14b0*/  ISETP.GE.AND P2, PT, R5, RZ, PT ;  /* 0x000000ff0500720c */ /* 0x000fe20003f46270 */
[----:B------:R-:W-:Y:S02]  /*14c0*/  UIMAD UR11, UR13, UR7, URZ ;  /* 0x000000070d0b72a4 */ /* 0x000fe4000f8e023f */
[----:B------:R-:W-:Y:S02]  /*14d0*/  @UP1 UIADD3 UR32, UR22, UR29, URZ ;  /* 0x0000001d16201290 */ /* 0x000fe4000fffe03f */
[----:B------:R-:W-:Y:S01]  /*14e0*/  @UP1 UIADD3 UR33, UR22, UR29, URZ ;  /* 0x0000001d16211290 */ /* 0x000fe2000fffe03f */
[----:B------:R-:W-:Y:S01]  /*14f0*/  @P0 VIADD R4, R4, 0x1 ;  /* 0x0000000104040836 */ /* 0x000fe20000000000 */
[----:B------:R-:W-:Y:S01]  /*1500*/  PLOP3.LUT P0, PT, PT, PT, UP1, 0x80, 0x0 ;  /* 0x000000000000781c */ /* 0x000fe20003f0f018 */
[----:B------:R-:W-:Y:S02]  /*1510*/  UIMAD UR50, UR57, UR31, URZ ;  /* 0x0000001f393272a4 */ /* 0x000fe4000f8e023f */
[----:B------:R-:W-:Y:S01]  /*1520*/  UISETP.NE.AND UP4, UPT, UR30, URZ, UPT ;  /* 0x0000003f1e00728c */ /* 0x000fe2000bf85270 */
[----:B------:R-:W-:Y:S01]  /*1530*/  IMAD.MOV.U32 R5, RZ, RZ, R4 ;  /* 0x000000ffff057224 */ /* 0x000fe200078e0004 */
[----:B------:R-:W-:Y:S01]  /*1540*/  @UP1 ULDC.64 UR26, c[0x0][0x250] ;  /* 0x00009400001a1ab9 */ /* 0x000fe20000000a00 */
[----:B------:R-:W-:Y:S01]  /*1550*/  @UP1 ULDC.64 UR30, c[0x0][0x248] ;  /* 0x00009200001e1ab9 */ /* 0x000fe20000000a00 */
[----:B------:R-:W-:-:S02]  /*1560*/  UIMAD.WIDE.U32 UR24, UR12, UR7, URZ ;  /* 0x000000070c1872a5 */ /* 0x000fc4000f8e003f */
[----:B------:R-:W-:Y:S01]  /*1570*/  @UP2 UIADD3 UR49, UR15, UR14, URZ ;  /* 0x0000000e0f312290 */ /* 0x000fe2000fffe03f */
[----:B------:R-:W-:Y:S01]  /*1580*/  @!P2 IADD3 R5, -R5, RZ, RZ ;  /* 0x000000ff0505a210 */ /* 0x000fe20007ffe1ff */
[----:B------:R-:W-:Y:S01]  /*1590*/  UIMAD UR7, UR12, UR17, UR11 ;  /* 0x000000110c0772a4 */ /* 0x000fe2000f8e020b */
[----:B------:R-:W-:Y:S01]  /*15a0*/  @!P3 LOP3.LUT R5, RZ, R9, RZ, 0x33, !PT ;  /* 0x00000009ff05b212 */ /* 0x000fe200078e33ff */
[----:B------:R-:W-:Y:S02]  /*15b0*/  @UP1 UIMAD.WIDE.U32 UR14, UR32, UR30, URZ ;  /* 0x0000001e200e12a5 */ /* 0x000fe4000f8e003f */
[----:B------:R-:W-:Y:S02]  /*15c0*/  @UP1 UIMAD.WIDE.U32 UR12, UR33, UR26, URZ ;  /* 0x0000001a210c12a5 */ /* 0x000fe4000f8e003f */
[----:B------:R-:W-:Y:S02]  /*15d0*/  @UP1 UIMAD UR18, UR32, UR31, URZ ;  /* 0x0000001f201212a4 */ /* 0x000fe4000f8e023f */
[----:B------:R-:W-:-:S02]  /*15e0*/  @UP1 UIMAD UR11, UR33, UR27, URZ ;  /* 0x0000001b210b12a4 */ /* 0x000fc4000f8e023f */
[----:B------:R-:W-:Y:S02]  /*15f0*/  @!UP2 UIADD3 UR51, UR37, UR42, URZ ;  /* 0x0000002a2533a290 */ /* 0x000fe4000fffe03f */
[----:B------:R-:W-:Y:S02]  /*1600*/  USEL UR53, UR52, URZ, UP4 ;  /* 0x0000003f34357287 */ /* 0x000fe4000a000000 */
[----:B------:R-:W-:Y:S02]  /*1610*/  USHF.R.S32.HI UR44, URZ, 0x1f, UR28 ;  /* 0x0000001f3f2c7899 */ /* 0x000fe4000801141c */
[----:B------:R-:W-:Y:S02]  /*1620*/  USHF.R.S32.HI UR55, URZ, 0x1f, UR50 ;  /* 0x0000001f3f377899 */ /* 0x000fe40008011432 */
[----:B------:R-:W-:Y:S02]  /*1630*/  USEL UR54, UR34, URZ, UP4 ;  /* 0x0000003f22367287 */ /* 0x000fe4000a000000 */
[----:B------:R-:W-:-:S02]  /*1640*/  @UP1 UIADD3 UR46, UR13, UR11, URZ ;  /* 0x0000000b0d2e1290 */ /* 0x000fc4000fffe03f */
        /* <DEDUP_REMOVED lines=17> */
.L_x_1301:
        /* <DEDUP_REMOVED lines=13> */
.L_x_1302:
        /* <DEDUP_REMOVED lines=11> */
.L_x_1303:
[----:B------:R-:W-:Y:S02]  /*18e0*/  ULDC UR6, c[0x0][0x270] ;  /* 0x00009c0000067ab9 */ /* 0x000fe40000000800 */
[----:B------:R-:W-:-:S04]  /*18f0*/  UIMAD UR6, UR47, UR6, UR57 ;  /* 0x000000062f0672a4 */ /* 0x000fc8000f8e0239 */
[----:B------:R-:W-:-:S12]  /*1900*/  UIMAD UR6, UR6, UR60, URZ ;  /* 0x0000003c060672a4 */ /* 0x000fd8000f8e023f */
.L_x_1304:
        /* <DEDUP_REMOVED lines=9> */
[----:B------:R-:W-:Y:S01]  /*19a0*/  UIADD3 UR6, UR6, -UR36, URZ ;  /* 0x8000002406067290 */ /* 0x000fe2000fffe03f */
[----:B------:R-:W-:Y:S01]  /*19b0*/  ULDC.64 UR18, c[0x0][0x258] ;  /* 0x0000960000127ab9 */ /* 0x000fe20000000a00 */
[----:B------:R-:W-:Y:S01]  /*19c0*/  USHF.R.S32.HI UR17, URZ, 0x1f, UR57 ;  /* 0x0000001f3f117899 */ /* 0x000fe20008011439 */
[----:B------:R-:W-:Y:S01]  /*19d0*/  ULDC.64 UR12, c[0x0][0x428] ;  /* 0x00010a00000c7ab9 */ /* 0x000fe20000000a00 */
[----:B------:R-:W-:Y:S01]  /*19e0*/  UIADD3 UR23, UR16, UR23, URZ ;  /* 0x0000001710177290 */ /* 0x000fe2000fffe03f */
[----:B------:R-:W-:Y:S01]  /*19f0*/  IMAD.U32 R16, RZ, RZ, UR12 ;  /* 0x0000000cff107e24 */ /* 0x000fe2000f8e00ff */
[----:B------:R-:W-:Y:S01]  /*1a00*/  UIMAD UR11, UR17, UR12, URZ ;  /* 0x0000000c110b72a4 */ /* 0x000fe2000f8e023f */
[----:B------:R-:W-:Y:S01]  /*1a10*/  ULDC.64 UR38, c[0x0][0x2b0] ;  /* 0x0000ac0000267ab9 */ /* 0x000fe20000000a00 */
[----:B------:R-:W-:-:S02]  /*1a20*/  ULDC.64 UR32, c[0x0][0x210] ;  /* 0x0000840000207ab9 */ /* 0x000fc40000000a00 */
[----:B------:R-:W-:Y:S01]  /*1a30*/  UIMAD UR13, UR57, UR13, UR11 ;  /* 0x0000000d390d72a4 */ /* 0x000fe2000f8e020b */
[----:B--2---:R-:W-:Y:S01]  /*1a40*/  IMAD R13, R14, UR20, RZ ;  /* 0x000000140e0d7c24 */ /* 0x004fe2000f8e02ff */
[----:B------:R-:W-:-:S03]  /*1a50*/  UIMAD UR11, UR17, UR18, URZ ;  /* 0x00000012110b72a4 */ /* 0x000fc6000f8e023f */
[----:B------:R-:W-:Y:S01]  /*1a60*/  IMAD R13, R15, UR16, R13 ;  /* 0x000000100f0d7c24 */ /* 0x000fe2000f8e020d */
[----:B------:R-:W-:Y:S01]  /*1a70*/  UIMAD UR11, UR57, UR19, UR11 ;  /* 0x00000013390b72a4 */ /* 0x000fe2000f8e020b */
        /* <DEDUP_REMOVED lines=9> */
[----:B------:R-:W-:Y:S02]  /*1b10*/  IMAD.SHL.U32 R6, R6, 0x8, RZ ;  /* 0x0000000806067824 */ /* 0x000fe400078e00ff */
[----:B------:R-:W-:Y:S01]  /*1b20*/  IMAD.IADD R17, R19, 0x1, -R17 ;  /* 0x0000000113117824 */ /* 0x000fe200078e0a11 */
[----:B------:R-:W-:Y:S01]  /*1b30*/  IADD3.X R8, R21, UR20, RZ, P1, !PT ;  /* 0x0000001415087c10 */ /* 0x000fe20008ffe4ff */
[----:B------:R-:W-:Y:S01]  /*1b40*/  USHF.R.S32.HI UR20, URZ, 0x1f, UR6 ;  /* 0x0000001f3f147899 */ /* 0x000fe20008011406 */
[----:B------:R-:W-:-:S03]  /*1b50*/  SHF.R.S32.HI R7, RZ, 0x1f, R6 ;  /* 0x0000001fff077819 */ /* 0x000fc60000011406 */
[----:B------:R-:W-:Y:S01]  /*1b60*/  IMAD R11, R8, UR40, RZ ;  /* 0x00000028080b7c24 */ /* 0x000fe2000f8e02ff */
[----:B------:R-:W-:Y:S01]  /*1b70*/  ULEA.HI UR20, UR20, UR6, URZ, 0x6 ;  /* 0x0000000614147291 */ /* 0x000fe2000f8f303f */
[----:B------:R-:W-:-:S03]  /*1b80*/  IMAD.WIDE.U32 R8, R10, UR40, R6 ;  /* 0x000000280a087c25 */ /* 0x000fc6000f8e0006 */
[----:B------:R-:W-:Y:S01]  /*1b90*/  USHF.R.S32.HI UR20, URZ, 0x6, UR20 ;  /* 0x000000063f147899 */ /* 0x000fe20008011414 */
[----:B------:R-:W-:Y:S01]  /*1ba0*/  IMAD R11, R10, UR41, R11 ;  /* 0x000000290a0b7c24 */ /* 0x000fe2000f8e020b */
[----:B------:R-:W-:-:S04]  /*1bb0*/  IADD3 R10, P1, R8, UR56, RZ ;  /* 0x00000038080a7c10 */ /* 0x000fc8000ff3e0ff */
[----:B------:R-:W-:Y:S02]  /*1bc0*/  IADD3.X R11, R9, UR48, R11, P1, !PT ;  /* 0x00000030090b7c10 */ /* 0x000fe40008ffe40b */
        /* <DEDUP_REMOVED lines=17> */
[----:B------:R-:W-:Y:S01]  /*1ce0*/  ULDC.64 UR50, c[0x0][0x478] ;  /* 0x00011e0000327ab9 */ /* 0x000fe20000000a00 */
        /* <DEDUP_REMOVED lines=9> */
[----:B------:R-:W-:Y:S01]  /*1d80*/  UIMAD.WIDE UR18, UR34, 0x4, UR50 ;  /* 0x00000004221278a5 */ /* 0x000fe2000f8e0232 */
[----:B------:R-:W-:Y:S01]  /*1d90*/  LEA R238, P3, R10, UR32, 0x1 ;  /* 0x000000200aee7c11 */ /* 0x000fe2000f8608ff */
[----:B------:R-:W-:Y:S01]  /*1da0*/  IMAD R16, R4, R15, R16 ;  /* 0x0000000f04107224 */ /* 0x000fe200078e0210 */
[----:B------:R-:W-:Y:S01]  /*1db0*/  LEA.HI.X R233, R12, UR17, R13, 0x2, P1 ;  /* 0x000000110ce97c11 */ /* 0x000fe200088f140d */
[----:B------:R-:W-:Y:S01]  /*1dc0*/  ULDC.64 UR24, c[0x0][0x3e0] ;  /* 0x0000f80000187ab9 */ /* 0x000fe20000000a00 */
[----:B------:R-:W-:Y:S01]  /*1dd0*/  PLOP3.LUT P1, PT, PT, PT, UP0, 0x80, 0x0 ;  /* 0x000000000000781c */ /* 0x000fe20003f2f008 */
[----:B------:R-:W-:Y:S01]  /*1de0*/  VIADD R11, R11, UR11 ;  /* 0x0000000b0b0b7c36 */ /* 0x000fe20008000000 */
[----:B------:R-:W-:Y:S01]  /*1df0*/  LEA R236, P2, R8, UR24, 0x1 ;  /* 0x0000001808ec7c11 */ /* 0x000fe2000f8408ff */
[----:B------:R-:W-:Y:S01]  /*1e00*/  IMAD.IADD R9, R9, 0x1, R16 ;  /* 0x0000000109097824 */ /* 0x000fe200078e0210 */
[----:B------:R-:W-:-:S02]  /*1e10*/  UIADD3 UR6, UR35, -0x1, URZ ;  /* 0xffffffff23067890 */ /* 0x000fc4000fffe03f */
[----:B------:R-:W-:Y:S01]  /*1e20*/  LEA.HI.X R239, R10, UR33, R11, 0x1, P3 ;  /* 0x000000210aef7c11 */ /* 0x000fe200098f0c0b */
[----:B------:R-:W-:Y:S01]  /*1e30*/  UMOV UR16, UR12 ;  /* 0x0000000c00107c82 */ /* 0x000fe20008000000 */
[----:B------:R-:W-:Y:S01]  /*1e40*/  LEA.HI.X R237, R8, UR25, R9, 0x1, P2 ;  /* 0x0000001908ed7c11 */ /* 0x000fe200090f0c09 */
[----:B------:R-:W-:Y:S01]  /*1e50*/  UMOV UR15, UR13 ;  /* 0x0000000d000f7c82 */ /* 0x000fe20008000000 */
[----:B------:R-:W-:-:S03]  /*1e60*/  UMOV UR17, UR19 ;  /* 0x0000001300117c82 */ /* 0x000fc60008000000 */
        /* <DEDUP_REMOVED lines=20> */
.L_x_1306:
        /* <DEDUP_REMOVED lines=19> */
.L_x_1307:
        /* <DEDUP_REMOVED lines=33> */
.L_x_1309:
[----:B------:R-:W-:Y:S05]  /*22f0*/  BSYNC B0 ;  /* 0x0000000000007941 */ /* 0x000fea0003800000 */
.L_x_1308:
        /* <DEDUP_REMOVED lines=16> */
.L_x_1311:
[----:B------:R-:W-:Y:S05]  /*2400*/  BSYNC B0 ;  /* 0x0000000000007941 */ /* 0x000fea0003800000 */
.L_x_1310:
        /* <DEDUP_REMOVED lines=29> */
.L_x_1313:
[----:B------:R-:W-:Y:S05]  /*25e0*/  BSYNC B0 ;  /* 0x0000000000007941 */ /* 0x000fea0003800000 */
.L_x_1312:
        /* <DEDUP_REMOVED lines=17> */
.L_x_1305:
        /* <DEDUP_REMOVED lines=248> */
[----:B------:R-:W-:-:S03]  /*3680*/  CS2R R20, SRZ ;  /* 0x0000000000147805 */ /* 0x000fc6000001ff00 */
[----:B------:R-:W-:-:S03]  /*3690*/  UIADD3 UR23, UR7, -UR36, URZ ;  /* 0x8000002407177290 */ /* 0x000fc6000fffe03f */
[----:B------:R-:W-:-:S09]  /*36a0*/  ULDC UR7, c[0x0][0x39c] ;  /* 0x0000e70000077ab9 */ /* 0x000fd20000000800 */
.L_x_1319:
[----:B------:R-:W0:Y:S01]  /*36b0*/  LDGDEPBAR ;  /* 0x00000000000079af */ /* 0x000e220000000000 */
[----:B------:R-:W-:Y:S01]  /*36c0*/  USHF.L.U32 UR12, UR6, 0x6, URZ ;  /* 0x00000006060c7899 */ /* 0x000fe2000800063f */
[----:B------:R-:W-:Y:S03]  /*36d0*/  UMOV UR11, UR61 ;  /* 0x0000003d000b7c82 */ /* 0x000fe60008000000 */
[----:B------:R-:W-:Y:S01]  /*36e0*/  UISETP.GE.AND UP0, UPT, UR12, UR23, UPT ;  /* 0x000000170c00728c */ /* 0x000fe2000bf06270 */
        /* <DEDUP_REMOVED lines=181> */
.L_x_1315:
        /* <DEDUP_REMOVED lines=70> */
.L_x_1316:
[C---:B------:R-:W-:Y:S01]  /*46a0*/  FMUL.FTZ R5, R243.reuse, 1.4426950216293334961 ;  /* 0x3fb8aa3bf3057820 */ /* 0x040fe20000410000 */
[----:B------:R-:W-:Y:S01]  /*46b0*/  FSETP.NEU.FTZ.AND P0, PT, R243, -INF , PT ;  /* 0xff800000f300780b */ /* 0x000fe20003f1d000 */
[C---:B------:R-:W-:Y:S01]  /*46c0*/  FMUL.FTZ R13, R244.reuse, 1.4426950216293334961 ;  /* 0x3fb8aa3bf40d7820 */ /* 0x040fe20000410000 */
[----:B------:R-:W-:Y:S02]  /*46d0*/  UISETP.GT.AND UP0, UPT, UR6, UR20, UPT ;  /* 0x000000140600728c */ /* 0x000fe4000bf04270 */
[----:B------:R-:W-:Y:S02]  /*46e0*/  FSEL R5, R5, RZ, P0 ;  /* 0x000000ff05057208 */ /* 0x000fe40000000000 */
[----:B------:R-:W-:Y:S02]  /*46f0*/  FSETP.NEU.FTZ.AND P0, PT, R244, -INF , PT ;  /* 0xff800000f400780b */ /* 0x000fe40003f1d000 */
[----:B------:R-:W-:Y:S01]  /*4700*/  PLOP3.LUT P3, PT, PT, PT, UP0, 0x80, 0x0 ;  /* 0x000000000000781c */ /* 0x000fe20003f6f008 */
[--C-:B------:R-:W-:Y:S04]  /*4710*/  FFMA.FTZ R4, R86, UR19, -R5.reuse ;  /* 0x0000001356047c23 */ /* 0x100fe80008010805 */
[----:B------:R1:W-:Y:S02]  /*4720*/  MUFU.EX2 R202, R4 ;  /* 0x0000000400ca7308 */ /* 0x0003e40000000800 */
[----:B-1----:R-:W-:Y:S01]  /*4730*/  FSEL R4, R13, RZ, P0 ;  /* 0x000000ff0d047208 */ /* 0x002fe20000000000 */
[--C-:B------:R-:W-:Y:S04]  /*4740*/  FFMA.FTZ R13, R87, UR19, -R5.reuse ;  /* 0x00000013570d7c23 */ /* 0x100fe80008010805 */
        /* <DEDUP_REMOVED lines=367> */
.L_x_1317:
        /* <DEDUP_REMOVED lines=427> */
.L_x_1318:
        /* <DEDUP_REMOVED lines=224> */
.L_x_1320:
        /* <DEDUP_REMOVED lines=23> */
.L_x_1321:
        /* <DEDUP_REMOVED lines=51> */
.L_x_1323:
[----:B------:R-:W-:Y:S05]  /*8b90*/  BSYNC B0 ;  /* 0x0000000000007941 */ /* 0x000fea0003800000 */
.L_x_1322:
        /* <DEDUP_REMOVED lines=17> */
.L_x_1325:
[----:B------:R-:W-:Y:S05]  /*8cb0*/  BSYNC B0 ;  /* 0x0000000000007941 */ /* 0x000fea0003800000 */
.L_x_1324:
        /* <DEDUP_REMOVED lines=33> */
.L_x_1327:
[----:B------:R-:W-:Y:S05]  /*8ed0*/  BSYNC B0 ;  /* 0x0000000000007941 */ /* 0x000fea0003800000 */
.L_x_1326:
        /* <DEDUP_REMOVED lines=16> */
.L_x_1314:
[----:B------:R-:W-:Y:S05]  /*8fe0*/  BSYNC B1 ;  /* 0x0000000000017941 */ /* 0x000fea0003800000 */
.L_x_1300:
[----:B------:R-:W-:Y:S01]  /*8ff0*/  R2UR UR6, R251 ;  /* 0x00000000fb0672ca */ /* 0x000fe200000e0000 */
[----:B------:R-:W-:Y:S02]  /*9000*/  ULDC UR5, c[0x0][0xc] ;  /* 0x0000030000057ab9 */ /* 0x000fe40000000800 */
[----:B------:R-:W-:-:S10]  /*9010*/  UIADD3 UR21, UR5, UR21, URZ ;  /* 0x0000001505157290 */ /* 0x000fd4000fffe03f */
[----:B------:R-:W-:-:S06]  /*9020*/  UISETP.GE.AND UP0, UPT, UR21, UR6, UPT ;  /* 0x000000061500728c */ /* 0x000fcc000bf06270 */
[----:B------:R-:W-:-:S13]  /*9030*/  PLOP3.LUT P0, PT, PT, PT, UP0, 0x80, 0x0 ;  /* 0x000000000000781c */ /* 0x000fda0003f0f008 */
[----:B------:R-:W-:Y:S05]  /*9040*/  @P0 BRA `(.L_x_1328) ;  /* 0x0000000000040947 */ /* 0x000fea0003800000 */
[----:B------:R-:W-:Y:S05]  /*9050*/  BRA `(.L_x_1329) ;  /* 0xffffff7800807947 */ /* 0x000fea000383ffff */
.L_x_1328:
[----:B------:R-:W-:Y:S05]  /*9060*/  EXIT ;  /* 0x000000000000794d */ /* 0x000fea0003800000 */
.L_x_1330:
        /* <DEDUP_REMOVED lines=9> */
.L_x_2056:


//--------------------- .text._ZN5flash44flash_bwd_dq_dk_dv_loop_seqk_parallel_kernelI23Flash_bwd_kernel_traitsILi256ELi64ELi64ELi8ELi4ELi2ELi2ELb0ELb1EN7cutlass6half_tE19Flash_kernel_traitsILi256ELi64ELi64ELi8ES3_EELb1ELb0ELb1ELb1ELb0ELb0ELb0EEEvNS_16Flash_bwd_paramsE --------------------------
	.section	.text._ZN5flash44flash_bwd_dq_dk_dv_loop_seqk_parallel_kernelI23Flash_bwd_kernel_traitsILi256ELi64ELi64ELi8ELi4ELi2ELi2ELb0ELb1EN7cutlass6half_tE19Flash_kernel_traitsILi256ELi64ELi64ELi8ES3_EELb1ELb0ELb1ELb1ELb0ELb0ELb0EEEvNS_16Flash_bwd_paramsE,"ax",@progbits
	.align	128
        .global         _ZN5flash44flash_bwd_dq_dk_dv_loop_seqk_parallel_kernelI23Flash_bwd_kernel_traitsILi256ELi64ELi64ELi8ELi4ELi2ELi2ELb0ELb1EN7cutlass6half_tE19Flash_kernel_traitsILi256ELi64ELi64ELi8ES3_EELb1ELb0ELb1ELb1ELb0ELb0ELb0EEEvNS_16Flash_bwd_paramsE
        .type           _ZN5flash44flash_bwd_dq_dk_dv_loop_seqk_parallel_kernelI23Flash_bwd_kernel_traitsILi256ELi64ELi64ELi8ELi4ELi2ELi2ELb0ELb1EN7cutlass6half_tE19Flash_kernel_traitsILi256ELi64ELi64ELi8ES3_EELb1ELb0ELb1ELb1ELb0ELb0ELb0EEEvNS_16Flash_bwd_paramsE,@function
        .size           _ZN5flash44flash_bwd_dq_dk_dv_loop_seqk_parallel_kernelI23Flash_bwd_kernel_traitsILi256ELi64ELi64ELi8ELi4ELi2ELi2ELb0ELb1EN7cutlass6half_tE19Flash_kernel_traitsILi256ELi64ELi64ELi8ES3_EELb1ELb0ELb1ELb1ELb0ELb0ELb0EEEvNS_16Flash_bwd_paramsE,(.L_x_2057 - _ZN5flash44flash_bwd_dq_dk_dv_loop_seqk_parallel_kernelI23Flash_bwd_kernel_traitsILi256ELi64ELi64ELi8ELi4ELi2ELi2ELb0ELb1EN7cutlass6half_tE19Flash_kernel_traitsILi256ELi64ELi64ELi8ES3_EELb1ELb0ELb1ELb1ELb0ELb0ELb0EEEvNS_16Flash_bwd_paramsE)
        .other          _ZN5flash44flash_bwd_dq_dk_dv_loop_seqk_parallel_kernelI23Flash_bwd_kernel_traitsILi256ELi64ELi64ELi8ELi4ELi2ELi2ELb0ELb1EN7cutlass6half_tE19Flash_kernel_traitsILi256ELi64ELi64ELi8ES3_EELb1ELb0ELb1ELb1ELb0ELb0ELb0EEEvNS_16Flash_bwd_paramsE,@"STO_CUDA_ENTRY STV_DEFAULT"
_ZN5flash44flash_bwd_dq_dk_dv_loop_seqk_parallel_kernelI23Flash_bwd_kernel_traitsILi256ELi64ELi64ELi8ELi4ELi2ELi2ELb0ELb1EN7cutlass6half_tE19Flash_kernel_traitsILi256ELi64ELi64ELi8ES3_EELb1ELb0ELb1ELb1ELb0ELb0ELb0EEEvNS_16Flash_bwd_paramsE:
.text._ZN5flash44flash_bwd_dq_dk_dv_loop_seqk_parallel_kernelI23Flash_bwd_kernel_traitsILi256ELi64ELi64ELi8ELi4ELi2ELi2ELb0ELb1EN7cutlass6half_tE19Flash_kernel_traitsILi256ELi64ELi64ELi8ES3_EELb1ELb0ELb1ELb1ELb0ELb0ELb0EEEvNS_16Flash_bwd_paramsE:
        /* <DEDUP_REMOVED lines=57> */
[----:B------:R-:W-:Y:S02]  /*0390*/  LOP3.LUT R0, R3, 0xfffffff8, RZ, 0xc0, !PT ;  /* 0xfffffff803007812 */ /* 0x000fe400078ec0ff */
        /* <DEDUP_REMOVED lines=15> */
[----:B------:R-:W-:Y:S01]  /*0490*/  LOP3.LUT P3, RZ, R7, 0x2, RZ, 0xc0, !PT ;  /* 0x0000000207ff7812 */ /* 0x000fe2000786c0ff */
[----:B------:R-:W-:Y:S01]  /*04a0*/  IMAD.IADD R8, R11, 0x1, -R4 ;  /* 0x000000010b087824 */ /* 0x000fe200078e0a04 */
[----:B------:R-:W-:Y:S01]  /*04b0*/  ISETP.NE.U32.AND P0, PT, R0, 0x1, PT ;  /* 0x000000010000780c */ /* 0x000fe20003f05070 */
[----:B------:R-:W-:Y:S01]  /*04c0*/  IMAD.SHL.U32 R4, R220, 0x10, RZ ;  /* 0x00000010dc047824 */ /* 0x000fe200078e00ff */
[----:B------:R-:W-:Y:S01]  /*04d0*/  LOP3.LUT R0, R3, 0x1c0, RZ, 0xc0, !PT ;  /* 0x000001c003007812 */ /* 0x000fe200078ec0ff */
[----:B------:R-:W-:Y:S01]  /*04e0*/  IMAD.SHL.U32 R7, R13, 0x200, RZ ;  /* 0x000002000d077824 */ /* 0x000fe200078e00ff */
[----:B------:R-:W-:Y:S02]  /*04f0*/  LOP3.LUT R9, R5, R6, RZ, 0x3c, !PT ;  /* 0x0000000605097212 */ /* 0x000fe400078e3cff */
[----:B------:R-:W-:Y:S02]  /*0500*/  SHF.R.S32.HI R251, RZ, 0x7, R251 ;  /* 0x00000007fffb7819 */ /* 0x000fe400000114fb */
[----:B------:R-:W-:-:S02]  /*0510*/  LOP3.LUT R5, R0, 0x8, R12, 0xf8, !PT ;  /* 0x0000000800057812 */ /* 0x000fc400078ef80c */
[----:B------:R-:W-:Y:S02]  /*0520*/  SHF.R.U32.HI R215, RZ, 0x3, R0 ;  /* 0x00000003ffd77819 */ /* 0x000fe40000011600 */
[----:B------:R-:W-:Y:S01]  /*0530*/  LOP3.LUT R6, R0, 0x10, R4, 0xf8, !PT ;  /* 0x0000001000067812 */ /* 0x000fe200078ef804 */
[C---:B------:R-:W-:Y:S01]  /*0540*/  IMAD.SHL.U32 R4, R2.reuse, 0x40, RZ ;  /* 0x0000004002047824 */ /* 0x040fe200078e00ff */
        /* <DEDUP_REMOVED lines=17> */
[----:B------:R-:W-:Y:S01]  /*0660*/  IMAD.SHL.U32 R0, R8, 0x40, RZ ;  /* 0x0000004008007824 */ /* 0x000fe200078e00ff */
[----:B------:R-:W-:Y:S01]  /*0670*/  LOP3.LUT R10, R3, 0x20, R5, 0xf8, !PT ;  /* 0x00000020030a7812 */ /* 0x000fe200078ef805 */
[----:B------:R-:W-:Y:S01]  /*0680*/  IMAD.SHL.U32 R3, R16, 0x2, RZ ;  /* 0x0000000210037824 */ /* 0x000fe200078e00ff */
[----:B------:R-:W-:Y:S01]  /*0690*/  LOP3.LUT R7, R6, R4, RZ, 0x3c, !PT ;  /* 0x0000000406077212 */ /* 0x000fe200078e3cff */
[----:B------:R-:W-:Y:S01]  /*06a0*/  IMAD.SHL.U32 R5, R13, 0x8, RZ ;  /* 0x000000080d057824 */ /* 0x000fe200078e00ff */
[----:B------:R-:W-:Y:S01]  /*06b0*/  LOP3.LUT R0, R0, 0x1c0, RZ, 0xc0, !PT ;  /* 0x000001c000007812 */ /* 0x000fe200078ec0ff */
[--C-:B------:R-:W-:Y:S01]  /*06c0*/  IMAD R6, R252, 0x400, R3.reuse ;  /* 0x00000400fc067824 */ /* 0x100fe200078e0203 */
[----:B------:R-:W-:Y:S01]  /*06d0*/  LOP3.LUT P5, RZ, R8, 0x2, RZ, 0xc0, !PT ;  /* 0x0000000208ff7812 */ /* 0x000fe200078ac0ff */
[----:B------:R-:W-:Y:S01]  /*06e0*/  IMAD R4, R220, 0x400, R3 ;  /* 0x00000400dc047824 */ /* 0x000fe200078e0203 */
[--C-:B------:R-:W-:Y:S01]  /*06f0*/  SHF.R.U32.HI R3, RZ, 0x3, R0.reuse ;  /* 0x00000003ff037819 */ /* 0x100fe20000011600 */
[----:B------:R-:W-:Y:S01]  /*0700*/  IMAD.IADD R6, R6, 0x1, R7 ;  /* 0x0000000106067824 */ /* 0x000fe200078e0207 */
[----:B------:R-:W-:Y:S01]  /*0710*/  LOP3.LUT R5, R0, 0x8, R5, 0xf8, !PT ;  /* 0x0000000800057812 */ /* 0x000fe200078ef805 */
[----:B------:R-:W-:Y:S01]  /*0720*/  IMAD.IADD R9, R4, 0x1, R9 ;  /* 0x0000000104097824 */ /* 0x000fe200078e0209 */
[----:B------:R-:W-:Y:S01]  /*0730*/  LOP3.LUT R4, R3, R10, R0, 0x1e, !PT ;  /* 0x0000000a03047212 */ /* 0x000fe200078e1e00 */
[----:B------:R-:W-:Y:S01]  /*0740*/  IMAD.SHL.U32 R0, R14, 0x40, RZ ;  /* 0x000000400e007824 */ /* 0x000fe200078e00ff */
[----:B------:R-:W-:-:S02]  /*0750*/  LOP3.LUT R3, R5, R3, RZ, 0x3c, !PT ;  /* 0x0000000305037212 */ /* 0x000fc400078e3cff */
[----:B------:R-:W-:Y:S02]  /*0760*/  SEL R217, R218, 0xffffffc0, !P4 ;  /* 0xffffffc0dad97807 */ /* 0x000fe40006000000 */
[----:B------:R-:W-:Y:S02]  /*0770*/  LOP3.LUT R0, R0, 0xfffffe00, RZ, 0xc0, !PT ;  /* 0xfffffe0000007812 */ /* 0x000fe400078ec0ff */
[----:B------:R-:W-:Y:S02]  /*0780*/  LEA R2, R2, UR4, 0x1 ;  /* 0x0000000402027c11 */ /* 0x000fe4000f8e08ff */
        /* <DEDUP_REMOVED lines=10> */
[----:B-----5:R-:W-:Y:S01]  /*0830*/  USHF.R.S32.HI UR5, URZ, 0x1f, UR55 ;  /* 0x0000001f3f057899 */ /* 0x020fe20008011437 */
[----:B------:R-:W-:Y:S01]  /*0840*/  LEA R214, R214, UR4, 0x1 ;  /* 0x00000004d6d67c11 */ /* 0x000fe2000f8e08ff */
[----:B------:R-:W-:Y:S01]  /*0850*/  VIADD R239, R238, 0x20 ;  /* 0x00000020eeef7836 */ /* 0x000fe20000000000 */
[----:B------:R-:W-:Y:S01]  /*0860*/  LOP3.LUT R0, R4, R0, RZ, 0xfc, !PT ;  /* 0x0000000004007212 */ /* 0x000fe200078efcff */
[----:B------:R-:W-:Y:S01]  /*0870*/  @P1 VIADD R239, R238, 0xffffffe0 ;  /* 0xffffffe0eeef1836 */ /* 0x000fe20000000000 */
        /* <DEDUP_REMOVED lines=16> */
[----:B------:R-:W-:Y:S02]  /*0980*/  IMAD.IADD R221, R218, 0x1, R220 ;  /* 0x00000001dadd7824 */ /* 0x000fe400078e02dc */
[----:B------:R-:W-:Y:S02]  /*0990*/  VIADD R248, R247, 0x40 ;  /* 0x00000040f7f87836 */ /* 0x000fe40000000000 */
[----:B------:R-:W-:Y:S02]  /*09a0*/  IMAD.IADD R219, R214, 0x1, R218 ;  /* 0x00000001d6db7824 */ /* 0x000fe400078e02da */
[----:B------:R-:W-:Y:S02]  /*09b0*/  IMAD.IADD R223, R222, 0x1, R220 ;  /* 0x00000001dedf7824 */ /* 0x000fe400078e02dc */
[----:B------:R-:W-:-:S02]  /*09c0*/  IMAD R237, R252, 0x10, R237 ;  /* 0x00000010fced7824 */ /* 0x000fc400078e02ed */
[----:B------:R-:W-:Y:S02]  /*09d0*/  IMAD.IADD R217, R217, 0x1, R215 ;  /* 0x00000001d9d97824 */ /* 0x000fe400078e02d7 */
[----:B------:R-:W-:Y:S02]  /*09e0*/  @P2 VIADD R248, R247, 0xffffffc0 ;  /* 0xffffffc0f7f82836 */ /* 0x000fe40000000000 */
[----:B------:R-:W-:Y:S02]  /*09f0*/  IMAD.IADD R240, R240, 0x1, R239 ;  /* 0x00000001f0f07824 */ /* 0x000fe400078e02ef */
[----:B------:R-:W-:Y:S02]  /*0a00*/  IMAD.IADD R218, R216, 0x1, R218 ;  /* 0x00000001d8da7824 */ /* 0x000fe400078e02da */
[----:B------:R-:W-:-:S07]  /*0a10*/  IMAD.IADD R222, R222, 0x1, R221 ;  /* 0x00000001dede7824 */ /* 0x000fce00078e02dd */
.L_x_1377:
        /* <DEDUP_REMOVED lines=19> */
[----:B------:R-:W-:Y:S01]  /*0b50*/  IMAD.U32 R6, RZ, RZ, UR4 ;  /* 0x00000004ff067e24 */ /* 0x000fe2000f8e00ff */
[----:B------:R-:W-:Y:S01]  /*0b60*/  @UP4 UIADD3.X UR9, UR10, UR9, URZ, UP2, !UPT ;  /* 0x000000090a094290 */ /* 0x000fe200097fe43f */
[----:B------:R-:W-:Y:S01]  /*0b70*/  IMAD.U32 R4, RZ, RZ, UR8 ;  /* 0x00000008ff047e24 */ /* 0x000fe2000f8e00ff */
[----:B------:R-:W-:Y:S01]  /*0b80*/  ULDC.U8 UR16, c[0x0][0x3c2] ;  /* 0x0000f08000107ab9 */ /* 0x000fe20000000000 */
[----:B------:R-:W-:Y:S01]  /*0b90*/  ULDC.64 UR12, c[0x0][0x2f8] ;  /* 0x0000be00000c7ab9 */ /* 0x000fe20000000a00 */
[----:B------:R-:W-:Y:S01]  /*0ba0*/  UISETP.NE.AND UP4, UPT, UR16, URZ, UPT ;  /* 0x0000003f1000728c */ /* 0x000fe2000bf85270 */
[----:B------:R-:W-:Y:S01]  /*0bb0*/  IMAD.U32 R7, RZ, RZ, UR5 ;  /* 0x00000005ff077e24 */ /* 0x000fe2000f8e00ff */
[----:B------:R-:W-:Y:S01]  /*0bc0*/  UISETP.EQ.U32.AND UP2, UPT, UR12, URZ, UPT ;  /* 0x0000003f0c00728c */ /* 0x000fe2000bf42070 */
[----:B------:R-:W-:Y:S01]  /*0bd0*/  IMAD.U32 R5, RZ, RZ, UR9 ;  /* 0x00000009ff057e24 */ /* 0x000fe2000f8e00ff */
[----:B------:R-:W-:Y:S01]  /*0be0*/  PLOP3.LUT P3, PT, PT, PT, UP0, 0x80, 0x0 ;  /* 0x000000000000781c */ /* 0x000fe20003f6f008 */
[----:B------:R-:W-:Y:S01]  /*0bf0*/  UIADD3 UR8, UP1, UR15, UR12, URZ ;  /* 0x0000000c0f087290 */ /* 0x000fe2000ff3e03f */
[----:B------:R-:W2:Y:S01]  /*0c00*/  @P0 LDG.E R8, desc[UR6][R6.64] ;  /* 0x0000000606080981 */ /* 0x000ea2000c1e1900 */
[----:B------:R-:W-:Y:S01]  /*0c10*/  UISETP.EQ.OR.EX UP2, UPT, UR13, URZ, !UP4, UP2 ;  /* 0x0000003f0d00728c */ /* 0x000fe2000e742720 */
[----:B------:R-:W1:Y:S01]  /*0c20*/  S2R R25, SR_TID.X ;  /* 0x0000000000197919 */ /* 0x000e620000002100 */
[----:B------:R-:W-:-:S04]  /*0c30*/  UIADD3.X UR10, UR10, UR13, URZ, UP1, !UPT ;  /* 0x0000000d0a0a7290 */ /* 0x000fc80008ffe43f */
[----:B------:R-:W-:Y:S01]  /*0c40*/  PLOP3.LUT P2, PT, PT, PT, UP2, 0x80, 0x0 ;  /* 0x000000000000781c */ /* 0x000fe20003f4f028 */
[----:B---34-:R3:W4:Y:S01]  /*0c50*/  @P1 LDG.E R10, desc[UR6][R4.64] ;  /* 0x00000006040a1981 */ /* 0x018722000c1e1900 */
[----:B-----5:R-:W5:Y:S01]  /*0c60*/  S2UR UR50, SR_CTAID.X ;  /* 0x00000000003279c3 */ /* 0x020f620000002500 */
[----:B------:R-:W-:Y:S01]  /*0c70*/  UMOV UR41, URZ ;  /* 0x0000003f00297c82 */ /* 0x000fe20008000000 */
[----:B------:R-:W-:Y:S01]  /*0c80*/  @!UP3 ULDC.64 UR4, c[0x0][0x318] ;  /* 0x0000c6000004bab9 */ /* 0x000fe20000000a00 */
[----:B---3--:R-:W-:Y:S02]  /*0c90*/  IMAD.U32 R4, RZ, RZ, UR14 ;  /* 0x0000000eff047e24 */ /* 0x008fe4000f8e00ff */
[----:B------:R-:W-:-:S05]  /*0ca0*/  IMAD.U32 R5, RZ, RZ, UR11 ;  /* 0x0000000bff057e24 */ /* 0x000fca000f8e00ff */
[----:B------:R-:W3:Y:S04]  /*0cb0*/  @P3 LDG.E R9, desc[UR6][R4.64] ;  /* 0x0000000604093981 */ /* 0x000ee8000c1e1900 */
[----:B------:R5:W3:Y:S02]  /*0cc0*/  @P3 LDG.E R6, desc[UR6][R4.64+0x4] ;  /* 0x0000040604063981 */ /* 0x000ae4000c1e1900 */
[----:B-----5:R-:W-:Y:S02]  /*0cd0*/  IMAD.U32 R4, RZ, RZ, UR8 ;  /* 0x00000008ff047e24 */ /* 0x020fe4000f8e00ff */
[----:B------:R-:W-:-:S05]  /*0ce0*/  IMAD.U32 R5, RZ, RZ, UR10 ;  /* 0x0000000aff057e24 */ /* 0x000fca000f8e00ff */
[----:B------:R-:W5:Y:S01]  /*0cf0*/  @!P2 LDG.E R7, desc[UR6][R4.64] ;  /* 0x000000060407a981 */ /* 0x000f62000c1e1900 */
        /* <DEDUP_REMOVED lines=8> */
[----:B------:R-:W-:Y:S01]  /*0d80*/  USHF.L.U32 UR34, UR23, 0x6, URZ ;  /* 0x0000000617227899 */ /* 0x000fe2000800063f */
[----:B--2---:R-:W-:Y:S02]  /*0d90*/  @P0 R2UR UR8, R8 ;  /* 0x00000000080802ca */ /* 0x004fe400000e0000 */
[----:B------:R-:W-:-:S04]  /*0da0*/  ISETP.NE.U32.AND P0, PT, RZ, UR12, PT ;  /* 0x0000000cff007c0c */ /* 0x000fc8000bf05070 */
[----:B------:R-:W-:Y:S02]  /*0db0*/  ISETP.NE.AND.EX P0, PT, RZ, UR13, PT, P0 ;  /* 0x0000000dff007c0c */ /* 0x000fe4000bf05300 */
[----:B----4-:R-:W-:Y:S01]  /*0dc0*/  @P1 R2UR UR41, R10 ;  /* 0x000000000a2912ca */ /* 0x010fe200000e0000 */
[----:B------:R-:W-:Y:S01]  /*0dd0*/  USHF.L.U32 UR12, UR50, 0x6, URZ ;  /* 0x00000006320c7899 */ /* 0x000fe2000800063f */
[----:B-1----:R-:W-:-:S11]  /*0de0*/  SHF.R.S32.HI R10, RZ, 0x1f, R25 ;  /* 0x0000001fff0a7819 */ /* 0x002fd60000011419 */
[----:B------:R-:W-:-:S03]  /*0df0*/  @UP3 UIADD3 UR5, UR8, -UR41, URZ ;  /* 0x8000002908053290 */ /* 0x000fc6000fffe03f */
[----:B------:R-:W-:Y:S01]  /*0e00*/  ULDC UR8, c[0x0][0x2c8] ;  /* 0x0000b20000087ab9 */ /* 0x000fe20000000800 */
[----:B---3--:R-:W-:Y:S02]  /*0e10*/  @P3 R2UR UR4, R9 ;  /* 0x00000000090432ca */ /* 0x008fe400000e0000 */
[----:B------:R-:W-:Y:S02]  /*0e20*/  @P3 R2UR UR10, R6 ;  /* 0x00000000060a32ca */ /* 0x000fe400000e0000 */
        /* <DEDUP_REMOVED lines=8> */
.L_x_1331:
        /* <DEDUP_REMOVED lines=18> */
[----:B------:R-:W-:Y:S02]  /*0fd0*/  UIMAD.WIDE.U32 UR20, UR48, UR10, URZ ;  /* 0x0000000a301472a5 */ /* 0x000fe4000f8e003f */
[----:B------:R-:W-:Y:S02]  /*0fe0*/  UIMAD UR10, UR56, UR10, URZ ;  /* 0x0000000a380a72a4 */ /* 0x000fe4000f8e023f */
[----:B------:R-:W-:Y:S02]  /*0ff0*/  UIMAD.WIDE.U32 UR18, UR4, UR32, URZ ;  /* 0x00000020041272a5 */ /* 0x000fe4000f8e003f */
[----:B------:R-:W-:Y:S01]  /*1000*/  UIMAD UR24, UR48, UR11, UR10 ;  /* 0x0000000b301872a4 */ /* 0x000fe2000f8e020a */
[----:B------:R-:W-:-:S02]  /*1010*/  ULDC.64 UR14, c[0x0][0x488] ;  /* 0x00012200000e7ab9 */ /* 0x000fc40000000a00 */
[----:B------:R-:W-:Y:S01]  /*1020*/  @!UP2 ULDC.64 UR10, c[0x0][0x418] ;  /* 0x00010600000aaab9 */ /* 0x000fe20000000a00 */
[----:B------:R-:W-:Y:S02]  /*1030*/  UIMAD.WIDE.U32 UR28, UR50, UR14, URZ ;  /* 0x0000000e321c72a5 */ /* 0x000fe4000f8e003f */
[----:B------:R-:W-:Y:S02]  /*1040*/  @!UP2 UIMAD UR8, UR56, UR10, URZ ;  /* 0x0000000a3808a2a4 */ /* 0x000fe4000f8e023f */
[----:B------:R-:W-:Y:S02]  /*1050*/  @!UP2 UIMAD.WIDE.U32 UR44, UR48, UR10, URZ ;  /* 0x0000000a302ca2a5 */ /* 0x000fe4000f8e003f */
[----:B------:R-:W-:Y:S02]  /*1060*/  @!UP2 UIMAD UR36, UR48, UR11, UR8 ;  /* 0x0000000b3024a2a4 */ /* 0x000fe4000f8e0208 */
[----:B------:R-:W-:Y:S01]  /*1070*/  UIADD3 UR8, UR9, 0x40, UR34 ;  /* 0x0000004009087890 */ /* 0x000fe2000fffe022 */
[----:B-1----:R-:W-:Y:S01]  /*1080*/  IABS R9, R11 ;  /* 0x0000000b00097213 */ /* 0x002fe20000000000 */
[----:B------:R-:W-:Y:S01]  /*1090*/  ULDC UR10, c[0x0][0x394] ;  /* 0x0000e500000a7ab9 */ /* 0x000fe20000000800 */
[----:B------:R-:W-:Y:S01]  /*10a0*/  UIADD3 UR14, UR9, 0x3f, URZ ;  /* 0x0000003f090e7890 */ /* 0x000fe2000fffe03f */
[----:B------:R-:W-:Y:S01]  /*10b0*/  ISETP.NE.AND P3, PT, R11, RZ, PT ;  /* 0x000000ff0b00720c */ /* 0x000fe20003f65270 */
[----:B------:R-:W1:Y:S01]  /*10c0*/  I2F.RP R6, R9 ;  /* 0x0000000900067306 */ /* 0x000e620000209400 */
[----:B------:R-:W-:Y:S01]  /*10d0*/  UIADD3 UR8, UR8, UR10, -UR5 ;  /* 0x0000000a08087290 */ /* 0x000fe2000fffe805 */
[----:B------:R-:W-:Y:S01]  /*10e0*/  ULDC UR57, c[0x0][0x2d4] ;  /* 0x0000b50000397ab9 */ /* 0x000fe20000000800 */
[----:B------:R-:W-:-:S02]  /*10f0*/  USHF.L.U32 UR16, UR48, 0x7, URZ ;  /* 0x0000000730107899 */ /* 0x000fc4000800063f */
[----:B------:R-:W-:Y:S02]  /*1100*/  UIADD3 UR8, UR8, 0x3f, URZ ;  /* 0x0000003f08087890 */ /* 0x000fe4000fffe03f */
[----:B------:R-:W-:Y:S02]  /*1110*/  USEL UR39, UR20, UR18, !UP2 ;  /* 0x0000001214277287 */ /* 0x000fe4000d000000 */
[----:B------:R-:W-:Y:S01]  /*1120*/  USHF.R.S32.HI UR18, URZ, 0x1f, UR8 ;  /* 0x0000001f3f127899 */ /* 0x000fe20008011408 */
[----:B------:R-:W-:Y:S01]  /*1130*/  ULDC.U8 UR26, c[0x0][0x480] ;  /* 0x00012000001a7ab9 */ /* 0x000fe20000000000 */
[----:B------:R-:W-:Y:S01]  /*1140*/  USHF.R.S32.HI UR31, URZ, 0x1f, UR57 ;  /* 0x0000001f3f1f7899 */ /* 0x000fe20008011439 */
[----:B-1----:R-:W1:Y:S01]  /*1150*/  MUFU.RCP R6, R6 ;  /* 0x0000000600067308 */ /* 0x002e620000001000 */
[----:B------:R-:W-:Y:S01]  /*1160*/  UIMAD UR50, UR50, UR15, UR29 ;  /* 0x0000000f323272a4 */ /* 0x000fe2000f8e021d */
[----:B------:R-:W-:Y:S01]  /*1170*/  ULDC UR61, c[0x0][0x2dc] ;  /* 0x0000b700003d7ab9 */ /* 0x000fe20000000800 */
[----:B------:R-:W-:Y:S01]  /*1180*/  ULDC UR60, c[0x0][0x270] ;  /* 0x00009c00003c7ab9 */ /* 0x000fe20000000800 */
[----:B------:R-:W-:-:S02]  /*1190*/  USEL UR35, UR16, URZ, UP0 ;  /* 0x0000003f10237287 */ /* 0x000fc40008000000 */
[----:B------:R-:W-:Y:S02]  /*11a0*/  USHF.R.S32.HI UR15, URZ, 0x1f, UR14 ;  /* 0x0000001f3f0f7899 */ /* 0x000fe4000801140e */
[----:B------:R-:W-:Y:S02]  /*11b0*/  UIMAD UR22, UR4, UR33, URZ ;  /* 0x00000021041672a4 */ /* 0x000fe4000f8e023f */
[----:B------:R-:W-:Y:S02]  /*11c0*/  UISETP.NE.AND UP4, UPT, UR26, URZ, UPT ;  /* 0x0000003f1a00728c */ /* 0x000fe4000bf85270 */
[----:B------:R-:W-:Y:S02]  /*11d0*/  UIMAD.WIDE UR10, UR61, UR60, URZ ;  /* 0x0000003c3d0a72a5 */ /* 0x000fe4000f8e023f */
[----:B------:R-:W-:Y:S01]  /*11e0*/  UIMAD.WIDE.U32 UR16, UR48, UR57, URZ ;  /* 0x00000039301072a5 */ /* 0x000fe2000f8e003f */
[----:B-1----:R-:W-:Y:S01]  /*11f0*/  VIADD R6, R6, 0xffffffe ;  /* 0x0ffffffe06067836 */ /* 0x002fe20000000000 */
[----:B------:R-:W-:-:S02]  /*1200*/  ULEA.HI UR26, UR18, UR8, URZ, 0x6 ;  /* 0x00000008121a7291 */ /* 0x000fc4000f8f303f */
[----:B------:R-:W-:Y:S01]  /*1210*/  UIMAD UR8, UR31, UR48, URZ ;  /* 0x000000301f0872a4 */ /* 0x000fe2000f8e023f */
[----:B------:R-:W1:Y:S01]  /*1220*/  F2I.FTZ.U32.TRUNC.NTZ R7, R6 ;  /* 0x0000000600077305 */ /* 0x000e62000021f000 */
[----:B------:R-:W-:Y:S01]  /*1230*/  UIADD3 UR37, UR21, UR24, URZ ;  /* 0x0000001815257290 */ /* 0x000fe2000fffe03f */
[----:B------:R-:W-:Y:S01]  /*1240*/  @UP2 ULDC.64 UR12, c[0x0][0x420] ;  /* 0x00010800000c2ab9 */ /* 0x000fe20000000a00 */
[----:B------:R-:W-:Y:S02]  /*1250*/  ULEA.HI UR29, UR15, UR14, URZ, 0x6 ;  /* 0x0000000e0f1d7291 */ /* 0x000fe4000f8f303f */
[----:B------:R-:W-:Y:S02]  /*1260*/  @UP2 UIADD3 UR37, UR19, UR22, URZ ;  /* 0x0000001613252290 */ /* 0x000fe4000fffe03f */
[----:B------:R-:W-:Y:S02]  /*1270*/  UIMAD.WIDE.U32 UR18, UR10, UR16, URZ ;  /* 0x000000100a1272a5 */ /* 0x000fe4000f8e003f */
[----:B------:R-:W-:-:S02]  /*1280*/  UIMAD UR24, UR11, UR16, URZ ;  /* 0x000000100b1872a4 */ /* 0x000fc4000f8e023f */
[----:B------:R-:W-:Y:S02]  /*1290*/  @UP2 UIMAD.WIDE.U32 UR46, UR4, UR12, URZ ;  /* 0x0000000c042e22a5 */ /* 0x000fe4000f8e003f */
[----:B------:R-:W-:Y:S01]  /*12a0*/  UIMAD UR16, UR56, UR57, UR8 ;  /* 0x00000039381072a4 */ /* 0x000fe2000f8e0208 */
[--C-:B-1----:R-:W-:Y:S01]  /*12b0*/  IMAD.MOV R5, RZ, RZ, -R7.reuse ;  /* 0x000000ffff057224 */ /* 0x102fe200078e0a07 */
[----:B------:R-:W-:Y:S01]  /*12c0*/  USHF.L.U64.HI UR12, UR48, 0x7, UR56 ;  /* 0x00000007300c7899 */ /* 0x000fe20008010238 */
[----:B------:R-:W-:Y:S01]  /*12d0*/  IMAD.MOV.U32 R6, RZ, RZ, RZ ;  /* 0x000000ffff067224 */ /* 0x000fe200078e00ff */
[----:B------:R-:W-:Y:S01]  /*12e0*/  USHF.R.S32.HI UR22, URZ, 0x6, UR29 ;  /* 0x000000063f167899 */ /* 0x000fe2000801141d */
[----:B------:R-:W-:Y:S01]  /*12f0*/  IMAD R5, R5, R9, RZ ;  /* 0x0000000905057224 */ /* 0x000fe200078e02ff */
[----:B------:R-:W-:Y:S02]  /*1300*/  USHF.R.S32.HI UR8, URZ, 0x6, UR26 ;  /* 0x000000063f087899 */ /* 0x000fe4000801141a */
[----:B------:R-:W-:Y:S01]  /*1310*/  UIADD3 UR16, UR17, UR16, URZ ;  /* 0x0000001011107290 */ /* 0x000fe2000fffe03f */
[----:B------:R-:W-:Y:S01]  /*1320*/  IMAD.HI.U32 R5, R7, R5, R6 ;  /* 0x0000000507057227 */ /* 0x000fe200078e0006 */
[----:B------:R-:W-:Y:S01]  /*1330*/  MOV R6, R8 ;  /* 0x0000000800067202 */ /* 0x000fe20000000f00 */
[----:B------:R-:W-:-:S02]  /*1340*/  USEL UR30, UR12, URZ, UP0 ;  /* 0x0000003f0c1e7287 */ /* 0x000fc40008000000 */
[----:B------:R-:W-:Y:S02]  /*1350*/  UISETP.LT.AND UP0, UPT, UR22, UR8, UPT ;  /* 0x000000081600728c */ /* 0x000fe4000bf01270 */
[----:B------:R-:W-:Y:S01]  /*1360*/  IMAD.HI.U32 R5, R5, R6, RZ ;  /* 0x0000000605057227 */ /* 0x000fe200078e00ff */
[----:B------:R-:W-:Y:S02]  /*1370*/  UIMAD UR24, UR10, UR16, UR24 ;  /* 0x000000100a1872a4 */ /* 0x000fe4000f8e0218 */
[----:B------:R-:W-:Y:S01]  /*1380*/  UIMAD.WIDE.U32 UR16, UR10, UR4, URZ ;  /* 0x000000040a1072a5 */ /* 0x000fe2000f8e003f */
[----:B------:R-:W-:Y:S01]  /*1390*/  IMAD.MOV R7, RZ, RZ, -R5 ;  /* 0x000000ffff077224 */ /* 0x000fe200078e0a05 */
[----:B------:R-:W-:Y:S02]  /*13a0*/  USEL UR40, UR22, UR8, UP0 ;  /* 0x0000000816287287 */ /* 0x000fe40008000000 */
[----:B------:R-:W-:Y:S01]  /*13b0*/  @UP2 UIMAD UR38, UR4, UR13, UR47 ;  /* 0x0000000d042622a4 */ /* 0x000fe2000f8e022f */
[----:B------:R-:W-:Y:S01]  /*13c0*/  IMAD R6, R9, R7, R6 ;  /* 0x0000000709067224 */ /* 0x000fe200078e0206 */
[----:B------:R-:W-:-:S02]  /*13d0*/  UIMAD UR8, UR11, UR4, URZ ;  /* 0x000000040b0872a4 */ /* 0x000fc4000f8e023f */
[----:B------:R-:W-:Y:S02]  /*13e0*/  USEL UR54, UR18, UR16, !UP2 ;  /* 0x0000001012367287 */ /* 0x000fe4000d000000 */
[----:B------:R-:W-:Y:S01]  /*13f0*/  ISETP.GT.U32.AND P1, PT, R9, R6, PT ;  /* 0x000000060900720c */ /* 0x000fe20003f24070 */
[----:B------:R-:W-:Y:S01]  /*1400*/  UISETP.NE.AND UP1, UPT, UR43, -0x1, UPT ;  /* 0xffffffff2b00788c */ /* 0x000fe2000bf25270 */
[----:B------:R-:W-:Y:S01]  /*1410*/  ULDC.U8 UR13, c[0x0][0x3d8] ;  /* 0x0000f600000d7ab9 */ /* 0x000fe20000000000 */
[----:B------:R-:W-:Y:S02]  /*1420*/  ULEA UR16, UR40, 0xffffffc0, 0x6 ;  /* 0xffffffc028107891 */ /* 0x000fe4000f8e303f */
[----:B------:R-:W-:Y:S02]  /*1430*/  UISETP.NE.AND UP3, UPT, UR13, URZ, UPT ;  /* 0x0000003f0d00728c */ /* 0x000fe4000bf65270 */
[----:B------:R-:W-:Y:S02]  /*1440*/  UIADD3 UR42, UR19, UR24, URZ ;  /* 0x00000018132a7290 */ /* 0x000fe4000fffe03f */
[----:B------:R-:W-:-:S02]  /*1450*/  @UP2 UIADD3 UR42, UR17, UR8, URZ ;  /* 0x00000008112a2290 */ /* 0x000fc4000fffe03f */
        /* <DEDUP_REMOVED lines=10> */
[----:B------:R-:W-:Y:S01]  /*1500*/  @UP1 UIADD3 UR27, UR41, UR43, URZ ;  /* 0x0000002b291b1290 */ /* 0x000fe2000fffe03f */
[----:B------:R-:W-:-:S02]  /*1510*/  ULDC UR26, c[0x0][0x2c4] ;  /* 0x0000b100001a7ab9 */ /* 0x000fc40000000800 */
[----:B------:R-:W-:Y:S01]  /*1520*/  ISETP.GE.AND P2, PT, R6, RZ, PT ;  /* 0x000000ff0600720c */ /* 0x000fe20003f46270 */
[----:B------:R-:W-:Y:S01]  /*1530*/  UIMAD UR17, UR10, UR17, UR11 ;  /* 0x000000110a1172a4 */ /* 0x000fe2000f8e020b */
[----:B------:R-:W-:Y:S01]  /*1540*/  @UP1 ULDC.64 UR12, c[0x0][0x248] ;  /* 0x00009200000c1ab9 */ /* 0x000fe20000000a00 */
[----:B------:R-:W-:Y:S01]  /*1550*/  @UP1 ULDC.64 UR14, c[0x0][0x250] ;  /* 0x00009400000e1ab9 */ /* 0x000fe20000000a00 */
[----:B------:R-:W-:Y:S02]  /*1560*/  @UP3 UIMAD UR11, UR48, UR26, URZ ;  /* 0x0000001a300b32a4 */ /* 0x000fe4000f8e023f */
[----:B------:R-:W-:Y:S01]  /*1570*/  @UP1 UIMAD.WIDE.U32 UR20, UR25, UR12, URZ ;  /* 0x0000000c191412a5 */ /* 0x000fe2000f8e003f */
[----:B------:R-:W-:Y:S01]  /*1580*/  @P0 VIADD R5, R5, 0x1 ;  /* 0x0000000105050836 */ /* 0x000fe20000000000 */
[----:B------:R-:W-:Y:S01]  /*1590*/  @UP1 UIMAD.WIDE.U32 UR18, UR27, UR14, URZ ;  /* 0x0000000e1b1212a5 */ /* 0x000fe2000f8e003f */
[----:B------:R-:W-:Y:S01]  /*15a0*/  PLOP3.LUT P0, PT, PT, PT, UP3, 0x80, 0x0 ;  /* 0x000000000000781c */ /* 0x000fe20003f0f038 */
[----:B------:R-:W-:Y:S01]  /*15b0*/  @UP1 UIMAD UR31, UR25, UR13, URZ ;  /* 0x0000000d191f12a4 */ /* 0x000fe2000f8e023f */
[----:B------:R-:W-:Y:S01]  /*15c0*/  IMAD.MOV.U32 R18, RZ, RZ, R5 ;  /* 0x000000ffff127224 */ /* 0x000fe200078e0005 */
[----:B------:R-:W-:-:S02]  /*15d0*/  @UP1 UIMAD UR22, UR27, UR15, URZ ;  /* 0x0000000f1b1612a4 */ /* 0x000fc4000f8e023f */
[----:B------:R-:W-:Y:S02]  /*15e0*/  UIMAD.WIDE.U32 UR24, UR10, UR8, URZ ;  /* 0x000000080a1872a5 */ /* 0x000fe4000f8e003f */
[----:B------:R-:W-:Y:S01]  /*15f0*/  @UP3 USEL UR11, UR11, UR4, !UP2 ;  /* 0x000000040b0b3287 */ /* 0x000fe2000d000000 */
[----:B------:R-:W-:Y:S01]  /*1600*/  @!P2 IADD3 R18, -R18, RZ, RZ ;  /* 0x000000ff1212a210 */ /* 0x000fe20007ffe1ff */
[----:B------:R-:W-:Y:S01]  /*1610*/  UIMAD UR49, UR55, UR61, URZ ;  /* 0x0000003d373172a4 */ /* 0x000fe2000f8e023f */
[----:B------:R-:W-:Y:S01]  /*1620*/  @!P3 LOP3.LUT R18, RZ, R11, RZ, 0x33, !PT ;  /* 0x0000000bff12b212 */ /* 0x000fe200078e33ff */
[----:B------:R-:W-:Y:S02]  /*1630*/  @!UP3 UIMAD UR10, UR48, UR60, UR55 ;  /* 0x0000003c300ab2a4 */ /* 0x000fe4000f8e0237 */
[----:B------:R-:W-:Y:S01]  /*1640*/  @!UP2 UIADD3 UR38, UR45, UR36, URZ ;  /* 0x000000242d26a290 */ /* 0x000fe2000fffe03f */
[----:B------:R-:W-:Y:S01]  /*1650*/  @UP3 ULDC UR8, c[0x0][0x2e4] ;  /* 0x0000b90000083ab9 */ /* 0x000fe20000000800 */
[----:B------:R-:W-:-:S02]  /*1660*/  @UP1 UIADD3 UR36, UR19, UR22, URZ ;  /* 0x0000001613241290 */ /* 0x000fc4000fffe03f */
[----:B------:R-:W-:Y:S02]  /*1670*/  @UP3 UIMAD UR22, UR55, UR8, UR11 ;  /* 0x00000008371632a4 */ /* 0x000fe4000f8e020b */
[----:B------:R-:W-:Y:S02]  /*1680*/  USEL UR51, UR50, URZ, UP4 ;  /* 0x0000003f32337287 */ /* 0x000fe4000a000000 */
[----:B------:R-:W-:Y:S02]  /*1690*/  USEL UR53, UR28, URZ, UP4 ;  /* 0x0000003f1c357287 */ /* 0x000fe4000a000000 */
[----:B------:R-:W-:Y:S02]  /*16a0*/  USHF.R.S32.HI UR52, URZ, 0x1f, UR49 ;  /* 0x0000001f3f347899 */ /* 0x000fe40008011431 */
        /* <DEDUP_REMOVED lines=18> */
.L_x_1333:
        /* <DEDUP_REMOVED lines=13> */
.L_x_1334:
        /* <DEDUP_REMOVED lines=11> */
.L_x_1335:
[----:B------:R-:W-:-:S04]  /*1950*/  UIMAD UR4, UR48, UR60, UR55 ;  /* 0x0000003c300472a4 */ /* 0x000fc8000f8e0237 */
[----:B------:R-:W-:-:S12]  /*1960*/  UIMAD UR4, UR4, UR57, URZ ;  /* 0x00000039040472a4 */ /* 0x000fd8000f8e023f */
.L_x_1336:
        /* <DEDUP_REMOVED lines=10> */
[----:B------:R-:W-:Y:S01]  /*1a10*/  ULDC.64 UR26, c[0x0][0x428] ;  /* 0x00010a00001a7ab9 */ /* 0x000fe20000000a00 */
[----:B------:R-:W-:Y:S01]  /*1a20*/  UIADD3 UR18, UR16, UR22, URZ ;  /* 0x0000001610127290 */ /* 0x000fe2000fffe03f */
[----:B------:R-:W-:Y:S01]  /*1a30*/  LOP3.LUT R11, R10, 0xffffffe0, RZ, 0xc0, !PT ;  /* 0xffffffe00a0b7812 */ /* 0x000fe200078ec0ff */
[----:B------:R-:W-:Y:S01]  /*1a40*/  UIMAD UR11, UR45, UR26, URZ ;  /* 0x0000001a2d0b72a4 */ /* 0x000fe2000f8e023f */
[----:B------:R-:W-:Y:S01]  /*1a50*/  IADD3.X R14, R27, UR29, RZ, P0, !PT ;  /* 0x0000001d1b0e7c10 */ /* 0x000fe200087fe4ff */
[----:B------:R-:W-:Y:S01]  /*1a60*/  UIADD3 UR17, -UR5, UR9, UR34 ;  /* 0x0000000905117290 */ /* 0x000fe2000fffe122 */
[----:B------:R-:W-:Y:S01]  /*1a70*/  IMAD.U32 R15, RZ, RZ, UR26 ;  /* 0x0000001aff0f7e24 */ /* 0x000fe2000f8e00ff */
[----:B------:R-:W-:Y:S01]  /*1a80*/  ULDC UR44, c[0x0][0x398] ;  /* 0x0000e600002c7ab9 */ /* 0x000fe20000000800 */
[----:B------:R-:W-:Y:S01]  /*1a90*/  UIMAD UR27, UR55, UR27, UR11 ;  /* 0x0000001b371b72a4 */ /* 0x000fe2000f8e020b */
[----:B------:R-:W-:Y:S01]  /*1aa0*/  IMAD.IADD R25, R25, 0x1, -R11 ;  /* 0x0000000119197824 */ /* 0x000fe200078e0a0b */
[----:B------:R-:W-:Y:S01]  /*1ab0*/  ULDC.64 UR20, c[0x0][0x258] ;  /* 0x0000960000147ab9 */ /* 0x000fe20000000a00 */
[----:B------:R-:W-:Y:S01]  /*1ac0*/  IMAD R11, R14, UR32, RZ ;  /* 0x000000200e0b7c24 */ /* 0x000fe2000f8e02ff */
[----:B------:R-:W-:Y:S01]  /*1ad0*/  ULDC.64 UR46, c[0x0][0x2b0] ;  /* 0x0000ac00002e7ab9 */ /* 0x000fe20000000a00 */
[----:B------:R-:W-:Y:S01]  /*1ae0*/  IMAD.WIDE.U32 R12, R16, UR32, R232 ;  /* 0x00000020100c7c25 */ /* 0x000fe2000f8e00e8 */
[----:B------:R-:W-:Y:S01]  /*1af0*/  UIADD3 UR8, UR40, -0x1, URZ ;  /* 0xffffffff28087890 */ /* 0x000fe2000fffe03f */
[----:B------:R-:W-:Y:S01]  /*1b00*/  BSSY B1, `(.L_x_1332) ;  /* 0x00009a9000017945 */ /* 0x000fe20003800000 */
[----:B------:R-:W-:Y:S01]  /*1b10*/  IADD3 R246, R232, 0xc0, RZ ;  /* 0x000000c0e8f67810 */ /* 0x000fe20007ffe0ff */
[----:B-1----:R-:W-:Y:S01]  /*1b20*/  IMAD R5, R6, UR29, RZ ;  /* 0x0000001d06057c24 */ /* 0x002fe2000f8e02ff */
[----:B------:R-:W-:Y:S01]  /*1b30*/  IADD3 R12, P2, R12, UR39, RZ ;  /* 0x000000270c0c7c10 */ /* 0x000fe2000ff5e0ff */
[----:B------:R-:W-:-:S04]  /*1b40*/  IMAD.WIDE.U32 R8, R6, UR16, R8 ;  /* 0x0000001006087c25 */ /* 0x000fc8000f8e0008 */
[----:B------:R-:W-:Y:S01]  /*1b50*/  IMAD R5, R7, UR16, R5 ;  /* 0x0000001007057c24 */ /* 0x000fe2000f8e0205 */
[----:B------:R-:W-:Y:S01]  /*1b60*/  UIADD3 UR16, UP2, UP0, UR24, UR4, UR49 ;  /* 0x0000000418107290 */ /* 0x000fe2000f85e031 */
[----:B------:R-:W-:Y:S01]  /*1b70*/  IMAD R20, R16, UR33, R11 ;  /* 0x0000002110147c24 */ /* 0x000fe2000f8e020b */
[----:B------:R-:W-:Y:S01]  /*1b80*/  USHF.R.S32.HI UR4, URZ, 0x1f, UR4 ;  /* 0x0000001f3f047899 */ /* 0x000fe20008011404 */
[----:B------:R-:W-:Y:S01]  /*1b90*/  IMAD.IADD R9, R9, 0x1, R5 ;  /* 0x0000000109097824 */ /* 0x000fe200078e0205 */
[----:B------:R-:W-:Y:S01]  /*1ba0*/  SHF.R.S32.HI R5, RZ, 0x5, R10 ;  /* 0x00000005ff057819 */ /* 0x000fe2000001140a */
[----:B------:R-:W-:Y:S01]  /*1bb0*/  ULDC.64 UR24, c[0x0][0x400] ;  /* 0x0001000000187ab9 */ /* 0x000fe20000000a00 */
        /* <DEDUP_REMOVED lines=27> */
[C---:B------:R-:W-:Y:S01]  /*1d70*/  IMAD.WIDE.U32 R10, R4.reuse, R6, R10 ;  /* 0x00000006040a7225 */ /* 0x040fe200078e000a */
[----:B------:R-:W-:Y:S01]  /*1d80*/  ULDC.64 UR24, c[0x0][0x210] ;  /* 0x0000840000187ab9 */ /* 0x000fe20000000a00 */
[----:B------:R-:W-:Y:S01]  /*1d90*/  ULDC.64 UR20, c[0x0][0x3e0] ;  /* 0x0000f80000147ab9 */ /* 0x000fe20000000a00 */
[----:B------:R-:W-:Y:S01]  /*1da0*/  UIMAD.WIDE UR10, UR18, 0x4, UR46 ;  /* 0x00000004120a78a5 */ /* 0x000fe2000f8e022e */
[----:B------:R-:W-:Y:S01]  /*1db0*/  IMAD R5, R4, R7, R5 ;  /* 0x0000000704057224 */ /* 0x000fe200078e0205 */
[----:B------:R-:W-:Y:S01]  /*1dc0*/  PLOP3.LUT P0, PT, PT, PT, UP0, 0x80, 0x0 ;  /* 0x000000000000781c */ /* 0x000fe20003f0f008 */
[----:B------:R-:W-:Y:S01]  /*1dd0*/  VIADD R21, R13, UR16 ;  /* 0x000000100d157c36 */ /* 0x000fe20008000000 */
[----:B------:R-:W-:Y:S01]  /*1de0*/  LEA R231, P3, R12, UR24, 0x1 ;  /* 0x000000180ce77c11 */ /* 0x000fe2000f8608ff */
[----:B------:R-:W-:Y:S01]  /*1df0*/  UMOV UR18, UR28 ;  /* 0x0000001c00127c82 */ /* 0x000fe20008000000 */
[----:B------:R-:W-:Y:S01]  /*1e00*/  LEA R234, P2, R10, UR20, 0x1 ;  /* 0x000000140aea7c11 */ /* 0x000fe2000f8408ff */
[----:B------:R-:W-:Y:S01]  /*1e10*/  UMOV UR17, UR29 ;  /* 0x0000001d00117c82 */ /* 0x000fe20008000000 */
[----:B------:R-:W-:Y:S01]  /*1e20*/  IADD3 R17, R11, R5, RZ ;  /* 0x000000050b117210 */ /* 0x000fe20007ffe0ff */
        /* <DEDUP_REMOVED lines=23> */
.L_x_1338:
        /* <DEDUP_REMOVED lines=20> */
.L_x_1339:
        /* <DEDUP_REMOVED lines=38> */
.L_x_1341:
[----:B------:R-:W-:Y:S05]  /*2340*/  BSYNC B0 ;  /* 0x0000000000007941 */ /* 0x000fea0003800000 */
.L_x_1340:
        /* <DEDUP_REMOVED lines=21> */
.L_x_1343:
[----:B------:R-:W-:Y:S05]  /*24a0*/  BSYNC B0 ;  /* 0x0000000000007941 */ /* 0x000fea0003800000 */
.L_x_1342:
        /* <DEDUP_REMOVED lines=34> */
.L_x_1345:
[----:B------:R-:W-:Y:S05]  /*26d0*/  BSYNC B0 ;  /* 0x0000000000007941 */ /* 0x000fea0003800000 */
.L_x_1344:
        /* <DEDUP_REMOVED lines=23> */
.L_x_1337:
        /* <DEDUP_REMOVED lines=53> */
.L_x_1348:
[----:B------:R-:W-:Y:S05]  /*2ba0*/  BSYNC B0 ;  /* 0x0000000000007941 */ /* 0x000fea0003800000 */
.L_x_1347:
        /* <DEDUP_REMOVED lines=45> */
.L_x_1350:
[----:B------:R-:W-:Y:S05]  /*2e80*/  BSYNC B0 ;  /* 0x0000000000007941 */ /* 0x000fea0003800000 */
.L_x_1349:
        /* <DEDUP_REMOVED lines=44> */
.L_x_1352:
[----:B------:R-:W-:Y:S05]  /*3150*/  BSYNC B0 ;  /* 0x0000000000007941 */ /* 0x000fea0003800000 */
.L_x_1351:
        /* <DEDUP_REMOVED lines=47> */
.L_x_1354:
[----:B------:R-:W-:Y:S05]  /*3450*/  BSYNC B0 ;  /* 0x0000000000007941 */ /* 0x000fea0003800000 */
.L_x_1353:
        /* <DEDUP_REMOVED lines=69> */
.L_x_1356:
[----:B------:R-:W-:Y:S05]  /*38b0*/  BSYNC B0 ;  /* 0x0000000000007941 */ /* 0x000fea0003800000 */
.L_x_1355:
        /* <DEDUP_REMOVED lines=59> */
.L_x_1358:
[----:B------:R-:W-:Y:S05]  /*3c70*/  BSYNC B0 ;  /* 0x0000000000007941 */ /* 0x000fea0003800000 */
.L_x_1357:
        /* <DEDUP_REMOVED lines=64> */
.L_x_1360:
[----:B------:R-:W-:Y:S05]  /*4080*/  BSYNC B0 ;  /* 0x0000000000007941 */ /* 0x000fea0003800000 */
.L_x_1359:
        /* <DEDUP_REMOVED lines=56> */
.L_x_1362:
[----:B------:R-:W-:Y:S05]  /*4410*/  BSYNC B0 ;  /* 0x0000000000007941 */ /* 0x000fea0003800000 */
.L_x_1361:
[----:B------:R-:W-:Y:S01]  /*4420*/  ULDC.64 UR14, c[0x0][0x3c8] ;  /* 0x0000f200000e7ab9 */ /* 0x000fe20000000a00 */
[----:B------:R-:W-:Y:S01]  /*4430*/  USHF.R.S32.HI UR12, URZ, 0x1f, UR55 ;  /* 0x0000001f3f0c7899 */ /* 0x000fe20008011437 */
[----:B-1----:R-:W3:Y:S01]  /*4440*/  LDC.64 R10, c[0x0][0x3b8] ;  /* 0x0000ee00ff0a7b82 */ /* 0x002ee20000000a00 */
[----:B------:R-:W-:Y:S01]  /*4450*/  UISETP.NE.U32.AND UP1, UPT, UR14, URZ, UPT ;  /* 0x0000003f0e00728c */ /* 0x000fe2000bf25070 */
[----:B------:R-:W-:Y:S01]  /*4460*/  IMAD.MOV.U32 R242, RZ, RZ, 0x7f800000 ;  /* 0x7f800000fff27424 */ /* 0x000fe200078e00ff */
[----:B------:R-:W0:Y:S01]  /*4470*/  LDGDEPBAR ;  /* 0x00000000000079af */ /* 0x000e220000000000 */
[----:B------:R-:W-:Y:S01]  /*4480*/  IMAD.MOV.U32 R243, RZ, RZ, 0x7f800000 ;  /* 0x7f800000fff37424 */ /* 0x000fe200078e00ff */
[----:B------:R-:W-:Y:S01]  /*4490*/  UISETP.NE.AND.EX UP1, UPT, UR15, URZ, UPT, UP1 ;  /* 0x0000003f0f00728c */ /* 0x000fe2000bf25310 */
[----:B------:R-:W-:Y:S01]  /*44a0*/  IMAD.SHL.U32 R230, R251, 0x20, RZ ;  /* 0x00000020fbe67824 */ /* 0x000fe200078e00ff */
[----:B------:R-:W-:Y:S01]  /*44b0*/  ULDC UR26, c[0x0][0x2d0] ;  /* 0x0000b400001a7ab9 */ /* 0x000fe20000000800 */
[----:B------:R-:W-:Y:S01]  /*44c0*/  ULDC UR40, c[0x0][0x398] ;  /* 0x0000e60000287ab9 */ /* 0x000fe20000000800 */
[----:B------:R-:W-:-:S02]  /*44d0*/  ULDC UR42, c[0x0][0x2dc] ;  /* 0x0000b700002a7ab9 */ /* 0x000fc40000000800 */
[----:B------:R-:W-:-:S05]  /*44e0*/  PLOP3.LUT P0, PT, PT, PT, UP1, 0x80, 0x0 ;  /* 0x000000000000781c */ /* 0x000fca0003f0f018 */
[----:B------:R-:W-:Y:S01]  /*44f0*/  @UP1 ULDC.64 UR20, c[0x0][0x3d0] ;  /* 0x0000f40000141ab9 */ /* 0x000fe20000000a00 */
[----:B------:R-:W-:Y:S01]  /*4500*/  @UP1 UMOV UR13, UR12 ;  /* 0x0000000c000d1c82 */ /* 0x000fe20008000000 */
[----:B------:R-:W-:Y:S01]  /*4510*/  @UP1 UIMAD UR4, UR56, UR20, URZ ;  /* 0x00000014380412a4 */ /* 0x000fe2000f8e023f */
[----:B------:R-:W-:Y:S02]  /*4520*/  @UP1 UMOV UR12, UR55 ;  /* 0x00000037000c1c82 */ /* 0x000fe40008000000 */
[----:B------:R-:W-:Y:S02]  /*4530*/  @UP1 UIMAD.WIDE.U32 UR12, UR48, UR20, UR12 ;  /* 0x00000014300c12a5 */ /* 0x000fe4000f8e000c */
[----:B------:R-:W-:Y:S01]  /*4540*/  @UP1 UIMAD UR4, UR48, UR21, UR4 ;  /* 0x00000015300412a4 */ /* 0x000fe2000f8e0204 */
[----:B---3--:R-:W3:Y:S01]  /*4550*/  LDG.E.64 R6, desc[UR6][R10.64+0x8] ;  /* 0x000008060a067981 */ /* 0x008ee2000c1e1b00 */
[----:B------:R-:W-:Y:S02]  /*4560*/  @UP1 ULEA UR14, UP0, UR12, UR14, 0x2 ;  /* 0x0000000e0c0e1291 */ /* 0x000fe4000f80103f */
[----:B------:R-:W-:Y:S01]  /*4570*/  @UP1 UIADD3 UR4, UR13, UR4, URZ ;  /* 0x000000040d041290 */ /* 0x000fe2000fffe03f */
[----:B------:R-:W-:-:S02]  /*4580*/  CS2R R190, SRZ ;  /* 0x0000000000be7805 */ /* 0x000fc4000001ff00 */
[----:B------:R-:W-:Y:S02]  /*4590*/  CS2R R188, SRZ ;  /* 0x0000000000bc7805 */ /* 0x000fe4000001ff00 */
[----:B------:R-:W-:Y:S01]  /*45a0*/  CS2R R194, SRZ ;  /* 0x0000000000c27805 */ /* 0x000fe2000001ff00 */
[----:B------:R-:W-:Y:S01]  /*45b0*/  @UP1 ULEA.HI.X UR15, UR12, UR15, UR4, 0x2, UP0 ;  /* 0x0000000f0c0f1291 */ /* 0x000fe200080f1404 */
[----:B------:R-:W-:Y:S01]  /*45c0*/  IMAD.U32 R4, RZ, RZ, UR14 ;  /* 0x0000000eff047e24 */ /* 0x000fe2000f8e00ff */
[----:B------:R-:W-:Y:S01]  /*45d0*/  CS2R R192, SRZ ;  /* 0x0000000000c07805 */ /* 0x000fe2000001ff00 */
[----:B------:R-:W-:Y:S01]  /*45e0*/  @UP1 ULDC UR4, c[0x0][0x2e8] ;  /* 0x0000ba0000041ab9 */ /* 0x000fe20000000800 */
[----:B------:R-:W-:Y:S02]  /*45f0*/  CS2R R186, SRZ ;  /* 0x0000000000ba7805 */ /* 0x000fe4000001ff00 */
        /* <DEDUP_REMOVED lines=13> */
[----:B------:R-:W4:Y:S01]  /*46d0*/  LDG.E.64 R10, desc[UR6][R10.64] ;  /* 0x000000060a0a7981 */ /* 0x000f22000c1e1b00 */
        /* <DEDUP_REMOVED lines=52> */
[----:B------:R-:W-:Y:S01]  /*4a20*/  ULDC.U8 UR21, c[0x0][0x388] ;  /* 0x0000e20000157ab9 */ /* 0x000fe20000000000 */
[----:B------:R-:W-:Y:S01]  /*4a30*/  ULDC UR20, c[0x0][0x2ec] ;  /* 0x0000bb0000147ab9 */ /* 0x000fe20000000800 */
[----:B-1----:R-:W1:Y:S01]  /*4a40*/  S2R R4, SR_TID.X ;  /* 0x0000000000047919 */ /* 0x002e620000002100 */
[----:B------:R-:W2:Y:S01]  /*4a50*/  @P0 MUFU.RCP R5, UR4 ;  /* 0x0000000400050d08 */ /* 0x000ea20008001000 */
[----:B------:R-:W-:-:S04]  /*4a60*/  UIMAD UR4, UR48, UR60, UR55 ;  /* 0x0000003c300472a4 */ /* 0x000fc8000f8e0237 */
[----:B------:R-:W-:-:S04]  /*4a70*/  USHF.L.U32 UR4, UR4, 0x5, URZ ;  /* 0x0000000504047899 */ /* 0x000fc8000800063f */
[----:B------:R-:W-:Y:S01]  /*4a80*/  USHF.R.S32.HI UR12, URZ, 0x1f, UR4 ;  /* 0x0000001f3f0c7899 */ /* 0x000fe20008011404 */
[----:B------:R-:W-:Y:S01]  /*4a90*/  UMOV UR14, UR16 ;  /* 0x00000010000e7c82 */ /* 0x000fe20008000000 */
[----:B-1----:R-:W-:-:S05]  /*4aa0*/  IMAD.SHL.U32 R4, R4, 0x2, RZ ;  /* 0x0000000204047824 */ /* 0x002fca00078e00ff */
[----:B------:R-:W-:Y:S01]  /*4ab0*/  LOP3.LUT R230, R230, 0x6, R4, 0xf8, !PT ;  /* 0x00000006e6e67812 */ /* 0x000fe200078ef804 */
[----:B------:R-:W-:-:S04]  /*4ac0*/  IMAD.U32 R4, RZ, RZ, UR23 ;  /* 0x00000017ff047e24 */ /* 0x000fc8000f8e00ff */
[----:B------:R-:W-:Y:S01]  /*4ad0*/  IMAD R230, R4, 0x40, R230 ;  /* 0x0000004004e67824 */ /* 0x000fe200078e02e6 */
[--C-:B------:R-:W-:Y:S02]  /*4ae0*/  SHF.R.S32.HI R4, RZ, 0x1f, R25.reuse ;  /* 0x0000001fff047819 */ /* 0x100fe40000011419 */
[----:B---3--:R-:W-:Y:S01]  /*4af0*/  IADD3 R249, P2, P1, R6, UR4, R25 ;  /* 0x0000000406f97c10 */ /* 0x008fe2000f95e019 */
[----:B------:R-:W-:-:S04]  /*4b00*/  UIADD3 UR4, UR34, UR9, URZ ;  /* 0x0000000922047290 */ /* 0x000fc8000fffe03f */
[----:B------:R-:W-:Y:S01]  /*4b10*/  UIADD3 UR4, -UR5, 0x40, UR4 ;  /* 0x0000004005047890 */ /* 0x000fe2000fffe104 */
[----:B--2---:R-:W-:-:S05]  /*4b20*/  @P0 FMUL.FTZ R5, R8, R5 ;  /* 0x0000000508050220 */ /* 0x004fca0000410000 */
[----:B------:R-:W-:Y:S02]  /*4b30*/  @P0 R2UR UR13, R5 ;  /* 0x00000000050d02ca */ /* 0x000fe400000e0000 */
[----:B----4-:R-:W-:Y:S02]  /*4b40*/  R2UR UR24, R11 ;  /* 0x000000000b1872ca */ /* 0x010fe400000e0000 */
[----:B------:R-:W-:Y:S02]  /*4b50*/  R2UR UR25, R10 ;  /* 0x000000000a1972ca */ /* 0x000fe400000e0000 */
[----:B------:R-:W-:Y:S02]  /*4b60*/  CS2R R24, SRZ ;  /* 0x0000000000187805 */ /* 0x000fe4000001ff00 */
[----:B------:R-:W-:Y:S01]  /*4b70*/  IADD3.X R250, R7, UR12, R4, P2, P1 ;  /* 0x0000000c07fa7c10 */ /* 0x000fe200097e2404 */
[----:B------:R-:W-:-:S03]  /*4b80*/  UIADD3 UR27, UR4, -UR44, URZ ;  /* 0x8000002c041b7290 */ /* 0x000fc6000fffe03f */
[----:B------:R-:W-:Y:S01]  /*4b90*/  UMOV UR4, URZ ;  /* 0x0000003f00047c82 */ /* 0x000fe20008000000 */
[----:B------:R-:W-:Y:S02]  /*4ba0*/  @UP1 UMOV UR4, UR13 ;  /* 0x0000000d00041c82 */ /* 0x000fe40008000000 */
        /* <DEDUP_REMOVED lines=12> */
.L_x_1367:
[----:B------:R-:W0:Y:S01]  /*4c70*/  LDGDEPBAR ;  /* 0x00000000000079af */ /* 0x000e220000000000 */
[----:B------:R-:W-:Y:S01]  /*4c80*/  IMAD.U32 R112, RZ, RZ, UR18 ;  /* 0x00000012ff707e24 */ /* 0x000fe2000f8e00ff */
[----:B------:R-:W-:Y:S01]  /*4c90*/  USHF.L.U32 UR12, UR8, 0x6, URZ ;  /* 0x00000006080c7899 */ /* 0x000fe2000800063f */
[----:B------:R-:W-:Y:S01]  /*4ca0*/  IMAD.U32 R113, RZ, RZ, UR17 ;  /* 0x00000011ff717e24 */ /* 0x000fe2000f8e00ff */
[----:B------:R-:W-:Y:S02]  /*4cb0*/  UMOV UR13, UR59 ;  /* 0x0000003b000d7c82 */ /* 0x000fe40008000000 */
[C---:B------:R-:W-:Y:S01]  /*4cc0*/  LEA R112, P0, R237.reuse, R112, 0x2 ;  /* 0x00000070ed707211 */ /* 0x040fe200078010ff */
[----:B------:R-:W-:Y:S03]  /*4cd0*/  UISETP.GE.AND UP0, UPT, UR12, UR27, UPT ;  /* 0x0000001b0c00728c */ /* 0x000fe6000bf06270 */
[C---:B------:R-:W-:Y:S01]  /*4ce0*/  LEA.HI.X.SX32 R113, R237.reuse, R113, 0x2, P0 ;  /* 0x00000071ed717211 */ /* 0x040fe200000f16ff */
        /* <DEDUP_REMOVED lines=10> */
[----:B------:R-:W-:Y:S04]  /*4d90*/  LDSM.16.M88.4 R108, [R212+0x10000] ;  /* 0x01000000d46c783b */ /* 0x000fe80000000200 */
[----:B-----5:R3:W5:Y:S01]  /*4da0*/  LDG.E R114, desc[UR6][R112.64] ;  /* 0x0000000670727981 */ /* 0x020762000c1e1900 */
[C---:B-1----:R-:W-:Y:S06]  /*4db0*/  HMMA.16816.F32 R4, R16.reuse, R8, RZ ;  /* 0x000000081004723c */ /* 0x042fec00000018ff */
[C---:B------:R-:W-:Y:S06]  /*4dc0*/  HMMA.16816.F32 R8, R16.reuse, R10, RZ ;  /* 0x0000000a1008723c */ /* 0x040fec00000018ff */
[C---:B--2---:R-:W-:Y:S01]  /*4dd0*/  HMMA.16816.F32 R12, R16.reuse, R84, RZ ;  /* 0x00000054100c723c */ /* 0x044fe200000018ff */
[----:B------:R1:W5:Y:S05]  /*4de0*/  LDG.E R112, desc[UR6][R112.64+0x20] ;  /* 0x0000200670707981 */ /* 0x00036a000c1e1900 */
[----:B------:R-:W-:Y:S01]  /*4df0*/  HMMA.16816.F32 R16, R16, R86, RZ ;  /* 0x000000561010723c */ /* 0x000fe200000018ff */
[----:B------:R-:W2:Y:S05]  /*4e00*/  LDSM.16.M88.4 R84, [R213+0x10800] ;  /* 0x01080000d554783b */ /* 0x000eaa0000000200 */
[C---:B---3--:R-:W-:Y:S06]  /*4e10*/  HMMA.16816.F32 R4, R88.reuse, R92, R4 ;  /* 0x0000005c5804723c */ /* 0x048fec0000001804 */
[C---:B------:R-:W-:Y:S01]  /*4e20*/  HMMA.16816.F32 R8, R88.reuse, R94, R8 ;  /* 0x0000005e5808723c */ /* 0x040fe20000001808 */
[----:B------:R-:W3:Y:S05]  /*4e30*/  LDSM.16.M88.4 R92, [R218] ;  /* 0x00000000da5c783b */ /* 0x000eea0000000200 */
[C---:B----4-:R-:W-:Y:S06]  /*4e40*/  HMMA.16816.F32 R12, R88.reuse, R96, R12 ;  /* 0x00000060580c723c */ /* 0x050fec000000180c */
[----:B------:R-:W-:Y:S01]  /*4e50*/  HMMA.16816.F32 R16, R88, R98, R16 ;  /* 0x000000625810723c */ /* 0x000fe20000001810 */
[----:B------:R-:W4:Y:S04]  /*4e60*/  LDSM.16.M88.4 R88, [R212+0x10800] ;  /* 0x01080000d458783b */ /* 0x000f280000000200 */
[----:B------:R-:W-:Y:S01]  /*4e70*/  LDSM.16.M88.4 R96, [R214+0x2000] ;  /* 0x00200000d660783b */ /* 0x000fe20000000200 */
[C---:B------:R-:W-:Y:S06]  /*4e80*/  HMMA.16816.F32 R4, R100.reuse, R104, R4 ;  /* 0x000000686404723c */ /* 0x040fec0000001804 */
[C---:B------:R-:W-:Y:S01]  /*4e90*/  HMMA.16816.F32 R8, R100.reuse, R106, R8 ;  /* 0x0000006a6408723c */ /* 0x040fe20000001808 */
[----:B------:R-:W1:Y:S05]  /*4ea0*/  LDSM.16.M88.4 R104, [R2+0x12000] ;  /* 0x012000000268783b */ /* 0x000e6a0000000200 */
[C---:B--2---:R-:W-:Y:S06]  /*4eb0*/  HMMA.16816.F32 R12, R100.reuse, R84, R12 ;  /* 0x00000054640c723c */ /* 0x044fec000000180c */
[----:B------:R-:W-:Y:S01]  /*4ec0*/  HMMA.16816.F32 R16, R100, R86, R16 ;  /* 0x000000566410723c */ /* 0x000fe20000001810 */
[----:B------:R-:W2:Y:S04]  /*4ed0*/  LDSM.16.M88.4 R84, [R2+0x12800] ;  /* 0x012800000254783b */ /* 0x000ea80000000200 */
        /* <DEDUP_REMOVED lines=8> */
[C---:B-1----:R-:W-:Y:S06]  /*4f60*/  HMMA.16816.F32 R4, R96.reuse, R104, R4 ;  /* 0x000000686004723c */ /* 0x042fec0000001804 */
        /* <DEDUP_REMOVED lines=67> */
[----:B------:R-:W4:Y:S05]  /*53a0*/  LDSM.16.M88.4 R88, [R212+0x16800] ;  /* 0x01680000d458783b */ /* 0x000f2a0000000200 */
[C---:B-1----:R-:W-:Y:S06]  /*53b0*/  HMMA.16816.F32 R4, R100.reuse, R104, R4 ;  /* 0x000000686404723c */ /* 0x042fec0000001804 */
[C---:B------:R-:W-:Y:S06]  /*53c0*/  HMMA.16816.F32 R8, R100.reuse, R106, R8 ;  /* 0x0000006a6408723c */ /* 0x040fec0000001808 */
[C---:B--2---:R-:W-:Y:S06]  /*53d0*/  HMMA.16816.F32 R12, R100.reuse, R84, R12 ;  /* 0x00000054640c723c */ /* 0x044fec000000180c */
[----:B------:R-:W-:Y:S05]  /*53e0*/  HMMA.16816.F32 R16, R100, R86, R16 ;  /* 0x000000566410723c */ /* 0x000fea0000001810 */
[----:B------:R-:W-:Y:S01]  /*53f0*/  IADD3 R84, R237, -UR9, -R230 ;  /* 0x80000009ed547c10 */ /* 0x000fe2000fffe8e6 */
[C---:B---3--:R-:W-:Y:S05]  /*5400*/  HMMA.16816.F32 R4, R92.reuse, R108, R4 ;  /* 0x0000006c5c04723c */ /* 0x048fea0000001804 */
[----:B------:R-:W-:Y:S01]  /*5410*/  VIADD R84, R84, UR5 ;  /* 0x0000000554547c36 */ /* 0x000fe20008000000 */
[C---:B------:R-:W-:Y:S05]  /*5420*/  HMMA.16816.F32 R8, R92.reuse, R110, R8 ;  /* 0x0000006e5c08723c */ /* 0x040fea0000001808 */
[----:B------:R-:W-:Y:S01]  /*5430*/  VIADD R84, R84, UR12 ;  /* 0x0000000c54547c36 */ /* 0x000fe20008000000 */
[C---:B----4-:R-:W-:Y:S05]  /*5440*/  HMMA.16816.F32 R12, R92.reuse, R88, R12 ;  /* 0x000000585c0c723c */ /* 0x050fea000000180c */
[----:B------:R-:W-:Y:S01]  /*5450*/  IABS R100, R84 ;  /* 0x0000005400647213 */ /* 0x000fe20000000000 */
[C---:B------:R-:W-:Y:S01]  /*5460*/  VIADD R85, R84.reuse, 0x7 ;  /* 0x0000000754557836 */ /* 0x040fe20000000000 */
[----:B------:R-:W-:Y:S04]  /*5470*/  HMMA.16816.F32 R16, R92, R90, R16 ;  /* 0x0000005a5c10723c */ /* 0x000fe80000001810 */
[----:B------:R-:W-:Y:S01]  /*5480*/  ISETP.GE.AND P0, PT, R85, RZ, PT ;  /* 0x000000ff5500720c */ /* 0x000fe20003f06270 */
[C---:B------:R-:W-:Y:S02]  /*5490*/  VIADD R86, R84.reuse, 0x8 ;  /* 0x0000000854567836 */ /* 0x040fe40000000000 */
[----:B------:R-:W-:Y:S01]  /*54a0*/  I2FP.F32.S32 R90, R100 ;  /* 0x00000064005a7245 */ /* 0x000fe20000201400 */
[----:B------:R-:W-:Y:S02]  /*54b0*/  VIADD R96, R84, 0xffffffe7 ;  /* 0xffffffe754607836 */ /* 0x000fe40000000000 */
[----:B------:R-:W-:Y:S01]  /*54c0*/  ISETP.GE.AND P1, PT, R86, RZ, PT ;  /* 0x000000ff5600720c */ /* 0x000fe20003f26270 */
[----:B------:R-:W-:Y:S02]  /*54d0*/  VIADD R89, R84, 0xffffffff ;  /* 0xffffffff54597836 */ /* 0x000fe40000000000 */
[----:B------:R-:W-:Y:S01]  /*54e0*/  FFMA.FTZ R4, R90, -UR4, R4 ;  /* 0x800000045a047c23 */ /* 0x000fe20008010004 */
[----:B------:R-:W-:Y:S02]  /*54f0*/  VIADD R88, R84, 0xfffffff8 ;  /* 0xfffffff854587836 */ /* 0x000fe40000000000 */
[----:B------:R-:W-:Y:S01]  /*5500*/  FFMA.FTZ R10, R90, -UR4, R10 ;  /* 0x800000045a0a7c23 */ /* 0x000fe2000801000a */
[C---:B------:R-:W-:Y:S01]  /*5510*/  VIADD R87, R84.reuse, 0xfffffff7 ;  /* 0xfffffff754577836 */ /* 0x040fe20000000000 */
[----:B------:R-:W-:Y:S01]  /*5520*/  ISETP.GE.AND P6, PT, R89, RZ, PT ;  /* 0x000000ff5900720c */ /* 0x000fe20003fc6270 */
[C---:B------:R-:W-:Y:S01]  /*5530*/  VIADD R99, R84.reuse, 0xfffffff0 ;  /* 0xfffffff054637836 */ /* 0x040fe20000000000 */
[C---:B------:R-:W-:Y:S01]  /*5540*/  @!P0 IADD3 R85, -R84.reuse, -0x7, RZ ;  /* 0xfffffff954558810 */ /* 0x040fe20007ffe1ff */
[----:B------:R-:W-:Y:S01]  /*5550*/  VIADD R98, R84, 0xffffffef ;  /* 0xffffffef54627836 */ /* 0x000fe20000000000 */
[----:B------:R-:W-:Y:S01]  /*5560*/  ISETP.GE.AND P0, PT, R96, RZ, PT ;  /* 0x000000ff6000720c */ /* 0x000fe20003f06270 */
[----:B------:R-:W-:Y:S01]  /*5570*/  VIADD R97, R84, 0xffffffe8 ;  /* 0xffffffe854617836 */ /* 0x000fe20000000000 */
[----:B------:R-:W-:Y:S02]  /*5580*/  ISETP.GE.AND P5, PT, R88, RZ, PT ;  /* 0x000000ff5800720c */ /* 0x000fe40003fa6270 */
[----:B------:R-:W-:Y:S02]  /*5590*/  @!P1 IADD3 R86, -R84, -0x8, RZ ;  /* 0xfffffff854569810 */ /* 0x000fe40007ffe1ff */
[----:B------:R-:W-:Y:S02]  /*55a0*/  ISETP.GE.AND P4, PT, R87, RZ, PT ;  /* 0x000000ff5700720c */ /* 0x000fe40003f86270 */
[----:B------:R-:W-:Y:S02]  /*55b0*/  ISETP.GE.AND P3, PT, R99, RZ, PT ;  /* 0x000000ff6300720c */ /* 0x000fe40003f66270 */
[----:B------:R-:W-:Y:S02]  /*55c0*/  ISETP.GE.AND P2, PT, R98, RZ, PT ;  /* 0x000000ff6200720c */ /* 0x000fe40003f46270 */
[----:B------:R-:W-:Y:S02]  /*55d0*/  ISETP.GE.AND P1, PT, R97, RZ, PT ;  /* 0x000000ff6100720c */ /* 0x000fe40003f26270 */
[C---:B------:R-:W-:Y:S02]  /*55e0*/  @!P0 IADD3 R96, -R84.reuse, 0x19, RZ ;  /* 0x0000001954608810 */ /* 0x040fe40007ffe1ff */
[----:B------:R-:W-:Y:S02]  /*55f0*/  PLOP3.LUT P0, PT, PT, PT, UP0, 0x80, 0x0 ;  /* 0x000000000000781c */ /* 0x000fe40003f0f008 */
[C---:B------:R-:W-:Y:S02]  /*5600*/  @!P6 IADD3 R89, -R84.reuse, 0x1, RZ ;  /* 0x000000015459e810 */ /* 0x040fe40007ffe1ff */
[C---:B------:R-:W-:Y:S02]  /*5610*/  @!P5 IADD3 R88, -R84.reuse, 0x8, RZ ;  /* 0x000000085458d810 */ /* 0x040fe40007ffe1ff */
        /* <DEDUP_REMOVED lines=40> */
.L_x_1363:
        /* <DEDUP_REMOVED lines=16> */
[----:B------:R-:W-:Y:S01]  /*59a0*/  ISETP.GE.AND P5, PT, R92, R84, PT ;  /* 0x000000545c00720c */ /* 0x000fe20003fa6270 */
[C---:B------:R-:W-:Y:S01]  /*59b0*/  VIADD R88, R230.reuse, 0x18 ;  /* 0x00000018e6587836 */ /* 0x040fe20000000000 */
[CC--:B------:R-:W-:Y:S01]  /*59c0*/  ISETP.GE.OR P0, PT, R230.reuse, R86.reuse, !P0 ;  /* 0x00000056e600720c */ /* 0x0c0fe20004706670 */
[----:B------:R-:W-:Y:S01]  /*59d0*/  VIADD R87, R230, 0x19 ;  /* 0x00000019e6577836 */ /* 0x000fe20000000000 */
[----:B------:R-:W-:Y:S02]  /*59e0*/  IADD3 R94, R85, UR15, R94 ;  /* 0x0000000f555e7c10 */ /* 0x000fe4000fffe05e */
[----:B------:R-:W-:Y:S02]  /*59f0*/  ISETP.GE.OR P6, PT, R93, R86, !P6 ;  /* 0x000000565d00720c */ /* 0x000fe400077c6670 */
        /* <DEDUP_REMOVED lines=46> */
.L_x_1364:
[C---:B------:R-:W-:Y:S01]  /*5ce0*/  FMUL.FTZ R84, R242.reuse, 1.4426950216293334961 ;  /* 0x3fb8aa3bf2547820 */ /* 0x040fe20000410000 */
[----:B------:R-:W-:Y:S01]  /*5cf0*/  FSETP.NEU.FTZ.AND P1, PT, R242, -INF , PT ;  /* 0xff800000f200780b */ /* 0x000fe20003f3d000 */
[----:B------:R-:W-:Y:S02]  /*5d00*/  IMAD.U32 R86, RZ, RZ, UR8 ;  /* 0x00000008ff567e24 */ /* 0x000fe4000f8e00ff */
[C---:B------:R-:W-:Y:S01]  /*5d10*/  FMUL.FTZ R87, R243.reuse, 1.4426950216293334961 ;  /* 0x3fb8aa3bf3577820 */ /* 0x040fe20000410000 */
[----:B------:R-:W-:Y:S01]  /*5d20*/  IMAD.U32 R85, RZ, RZ, UR23 ;  /* 0x00000017ff557e24 */ /* 0x000fe2000f8e00ff */
[----:B------:R-:W-:Y:S01]  /*5d30*/  FSEL R84, R84, RZ, P1 ;  /* 0x000000ff54547208 */ /* 0x000fe20000800000 */
[----:B------:R-:W-:Y:S01]  /*5d40*/  IMAD R86, R86, 0x4, R252 ;  /* 0x0000000456567824 */ /* 0x000fe200078e02fc */
[----:B------:R-:W-:Y:S01]  /*5d50*/  FSETP.NEU.FTZ.AND P0, PT, R243, -INF , PT ;  /* 0xff800000f300780b */ /* 0x000fe20003f1d000 */
[----:B------:R-:W-:Y:S01]  /*5d60*/  IMAD R85, R85, 0x2, R251 ;  /* 0x0000000255557824 */ /* 0x000fe200078e02fb */
[----:B------:R-:W-:Y:S01]  /*5d70*/  UISETP.GT.AND UP1, UPT, UR8, UR22, UPT ;  /* 0x000000160800728c */ /* 0x000fe2000bf24270 */
[--C-:B------:R-:W-:Y:S01]  /*5d80*/  FFMA.FTZ R90, R8, UR20, -R84.reuse ;  /* 0x00000014085a7c23 */ /* 0x100fe20008010854 */
[----:B------:R-:W-:Y:S01]  /*5d90*/  IMAD.WIDE.U32 R88, R86, -0x326172a9, RZ ;  /* 0xcd9e8d5756587825 */ /* 0x000fe200078e00ff */
[----:B------:R-:W-:Y:S02]  /*5da0*/  FSEL R8, R87, RZ, P0 ;  /* 0x000000ff57087208 */ /* 0x000fe40000000000 */
[----:B------:R1:W2:Y:S01]  /*5db0*/  MUFU.EX2 R128, R90 ;  /* 0x0000005a00807308 */ /* 0x0002a20000000800 */
[----:B------:R-:W-:Y:S01]  /*5dc0*/  LOP3.LUT R85, R85, UR24, RZ, 0x3c, !PT ;  /* 0x0000001855557c12 */ /* 0x000fe2000f8e3cff */
[----:B------:R-:W-:Y:S01]  /*5dd0*/  FFMA.FTZ R4, R4, UR20, -R84 ;  /* 0x0000001404047c23 */ /* 0x000fe20008010854 */
[----:B------:R-:W-:Y:S01]  /*5de0*/  LOP3.LUT R94, R89, UR25, R250, 0x96, !PT ;  /* 0x00000019595e7c12 */ /* 0x000fe2000f8e96fa */
[--C-:B------:R-:W-:Y:S01]  /*5df0*/  FFMA.FTZ R7, R7, UR20, -R8.reuse ;  /* 0x0000001407077c23 */ /* 0x100fe20008010808 */
[----:B------:R-:W-:Y:S01]  /*5e00*/  FFMA.FTZ R6, R6, UR20, -R8 ;  /* 0x0000001406067c23 */ /* 0x000fe20008010808 */
[----:B------:R-:W-:Y:S01]  /*5e10*/  FFMA.FTZ R5, R5, UR20, -R84 ;  /* 0x0000001405057c23 */ /* 0x000fe20008010854 */
[----:B------:R-:W-:Y:S01]  /*5e20*/  FFMA.FTZ R11, R11, UR20, -R8 ;  /* 0x000000140b0b7c23 */ /* 0x000fe20008010808 */
[----:B------:R-:W-:Y:S02]  /*5e30*/  IMAD.WIDE.U32 R94, R94, -0x2daee0ad, RZ ;  /* 0xd2511f535e5e7825 */ /* 0x000fe400078e00ff */
[----:B------:R3:W-:Y:S02]  /*5e40*/  MUFU.EX2 R126, R7 ;  /* 0x00000007007e7308 */ /* 0x0007e40000000800 */
[--C-:B------:R-:W-:Y:S01]  /*5e50*/  FFMA.FTZ R9, R9, UR20, -R84.reuse ;  /* 0x0000001409097c23 */ /* 0x100fe20008010854 */
[----:B------:R-:W-:Y:S01]  /*5e60*/  FFMA.FTZ R16, R16, UR20, -R84 ;  /* 0x0000001410107c23 */ /* 0x000fe20008010854 */
[----:B------:R-:W-:Y:S01]  /*5e70*/  FFMA.FTZ R19, R19, UR20, -R8 ;  /* 0x0000001413137c23 */ /* 0x000fe20008010808 */
[----:B-1----:R-:W-:Y:S05]  /*5e80*/  IMAD.WIDE.U32 R90, R249, -0x2daee0ad, RZ ;  /* 0xd2511f53f95a7825 */ /* 0x002fea00078e00ff */
[----:B------:R1:W-:Y:S01]  /*5e90*/  MUFU.EX2 R122, R6 ;  /* 0x00000006007a7308 */ /* 0x0003e20000000800 */
[----:B------:R-:W-:Y:S02]  /*5ea0*/  LOP3.LUT R85, R85, R91, RZ, 0x3c, !PT ;  /* 0x0000005b55557212 */ /* 0x000fe400078e3cff */
[----:B------:R-:W-:Y:S07]  /*5eb0*/  LOP3.LUT R90, R95, UR29, R90, 0x96, !PT ;  /* 0x0000001d5f5a7c12 */ /* 0x000fee000f8e965a */
[----:B------:R-:W-:Y:S01]  /*5ec0*/  MUFU.EX2 R124, R4 ;  /* 0x00000004007c7308 */ /* 0x000fe20000000800 */
[----:B------:R-:W-:Y:S04]  /*5ed0*/  IMAD.WIDE.U32 R86, R85, -0x326172a9, RZ ;  /* 0xcd9e8d5755567825 */ /* 0x000fe800078e00ff */
[----:B------:R-:W-:Y:S01]  /*5ee0*/  FFMA.FTZ R85, R14, UR20, -R8 ;  /* 0x000000140e557c23 */ /* 0x000fe20008010808 */
[----:B------:R-:W-:Y:S01]  /*5ef0*/  IMAD.WIDE.U32 R90, R90, -0x326172a9, RZ ;  /* 0xcd9e8d575a5a7825 */ /* 0x000fe200078e00ff */
[----:B------:R-:W-:Y:S03]  /*5f00*/  LOP3.LUT R92, R87, UR28, R88, 0x96, !PT ;  /* 0x0000001c575c7c12 */ /* 0x000fe6000f8e9658 */
[----:B------:R-:W-:Y:S01]  /*5f10*/  MUFU.EX2 R121, R5 ;  /* 0x0000000500797308 */ /* 0x000fe20000000800 */
[----:B------:R-:W-:Y:S01]  /*5f20*/  LOP3.LUT R88, R91, UR30, R86, 0x96, !PT ;  /* 0x0000001e5b587c12 */ /* 0x000fe2000f8e9656 */
[----:B------:R-:W-:Y:S04]  /*5f30*/  IMAD.WIDE.U32 R92, R92, -0x2daee0ad, RZ ;  /* 0xd2511f535c5c7825 */ /* 0x000fe800078e00ff */
[----:B------:R-:W-:Y:S01]  /*5f40*/  IMAD.WIDE.U32 R88, R88, -0x2daee0ad, RZ ;  /* 0xd2511f5358587825 */ /* 0x000fe200078e00ff */
[----:B------:R-:W-:Y:S03]  /*5f50*/  LOP3.LUT R86, R93, UR31, R94, 0x96, !PT ;  /* 0x0000001f5d567c12 */ /* 0x000fe6000f8e965e */
[----:B------:R4:W2:Y:S01]  /*5f60*/  MUFU.EX2 R127, R11 ;  /* 0x0000000b007f7308 */ /* 0x0008a20000000800 */
[----:B---3--:R-:W-:Y:S01]  /*5f70*/  LOP3.LUT R7, R89, UR33, R92, 0x96, !PT ;  /* 0x0000002159077c12 */ /* 0x008fe2000f8e965c */
[----:B------:R-:W-:Y:S04]  /*5f80*/  IMAD.WIDE.U32 R86, R86, -0x326172a9, RZ ;  /* 0xcd9e8d5756567825 */ /* 0x000fe800078e00ff */
[----:B------:R-:W-:Y:S01]  /*5f90*/  FFMA.FTZ R92, R13, UR20, -R84 ;  /* 0x000000140d5c7c23 */ /* 0x000fe20008010854 */
[----:B-1----:R-:W-:Y:S01]  /*5fa0*/  IMAD.WIDE.U32 R6, R7, -0x326172a9, RZ ;  /* 0xcd9e8d5707067825 */ /* 0x002fe200078e00ff */
[----:B------:R-:W-:Y:S02]  /*5fb0*/  LOP3.LUT R90, R87, UR32, R90, 0x96, !PT ;  /* 0x00000020575a7c12 */ /* 0x000fe4000f8e965a */
[----:B------:R1:W-:Y:S02]  /*5fc0*/  MUFU.EX2 R123, R9 ;  /* 0x00000009007b7308 */ /* 0x0003e40000000800 */
[----:B------:R-:W-:Y:S01]  /*5fd0*/  LOP3.LUT R89, R7, UR34, R86, 0x96, !PT ;  /* 0x0000002207597c12 */ /* 0x000fe2000f8e9656 */
[----:B------:R-:W-:Y:S04]  /*5fe0*/  IMAD.WIDE.U32 R90, R90, -0x2daee0ad, RZ ;  /* 0xd2511f535a5a7825 */ /* 0x000fe800078e00ff */
[----:B----4-:R-:W-:Y:S03]  /*5ff0*/  FFMA.FTZ R11, R10, UR20, -R8 ;  /* 0x000000140a0b7c23 */ /* 0x010fe60008010808 */
[----:B------:R3:W4:Y:S01]  /*6000*/  MUFU.EX2 R129, R16 ;  /* 0x0000001000817308 */ /* 0x0007220000000800 */
[----:B------:R-:W-:Y:S01]  /*6010*/  LOP3.LUT R86, R91, UR35, R88, 0x96, !PT ;  /* 0x000000235b567c12 */ /* 0x000fe2000f8e9658 */
[----:B------:R-:W-:Y:S04]  /*6020*/  IMAD.WIDE.U32 R88, R89, -0x2daee0ad, RZ ;  /* 0xd2511f5359587825 */ /* 0x000fe800078e00ff */
[--C-:B------:R-:W-:Y:S01]  /*6030*/  FFMA.FTZ R91, R12, UR20, -R84.reuse ;  /* 0x000000140c5b7c23 */ /* 0x100fe20008010854 */
[----:B------:R-:W-:Y:S01]  /*6040*/  FFMA.FTZ R84, R17, UR20, -R84 ;  /* 0x0000001411547c23 */ /* 0x000fe20008010854 */
[----:B------:R-:W-:Y:S01]  /*6050*/  IMAD.WIDE.U32 R86, R86, -0x326172a9, RZ ;  /* 0xcd9e8d5756567825 */ /* 0x000fe200078e00ff */
[----:B------:R-:W-:Y:S01]  /*6060*/  LOP3.LUT R4, R89, UR37, R90, 0x96, !PT ;  /* 0x0000002559047c12 */ /* 0x000fe2000f8e965a */
[----:B------:R2:W-:Y:S02]  /*6070*/  MUFU.EX2 R119, R11 ;  /* 0x0000000b00777308 */ /* 0x0005e40000000800 */
[--C-:B------:R-:W-:Y:S01]  /*6080*/  FFMA.FTZ R17, R15, UR20, -R8.reuse ;  /* 0x000000140f117c23 */ /* 0x100fe20008010808 */
[----:B------:R-:W-:Y:S01]  /*6090*/  FFMA.FTZ R8, R18, UR20, -R8 ;  /* 0x0000001412087c23 */ /* 0x000fe20008010808 */
[----:B------:R-:W-:Y:S01]  /*60a0*/  LOP3.LUT R6, R87, UR36, R6, 0x96, !PT ;  /* 0x0000002457067c12 */ /* 0x000fe2000f8e9606 */
[----:B------:R-:W-:Y:S04]  /*60b0*/  IMAD.WIDE.U32 R4, R4, -0x326172a9, RZ ;  /* 0xcd9e8d5704047825 */ /* 0x000fe800078e00ff */
[----:B------:R-:W-:Y:S01]  /*60c0*/  IMAD.WIDE.U32 R6, R6, -0x2daee0ad, RZ ;  /* 0xd2511f5306067825 */ /* 0x000fe200078e00ff */
[C---:B------:R-:W-:Y:S01]  /*60d0*/  LOP3.LUT R13, R4.reuse, 0xff, RZ, 0xc0, !PT ;  /* 0x000000ff040d7812 */ /* 0x040fe200078ec0ff */
[----:B------:R-:W4:Y:S01]  /*60e0*/  MUFU.EX2 R125, R19 ;  /* 0x00000013007d7308 */ /* 0x000f220000000800 */
[--C-:B------:R-:W-:Y:S02]  /*60f0*/  SHF.R.U32.HI R12, RZ, 0x18, R4.reuse ;  /* 0x00000018ff0c7819 */ /* 0x100fe40000011604 */
[----:B------:R-:W-:Y:S02]  /*6100*/  SHF.R.U32.HI R14, RZ, 0x10, R4 ;  /* 0x00000010ff0e7819 */ /* 0x000fe40000011604 */
[----:B------:R-:W-:Y:S02]  /*6110*/  LOP3.LUT R15, R4, 0xffff, RZ, 0xc0, !PT ;  /* 0x0000ffff040f7812 */ /* 0x000fe400078ec0ff */
[----:B------:R-:W-:Y:S03]  /*6120*/  LOP3.LUT R4, R6, 0xff, RZ, 0xc0, !PT ;  /* 0x000000ff06047812 */ /* 0x000fe600078ec0ff */
[----:B------:R-:W4:Y:S01]  /*6130*/  MUFU.EX2 R120, R91 ;  /* 0x0000005b00787308 */ /* 0x000f220000000800 */
[----:B------:R-:W-:Y:S02]  /*6140*/  LOP3.LUT R10, R5, UR38, R86, 0x96, !PT ;  /* 0x00000026050a7c12 */ /* 0x000fe4000f8e9656 */
[----:B------:R-:W-:Y:S02]  /*6150*/  ISETP.LE.U32.AND P5, PT, R13, UR21, PT ;  /* 0x000000150d007c0c */ /* 0x000fe4000bfa3070 */
[----:B------:R-:W-:Y:S02]  /*6160*/  ISETP.LE.U32.AND P1, PT, R12, UR21, PT ;  /* 0x000000150c007c0c */ /* 0x000fe4000bf23070 */
[----:B------:R-:W-:Y:S03]  /*6170*/  ISETP.LE.U32.AND P2, PT, R4, UR21, PT ;  /* 0x0000001504007c0c */ /* 0x000fe6000bf43070 */
[----:B------:R-:W-:Y:S01]  /*6180*/  MUFU.EX2 R118, R17 ;  /* 0x0000001100767308 */ /* 0x000fe20000000800 */
[----:B------:R-:W-:Y:S02]  /*6190*/  SHF.R.U32.HI R4, RZ, 0x18, R10 ;  /* 0x00000018ff047819 */ /* 0x000fe4000001160a */
[----:B------:R-:W-:Y:S02]  /*61a0*/  LOP3.LUT R5, R10, 0xff, RZ, 0xc0, !PT ;  /* 0x000000ff0a057812 */ /* 0x000fe400078ec0ff */
[----:B-1----:R-:W-:Y:S02]  /*61b0*/  LOP3.LUT R9, R7, UR39, R88, 0x96, !PT ;  /* 0x0000002707097c12 */ /* 0x002fe4000f8e9658 */
[----:B------:R-:W-:Y:S03]  /*61c0*/  ISETP.LE.U32.AND P3, PT, R4, UR21, PT ;  /* 0x0000001504007c0c */ /* 0x000fe6000bf63070 */
[----:B------:R-:W-:Y:S01]  /*61d0*/  MUFU.EX2 R117, R92 ;  /* 0x0000005c00757308 */ /* 0x000fe20000000800 */
[----:B------:R-:W-:Y:S02]  /*61e0*/  SHF.R.U32.HI R4, RZ, 0x10, R10 ;  /* 0x00000010ff047819 */ /* 0x000fe4000001160a */
[----:B------:R-:W-:Y:S02]  /*61f0*/  ISETP.LE.U32.AND P4, PT, R5, UR21, PT ;  /* 0x0000001505007c0c */ /* 0x000fe4000bf83070 */
[----:B------:R-:W-:Y:S02]  /*6200*/  LOP3.LUT R5, R9, 0xff, RZ, 0xc0, !PT ;  /* 0x000000ff09057812 */ /* 0x000fe400078ec0ff */
[----:B------:R-:W-:Y:S03]  /*6210*/  LOP3.LUT R10, R10, 0xffff, RZ, 0xc0, !PT ;  /* 0x0000ffff0a0a7812 */ /* 0x000fe600078ec0ff */
[----:B------:R-:W-:Y:S01]  /*6220*/  MUFU.EX2 R115, R85 ;  /* 0x0000005500737308 */ /* 0x000fe20000000800 */
[----:B------:R-:W-:Y:S02]  /*6230*/  LOP3.LUT R4, R4, 0xff, RZ, 0xc0, !PT ;  /* 0x000000ff04047812 */ /* 0x000fe400078ec0ff */
[--C-:B---3--:R-:W-:Y:S02]  /*6240*/  SHF.R.U32.HI R16, RZ, 0x10, R6.reuse ;  /* 0x00000010ff107819 */ /* 0x108fe40000011606 */
[----:B--2---:R-:W-:Y:S02]  /*6250*/  SHF.R.U32.HI R11, RZ, 0x18, R6 ;  /* 0x00000018ff0b7819 */ /* 0x004fe40000011606 */
[----:B------:R-:W-:Y:S03]  /*6260*/  LOP3.LUT R7, R6, 0xffff, RZ, 0xc0, !PT ;  /* 0x0000ffff06077812 */ /* 0x000fe600078ec0ff */
[----:B------:R-:W1:Y:S01]  /*6270*/  MUFU.EX2 R113, R8 ;  /* 0x0000000800717308 */ /* 0x000e620000000800 */
[----:B------:R-:W-:Y:S02]  /*6280*/  ISETP.LE.U32.AND P0, PT, R11, UR21, PT ;  /* 0x000000150b007c0c */ /* 0x000fe4000bf03070 */
[----:B------:R-:W-:Y:S04]  /*6290*/  LOP3.LUT R6, R14, 0xff, RZ, 0xc0, !PT ;  /* 0x000000ff0e067812 */ /* 0x000fe800078ec0ff */
[----:B------:R-:W-:Y:S03]  /*62a0*/  ISETP.LE.U32.AND P6, PT, R6, UR21, PT ;  /* 0x0000001506007c0c */ /* 0x000fe6000bfc3070 */
[----:B------:R-:W2:Y:S01]  /*62b0*/  MUFU.EX2 R116, R84 ;  /* 0x0000005400747308 */ /* 0x000ea20000000800 */
[----:B------:R-:W-:Y:S01]  /*62c0*/  SHF.R.U32.HI R6, RZ, 0x18, R9 ;  /* 0x00000018ff067819 */ /* 0x000fe20000011609 */
[----:B------:R-:W-:Y:S01]  /*62d0*/  @!P5 FADD.FTZ R128, -R128, -RZ ;  /* 0x800000ff8080d221 */ /* 0x000fe20000010100 */
[----:B------:R-:W-:Y:S01]  /*62e0*/  ISETP.LE.U32.AND P5, PT, R5, UR21, PT ;  /* 0x0000001505007c0c */ /* 0x000fe2000bfa3070 */
[----:B------:R-:W-:Y:S01]  /*62f0*/  @!P1 FADD.FTZ R127, -R127, -RZ ;  /* 0x800000ff7f7f9221 */ /* 0x000fe20000010100 */
[----:B------:R-:W-:Y:S01]  /*6300*/  SHF.R.U32.HI R5, RZ, 0x8, R10 ;  /* 0x00000008ff057819 */ /* 0x000fe2000001160a */
[----:B------:R-:W-:Y:S01]  /*6310*/  @!P4 FADD.FTZ R124, -R124, -RZ ;  /* 0x800000ff7c7cc221 */ /* 0x000fe20000010100 */
[----:B------:R-:W-:Y:S01]  /*6320*/  ISETP.LE.U32.AND P1, PT, R4, UR21, PT ;  /* 0x0000001504007c0c */ /* 0x000fe2000bf23070 */
[----:B------:R-:W-:Y:S01]  /*6330*/  @!P3 FADD.FTZ R126, -R126, -RZ ;  /* 0x800000ff7e7eb221 */ /* 0x000fe20000010100 */
[----:B------:R-:W-:Y:S01]  /*6340*/  SHF.R.U32.HI R4, RZ, 0x8, R15 ;  /* 0x00000008ff047819 */ /* 0x000fe2000001160f */
[----:B----4-:R-:W-:Y:S01]  /*6350*/  @!P2 FADD.FTZ R129, -R129, -RZ ;  /* 0x800000ff8181a221 */ /* 0x010fe20000010100 */
[----:B------:R-:W-:Y:S01]  /*6360*/  LOP3.LUT R5, R5, 0xffff, RZ, 0xc0, !PT ;  /* 0x0000ffff05057812 */ /* 0x000fe200078ec0ff */
[----:B------:R-:W-:Y:S01]  /*6370*/  @!P0 FADD.FTZ R125, -R125, -RZ ;  /* 0x800000ff7d7d8221 */ /* 0x000fe20000010100 */
[----:B------:R-:W-:Y:S01]  /*6380*/  LOP3.LUT R4, R4, 0xffff, RZ, 0xc0, !PT ;  /* 0x0000ffff04047812 */ /* 0x000fe200078ec0ff */
[----:B------:R-:W-:Y:S01]  /*6390*/  @!P6 FADD.FTZ R119, -R119, -RZ ;  /* 0x800000ff7777e221 */ /* 0x000fe20000010100 */
[----:B------:R-:W-:Y:S01]  /*63a0*/  ISETP.LE.U32.AND P4, PT, R5, UR21, PT ;  /* 0x0000001505007c0c */ /* 0x000fe2000bf83070 */
[----:B------:R-:W-:Y:S01]  /*63b0*/  @!P5 FADD.FTZ R120, -R120, -RZ ;  /* 0x800000ff7878d221 */ /* 0x000fe20000010100 */
[----:B------:R-:W-:Y:S02]  /*63c0*/  LOP3.LUT R5, R16, 0xff, RZ, 0xc0, !PT ;  /* 0x000000ff10057812 */ /* 0x000fe400078ec0ff */
[----:B------:R-:W-:Y:S01]  /*63d0*/  ISETP.LE.U32.AND P3, PT, R4, UR21, PT ;  /* 0x0000001504007c0c */ /* 0x000fe2000bf63070 */
[----:B------:R-:W-:Y:S01]  /*63e0*/  @!P1 FADD.FTZ R122, -R122, -RZ ;  /* 0x800000ff7a7a9221 */ /* 0x000fe20000010100 */
[----:B------:R-:W-:Y:S02]  /*63f0*/  LOP3.LUT R4, R9, 0xffff, RZ, 0xc0, !PT ;  /* 0x0000ffff09047812 */ /* 0x000fe400078ec0ff */
[----:B------:R-:W-:Y:S02]  /*6400*/  ISETP.LE.U32.AND P1, PT, R5, UR21, PT ;  /* 0x0000001505007c0c */ /* 0x000fe4000bf23070 */
[----:B------:R-:W-:Y:S02]  /*6410*/  SHF.R.U32.HI R5, RZ, 0x8, R4 ;  /* 0x00000008ff057819 */ /* 0x000fe40000011604 */
[----:B------:R-:W-:Y:S01]  /*6420*/  SHF.R.U32.HI R4, RZ, 0x8, R7 ;  /* 0x00000008ff047819 */ /* 0x000fe20000011607 */
[----:B------:R-:W-:Y:S01]  /*6430*/  @!P4 FADD.FTZ R121, -R121, -RZ ;  /* 0x800000ff7979c221 */ /* 0x000fe20000010100 */
[----:B------:R-:W-:Y:S02]  /*6440*/  LOP3.LUT R5, R5, 0xffff, RZ, 0xc0, !PT ;  /* 0x0000ffff05057812 */ /* 0x000fe400078ec0ff */
[----:B------:R-:W-:Y:S01]  /*6450*/  ISETP.LE.U32.AND P2, PT, R6, UR21, PT ;  /* 0x0000001506007c0c */ /* 0x000fe2000bf43070 */
[----:B------:R-:W-:Y:S01]  /*6460*/  @!P3 FADD.FTZ R123, -R123, -RZ ;  /* 0x800000ff7b7bb221 */ /* 0x000fe20000010100 */
[----:B------:R-:W-:Y:S02]  /*6470*/  LOP3.LUT R4, R4, 0xffff, RZ, 0xc0, !PT ;  /* 0x0000ffff04047812 */ /* 0x000fe400078ec0ff */
[----:B------:R-:W-:Y:S01]  /*6480*/  ISETP.LE.U32.AND P4, PT, R5, UR21, PT ;  /* 0x0000001505007c0c */ /* 0x000fe2000bf83070 */
[----:B-1----:R-:W-:Y:S01]  /*6490*/  @!P1 FADD.FTZ R113, -R113, -RZ ;  /* 0x800000ff71719221 */ /* 0x002fe20000010100 */
[----:B------:R-:W-:Y:S02]  /*64a0*/  F2FP.RELU.F16.F32.PACK_AB R5, R126, R122 ;  /* 0x0000007a7e05723e */ /* 0x000fe400000008ff */
[----:B------:R-:W-:Y:S02]  /*64b0*/  F2FP.RELU.F16.F32.PACK_AB R6, R121, R124 ;  /* 0x0000007c7906723e */ /* 0x000fe400000008ff */
[----:B------:R-:W-:Y:S01]  /*64c0*/  ISETP.LE.U32.AND P0, PT, R4, UR21, PT ;  /* 0x0000001504007c0c */ /* 0x000fe2000bf03070 */
[----:B------:R1:W-:Y:S01]  /*64d0*/  STS [R238+0x22400], R5 ;  /* 0x02240005ee007388 */ /* 0x0003e20000000800 */
[----:B------:R-:W-:Y:S01]  /*64e0*/  F2FP.RELU.F16.F32.PACK_AB R4, R123, R128 ;  /* 0x000000807b04723e */ /* 0x000fe200000008ff */
[----:B------:R-:W-:Y:S01]  /*64f0*/  @!P2 FADD.FTZ R118, -R118, -RZ ;  /* 0x800000ff7676a221 */ /* 0x000fe20000010100 */
[----:B------:R-:W-:Y:S03]  /*6500*/  SHF.R.U32.HI R9, RZ, 0x10, R9 ;  /* 0x00000010ff097819 */ /* 0x000fe60000011609 */
[----:B------:R3:W-:Y:S01]  /*6510*/  STS [R238+0x22000], R6 ;  /* 0x02200006ee007388 */ /* 0x0007e20000000800 */
[----:B------:R-:W-:Y:S01]  /*6520*/  F2FP.RELU.F16.F32.PACK_AB R8, R127, R119 ;  /* 0x000000777f08723e */ /* 0x000fe200000008ff */
[----:B------:R-:W-:Y:S01]  /*6530*/  @!P4 FADD.FTZ R117, -R117, -RZ ;  /* 0x800000ff7575c221 */ /* 0x000fe20000010100 */
[----:B------:R-:W-:Y:S03]  /*6540*/  LOP3.LUT R9, R9, 0xff, RZ, 0xc0, !PT ;  /* 0x000000ff09097812 */ /* 0x000fe600078ec0ff */
[----:B------:R4:W-:Y:S01]  /*6550*/  STS [R241+0x22000], R4 ;  /* 0x02200004f1007388 */ /* 0x0009e20000000800 */
[----:B------:R-:W-:Y:S02]  /*6560*/  FSETP.GE.FTZ.AND P1, PT, R122, RZ, PT ;  /* 0x000000ff7a00720b */ /* 0x000fe40003f36000 */
[----:B------:R-:W-:Y:S01]  /*6570*/  ISETP.LE.U32.AND P3, PT, R9, UR21, PT ;  /* 0x0000001509007c0c */ /* 0x000fe2000bf63070 */
[----:B--2---:R-:W-:Y:S01]  /*6580*/  @!P0 FADD.FTZ R116, -R116, -RZ ;  /* 0x800000ff74748221 */ /* 0x004fe20000010100 */
[----:B------:R-:W-:Y:S01]  /*6590*/  F2FP.RELU.F16.F32.PACK_AB R7, R117, R120 ;  /* 0x000000787507723e */ /* 0x000fe200000008ff */
[----:B------:R-:W-:Y:S01]  /*65a0*/  STS [R241+0x22400], R8 ;  /* 0x02240008f1007388 */ /* 0x000fe20000000800 */
[----:B------:R-:W-:Y:S02]  /*65b0*/  FSETP.GE.FTZ.AND P2, PT, R121, RZ, PT ;  /* 0x000000ff7900720b */ /* 0x000fe40003f56000 */
[----:B------:R-:W-:Y:S03]  /*65c0*/  FSETP.GE.FTZ.AND P0, PT, R126, RZ, PT ;  /* 0x000000ff7e00720b */ /* 0x000fe60003f16000 */
[----:B------:R-:W-:Y:S04]  /*65d0*/  STS [R239+0x22000], R7 ;  /* 0x02200007ef007388 */ /* 0x000fe80000000800 */
[----:B------:R-:W-:Y:S01]  /*65e0*/  @!P3 FADD.FTZ R115, -R115, -RZ ;  /* 0x800000ff7373b221 */ /* 0x000fe20000010100 */
[----:B-1----:R-:W-:Y:S02]  /*65f0*/  F2FP.RELU.F16.F32.PACK_AB R5, R116, R129 ;  /* 0x000000817405723e */ /* 0x002fe400000008ff */
[----:B------:R-:W-:Y:S02]  /*6600*/  FSETP.GE.FTZ.AND P3, PT, R124, RZ, PT ;  /* 0x000000ff7c00720b */ /* 0x000fe40003f76000 */
[----:B---3--:R-:W-:Y:S02]  /*6610*/  F2FP.RELU.F16.F32.PACK_AB R6, R118, R115 ;  /* 0x000000737606723e */ /* 0x008fe400000008ff */
[----:B----4-:R-:W-:Y:S03]  /*6620*/  F2FP.RELU.F16.F32.PACK_AB R4, R125, R113 ;  /* 0x000000717d04723e */ /* 0x010fe600000008ff */
        /* <DEDUP_REMOVED lines=115> */
[----:B-----5:R-:W-:Y:S01]  /*6d60*/  FADD.FTZ R84, -R114, R5 ;  /* 0x0000000572547221 */ /* 0x020fe20000010100 */
[----:B------:R-:W-:Y:S01]  /*6d70*/  FADD.FTZ R5, -R112, R6 ;  /* 0x0000000670057221 */ /* 0x000fe20000010100 */
[----:B------:R-:W-:Y:S03]  /*6d80*/  FADD.FTZ R85, -R114, R4 ;  /* 0x0000000472557221 */ /* 0x000fe60000010100 */
[C---:B------:R-:W-:Y:S01]  /*6d90*/  FADD.FTZ R4, -R112.reuse, R7 ;  /* 0x0000000770047221 */ /* 0x040fe20000010100 */
[----:B------:R-:W-:Y:S01]  /*6da0*/  FSEL R5, R5, R112, P1 ;  /* 0x0000007005057208 */ /* 0x000fe20000800000 */
        /* <DEDUP_REMOVED lines=15> */
[----:B------:R-:W-:Y:S01]  /*6ea0*/  FADD.FTZ R7, -R114, R13 ;  /* 0x0000000d72077221 */ /* 0x000fe20000010100 */
        /* <DEDUP_REMOVED lines=212> */
.L_x_1365:
[----:B------:R-:W-:Y:S01]  /*7bf0*/  LDSM.16.M88.4 R128, [R220] ;  /* 0x00000000dc80783b */ /* 0x000fe20000000200 */
[----:B------:R-:W1:Y:S01]  /*7c00*/  LDC R227, c[0x0][0x270] ;  /* 0x00009c00ffe37b82 */ /* 0x000e620000000800 */
[----:B------:R-:W-:Y:S01]  /*7c10*/  @UP1 UIADD3 UR13, UP0, UR10, -0x100, URZ ;  /* 0xffffff000a0d1890 */ /* 0x000fe2000ff1e03f */
[----:B------:R-:W-:Y:S01]  /*7c20*/  IMAD.MOV.U32 R228, RZ, RZ, 0x4 ;  /* 0x00000004ffe47424 */ /* 0x000fe200078e00ff */
[----:B------:R-:W3:Y:S02]  /*7c30*/  LDSM.16.MT88.4 R16, [R0+0x10000] ;  /* 0x010000000010783b */ /* 0x000ee40000004200 */
[----:B------:R-:W-:Y:S02]  /*7c40*/  @UP1 UIADD3.X UR12, UR11, -0x1, URZ, UP0, !UPT ;  /* 0xffffffff0b0c1890 */ /* 0x000fe400087fe43f */
[----:B------:R-:W2:Y:S01]  /*7c50*/  LDSM.16.M88.4 R124, [R220+0x1000] ;  /* 0x00100000dc7c783b */ /* 0x000ea20000000200 */
[----:B------:R-:W-:Y:S01]  /*7c60*/  @UP1 UMOV UR10, UR13 ;  /* 0x0000000d000a1c82 */ /* 0x000fe20008000000 */
[----:B------:R-:W-:Y:S02]  /*7c70*/  @UP1 UIADD3 UR18, UP0, UR18, -0x100, URZ ;  /* 0xffffff0012121890 */ /* 0x000fe4000ff1e03f */
[----:B------:R-:W4:Y:S01]  /*7c80*/  LDSM.16.MT88.4 R96, [R0+0x12000] ;  /* 0x012000000060783b */ /* 0x000f220000004200 */
[----:B------:R-:W-:Y:S01]  /*7c90*/  @UP1 UMOV UR11, UR12 ;  /* 0x0000000c000b1c82 */ /* 0x000fe20008000000 */
[----:B------:R-:W-:Y:S01]  /*7ca0*/  @UP1 UIADD3.X UR17, UR17, -0x1, URZ, UP0, !UPT ;  /* 0xffffffff11111890 */ /* 0x000fe200087fe43f */
[----:B------:R-:W-:Y:S01]  /*7cb0*/  @P0 IMAD.WIDE R228, R237, R228, UR10 ;  /* 0x0000000aede40e25 */ /* 0x000fe2000f8e02e4 */
[----:B------:R-:W4:Y:S04]  /*7cc0*/  LDSM.16.MT88.4 R112, [R0+0x14000] ;  /* 0x014000000070783b */ /* 0x000f280000004200 */
[----:B------:R-:W4:Y:S04]  /*7cd0*/  LDSM.16.MT88.4 R196, [R0+0x16000] ;  /* 0x0160000000c4783b */ /* 0x000f280000004200 */
[----:B------:R-:W-:Y:S04]  /*7ce0*/  LDSM.16.M88.4 R200, [R223] ;  /* 0x00000000dfc8783b */ /* 0x000fe80000000200 */
[----:B------:R-:W4:Y:S04]  /*7cf0*/  LDSM.16.MT88.4 R204, [R0+0x10800] ;  /* 0x0108000000cc783b */ /* 0x000f280000004200 */
[----:B------:R-:W4:Y:S04]  /*7d00*/  LDSM.16.M88.4 R208, [R223+0x1000] ;  /* 0x00100000dfd0783b */ /* 0x000f280000000200 */
[----:B------:R-:W5:Y:S04]  /*7d10*/  @P0 LDG.E R242, desc[UR6][R228.64] ;  /* 0x00000006e4f20981 */ /* 0x000f68000c1e1900 */
[----:B------:R4:W5:Y:S01]  /*7d20*/  @P0 LDG.E R243, desc[UR6][R228.64+0x20] ;  /* 0x00002006e4f30981 */ /* 0x000962000c1e1900 */
        /* <DEDUP_REMOVED lines=75> */
[C---:B------:R-:W-:Y:S01]  /*81e0*/  IMAD.U32 R208, R227.reuse, -0x40, RZ ;  /* 0xffffffc0e3d07824 */ /* 0x040fe200078e00ff */
[C---:B------:R-:W-:Y:S05]  /*81f0*/  HMMA.16816.F32 R112, R196.reuse, R210, R112 ;  /* 0x000000d2c470723c */ /* 0x040fea0000001870 */
[C---:B------:R-:W-:Y:S01]  /*8200*/  LEA R224, P1, R208.reuse, R224, 0x2 ;  /* 0x000000e0d0e07211 */ /* 0x040fe200078210ff */
[-C--:B--2---:R-:W-:Y:S05]  /*8210*/  HMMA.16816.F32 R116, R196, R204.reuse, R116 ;  /* 0x000000ccc474723c */ /* 0x084fea0000001874 */
        /* <DEDUP_REMOVED lines=9> */
[C---:B------:R-:W-:Y:S02]  /*82b0*/  IMAD R200, R227.reuse, 0x18, RZ ;  /* 0x00000018e3c87824 */ /* 0x040fe400078e02ff */
[----:B------:R2:W-:Y:S01]  /*82c0*/  REDG.E.ADD.F32.FTZ.RN.STRONG.GPU desc[UR6][R210.64], R5 ;  /* 0x00000005d20079a6 */ /* 0x0005e2000c10f386 */
[CC--:B------:R-:W-:Y:S01]  /*82d0*/  LEA R228, P1, R204.reuse, R224.reuse, 0x2 ;  /* 0x000000e0cce47211 */ /* 0x0c0fe200078210ff */
[C---:B------:R-:W-:Y:S02]  /*82e0*/  IMAD.SHL.U32 R203, R227.reuse, 0x20, RZ ;  /* 0x00000020e3cb7824 */ /* 0x040fe400078e00ff */
[C---:B------:R-:W-:Y:S01]  /*82f0*/  IMAD R201, R227.reuse, 0x28, RZ ;  /* 0x00000028e3c97824 */ /* 0x040fe200078e02ff */
[-C--:B------:R-:W-:Y:S01]  /*8300*/  LEA.HI.X.SX32 R229, R204, R225.reuse, 0x2, P1 ;  /* 0x000000e1cce57211 */ /* 0x080fe200008f16ff */
[----:B------:R-:W-:Y:S01]  /*8310*/  IMAD R209, R227, 0x30, RZ ;  /* 0x00000030e3d17824 */ /* 0x000fe200078e02ff */
[-C--:B------:R-:W-:Y:S01]  /*8320*/  LEA R202, P1, R203, R224.reuse, 0x2 ;  /* 0x000000e0cbca7211 */ /* 0x080fe200078210ff */
[----:B------:R-:W-:Y:S01]  /*8330*/  IMAD R205, R227, 0x38, RZ ;  /* 0x00000038e3cd7824 */ /* 0x000fe200078e02ff */
[CC--:B-1----:R-:W-:Y:S01]  /*8340*/  LEA R4, P2, R200.reuse, R224.reuse, 0x2 ;  /* 0x000000e0c8047211 */ /* 0x0c2fe200078410ff */
[----:B------:R1:W-:Y:S01]  /*8350*/  REDG.E.ADD.F32.FTZ.RN.STRONG.GPU desc[UR6][R228.64], R6 ;  /* 0x00000006e40079a6 */ /* 0x0003e2000c10f386 */
[-C--:B------:R-:W-:Y:S02]  /*8360*/  LEA.HI.X.SX32 R203, R203, R225.reuse, 0x2, P1 ;  /* 0x000000e1cbcb7211 */ /* 0x080fe400008f16ff */
[-C--:B--2---:R-:W-:Y:S02]  /*8370*/  LEA.HI.X.SX32 R5, R200, R225.reuse, 0x2, P2 ;  /* 0x000000e1c8057211 */ /* 0x084fe400010f16ff */
[CC--:B------:R-:W-:Y:S03]  /*8380*/  LEA R200, P3, R201.reuse, R224.reuse, 0x2 ;  /* 0x000000e0c9c87211 */ /* 0x0c0fe600078610ff */
[----:B------:R2:W-:Y:S01]  /*8390*/  REDG.E.ADD.F32.FTZ.RN.STRONG.GPU desc[UR6][R4.64], R7 ;  /* 0x00000007040079a6 */ /* 0x0005e2000c10f386 */
[-C--:B------:R-:W-:Y:S03]  /*83a0*/  LEA.HI.X.SX32 R201, R201, R225.reuse, 0x2, P3 ;  /* 0x000000e1c9c97211 */ /* 0x080fe600018f16ff */
[----:B------:R3:W-:Y:S01]  /*83b0*/  REDG.E.ADD.F32.FTZ.RN.STRONG.GPU desc[UR6][R202.64], R8 ;  /* 0x00000008ca0079a6 */ /* 0x0007e2000c10f386 */
[CC--:B-1----:R-:W-:Y:S03]  /*83c0*/  LEA R6, P2, R209.reuse, R224.reuse, 0x2 ;  /* 0x000000e0d1067211 */ /* 0x0c2fe600078410ff */
[----:B------:R1:W-:Y:S01]  /*83d0*/  REDG.E.ADD.F32.FTZ.RN.STRONG.GPU desc[UR6][R200.64], R9 ;  /* 0x00000009c80079a6 */ /* 0x0003e2000c10f386 */
[-C--:B--2---:R-:W-:Y:S02]  /*83e0*/  LEA.HI.X.SX32 R7, R209, R225.reuse, 0x2, P2 ;  /* 0x000000e1d1077211 */ /* 0x084fe400010f16ff */
[CC--:B------:R-:W-:Y:S01]  /*83f0*/  LEA R4, P1, R205.reuse, R224.reuse, 0x2 ;  /* 0x000000e0cd047211 */ /* 0x0c0fe200078210ff */
[----:B---3--:R-:W-:Y:S02]  /*8400*/  VIADD R202, R204, 0x20 ;  /* 0x00000020ccca7836 */ /* 0x008fe40000000000 */
[----:B------:R2:W-:Y:S01]  /*8410*/  REDG.E.ADD.F32.FTZ.RN.STRONG.GPU desc[UR6][R6.64], R10 ;  /* 0x0000000a060079a6 */ /* 0x0005e2000c10f386 */
[-C--:B------:R-:W-:Y:S02]  /*8420*/  LEA.HI.X.SX32 R5, R205, R225.reuse, 0x2, P1 ;  /* 0x000000e1cd057211 */ /* 0x080fe400008f16ff */
[CC--:B------:R-:W-:Y:S03]  /*8430*/  LEA R8, P1, R202.reuse, R224.reuse, 0x2 ;  /* 0x000000e0ca087211 */ /* 0x0c0fe600078210ff */
        /* <DEDUP_REMOVED lines=339> */
.L_x_1366:
        /* <DEDUP_REMOVED lines=287> */
.L_x_1368:
[----:B------:R-:W-:Y:S01]  /*ab60*/  @UP0 UIADD3 UR14, UR41, UR43, URZ ;  /* 0x0000002b290e0290 */ /* 0x000fe2000fffe03f */
[----:B------:R-:W-:Y:S01]  /*ab70*/  @UP0 ULDC.64 UR10, c[0x0][0x458] ;  /* 0x00011600000a0ab9 */ /* 0x000fe20000000a00 */
[----:B------:R-:W-:Y:S02]  /*ab80*/  USHF.L.U32 UR4, UR23, 0x6, URZ ;  /* 0x0000000617047899 */ /* 0x000fe4000800063f */
        /* <DEDUP_REMOVED lines=18> */
.L_x_1369:
        /* <DEDUP_REMOVED lines=58> */
.L_x_1371:
[----:B------:R-:W-:Y:S05]  /*b050*/  BSYNC B0 ;  /* 0x0000000000007941 */ /* 0x000fea0003800000 */
.L_x_1370:
        /* <DEDUP_REMOVED lines=22> */
.L_x_1373:
[----:B------:R-:W-:Y:S05]  /*b1c0*/  BSYNC B0 ;  /* 0x0000000000007941 */ /* 0x000fea0003800000 */
.L_x_1372:
        /* <DEDUP_REMOVED lines=9> */
[----:B------:R-:W-:-:S02]  /*b260*/  IADD3 R6, P0, R6, UR13, RZ ;  /* 0x0000000d06067c10 */ /* 0x000fc4000ff1e0ff */
[----:B------:R2:W1:Y:S01]  /*b270*/  LDS.128 R12, [R226+0x1e000] ;  /* 0x01e00000e20c7984 */ /* 0x0004620000000c00 */
        /* <DEDUP_REMOVED lines=27> */
.L_x_1375:
[----:B------:R-:W-:Y:S05]  /*b430*/  BSYNC B0 ;  /* 0x0000000000007941 */ /* 0x000fea0003800000 */
.L_x_1374:
        /* <DEDUP_REMOVED lines=21> */
.L_x_1346:
[----:B------:R-:W-:Y:S05]  /*b590*/  BSYNC B1 ;  /* 0x0000000000017941 */ /* 0x000fea0003800000 */
.L_x_1332:
        /* <DEDUP_REMOVED lines=9> */
.L_x_1376:
[----:B------:R-:W-:Y:S05]  /*b630*/  EXIT ;  /* 0x000000000000794d */ /* 0x000fea0003800000 */
.L_x_1378:
        /* <DEDUP_REMOVED lines=12> */
.L_x_2057:


//--------------------- .text._ZN5flash44flash_bwd_dq_dk_dv_loop_seqk_parallel_kernelI23Flash_bwd_kernel_traitsILi256ELi64ELi64ELi8ELi4ELi2ELi2ELb0ELb1EN7cutlass6half_tE19Flash_kernel_traitsILi256ELi64ELi64ELi8ES3_EELb0ELb0ELb1ELb1ELb0ELb0ELb1EEEvNS_16Flash_bwd_paramsE --------------------------
	.section	.text._ZN5flash44flash_bwd_dq_dk_dv_loop_seqk_parallel_kernelI23Flash_bwd_kernel_traitsILi256ELi64ELi64ELi8ELi4ELi2ELi2ELb0ELb1EN7cutlass6half_tE19Flash_kernel_traitsILi256ELi64ELi64ELi8ES3_EELb0ELb0ELb1ELb1ELb0ELb0ELb1EEEvNS_16Flash_bwd_paramsE,"ax",@progbits
	.align	128
        .global         _ZN5flash44flash_bwd_dq_dk_dv_loop_seqk_parallel_kernelI23Flash_bwd_kernel_traitsILi256ELi64ELi64ELi8ELi4ELi2ELi2ELb0ELb1EN7cutlass6half_tE19Flash_kernel_traitsILi256ELi64ELi64ELi8ES3_EELb0ELb0ELb1ELb1ELb0ELb0ELb1EEEvNS_16Flash_bwd_paramsE
        .type           _ZN5flash44flash_bwd_dq_dk_dv_loop_seqk_parallel_kernelI23Flash_bwd_kernel_traitsILi256ELi64ELi64ELi8ELi4ELi2ELi2ELb0ELb1EN7cutlass6half_tE19Flash_kernel_traitsILi256ELi64ELi64ELi8ES3_EELb0ELb0ELb1ELb1ELb0ELb0ELb1EEEvNS_16Flash_bwd_paramsE,@function
        .size           _ZN5flash44flash_bwd_dq_dk_dv_loop_seqk_parallel_kernelI23Flash_bwd_kernel_traitsILi256ELi64ELi64ELi8ELi4ELi2ELi2ELb0ELb1EN7cutlass6half_tE19Flash_kernel_traitsILi256ELi64ELi64ELi8ES3_EELb0ELb0ELb1ELb1ELb0ELb0ELb1EEEvNS_16Flash_bwd_paramsE,(.L_x_2058 - _ZN5flash44flash_bwd_dq_dk_dv_loop_seqk_parallel_kernelI23Flash_bwd_kernel_traitsILi256ELi64ELi64ELi8ELi4ELi2ELi2ELb0ELb1EN7cutlass6half_tE19Flash_kernel_traitsILi256ELi64ELi64ELi8ES3_EELb0ELb0ELb1ELb1ELb0ELb0ELb1EEEvNS_16Flash_bwd_paramsE)
        .other          _ZN5flash44flash_bwd_dq_dk_dv_loop_seqk_parallel_kernelI23Flash_bwd_kernel_traitsILi256ELi64ELi64ELi8ELi4ELi2ELi2ELb0ELb1EN7cutlass6half_tE19Flash_kernel_traitsILi256ELi64ELi64ELi8ES3_EELb0ELb0ELb1ELb1ELb0ELb0ELb1EEEvNS_16Flash_bwd_paramsE,@"STO_CUDA_ENTRY STV_DEFAULT"
_ZN5flash44flash_bwd_dq_dk_dv_loop_seqk_parallel_kernelI23Flash_bwd_kernel_traitsILi256ELi64ELi64ELi8ELi4ELi2ELi2ELb0ELb1EN7cutlass6half_tE19Flash_kernel_traitsILi256ELi64ELi64ELi8ES3_EELb0ELb0ELb1ELb1ELb0ELb0ELb1EEEvNS_16Flash_bwd_paramsE:
.text._ZN5flash44flash_bwd_dq_dk_dv_loop_seqk_parallel_kernelI23Flash_bwd_kernel_traitsILi256ELi64ELi64ELi8ELi4ELi2ELi2ELb0ELb1EN7cutlass6half_tE19Flash_kernel_traitsILi256ELi64ELi64ELi8ES3_EELb0ELb0ELb1ELb1ELb0ELb0ELb1EEEvNS_16Flash_bwd_paramsE:
        /* <DEDUP_REMOVED lines=166> */
.L_x_1425:
        /* <DEDUP_REMOVED lines=73> */
.L_x_1379:
        /* <DEDUP_REMOVED lines=21> */
[----:B------:R-:W-:Y:S02]  /*1040*/  ULDC.64 UR30, c[0x0][0x240] ;  /* 0x00009000001e7ab9 */ /* 0x000fe40000000a00 */
        /* <DEDUP_REMOVED lines=18> */
[----:B------:R-:W-:Y:S01]  /*1170*/  ULDC UR55, c[0x0][0x2d4] ;  /* 0x0000b50000377ab9 */ /* 0x000fe20000000800 */
[----:B------:R-:W-:Y:S01]  /*1180*/  ULDC.U8 UR27, c[0x0][0x480] ;  /* 0x00012000001b7ab9 */ /* 0x000fe20000000000 */
[----:B------:R-:W-:Y:S01]  /*1190*/  UIMAD.WIDE.U32 UR18, UR5, UR30, URZ ;  /* 0x0000001e051272a5 */ /* 0x000fe2000f8e003f */
[----:B-1----:R-:W1:Y:S01]  /*11a0*/  MUFU.RCP R6, R6 ;  /* 0x0000000600067308 */ /* 0x002e620000001000 */
[----:B------:R-:W-:-:S02]  /*11b0*/  USHF.R.S32.HI UR43, URZ, 0x1f, UR55 ;  /* 0x0000001f3f2b7899 */ /* 0x000fc40008011437 */
[----:B------:R-:W-:Y:S02]  /*11c0*/  UISETP.NE.AND UP4, UPT, UR27, URZ, UPT ;  /* 0x0000003f1b00728c */ /* 0x000fe4000bf85270 */
[----:B------:R-:W-:Y:S02]  /*11d0*/  ULEA.HI UR27, UR15, UR14, URZ, 0x6 ;  /* 0x0000000e0f1b7291 */ /* 0x000fe4000f8f303f */
[----:B------:R-:W-:Y:S02]  /*11e0*/  ULEA.HI UR20, UR21, UR20, URZ, 0x6 ;  /* 0x0000001415147291 */ /* 0x000fe4000f8f303f */
[----:B------:R-:W-:Y:S02]  /*11f0*/  @!UP2 UIMAD UR32, UR45, UR11, UR12 ;  /* 0x0000000b2d20a2a4 */ /* 0x000fe4000f8e020c */
[----:B------:R-:W-:Y:S02]  /*1200*/  USHF.L.U32 UR16, UR45, 0x7, URZ ;  /* 0x000000072d107899 */ /* 0x000fe4000800063f */
[----:B------:R-:W-:-:S02]  /*1210*/  USEL UR42, UR22, UR18, !UP2 ;  /* 0x00000012162a7287 */ /* 0x000fc4000d000000 */
        /* <DEDUP_REMOVED lines=8> */
[----:B------:R-:W-:Y:S02]  /*12a0*/  USEL UR28, UR16, URZ, UP0 ;  /* 0x0000003f101c7287 */ /* 0x000fe40008000000 */
[----:B------:R-:W-:-:S02]  /*12b0*/  UIMAD UR26, UR5, UR31, URZ ;  /* 0x0000001f051a72a4 */ /* 0x000fc4000f8e023f */
[----:B------:R-:W-:Y:S02]  /*12c0*/  UIMAD.WIDE UR10, UR59, UR58, URZ ;  /* 0x0000003a3b0a72a5 */ /* 0x000fe4000f8e023f */
[----:B------:R-:W-:Y:S02]  /*12d0*/  UIMAD.WIDE.U32 UR16, UR45, UR55, URZ ;  /* 0x000000372d1072a5 */ /* 0x000fe4000f8e003f */
[----:B------:R-:W-:Y:S01]  /*12e0*/  USEL UR29, UR12, URZ, UP0 ;  /* 0x0000003f0c1d7287 */ /* 0x000fe20008000000 */
[----:B-1----:R-:W-:Y:S01]  /*12f0*/  IMAD.MOV R5, RZ, RZ, -R7 ;  /* 0x000000ffff057224 */ /* 0x002fe200078e0a07 */
[----:B------:R-:W-:Y:S01]  /*1300*/  UIMAD UR22, UR54, UR55, UR22 ;  /* 0x00000037361672a4 */ /* 0x000fe2000f8e0216 */
[----:B------:R-:W-:Y:S01]  /*1310*/  IMAD.MOV.U32 R6, RZ, RZ, RZ ;  /* 0x000000ffff067224 */ /* 0x000fe200078e00ff */
[----:B------:R-:W-:Y:S01]  /*1320*/  UISETP.LT.AND UP0, UPT, UR21, UR20, UPT ;  /* 0x000000141500728c */ /* 0x000fe2000bf01270 */
        /* <DEDUP_REMOVED lines=78> */
.L_x_1381:
        /* <DEDUP_REMOVED lines=13> */
.L_x_1382:
        /* <DEDUP_REMOVED lines=11> */
.L_x_1383:
[----:B------:R-:W-:-:S04]  /*1990*/  UIMAD UR5, UR45, UR58, UR53 ;  /* 0x0000003a2d0572a4 */ /* 0x000fc8000f8e0235 */
[----:B------:R-:W-:-:S12]  /*19a0*/  UIMAD UR5, UR5, UR55, URZ ;  /* 0x00000037050572a4 */ /* 0x000fd8000f8e023f */
.L_x_1384:
        /* <DEDUP_REMOVED lines=18> */
[----:B------:R-:W-:Y:S01]  /*1ad0*/  IADD3 R8, P0, R232, UR11, RZ ;  /* 0x0000000be8087c10 */ /* 0x000fe2000ff1e0ff */
[----:B------:R-:W-:Y:S01]  /*1ae0*/  USHF.R.S32.HI UR38, URZ, 0x1f, UR53 ;  /* 0x0000001f3f267899 */ /* 0x000fe20008011435 */
[----:B------:R-:W-:Y:S01]  /*1af0*/  IMAD R11, R14, UR30, RZ ;  /* 0x0000001e0e0b7c24 */ /* 0x000fe2000f8e02ff */
[----:B------:R-:W-:Y:S01]  /*1b00*/  USHF.R.S32.HI UR23, URZ, 0x1f, UR5 ;  /* 0x0000001f3f177899 */ /* 0x000fe20008011405 */
[----:B------:R-:W-:Y:S01]  /*1b10*/  IADD3.X R9, R233, UR41, RZ, P0, !PT ;  /* 0x00000029e9097c10 */ /* 0x000fe200087fe4ff */
[----:B------:R-:W-:Y:S01]  /*1b20*/  ULDC.64 UR28, c[0x0][0x428] ;  /* 0x00010a00001c7ab9 */ /* 0x000fe20000000a00 */
[----:B------:R-:W-:Y:S01]  /*1b30*/  UIADD3 UR19, UP2, UP0, UR51, UR22, UR52 ;  /* 0x0000001633137290 */ /* 0x000fe2000f85e034 */
[C---:B-1----:R-:W-:Y:S01]  /*1b40*/  IMAD R5, R6.reuse, UR26, RZ ;  /* 0x0000001a06057c24 */ /* 0x042fe2000f8e02ff */
[----:B------:R-:W-:Y:S01]  /*1b50*/  ULEA.HI UR23, UR23, UR5, URZ, 0x6 ;  /* 0x0000000517177291 */ /* 0x000fe2000f8f303f */
[----:B------:R-:W-:Y:S01]  /*1b60*/  IMAD.WIDE.U32 R8, R6, UR20, R8 ;  /* 0x0000001406087c25 */ /* 0x000fe2000f8e0008 */
[----:B------:R-:W-:Y:S01]  /*1b70*/  UIMAD UR18, UR38, UR28, URZ ;  /* 0x0000001c261272a4 */ /* 0x000fe2000f8e023f */
[----:B------:R-:W-:Y:S01]  /*1b80*/  BSSY B1, `(.L_x_1380) ;  /* 0x0000923000017945 */ /* 0x000fe20003800000 */
[----:B------:R-:W-:Y:S01]  /*1b90*/  USHF.R.S32.HI UR23, URZ, 0x6, UR23 ;  /* 0x000000063f177899 */ /* 0x000fe20008011417 */
[----:B------:R-:W-:Y:S01]  /*1ba0*/  IMAD R5, R7, UR20, R5 ;  /* 0x0000001407057c24 */ /* 0x000fe2000f8e0205 */
[----:B------:R-:W-:Y:S01]  /*1bb0*/  UIMAD UR29, UR53, UR29, UR18 ;  /* 0x0000001d351d72a4 */ /* 0x000fe2000f8e0212 */
[----:B------:R-:W-:Y:S01]  /*1bc0*/  IMAD.U32 R15, RZ, RZ, UR28 ;  /* 0x0000001cff0f7e24 */ /* 0x000fe2000f8e00ff */
[----:B------:R-:W-:Y:S01]  /*1bd0*/  UIADD3.X UR18, UR50, UR21, UR48, UP2, UP0 ;  /* 0x0000001532127290 */ /* 0x000fe200097e0430 */
[----:B------:R-:W-:Y:S01]  /*1be0*/  IMAD.IADD R9, R9, 0x1, R5 ;  /* 0x0000000109097824 */ /* 0x000fe200078e0205 */
[----:B------:R-:W-:Y:S01]  /*1bf0*/  UISETP.LT.AND UP0, UPT, URZ, UR23, UPT ;  /* 0x000000173f00728c */ /* 0x000fe2000bf01270 */
[----:B------:R-:W-:Y:S01]  /*1c00*/  IADD3 R5, P0, R10, UR19, RZ ;  /* 0x000000130a057c10 */ /* 0x000fe2000ff1e0ff */
[----:B------:R-:W-:Y:S01]  /*1c10*/  IMAD.WIDE.U32 R12, R16, UR30, R232 ;  /* 0x0000001e100c7c25 */ /* 0x000fe2000f8e00e8 */
[----:B------:R-:W-:Y:S01]  /*1c20*/  ULDC.64 UR26, c[0x0][0x400] ;  /* 0x00010000001a7ab9 */ /* 0x000fe20000000a00 */
[----:B------:R-:W-:Y:S01]  /*1c30*/  USEL UR23, URZ, UR23, !UP0 ;  /* 0x000000173f177287 */ /* 0x000fe2000c000000 */
[----:B------:R-:W-:Y:S01]  /*1c40*/  LEA.HI.X.SX32 R10, R10, UR18, 0x1, P0 ;  /* 0x000000120a0a7c11 */ /* 0x000fe200080f0eff */
[----:B------:R-:W-:Y:S01]  /*1c50*/  IMAD.WIDE.U32 R8, R15, UR53, R8 ;  /* 0x000000350f087c25 */ /* 0x000fe2000f8e0008 */
[C---:B------:R-:W-:Y:S01]  /*1c60*/  LEA R228, P0, R5.reuse, UR26, 0x2 ;  /* 0x0000001a05e47c11 */ /* 0x040fe2000f8010ff */
[----:B------:R-:W-:Y:S01]  /*1c70*/  UISETP.GT.AND UP0, UPT, UR43, UR23, UPT ;  /* 0x000000172b00728c */ /* 0x000fe2000bf04270 */
[----:B------:R-:W-:Y:S01]  /*1c80*/  IADD3 R12, P2, R12, UR42, RZ ;  /* 0x0000002a0c0c7c10 */ /* 0x000fe2000ff5e0ff */
[----:B------:R-:W-:Y:S01]  /*1c90*/  IMAD R20, R16, UR31, R11 ;  /* 0x0000001f10147c24 */ /* 0x000fe2000f8e020b */
[----:B------:R-:W-:Y:S01]  /*1ca0*/  ULDC.64 UR16, c[0x0][0x258] ;  /* 0x0000960000107ab9 */ /* 0x000fe20000000a00 */
[----:B------:R-:W-:Y:S01]  /*1cb0*/  LEA.HI.X R229, R5, UR27, R10, 0x2, P0 ;  /* 0x0000001b05e57c11 */ /* 0x000fe200080f140a */
[----:B------:R-:W-:Y:S01]  /*1cc0*/  UIMAD UR22, UR38, UR16, URZ ;  /* 0x00000010261672a4 */ /* 0x000fe2000f8e023f */
[----:B------:R-:W-:Y:S01]  /*1cd0*/  PLOP3.LUT P0, PT, PT, PT, UP0, 0x80, 0x0 ;  /* 0x000000000000781c */ /* 0x000fe20003f0f008 */
[----:B------:R-:W-:Y:S01]  /*1ce0*/  UIADD3 UR38, UR20, UR44, URZ ;  /* 0x0000002c14267290 */ /* 0x000fe2000fffe03f */
[----:B------:R-:W-:Y:S01]  /*1cf0*/  IADD3 R11, R9, UR29, RZ ;  /* 0x0000001d090b7c10 */ /* 0x000fe2000fffe0ff */
[----:B------:R-:W-:Y:S01]  /*1d00*/  ULDC.64 UR58, c[0x0][0x478] ;  /* 0x00011e00003a7ab9 */ /* 0x000fe20000000a00 */
[----:B------:R-:W-:Y:S01]  /*1d10*/  IADD3.X R13, R13, UR40, R20, P2, !PT ;  /* 0x000000280d0d7c10 */ /* 0x000fe200097fe414 */
[----:B------:R-:W-:Y:S01]  /*1d20*/  IMAD.MOV.U32 R10, RZ, RZ, R8 ;  /* 0x000000ffff0a7224 */ /* 0x000fe200078e0008 */
[----:B------:R-:W-:Y:S01]  /*1d30*/  UIMAD UR22, UR53, UR17, UR22 ;  /* 0x00000011351672a4 */ /* 0x000fe2000f8e0216 */
[----:B------:R-:W-:Y:S01]  /*1d40*/  IMAD.U32 R19, RZ, RZ, UR16 ;  /* 0x00000010ff137e24 */ /* 0x000fe2000f8e00ff */
[----:B------:R-:W-:Y:S01]  /*1d50*/  ULDC.64 UR48, c[0x0][0x2b0] ;  /* 0x0000ac0000307ab9 */ /* 0x000fe20000000a00 */
[-C--:B------:R-:W-:Y:S01]  /*1d60*/  IMAD R5, R26, R6.reuse, RZ ;  /* 0x000000061a057224 */ /* 0x080fe200078e02ff */
        /* <DEDUP_REMOVED lines=41> */
.L_x_1386:
        /* <DEDUP_REMOVED lines=20> */
.L_x_1387:
        /* <DEDUP_REMOVED lines=38> */
.L_x_1389:
[----:B------:R-:W-:Y:S05]  /*23a0*/  BSYNC B0 ;  /* 0x0000000000007941 */ /* 0x000fea0003800000 */
.L_x_1388:
        /* <DEDUP_REMOVED lines=21> */
.L_x_1391:
[----:B------:R-:W-:Y:S05]  /*2500*/  BSYNC B0 ;  /* 0x0000000000007941 */ /* 0x000fea0003800000 */
.L_x_1390:
        /* <DEDUP_REMOVED lines=34> */
.L_x_1393:
[----:B------:R-:W-:Y:S05]  /*2730*/  BSYNC B0 ;  /* 0x0000000000007941 */ /* 0x000fea0003800000 */
.L_x_1392:
        /* <DEDUP_REMOVED lines=23> */
.L_x_1385:
        /* <DEDUP_REMOVED lines=53> */
.L_x_1396:
[----:B------:R-:W-:Y:S05]  /*2c00*/  BSYNC B0 ;  /* 0x0000000000007941 */ /* 0x000fea0003800000 */
.L_x_1395:
        /* <DEDUP_REMOVED lines=45> */
.L_x_1398:
[----:B------:R-:W-:Y:S05]  /*2ee0*/  BSYNC B0 ;  /* 0x0000000000007941 */ /* 0x000fea0003800000 */
.L_x_1397:
        /* <DEDUP_REMOVED lines=44> */
.L_x_1400:
[----:B------:R-:W-:Y:S05]  /*31b0*/  BSYNC B0 ;  /* 0x0000000000007941 */ /* 0x000fea0003800000 */
.L_x_1399:
        /* <DEDUP_REMOVED lines=47> */
.L_x_1402:
[----:B------:R-:W-:Y:S05]  /*34b0*/  BSYNC B0 ;  /* 0x0000000000007941 */ /* 0x000fea0003800000 */
.L_x_1401:
        /* <DEDUP_REMOVED lines=69> */
.L_x_1404:
[----:B------:R-:W-:Y:S05]  /*3910*/  BSYNC B0 ;  /* 0x0000000000007941 */ /* 0x000fea0003800000 */
.L_x_1403:
        /* <DEDUP_REMOVED lines=59> */
.L_x_1406:
[----:B------:R-:W-:Y:S05]  /*3cd0*/  BSYNC B0 ;  /* 0x0000000000007941 */ /* 0x000fea0003800000 */
.L_x_1405:
        /* <DEDUP_REMOVED lines=64> */
.L_x_1408:
[----:B------:R-:W-:Y:S05]  /*40e0*/  BSYNC B0 ;  /* 0x0000000000007941 */ /* 0x000fea0003800000 */
.L_x_1407:
        /* <DEDUP_REMOVED lines=57> */
.L_x_1410:
[----:B------:R-:W-:Y:S05]  /*4480*/  BSYNC B0 ;  /* 0x0000000000007941 */ /* 0x000fea0003800000 */
.L_x_1409:
        /* <DEDUP_REMOVED lines=9> */
[----:B------:R-:W-:Y:S01]  /*4520*/  ULDC UR28, c[0x0][0x398] ;  /* 0x0000e600001c7ab9 */ /* 0x000fe20000000800 */
[----:B------:R-:W-:-:S03]  /*4530*/  ULDC UR29, c[0x0][0x2dc] ;  /* 0x0000b700001d7ab9 */ /* 0x000fc60000000800 */
        /* <DEDUP_REMOVED lines=10> */
[----:B------:R-:W-:Y:S02]  /*45e0*/  IMAD.U32 R4, RZ, RZ, UR14 ;  /* 0x0000000eff047e24 */ /* 0x000fe4000f8e00ff */
[----:B------:R-:W-:Y:S01]  /*45f0*/  @UP1 ULDC UR5, c[0x0][0x2e8] ;  /* 0x0000ba0000051ab9 */ /* 0x000fe20000000800 */
[----:B------:R-:W-:Y:S02]  /*4600*/  UIADD3 UR33, UR33, UR7, URZ ;  /* 0x0000000721217290 */ /* 0x000fe4000fffe03f */
[----:B------:R-:W-:Y:S01]  /*4610*/  IMAD.U32 R5, RZ, RZ, UR15 ;  /* 0x0000000fff057e24 */ /* 0x000fe2000f8e00ff */
[----:B------:R-:W-:Y:S01]  /*4620*/  CS2R R190, SRZ ;  /* 0x0000000000be7805 */ /* 0x000fe2000001ff00 */
[----:B------:R-:W-:Y:S01]  /*4630*/  IMAD.SHL.U32 R245, R246, 0x4, RZ ;  /* 0x00000004f6f57824 */ /* 0x000fe200078e00ff */
[----:B------:R-:W-:Y:S02]  /*4640*/  CS2R R188, SRZ ;  /* 0x0000000000bc7805 */ /* 0x000fe4000001ff00 */
[----:B------:R-:W-:Y:S01]  /*4650*/  CS2R R194, SRZ ;  /* 0x0000000000c27805 */ /* 0x000fe2000001ff00 */
[----:B------:R1:W3:Y:S01]  /*4660*/  @P0 LDG.E R6, desc[UR8][R4.64] ;  /* 0x0000000804060981 */ /* 0x0002e2000c1e1900 */
        /* <DEDUP_REMOVED lines=24> */
[C---:B-1----:R-:W-:Y:S01]  /*47f0*/  IMAD.SHL.U32 R4, R246.reuse, 0x4, RZ ;  /* 0x00000004f6047824 */ /* 0x042fe200078e00ff */
[----:B------:R-:W-:-:S02]  /*4800*/  SHF.L.U64.HI R5, R246, 0x2, R7 ;  /* 0x00000002f6057819 */ /* 0x000fc40000010207 */
[----:B------:R-:W-:Y:S02]  /*4810*/  CS2R R144, SRZ ;  /* 0x0000000000907805 */ /* 0x000fe4000001ff00 */
[----:B------:R-:W-:Y:S02]  /*4820*/  CS2R R138, SRZ ;  /* 0x00000000008a7805 */ /* 0x000fe4000001ff00 */
[----:B------:R-:W-:Y:S02]  /*4830*/  CS2R R136, SRZ ;  /* 0x0000000000887805 */ /* 0x000fe4000001ff00 */
[----:B------:R-:W-:Y:S02]  /*4840*/  IADD3 R4, P1, R4, UR17, RZ ;  /* 0x0000001104047c10 */ /* 0x000fe4000ff3e0ff */
[----:B------:R-:W-:Y:S02]  /*4850*/  CS2R R134, SRZ ;  /* 0x0000000000867805 */ /* 0x000fe4000001ff00 */
[----:B------:R-:W-:-:S02]  /*4860*/  CS2R R132, SRZ ;  /* 0x0000000000847805 */ /* 0x000fc4000001ff00 */
[----:B------:R-:W-:Y:S02]  /*4870*/  CS2R R78, SRZ ;  /* 0x00000000004e7805 */ /* 0x000fe4000001ff00 */
        /* <DEDUP_REMOVED lines=34> */
[----:B-1----:R-:W3:Y:S01]  /*4aa0*/  @P0 MUFU.RCP R4, UR5 ;  /* 0x0000000500040d08 */ /* 0x002ee20008001000 */
[----:B------:R-:W-:Y:S01]  /*4ab0*/  ULDC UR22, c[0x0][0x394] ;  /* 0x0000e50000167ab9 */ /* 0x000fe20000000800 */
[----:B------:R-:W-:Y:S02]  /*4ac0*/  CS2R R20, SRZ ;  /* 0x0000000000147805 */ /* 0x000fe4000001ff00 */
[----:B------:R-:W-:Y:S01]  /*4ad0*/  SHF.L.U64.HI R244, R246, 0x2, R7 ;  /* 0x00000002f6f47819 */ /* 0x000fe20000010207 */
        /* <DEDUP_REMOVED lines=8> */
.L_x_1415:
[----:B------:R-:W0:Y:S01]  /*4b60*/  LDGDEPBAR ;  /* 0x00000000000079af */ /* 0x000e220000000000 */
[----:B------:R-:W-:Y:S01]  /*4b70*/  USHF.L.U32 UR11, UR10, 0x6, URZ ;  /* 0x000000060a0b7899 */ /* 0x000fe2000800063f */
[----:B------:R-:W-:Y:S03]  /*4b80*/  UMOV UR13, UR57 ;  /* 0x00000039000d7c82 */ /* 0x000fe60008000000 */
[----:B------:R-:W-:Y:S01]  /*4b90*/  UISETP.GE.AND UP0, UPT, UR11, UR27, UPT ;  /* 0x0000001b0b00728c */ /* 0x000fe2000bf06270 */
[----:B------:R-:W-:Y:S04]  /*4ba0*/  DEPBAR.LE SB0, 0x0 ;  /* 0x000080000000791a */ /* 0x000fe80000000000 */
[----:B------:R-:W-:Y:S06]  /*4bb0*/  BAR.SYNC.DEFER_BLOCKING 0x0 ;  /* 0x0000000000007b1d */ /* 0x000fec0000010000 */
[----:B------:R-:W-:Y:S05]  /*4bc0*/  LDSM.16.M88.4 R16, [R218] ;  /* 0x00000000da10783b */ /* 0x000fea0000000200 */
[----:B-1----:R-:W1:Y:S05]  /*4bd0*/  LDSM.16.M88.4 R8, [R3+UR4+0x10000] ;  /* 0x010000040308783b */ /* 0x002e6a0008000200 */
[----:B------:R-:W3:Y:S05]  /*4be0*/  LDSM.16.M88.4 R84, [R3+UR4+0x10800] ;  /* 0x010800040354783b */ /* 0x000eea0008000200 */
[----:B------:R-:W-:Y:S05]  /*4bf0*/  LDSM.16.M88.4 R88, [R220] ;  /* 0x00000000dc58783b */ /* 0x000fea0000000200 */
[----:B------:R-:W2:Y:S05]  /*4c00*/  LDSM.16.M88.4 R92, [R2] ;  /* 0x00000000025c783b */ /* 0x000eaa0000000200 */
[----:B------:R-:W4:Y:S05]  /*4c10*/  LDSM.16.M88.4 R96, [R2+0x800] ;  /* 0x000800000260783b */ /* 0x000f2a0000000200 */
[----:B------:R-:W-:Y:S05]  /*4c20*/  LDSM.16.M88.4 R100, [R223] ;  /* 0x00000000df64783b */ /* 0x000fea0000000200 */
[----:B------:R-:W4:Y:S05]  /*4c30*/  LDSM.16.M88.4 R104, [R217] ;  /* 0x00000000d968783b */ /* 0x000f2a0000000200 */
[----:B------:R-:W-:Y:S01]  /*4c40*/  LDSM.16.M88.4 R108, [R222] ;  /* 0x00000000de6c783b */ /* 0x000fe20000000200 */
[C---:B-1----:R-:W-:Y:S04]  /*4c50*/  HMMA.16816.F32 R4, R16.reuse, R8, RZ ;  /* 0x000000081004723c */ /* 0x042fe800000018ff */
[----:B------:R-:W-:Y:S02]  /*4c60*/  LDSM.16.M88.4 R112, [R216] ;  /* 0x00000000d870783b */ /* 0x000fe40000000200 */
[C---:B------:R-:W-:Y:S06]  /*4c70*/  HMMA.16816.F32 R8, R16.reuse, R10, RZ ;  /* 0x0000000a1008723c */ /* 0x040fec00000018ff */
[C---:B---3--:R-:W-:Y:S06]  /*4c80*/  HMMA.16816.F32 R12, R16.reuse, R84, RZ ;  /* 0x00000054100c723c */ /* 0x048fec00000018ff */
[----:B------:R-:W-:Y:S01]  /*4c90*/  HMMA.16816.F32 R16, R16, R86, RZ ;  /* 0x000000561010723c */ /* 0x000fe200000018ff */
[----:B------:R-:W1:Y:S05]  /*4ca0*/  LDSM.16.M88.4 R84, [R217+0x800] ;  /* 0x00080000d954783b */ /* 0x000e6a0000000200 */
[C---:B--2---:R-:W-:Y:S06]  /*4cb0*/  HMMA.16816.F32 R4, R88.reuse, R92, R4 ;  /* 0x0000005c5804723c */ /* 0x044fec0000001804 */
        /* <DEDUP_REMOVED lines=56> */
[C---:B------:R-:W-:Y:S05]  /*5040*/  HMMA.16816.F32 R8, R108.reuse, R114, R8 ;  /* 0x000000726c08723c */ /* 0x040fea0000001808 */
[----:B------:R-:W-:Y:S01]  /*5050*/  IADD3 R112, P0, R245, UR19, RZ ;  /* 0x00000013f5707c10 */ /* 0x000fe2000ff1e0ff */
[C---:B--2---:R-:W-:Y:S05]  /*5060*/  HMMA.16816.F32 R12, R108.reuse, R88, R12 ;  /* 0x000000586c0c723c */ /* 0x044fea000000180c */
[----:B------:R-:W-:Y:S01]  /*5070*/  IADD3.X R113, R244, UR18, RZ, P0, !PT ;  /* 0x00000012f4717c10 */ /* 0x000fe200087fe4ff */
[----:B------:R-:W-:Y:S01]  /*5080*/  HMMA.16816.F32 R16, R108, R90, R16 ;  /* 0x0000005a6c10723c */ /* 0x000fe20000001810 */
[----:B------:R-:W2:Y:S05]  /*5090*/  LDSM.16.M88.4 R88, [R216+0x4800] ;  /* 0x00480000d858783b */ /* 0x000eaa0000000200 */
[C---:B---3--:R-:W-:Y:S01]  /*50a0*/  HMMA.16816.F32 R4, R92.reuse, R96, R4 ;  /* 0x000000605c04723c */ /* 0x048fe20000001804 */
[----:B-----5:R-:W5:Y:S05]  /*50b0*/  LDG.E R117, desc[UR8][R112.64] ;  /* 0x0000000870757981 */ /* 0x020f6a000c1e1900 */
[----:B------:R3:W5:Y:S01]  /*50c0*/  LDG.E R116, desc[UR8][R112.64+0x20] ;  /* 0x0000200870747981 */ /* 0x000762000c1e1900 */
[C---:B------:R-:W-:Y:S04]  /*50d0*/  HMMA.16816.F32 R8, R92.reuse, R98, R8 ;  /* 0x000000625c08723c */ /* 0x040fe80000001808 */
[----:B------:R-:W-:Y:S02]  /*50e0*/  LDSM.16.M88.4 R108, [R218+0x6000] ;  /* 0x00600000da6c783b */ /* 0x000fe40000000200 */
[C---:B-1----:R-:W-:Y:S03]  /*50f0*/  HMMA.16816.F32 R12, R92.reuse, R84, R12 ;  /* 0x000000545c0c723c */ /* 0x042fe6000000180c */
[----:B------:R-:W-:Y:S03]  /*5100*/  LDSM.16.M88.4 R96, [R2+0x6000] ;  /* 0x006000000260783b */ /* 0x000fe60000000200 */
[----:B------:R-:W-:Y:S02]  /*5110*/  HMMA.16816.F32 R16, R92, R86, R16 ;  /* 0x000000565c10723c */ /* 0x000fe40000001810 */
[----:B------:R-:W-:Y:S04]  /*5120*/  LDSM.16.M88.4 R84, [R3+UR4+0x16800] ;  /* 0x016800040354783b */ /* 0x000fe80008000200 */
[C---:B----4-:R-:W-:Y:S01]  /*5130*/  HMMA.16816.F32 R4, R100.reuse, R104, R4 ;  /* 0x000000686404723c */ /* 0x050fe20000001804 */
[----:B------:R-:W-:Y:S05]  /*5140*/  LDSM.16.M88.4 R92, [R220+0x6000] ;  /* 0x00600000dc5c783b */ /* 0x000fea0000000200 */
[----:B---3--:R-:W1:Y:S01]  /*5150*/  LDSM.16.M88.4 R112, [R3+UR4+0x16000] ;  /* 0x016000040370783b */ /* 0x008e620008000200 */
[C---:B------:R-:W-:Y:S04]  /*5160*/  HMMA.16816.F32 R8, R100.reuse, R106, R8 ;  /* 0x0000006a6408723c */ /* 0x040fe80000001808 */
[----:B------:R-:W-:Y:S02]  /*5170*/  LDSM.16.M88.4 R104, [R217+0x6000] ;  /* 0x00600000d968783b */ /* 0x000fe40000000200 */
[C---:B--2---:R-:W-:Y:S06]  /*5180*/  HMMA.16816.F32 R12, R100.reuse, R88, R12 ;  /* 0x00000058640c723c */ /* 0x044fec000000180c */
[----:B------:R-:W-:Y:S01]  /*5190*/  HMMA.16816.F32 R16, R100, R90, R16 ;  /* 0x0000005a6410723c */ /* 0x000fe20000001810 */
[----:B------:R-:W2:Y:S05]  /*51a0*/  LDSM.16.M88.4 R88, [R2+0x6800] ;  /* 0x006800000258783b */ /* 0x000eaa0000000200 */
[----:B------:R-:W3:Y:S01]  /*51b0*/  LDSM.16.M88.4 R100, [R223+0x6000] ;  /* 0x00600000df64783b */ /* 0x000ee20000000200 */
[C---:B-1----:R-:W-:Y:S06]  /*51c0*/  HMMA.16816.F32 R4, R108.reuse, R112, R4 ;  /* 0x000000706c04723c */ /* 0x042fec0000001804 */
[C---:B------:R-:W-:Y:S01]  /*51d0*/  HMMA.16816.F32 R8, R108.reuse, R114, R8 ;  /* 0x000000726c08723c */ /* 0x040fe20000001808 */
[----:B------:R-:W-:Y:S05]  /*51e0*/  LDSM.16.M88.4 R112, [R216+0x6000] ;  /* 0x00600000d870783b */ /* 0x000fea0000000200 */
[C---:B------:R-:W-:Y:S06]  /*51f0*/  HMMA.16816.F32 R12, R108.reuse, R84, R12 ;  /* 0x000000546c0c723c */ /* 0x040fec000000180c */
[----:B------:R-:W-:Y:S01]  /*5200*/  HMMA.16816.F32 R16, R108, R86, R16 ;  /* 0x000000566c10723c */ /* 0x000fe20000001810 */
[----:B------:R-:W1:Y:S05]  /*5210*/  LDSM.16.M88.4 R84, [R217+0x6800] ;  /* 0x00680000d954783b */ /* 0x000e6a0000000200 */
[C---:B------:R-:W-:Y:S01]  /*5220*/  HMMA.16816.F32 R4, R92.reuse, R96, R4 ;  /* 0x000000605c04723c */ /* 0x040fe20000001804 */
        /* <DEDUP_REMOVED lines=22> */
[----:B------:R1:W4:Y:S02]  /*5390*/  MUFU.TANH R96, R4 ;  /* 0x0000000400607308 */ /* 0x0003240000002400 */
[----:B------:R-:W-:Y:S08]  /*53a0*/  HMMA.16816.F32 R16, R108, R86, R16 ;  /* 0x000000566c10723c */ /* 0x000ff00000001810 */
[----:B------:R3:W-:Y:S03]  /*53b0*/  MUFU.TANH R99, R5 ;  /* 0x0000000500637308 */ /* 0x0007e60000002400 */
[----:B--2---:R-:W-:Y:S07]  /*53c0*/  MOV R6, UR24 ;  /* 0x0000001800067c02 */ /* 0x004fee0008000f00 */
[----:B------:R2:W-:Y:S01]  /*53d0*/  MUFU.TANH R94, R7 ;  /* 0x00000007005e7308 */ /* 0x0005e20000002400 */
[----:B------:R-:W-:Y:S04]  /*53e0*/  LEA R6, R6, R252, 0x6 ;  /* 0x000000fc06067211 */ /* 0x000fe800078e30ff */
[----:B-1----:R-:W-:Y:S01]  /*53f0*/  IADD3 R4, R246, -UR7, -R6 ;  /* 0x80000007f6047c10 */ /* 0x002fe2000fffe806 */
[----:B------:R-:W-:Y:S04]  /*5400*/  FMUL.FTZ R14, R14, UR12 ;  /* 0x0000000c0e0e7c20 */ /* 0x000fe80008410000 */
[----:B------:R1:W-:Y:S01]  /*5410*/  MUFU.TANH R88, R11 ;  /* 0x0000000b00587308 */ /* 0x0003e20000002400 */
[----:B------:R-:W-:Y:S01]  /*5420*/  IADD3 R4, R4, UR6, RZ ;  /* 0x0000000604047c10 */ /* 0x000fe2000fffe0ff */
[----:B------:R-:W-:Y:S01]  /*5430*/  FMUL.FTZ R15, R15, UR12 ;  /* 0x0000000c0f0f7c20 */ /* 0x000fe20008410000 */
[----:B------:R-:W-:Y:S01]  /*5440*/  FMUL.FTZ R13, R13, UR12 ;  /* 0x0000000c0d0d7c20 */ /* 0x000fe20008410000 */
[----:B------:R-:W-:Y:S01]  /*5450*/  FMUL.FTZ R12, R12, UR12 ;  /* 0x0000000c0c0c7c20 */ /* 0x000fe20008410000 */
[----:B------:R-:W-:Y:S01]  /*5460*/  IADD3 R4, R4, UR11, RZ ;  /* 0x0000000b04047c10 */ /* 0x000fe2000fffe0ff */
[----:B------:R-:W-:Y:S01]  /*5470*/  FMUL.FTZ R16, R16, UR12 ;  /* 0x0000000c10107c20 */ /* 0x000fe20008410000 */
[----:B------:R-:W-:Y:S03]  /*5480*/  FMUL.FTZ R101, R19, UR12 ;  /* 0x0000000c13657c20 */ /* 0x000fe60008410000 */
[----:B------:R4:W-:Y:S01]  /*5490*/  MUFU.TANH R90, R8 ;  /* 0x00000008005a7308 */ /* 0x0009e20000002400 */
[----:B---3--:R-:W-:Y:S01]  /*54a0*/  IADD3 R5, R4, 0x7, RZ ;  /* 0x0000000704057810 */ /* 0x008fe20007ffe0ff */
[----:B------:R-:W-:Y:S01]  /*54b0*/  FMUL.FTZ R87, R18, UR12 ;  /* 0x0000000c12577c20 */ /* 0x000fe20008410000 */
[C---:B--2---:R-:W-:Y:S01]  /*54c0*/  IADD3 R7, R4.reuse, 0x8, RZ ;  /* 0x0000000804077810 */ /* 0x044fe20007ffe0ff */
[----:B------:R-:W-:Y:S01]  /*54d0*/  FMUL.FTZ R100, R17, UR12 ;  /* 0x0000000c11647c20 */ /* 0x000fe20008410000 */
[----:B------:R-:W-:Y:S01]  /*54e0*/  ISETP.GE.AND P0, PT, R5, RZ, PT ;  /* 0x000000ff0500720c */ /* 0x000fe20003f06270 */
[----:B------:R-:W-:Y:S01]  /*54f0*/  FFMA.FTZ R18, -R95, R95, 1 ;  /* 0x3f8000005f127423 */ /* 0x000fe2000001015f */
[----:B------:R-:W-:Y:S03]  /*5500*/  ISETP.GE.AND P1, PT, R7, RZ, PT ;  /* 0x000000ff0700720c */ /* 0x000fe60003f26270 */
[----:B------:R2:W3:Y:S01]  /*5510*/  MUFU.TANH R89, R10 ;  /* 0x0000000a00597308 */ /* 0x0004e20000002400 */
[----:B-1----:R-:W-:Y:S01]  /*5520*/  IADD3 R11, R4, -0x10, RZ ;  /* 0xfffffff0040b7810 */ /* 0x002fe20007ffe0ff */
[----:B------:R-:W-:Y:S01]  /*5530*/  FMUL.FTZ R130, R18, UR12 ;  /* 0x0000000c12827c20 */ /* 0x000fe20008410000 */
[C---:B------:R-:W-:Y:S02]  /*5540*/  IADD3 R86, R4.reuse, -0x1, RZ ;  /* 0xffffffff04567810 */ /* 0x040fe40007ffe0ff */
[C---:B------:R-:W-:Y:S02]  /*5550*/  IADD3 R85, R4.reuse, -0x8, RZ ;  /* 0xfffffff804557810 */ /* 0x040fe40007ffe0ff */
[C---:B------:R-:W-:Y:S03]  /*5560*/  IADD3 R84, R4.reuse, -0x9, RZ ;  /* 0xfffffff704547810 */ /* 0x040fe60007ffe0ff */
[----:B------:R1:W-:Y:S01]  /*5570*/  MUFU.TANH R93, R14 ;  /* 0x0000000e005d7308 */ /* 0x0003e20000002400 */
[C---:B----4-:R-:W-:Y:S02]  /*5580*/  IADD3 R8, R4.reuse, -0x19, RZ ;  /* 0xffffffe704087810 */ /* 0x050fe40007ffe0ff */
[C---:B------:R-:W-:Y:S02]  /*5590*/  IADD3 R9, R4.reuse, -0x18, RZ ;  /* 0xffffffe804097810 */ /* 0x040fe40007ffe0ff */
[C---:B------:R-:W-:Y:S02]  /*55a0*/  @!P0 IADD3 R5, -R4.reuse, -0x7, RZ ;  /* 0xfffffff904058810 */ /* 0x040fe40007ffe1ff */
[----:B------:R-:W-:Y:S03]  /*55b0*/  ISETP.GE.AND P3, PT, R11, RZ, PT ;  /* 0x000000ff0b00720c */ /* 0x000fe60003f66270 */
[----:B------:R4:W-:Y:S01]  /*55c0*/  MUFU.TANH R92, R15 ;  /* 0x0000000f005c7308 */ /* 0x0009e20000002400 */
[----:B--2---:R-:W-:Y:S02]  /*55d0*/  IADD3 R10, R4, -0x11, RZ ;  /* 0xffffffef040a7810 */ /* 0x004fe40007ffe0ff */
[----:B------:R-:W-:Y:S02]  /*55e0*/  ISETP.GE.AND P0, PT, R8, RZ, PT ;  /* 0x000000ff0800720c */ /* 0x000fe40003f06270 */
[----:B------:R-:W-:Y:S02]  /*55f0*/  @!P1 IADD3 R7, -R4, -0x8, RZ ;  /* 0xfffffff804079810 */ /* 0x000fe40007ffe1ff */
[----:B------:R-:W-:Y:S03]  /*5600*/  ISETP.GE.AND P6, PT, R86, RZ, PT ;  /* 0x000000ff5600720c */ /* 0x000fe60003fc6270 */
[----:B------:R-:W-:Y:S01]  /*5610*/  MUFU.TANH R97, R16 ;  /* 0x0000001000617308 */ /* 0x000fe20000002400 */
[----:B------:R-:W-:Y:S02]  /*5620*/  ISETP.GE.AND P5, PT, R85, RZ, PT ;  /* 0x000000ff5500720c */ /* 0x000fe40003fa6270 */
[----:B------:R-:W-:Y:S02]  /*5630*/  ISETP.GE.AND P4, PT, R84, RZ, PT ;  /* 0x000000ff5400720c */ /* 0x000fe40003f86270 */
[----:B------:R-:W-:Y:S02]  /*5640*/  ISETP.GE.AND P2, PT, R10, RZ, PT ;  /* 0x000000ff0a00720c */ /* 0x000fe40003f46270 */
[----:B------:R-:W-:Y:S03]  /*5650*/  ISETP.GE.AND P1, PT, R9, RZ, PT ;  /* 0x000000ff0900720c */ /* 0x000fe60003f26270 */
[----:B------:R2:W-:Y:S01]  /*5660*/  MUFU.TANH R19, R13 ;  /* 0x0000000d00137308 */ /* 0x0005e20000002400 */
[----:B-1----:R-:W-:Y:S02]  /*5670*/  IABS R14, R4 ;  /* 0x00000004000e7213 */ /* 0x002fe40000000000 */
[C---:B------:R-:W-:Y:S02]  /*5680*/  @!P3 IADD3 R11, -R4.reuse, 0x10, RZ ;  /* 0x00000010040bb810 */ /* 0x040fe40007ffe1ff */
[C---:B------:R-:W-:Y:S02]  /*5690*/  @!P0 IADD3 R8, -R4.reuse, 0x19, RZ ;  /* 0x0000001904088810 */ /* 0x040fe40007ffe1ff */
[----:B------:R-:W-:Y:S03]  /*56a0*/  I2FP.F32.S32 R14, R14 ;  /* 0x0000000e000e7245 */ /* 0x000fe60000201400 */
[----:B------:R1:W-:Y:S01]  /*56b0*/  MUFU.TANH R98, R12 ;  /* 0x0000000c00627308 */ /* 0x0003e20000002400 */
[C---:B------:R-:W-:Y:S02]  /*56c0*/  @!P6 IADD3 R86, -R4.reuse, 0x1, RZ ;  /* 0x000000010456e810 */ /* 0x040fe40007ffe1ff */
[C---:B------:R-:W-:Y:S02]  /*56d0*/  @!P5 IADD3 R85, -R4.reuse, 0x8, RZ ;  /* 0x000000080455d810 */ /* 0x040fe40007ffe1ff */
[C---:B------:R-:W-:Y:S02]  /*56e0*/  @!P4 IADD3 R84, -R4.reuse, 0x9, RZ ;  /* 0x000000090454c810 */ /* 0x040fe40007ffe1ff */
[C---:B------:R-:W-:Y:S03]  /*56f0*/  @!P2 IADD3 R10, -R4.reuse, 0x11, RZ ;  /* 0x00000011040aa810 */ /* 0x040fe60007ffe1ff */
[----:B------:R-:W1:Y:S01]  /*5700*/  MUFU.TANH R91, R91 ;  /* 0x0000005b005b7308 */ /* 0x000e620000002400 */
[----:B------:R-:W-:Y:S02]  /*5710*/  @!P1 IADD3 R9, -R4, 0x18, RZ ;  /* 0x0000001804099810 */ /* 0x000fe40007ffe1ff */
[----:B------:R-:W-:Y:S01]  /*5720*/  I2FP.F32.S32 R4, R11 ;  /* 0x0000000b00047245 */ /* 0x000fe20000201400 */
[----:B------:R-:W-:Y:S01]  /*5730*/  FFMA.FTZ R11, -R96, R96, 1 ;  /* 0x3f800000600b7423 */ /* 0x000fe20000010160 */
[----:B------:R-:W-:Y:S01]  /*5740*/  I2FP.F32.S32 R17, R8 ;  /* 0x0000000800117245 */ /* 0x000fe20000201400 */
[C---:B------:R-:W-:Y:S01]  /*5750*/  FFMA.FTZ R8, R14.reuse, -UR5, R96 ;  /* 0x800000050e087c23 */ /* 0x040fe20008010060 */
[----:B------:R-:W-:Y:S03]  /*5760*/  I2FP.F32.S32 R7, R7 ;  /* 0x0000000700077245 */ /* 0x000fe60000201400 */
[----:B------:R1:W1:Y:S01]  /*5770*/  MUFU.TANH R96, R87 ;  /* 0x0000005700607308 */ /* 0x0002620000002400 */
[----:B----4-:R-:W-:Y:S01]  /*5780*/  I2FP.F32.S32 R15, R5 ;  /* 0x00000005000f7245 */ /* 0x010fe20000201400 */
[----:B---3--:R-:W-:Y:S01]  /*5790*/  FFMA.FTZ R14, R14, -UR5, R89 ;  /* 0x800000050e0e7c23 */ /* 0x008fe20008010059 */
[----:B--2---:R-:W-:Y:S01]  /*57a0*/  I2FP.F32.S32 R13, R86 ;  /* 0x00000056000d7245 */ /* 0x004fe20000201400 */
[----:B------:R-:W-:Y:S01]  /*57b0*/  FFMA.FTZ R16, R7, -UR5, R95 ;  /* 0x8000000507107c23 */ /* 0x000fe2000801005f */
[----:B------:R-:W-:Y:S01]  /*57c0*/  FFMA.FTZ R7, -R94, R94, 1 ;  /* 0x3f8000005e077423 */ /* 0x000fe2000001015e */
[----:B------:R-:W-:Y:S01]  /*57d0*/  FFMA.FTZ R15, R15, -UR5, R94 ;  /* 0x800000050f0f7c23 */ /* 0x000fe2000801005e */
[----:B------:R-:W-:Y:S03]  /*57e0*/  I2FP.F32.S32 R5, R10 ;  /* 0x0000000a00057245 */ /* 0x000fe60000201400 */
[----:B------:R-:W2:Y:S01]  /*57f0*/  MUFU.TANH R95, R100 ;  /* 0x00000064005f7308 */ /* 0x000ea20000002400 */
[----:B------:R-:W-:Y:S01]  /*5800*/  PLOP3.LUT P0, PT, PT, PT, UP0, 0x80, 0x0 ;  /* 0x000000000000781c */ /* 0x000fe20003f0f008 */
[----:B------:R-:W-:Y:S01]  /*5810*/  FFMA.FTZ R10, -R99, R99, 1 ;  /* 0x3f800000630a7423 */ /* 0x000fe20000010163 */
[----:B-1----:R-:W-:Y:S01]  /*5820*/  I2FP.F32.S32 R12, R85 ;  /* 0x00000055000c7245 */ /* 0x002fe20000201400 */
[----:B------:R-:W-:Y:S01]  /*5830*/  FMUL.FTZ R123, R7, UR12 ;  /* 0x0000000c077b7c20 */ /* 0x000fe20008410000 */
[----:B------:R-:W-:Y:S01]  /*5840*/  I2FP.F32.S32 R84, R84 ;  /* 0x0000005400547245 */ /* 0x000fe20000201400 */
[----:B------:R-:W-:Y:S01]  /*5850*/  FMUL.FTZ R118, R10, UR12 ;  /* 0x0000000c0a767c20 */ /* 0x000fe20008410000 */
[----:B------:R-:W-:Y:S03]  /*5860*/  FFMA.FTZ R10, -R90, R90, 1 ;  /* 0x3f8000005a0a7423 */ /* 0x000fe6000001015a */
[----:B------:R-:W1:Y:S01]  /*5870*/  MUFU.TANH R94, R101 ;  /* 0x00000065005e7308 */ /* 0x000e620000002400 */
[C---:B------:R-:W-:Y:S01]  /*5880*/  FFMA.FTZ R87, R13.reuse, -UR5, R99 ;  /* 0x800000050d577c23 */ /* 0x040fe20008010063 */
[----:B------:R-:W-:Y:S01]  /*5890*/  FFMA.FTZ R13, R13, -UR5, R88 ;  /* 0x800000050d0d7c23 */ /* 0x000fe20008010058 */
[----:B------:R-:W-:Y:S01]  /*58a0*/  FFMA.FTZ R89, -R89, R89, 1 ;  /* 0x3f80000059597423 */ /* 0x000fe20000010159 */
[----:B------:R-:W-:Y:S01]  /*58b0*/  FFMA.FTZ R88, -R88, R88, 1 ;  /* 0x3f80000058587423 */ /* 0x000fe20000010158 */
[----:B------:R-:W-:Y:S01]  /*58c0*/  FFMA.FTZ R7, -R91, R91, 1 ;  /* 0x3f8000005b077423 */ /* 0x000fe2000001015b */
[----:B------:R-:W-:Y:S01]  /*58d0*/  I2FP.F32.S32 R9, R9 ;  /* 0x0000000900097245 */ /* 0x000fe20000201400 */
[----:B------:R-:W-:Y:S01]  /*58e0*/  FMUL.FTZ R119, R11, UR12 ;  /* 0x0000000c0b777c20 */ /* 0x000fe20008410000 */
[----:B------:R-:W-:Y:S01]  /*58f0*/  FFMA.FTZ R86, R12, -UR5, R90 ;  /* 0x800000050c567c23 */ /* 0x000fe2000801005a */
[C---:B------:R-:W-:Y:S01]  /*5900*/  FFMA.FTZ R85, R84.reuse, -UR5, R91 ;  /* 0x8000000554557c23 */ /* 0x040fe2000801005b */
[----:B------:R-:W-:Y:S01]  /*5910*/  FFMA.FTZ R11, R84, -UR5, R92 ;  /* 0x80000005540b7c23 */ /* 0x000fe2000801005c */
[----:B------:R-:W-:Y:S01]  /*5920*/  FMUL.FTZ R129, R10, UR12 ;  /* 0x0000000c0a817c20 */ /* 0x000fe20008410000 */
[----:B------:R-:W-:Y:S01]  /*5930*/  FFMA.FTZ R12, R12, -UR5, R93 ;  /* 0x800000050c0c7c23 */ /* 0x000fe2000801005d */
[----:B------:R-:W-:Y:S01]  /*5940*/  FMUL.FTZ R197, R89, UR12 ;  /* 0x0000000c59c57c20 */ /* 0x000fe20008410000 */
[----:B------:R-:W-:Y:S01]  /*5950*/  FMUL.FTZ R196, R88, UR12 ;  /* 0x0000000c58c47c20 */ /* 0x000fe20008410000 */
[----:B------:R-:W-:Y:S01]  /*5960*/  FMUL.FTZ R128, R7, UR12 ;  /* 0x0000000c07807c20 */ /* 0x000fe20008410000 */
[C---:B------:R-:W-:Y:S01]  /*5970*/  FFMA.FTZ R84, R4.reuse, -UR5, R98 ;  /* 0x8000000504547c23 */ /* 0x040fe20008010062 */
[----:B------:R-:W-:Y:S01]  /*5980*/  FFMA.FTZ R10, R4, -UR5, R96 ;  /* 0x80000005040a7c23 */ /* 0x000fe20008010060 */
[----:B------:R-:W-:Y:S01]  /*5990*/  FFMA.FTZ R93, -R93, R93, 1 ;  /* 0x3f8000005d5d7423 */ /* 0x000fe2000001015d */
[----:B------:R-:W-:Y:S01]  /*59a0*/  FFMA.FTZ R92, -R92, R92, 1 ;  /* 0x3f8000005c5c7423 */ /* 0x000fe2000001015c */
[----:B------:R-:W-:Y:S01]  /*59b0*/  FFMA.FTZ R91, -R98, R98, 1 ;  /* 0x3f800000625b7423 */ /* 0x000fe20000010162 */
[----:B------:R-:W-:Y:S01]  /*59c0*/  FFMA.FTZ R90, -R19, R19, 1 ;  /* 0x3f800000135a7423 */ /* 0x000fe20000010113 */
[----:B------:R-:W-:Y:S01]  /*59d0*/  FFMA.FTZ R89, -R97, R97, 1 ;  /* 0x3f80000061597423 */ /* 0x000fe20000010161 */
[----:B------:R-:W-:Y:S01]  /*59e0*/  FFMA.FTZ R88, -R96, R96, 1 ;  /* 0x3f80000060587423 */ /* 0x000fe20000010160 */
[----:B--2---:R-:W-:Y:S01]  /*59f0*/  FFMA.FTZ R7, -R95, R95, 1 ;  /* 0x3f8000005f077423 */ /* 0x004fe2000001015f */
[----:B-1----:R-:W-:Y:S01]  /*5a00*/  FFMA.FTZ R4, -R94, R94, 1 ;  /* 0x3f8000005e047423 */ /* 0x002fe2000001015e */
[----:B------:R-:W-:Y:S01]  /*5a10*/  FFMA.FTZ R18, R9, -UR5, R97 ;  /* 0x8000000509127c23 */ /* 0x000fe20008010061 */
[----:B------:R-:W-:Y:S01]  /*5a20*/  FFMA.FTZ R19, R5, -UR5, R19 ;  /* 0x8000000505137c23 */ /* 0x000fe20008010013 */
[----:B------:R-:W-:Y:S01]  /*5a30*/  FFMA.FTZ R17, R17, -UR5, R95 ;  /* 0x8000000511117c23 */ /* 0x000fe2000801005f */
[----:B------:R-:W-:Y:S01]  /*5a40*/  FFMA.FTZ R9, R5, -UR5, R94 ;  /* 0x8000000505097c23 */ /* 0x000fe2000801005e */
        /* <DEDUP_REMOVED lines=21> */
.L_x_1411:
[----:B------:R-:W-:Y:S01]  /*5ba0*/  UIADD3 UR15, UR6, 0x1, -UR7 ;  /* 0x00000001060f7890 */ /* 0x000fe2000fffe807 */
[----:B------:R-:W-:Y:S01]  /*5bb0*/  VIADD R5, R246, UR11 ;  /* 0x0000000bf6057c36 */ /* 0x000fe20008000000 */
[----:B------:R-:W-:Y:S01]  /*5bc0*/  UIADD3 UR14, -UR13, UR6, -UR7 ;  /* 0x000000060d0e7290 */ /* 0x000fe2000fffe907 */
[C---:B------:R-:W-:Y:S01]  /*5bd0*/  VIADD R94, R6.reuse, 0x1 ;  /* 0x00000001065e7836 */ /* 0x040fe20000000000 */
[----:B------:R-:W-:Y:S01]  /*5be0*/  UIADD3 UR11, UR15, UR28, URZ ;  /* 0x0000001c0f0b7290 */ /* 0x000fe2000fffe03f */
[----:B------:R-:W-:Y:S02]  /*5bf0*/  IMAD.U32 R95, RZ, RZ, UR28 ;  /* 0x0000001cff5f7e24 */ /* 0x000fe4000f8e00ff */
[C---:B------:R-:W-:Y:S01]  /*5c00*/  VIADD R93, R6.reuse, 0x8 ;  /* 0x00000008065d7836 */ /* 0x040fe20000000000 */
[C---:B------:R-:W-:Y:S01]  /*5c10*/  VIADDMNMX R4, R5.reuse, UR14, RZ, !PT ;  /* 0x0000000e05047c46 */ /* 0x040fe2000f8001ff */
[C---:B------:R-:W-:Y:S02]  /*5c20*/  VIADD R92, R6.reuse, 0x9 ;  /* 0x00000009065c7836 */ /* 0x040fe40000000000 */
[----:B------:R-:W-:Y:S01]  /*5c30*/  IMAD.U32 R7, RZ, RZ, UR11 ;  /* 0x0000000bff077e24 */ /* 0x000fe2000f8e00ff */
[CC--:B------:R-:W-:Y:S01]  /*5c40*/  ISETP.GE.AND P1, PT, R6.reuse, R4.reuse, PT ;  /* 0x000000040600720c */ /* 0x0c0fe20003f26270 */
[----:B------:R-:W-:Y:S01]  /*5c50*/  VIADD R91, R6, 0x10 ;  /* 0x00000010065b7836 */ /* 0x000fe20000000000 */
[-C--:B------:R-:W-:Y:S01]  /*5c60*/  ISETP.GE.AND P0, PT, R94, R4.reuse, PT ;  /* 0x000000045e00720c */ /* 0x080fe20003f06270 */
[C---:B------:R-:W-:Y:S01]  /*5c70*/  VIADD R90, R6.reuse, 0x11 ;  /* 0x00000011065a7836 */ /* 0x040fe20000000000 */
[C---:B------:R-:W-:Y:S01]  /*5c80*/  VIADDMNMX R7, R5.reuse, R7, UR6, PT ;  /* 0x0000000605077e46 */ /* 0x040fe2000b800107 */
[----:B------:R-:W-:Y:S01]  /*5c90*/  VIADD R5, R5, 0x8 ;  /* 0x0000000805057836 */ /* 0x000fe20000000000 */
[-C--:B------:R-:W-:Y:S01]  /*5ca0*/  ISETP.GE.AND P6, PT, R93, R4.reuse, PT ;  /* 0x000000045d00720c */ /* 0x080fe20003fc6270 */
[C---:B------:R-:W-:Y:S01]  /*5cb0*/  VIADD R89, R6.reuse, 0x18 ;  /* 0x0000001806597836 */ /* 0x040fe20000000000 */
[CC--:B------:R-:W-:Y:S01]  /*5cc0*/  ISETP.GE.OR P1, PT, R6.reuse, R7.reuse, !P1 ;  /* 0x000000070600720c */ /* 0x0c0fe20004f26670 */
[----:B------:R-:W-:Y:S01]  /*5cd0*/  VIADD R88, R6, 0x19 ;  /* 0x0000001906587836 */ /* 0x000fe20000000000 */
[C---:B------:R-:W-:Y:S02]  /*5ce0*/  IADD3 R95, R5.reuse, UR15, R95 ;  /* 0x0000000f055f7c10 */ /* 0x040fe4000fffe05f */
        /* <DEDUP_REMOVED lines=47> */
.L_x_1412:
[C---:B------:R-:W-:Y:S01]  /*5fe0*/  FMUL.FTZ R5, R242.reuse, 1.4426950216293334961 ;  /* 0x3fb8aa3bf2057820 */ /* 0x040fe20000410000 */
[----:B------:R-:W-:Y:S01]  /*5ff0*/  FSETP.NEU.FTZ.AND P0, PT, R242, -INF , PT ;  /* 0xff800000f200780b */ /* 0x000fe20003f1d000 */
[----:B------:R-:W-:Y:S01]  /*6000*/  FMUL.FTZ R4, R243, 1.4426950216293334961 ;  /* 0x3fb8aa3bf3047820 */ /* 0x000fe20000410000 */
[----:B------:R-:W-:Y:S02]  /*6010*/  UISETP.GT.AND UP0, UPT, UR10, UR23, UPT ;  /* 0x000000170a00728c */ /* 0x000fe4000bf04270 */
[----:B------:R-:W-:Y:S02]  /*6020*/  FSEL R5, R5, RZ, P0 ;  /* 0x000000ff05057208 */ /* 0x000fe40000000000 */
[----:B------:R-:W-:Y:S03]  /*6030*/  FSETP.NEU.FTZ.AND P0, PT, R243, -INF , PT ;  /* 0xff800000f300780b */ /* 0x000fe60003f1d000 */
[--C-:B------:R-:W-:Y:S01]  /*6040*/  FFMA.FTZ R87, R87, UR22, -R5.reuse ;  /* 0x0000001657577c23 */ /* 0x100fe20008010805 */
[----:B------:R-:W-:Y:S01]  /*6050*/  FSEL R4, R4, RZ, P0 ;  /* 0x000000ff04047208 */ /* 0x000fe20000000000 */
        /* <DEDUP_REMOVED lines=8> */
[--C-:B------:R-:W-:Y:S01]  /*60e0*/  FFMA.FTZ R15, R15, UR22, -R4.reuse ;  /* 0x000000160f0f7c23 */ /* 0x100fe20008010804 */
[--C-:B------:R-:W-:Y:S01]  /*60f0*/  FFMA.FTZ R11, R11, UR22, -R4.reuse ;  /* 0x000000160b0b7c23 */ /* 0x100fe20008010804 */
[--C-:B------:R-:W-:Y:S01]  /*6100*/  FFMA.FTZ R10, R10, UR22, -R4.reuse ;  /* 0x000000160a0a7c23 */ /* 0x100fe20008010804 */
[--C-:B------:R-:W-:Y:S01]  /*6110*/  FFMA.FTZ R14, R14, UR22, -R4.reuse ;  /* 0x000000160e0e7c23 */ /* 0x100fe20008010804 */
[--C-:B------:R-:W-:Y:S01]  /*6120*/  FFMA.FTZ R13, R13, UR22, -R4.reuse ;  /* 0x000000160d0d7c23 */ /* 0x100fe20008010804 */
[--C-:B------:R-:W-:Y:S01]  /*6130*/  FFMA.FTZ R12, R12, UR22, -R4.reuse ;  /* 0x000000160c0c7c23 */ /* 0x100fe20008010804 */
[----:B------:R-:W-:Y:S01]  /*6140*/  MUFU.EX2 R203, R87 ;  /* 0x0000005700cb7308 */ /* 0x000fe20000000800 */
[----:B------:R-:W-:Y:S01]  /*6150*/  FFMA.FTZ R4, R9, UR22, -R4 ;  /* 0x0000001609047c23 */ /* 0x000fe20008010804 */
[----:B------:R-:W-:Y:S08]  /*6160*/  PLOP3.LUT P0, PT, PT, PT, UP0, 0x80, 0x0 ;  /* 0x000000000000781c */ /* 0x000ff00003f0f008 */
[----:B------:R-:W-:Y:S10]  /*6170*/  MUFU.EX2 R201, R16 ;  /* 0x0000001000c97308 */ /* 0x000ff40000000800 */
[----:B------:R-:W1:Y:S10]  /*6180*/  MUFU.EX2 R205, R8 ;  /* 0x0000000800cd7308 */ /* 0x000e740000000800 */
[----:B------:R-:W2:Y:S10]  /*6190*/  MUFU.EX2 R199, R15 ;  /* 0x0000000f00c77308 */ /* 0x000eb40000000800 */
[----:B------:R2:W-:Y:S10]  /*61a0*/  MUFU.EX2 R211, R5 ;  /* 0x0000000500d37308 */ /* 0x0005f40000000800 */
[----:B------:R-:W-:Y:S10]  /*61b0*/  MUFU.EX2 R204, R86 ;  /* 0x0000005600cc7308 */ /* 0x000ff40000000800 */
        /* <DEDUP_REMOVED lines=8> */
[----:B------:R-:W4:Y:S10]  /*6240*/  MUFU.EX2 R213, R18 ;  /* 0x0000001200d57308 */ /* 0x000f340000000800 */
        /* <DEDUP_REMOVED lines=25> */
[----:B------:R-:W-:Y:S04]  /*63e0*/  LDSM.16.M88.4 R108, [R222+0x8000] ;  /* 0x00800000de6c783b */ /* 0x000fe80000000200 */
        /* <DEDUP_REMOVED lines=94> */
[----:B------:R-:W2:Y:S05]  /*69d0*/  LDSM.16.M88.4 R88, [R216+0xe800] ;  /* 0x00e80000d858783b */ /* 0x000eaa0000000200 */
[C---:B----4-:R-:W-:Y:S06]  /*69e0*/  HMMA.16816.F32 R4, R100.reuse, R104, R4 ;  /* 0x000000686404723c */ /* 0x050fec0000001804 */
[C---:B------:R-:W-:Y:S06]  /*69f0*/  HMMA.16816.F32 R8, R100.reuse, R106, R8 ;  /* 0x0000006a6408723c */ /* 0x040fec0000001808 */
[C---:B-1----:R-:W-:Y:S06]  /*6a00*/  HMMA.16816.F32 R12, R100.reuse, R84, R12 ;  /* 0x00000054640c723c */ /* 0x042fec000000180c */
[----:B------:R-:W-:Y:S06]  /*6a10*/  HMMA.16816.F32 R16, R100, R86, R16 ;  /* 0x000000566410723c */ /* 0x000fec0000001810 */
[C---:B------:R-:W-:Y:S06]  /*6a20*/  HMMA.16816.F32 R4, R108.reuse, R112, R4 ;  /* 0x000000706c04723c */ /* 0x040fec0000001804 */
[C---:B------:R-:W-:Y:S06]  /*6a30*/  HMMA.16816.F32 R8, R108.reuse, R114, R8 ;  /* 0x000000726c08723c */ /* 0x040fec0000001808 */
[C---:B--2---:R-:W-:Y:S06]  /*6a40*/  HMMA.16816.F32 R12, R108.reuse, R88, R12 ;  /* 0x000000586c0c723c */ /* 0x044fec000000180c */
        /* <DEDUP_REMOVED lines=8> */
[----:B------:R-:W-:Y:S01]  /*6ad0*/  FMUL.FTZ R4, R205, R4 ;  /* 0x00000004cd047220 */ /* 0x000fe20000410000 */
        /* <DEDUP_REMOVED lines=12> */
[----:B------:R-:W-:Y:S01]  /*6ba0*/  FADD.FTZ R12, -R117, R12 ;  /* 0x0000000c750c7221 */ /* 0x000fe20000010100 */
[----:B------:R-:W-:Y:S01]  /*6bb0*/  F2FP.F16.F32.PACK_AB R5, R5, R4 ;  /* 0x000000040505723e */ /* 0x000fe200000000ff */
[----:B------:R-:W-:Y:S01]  /*6bc0*/  FADD.FTZ R14, -R116, R14 ;  /* 0x0000000e740e7221 */ /* 0x000fe20000010100 */
[C---:B------:R-:W-:Y:S01]  /*6bd0*/  FADD.FTZ R13, -R117.reuse, R13 ;  /* 0x0000000d750d7221 */ /* 0x040fe20000010100 */
[----:B------:R-:W-:Y:S01]  /*6be0*/  F2FP.F16.F32.PACK_AB R4, R10, R11 ;  /* 0x0000000b0a04723e */ /* 0x000fe200000000ff */
[----:B------:R-:W-:Y:S01]  /*6bf0*/  FADD.FTZ R15, -R116, R15 ;  /* 0x0000000f740f7221 */ /* 0x000fe20000010100 */
[----:B------:R1:W-:Y:S01]  /*6c00*/  STS [R239+0x20000], R5 ;  /* 0x02000005ef007388 */ /* 0x0003e20000000800 */
[----:B------:R-:W-:Y:S01]  /*6c10*/  FMUL.FTZ R85, R212, R12 ;  /* 0x0000000cd4557220 */ /* 0x000fe20000410000 */
[----:B------:R-:W-:Y:S01]  /*6c20*/  FMUL.FTZ R84, R208, R14 ;  /* 0x0000000ed0547220 */ /* 0x000fe20000410000 */
[C---:B------:R-:W-:Y:S01]  /*6c30*/  FADD.FTZ R16, -R117.reuse, R16 ;  /* 0x0000001075107221 */ /* 0x040fe20000010100 */
[----:B------:R2:W-:Y:S01]  /*6c40*/  STS [R239+0x20400], R4 ;  /* 0x02040004ef007388 */ /* 0x0005e20000000800 */
        /* <DEDUP_REMOVED lines=20> */
[----:B-1----:R-:W-:Y:S01]  /*6d90*/  FMUL.FTZ R5, R122, R17 ;  /* 0x000000117a057220 */ /* 0x002fe20000410000 */
[----:B------:R-:W-:Y:S01]  /*6da0*/  FMUL.FTZ R10, R124, R10 ;  /* 0x0000000a7c0a7220 */ /* 0x000fe20000410000 */
[----:B------:R-:W-:Y:S01]  /*6db0*/  F2FP.F16.F32.PACK_AB R7, R12, R13 ;  /* 0x0000000d0c07723e */ /* 0x000fe200000000ff */
[----:B------:R-:W-:Y:S01]  /*6dc0*/  STS [R241+0x20000], R8 ;  /* 0x02000008f1007388 */ /* 0x000fe20000000800 */
[----:B--2---:R-:W-:Y:S01]  /*6dd0*/  FMUL.FTZ R4, R125, R16 ;  /* 0x000000107d047220 */ /* 0x004fe20000410000 */
[----:B------:R-:W-:Y:S02]  /*6de0*/  F2FP.F16.F32.PACK_AB R6, R14, R15 ;  /* 0x0000000f0e06723e */ /* 0x000fe400000000ff */
[----:B------:R-:W-:Y:S02]  /*6df0*/  STS [R241+0x20400], R9 ;  /* 0x02040009f1007388 */ /* 0x000fe40000000800 */
[----:B------:R-:W-:Y:S02]  /*6e00*/  F2FP.F16.F32.PACK_AB R5, R5, R4 ;  /* 0x000000040505723e */ /* 0x000fe400000000ff */
[----:B------:R-:W-:Y:S01]  /*6e10*/  F2FP.F16.F32.PACK_AB R4, R10, R11 ;  /* 0x0000000b0a04723e */ /* 0x000fe200000000ff */
[----:B------:R-:W-:Y:S04]  /*6e20*/  STS [R238+0x20000], R7 ;  /* 0x02000007ee007388 */ /* 0x000fe80000000800 */
[----:B------:R-:W-:Y:S04]  /*6e30*/  STS [R238+0x20400], R6 ;  /* 0x02040006ee007388 */ /* 0x000fe80000000800 */
        /* <DEDUP_REMOVED lines=160> */
.L_x_1413:
        /* <DEDUP_REMOVED lines=472> */
.L_x_1414:
        /* <DEDUP_REMOVED lines=222> */
.L_x_1416:
        /* <DEDUP_REMOVED lines=19> */
.L_x_1417:
        /* <DEDUP_REMOVED lines=58> */
.L_x_1419:
[----:B------:R-:W-:Y:S05]  /*a870*/  BSYNC B0 ;  /* 0x0000000000007941 */ /* 0x000fea0003800000 */
.L_x_1418:
        /* <DEDUP_REMOVED lines=22> */
.L_x_1421:
[----:B------:R-:W-:Y:S05]  /*a9e0*/  BSYNC B0 ;  /* 0x0000000000007941 */ /* 0x000fea0003800000 */
.L_x_1420:
        /* <DEDUP_REMOVED lines=38> */
.L_x_1423:
[----:B------:R-:W-:Y:S05]  /*ac50*/  BSYNC B0 ;  /* 0x0000000000007941 */ /* 0x000fea0003800000 */
.L_x_1422:
        /* <DEDUP_REMOVED lines=21> */
.L_x_1394:
[----:B------:R-:W-:Y:S05]  /*adb0*/  BSYNC B1 ;  /* 0x0000000000017941 */ /* 0x000fea0003800000 */
.L_x_1380:
[----:B------:R-:W-:Y:S01]  /*adc0*/  ULDC UR5, c[0x0][0xc] ;  /* 0x0000030000057ab9 */ /* 0x000fe20000000800 */
[----:B------:R-:W-:Y:S02]  /*add0*/  UIADD3 UR56, UR56, 0x1, URZ ;  /* 0x0000000138387890 */ /* 0x000fe4000fffe03f */
[----:B------:R-:W-:-:S04]  /*ade0*/  UIADD3 UR24, UR5, UR24, URZ ;  /* 0x0000001805187290 */ /* 0x000fc8000fffe03f */
[----:B------:R-:W-:-:S06]  /*adf0*/  UISETP.GE.AND UP0, UPT, UR24, UR61, UPT ;  /* 0x0000003d1800728c */ /* 0x000fcc000bf06270 */
[----:B------:R-:W-:-:S13]  /*ae00*/  PLOP3.LUT P0, PT, PT, PT, UP0, 0x80, 0x0 ;  /* 0x000000000000781c */ /* 0x000fda0003f0f008 */
[----:B------:R-:W-:Y:S05]  /*ae10*/  @P0 BRA `(.L_x_1424) ;  /* 0x0000000000040947 */ /* 0x000fea0003800000 */
[----:B------:R-:W-:Y:S05]  /*ae20*/  BRA `(.L_x_1425) ;  /* 0xffffff5c000c7947 */ /* 0x000fea000383ffff */
.L_x_1424:
[----:B------:R-:W-:Y:S05]  /*ae30*/  EXIT ;  /* 0x000000000000794d */ /* 0x000fea0003800000 */
.L_x_1426:
        /* <DEDUP_REMOVED lines=12> */
.L_x_2058:


//--------------------- .text._ZN5flash25flash_bwd_dot_do_o_kernelILb0E23Flash_bwd_kernel_traitsILi256ELi64ELi64ELi8ELi4ELi2ELi2ELb0ELb1EN7cutlass6half_tE19Flash_kernel_traitsILi256ELi64ELi64ELi8ES3_EEEEvNS_16Flash_bwd_paramsE --------------------------
	.section	.text._ZN5flash25flash_bwd_dot_do_o_kernelILb0E23Flash_bwd_kernel_traitsILi256ELi64ELi64ELi8ELi4ELi2ELi2ELb0ELb1EN7cutlass6half_tE19Flash_kernel_traitsILi256ELi64ELi64ELi8ES3_EEEEvNS_16Flash_bwd_paramsE,"ax",@progbits
	.align	128
        .global         _ZN5flash25flash_bwd_dot_do_o_kernelILb0E23Flash_bwd_kernel_traitsILi256ELi64ELi64ELi8ELi4ELi2ELi2ELb0ELb1EN7cutlass6half_tE19Flash_kernel_traitsILi256ELi64ELi64ELi8ES3_EEEEvNS_16Flash_bwd_paramsE
        .type           _ZN5flash25flash_bwd_dot_do_o_kernelILb0E23Flash_bwd_kernel_traitsILi256ELi64ELi64ELi8ELi4ELi2ELi2ELb0ELb1EN7cutlass6half_tE19Flash_kernel_traitsILi256ELi64ELi64ELi8ES3_EEEEvNS_16Flash_bwd_paramsE,@function
        .size           _ZN5flash25flash_bwd_dot_do_o_kernelILb0E23Flash_bwd_kernel_traitsILi256ELi64ELi64ELi8ELi4ELi2ELi2ELb0ELb1EN7cutlass6half_tE19Flash_kernel_traitsILi256ELi64ELi64ELi8ES3_EEEEvNS_16Flash_bwd_paramsE,(.L_x_2059 - _ZN5flash25flash_bwd_dot_do_o_kernelILb0E23Flash_bwd_kernel_traitsILi256ELi64ELi64ELi8ELi4ELi2ELi2ELb0ELb1EN7cutlass6half_tE19Flash_kernel_traitsILi256ELi64ELi64ELi8ES3_EEEEvNS_16Flash_bwd_paramsE)
        .other          _ZN5flash25flash_bwd_dot_do_o_kernelILb0E23Flash_bwd_kernel_traitsILi256ELi64ELi64ELi8ELi4ELi2ELi2ELb0ELb1EN7cutlass6half_tE19Flash_kernel_traitsILi256ELi64ELi64ELi8ES3_EEEEvNS_16Flash_bwd_paramsE,@"STO_CUDA_ENTRY STV_DEFAULT"
_ZN5flash25flash_bwd_dot_do_o_kernelILb0E23Flash_bwd_kernel_traitsILi256ELi64ELi64ELi8ELi4ELi2ELi2ELb0ELb1EN7cutlass6half_tE19Flash_kernel_traitsILi256ELi64ELi64ELi8ES3_EEEEvNS_16Flash_bwd_paramsE:
.text._ZN5flash25flash_bwd_dot_do_o_kernelILb0E23Flash_bwd_kernel_traitsILi256ELi64ELi64ELi8ELi4ELi2ELi2ELb0ELb1EN7cutlass6half_tE19Flash_kernel_traitsILi256ELi64ELi64ELi8ES3_EEEEvNS_16Flash_bwd_paramsE:
        /* <DEDUP_REMOVED lines=52> */
.L_x_1427:
[----:B------:R-:W0:Y:S08]  /*0340*/  LDC R54, c[0x0][0x270] ;  /* 0x00009c00ff367b82 */ /* 0x000e300000000800 */
[----:B------:R-:W1:Y:S01]  /*0350*/  LDC R3, c[0x0][0x2d4] ;  /* 0x0000b500ff037b82 */ /* 0x000e620000000800 */
[----:B0-----:R-:W-:-:S04]  /*0360*/  IMAD R54, R7, R54, UR5 ;  /* 0x0000000507367e24 */ /* 0x001fc8000f8e0236 */
[----:B-1----:R-:W-:-:S07]  /*0370*/  IMAD R54, R54, R3, RZ ;  /* 0x0000000336367224 */ /* 0x002fce00078e02ff */
.L_x_1428:
        /* <DEDUP_REMOVED lines=57> */
.L_x_1430:
[----:B------:R-:W-:Y:S05]  /*0710*/  BSYNC B0 ;  /* 0x0000000000007941 */ /* 0x000fea0003800000 */
.L_x_1429:
        /* <DEDUP_REMOVED lines=45> */
.L_x_1432:
[----:B------:R-:W-:Y:S05]  /*09f0*/  BSYNC B0 ;  /* 0x0000000000007941 */ /* 0x000fea0003800000 */
.L_x_1431:
        /* <DEDUP_REMOVED lines=52> */
.L_x_1434:
[----:B------:R-:W-:Y:S05]  /*0d40*/  BSYNC B0 ;  /* 0x0000000000007941 */ /* 0x000fea0003800000 */
.L_x_1433:
        /* <DEDUP_REMOVED lines=38> */
.L_x_1436:
[----:B------:R-:W-:Y:S05]  /*0fb0*/  BSYNC B0 ;  /* 0x0000000000007941 */ /* 0x000fea0003800000 */
.L_x_1435:
        /* <DEDUP_REMOVED lines=218> */
.L_x_1437:
        /* <DEDUP_REMOVED lines=10> */
.L_x_2059:


//--------------------- .text._ZN5flash25flash_bwd_dot_do_o_kernelILb1E23Flash_bwd_kernel_traitsILi256ELi64ELi64ELi8ELi4ELi2ELi2ELb0ELb1EN7cutlass6half_tE19Flash_kernel_traitsILi256ELi64ELi64ELi8ES3_EEEEvNS_16Flash_bwd_paramsE --------------------------
	.section	.text._ZN5flash25flash_bwd_dot_do_o_kernelILb1E23Flash_bwd_kernel_traitsILi256ELi64ELi64ELi8ELi4ELi2ELi2ELb0ELb1EN7cutlass6half_tE19Flash_kernel_traitsILi256ELi64ELi64ELi8ES3_EEEEvNS_16Flash_bwd_paramsE,"ax",@progbits
	.align	128
        .global         _ZN5flash25flash_bwd_dot_do_o_kernelILb1E23Flash_bwd_kernel_traitsILi256ELi64ELi64ELi8ELi4ELi2ELi2ELb0ELb1EN7cutlass6half_tE19Flash_kernel_traitsILi256ELi64ELi64ELi8ES3_EEEEvNS_16Flash_bwd_paramsE
        .type           _ZN5flash25flash_bwd_dot_do_o_kernelILb1E23Flash_bwd_kernel_traitsILi256ELi64ELi64ELi8ELi4ELi2ELi2ELb0ELb1EN7cutlass6half_tE19Flash_kernel_traitsILi256ELi64ELi64ELi8ES3_EEEEvNS_16Flash_bwd_paramsE,@function
        .size           _ZN5flash25flash_bwd_dot_do_o_kernelILb1E23Flash_bwd_kernel_traitsILi256ELi64ELi64ELi8ELi4ELi2ELi2ELb0ELb1EN7cutlass6half_tE19Flash_kernel_traitsILi256ELi64ELi64ELi8ES3_EEEEvNS_16Flash_bwd_paramsE,(.L_x_2060 - _ZN5flash25flash_bwd_dot_do_o_kernelILb1E23Flash_bwd_kernel_traitsILi256ELi64ELi64ELi8ELi4ELi2ELi2ELb0ELb1EN7cutlass6half_tE19Flash_kernel_traitsILi256ELi64ELi64ELi8ES3_EEEEvNS_16Flash_bwd_paramsE)
        .other          _ZN5flash25flash_bwd_dot_do_o_kernelILb1E23Flash_bwd_kernel_traitsILi256ELi64ELi64ELi8ELi4ELi2ELi2ELb0ELb1EN7cutlass6half_tE19Flash_kernel_traitsILi256ELi64ELi64ELi8ES3_EEEEvNS_16Flash_bwd_paramsE,@"STO_CUDA_ENTRY STV_DEFAULT"
_ZN5flash25flash_bwd_dot_do_o_kernelILb1E23Flash_bwd_kernel_traitsILi256ELi64ELi64ELi8ELi4ELi2ELi2ELb0ELb1EN7cutlass6half_tE19Flash_kernel_traitsILi256ELi64ELi64ELi8ES3_EEEEvNS_16Flash_bwd_paramsE:
.text._ZN5flash25flash_bwd_dot_do_o_kernelILb1E23Flash_bwd_kernel_traitsILi256ELi64ELi64ELi8ELi4ELi2ELi2ELb0ELb1EN7cutlass6half_tE19Flash_kernel_traitsILi256ELi64ELi64ELi8ES3_EEEEvNS_16Flash_bwd_paramsE:
        /* <DEDUP_REMOVED lines=62> */
.L_x_1438:
        /* <DEDUP_REMOVED lines=27> */
.L_x_1439:
[----:B------:R-:W-:-:S04]  /*0590*/  IMAD R52, R52, R53, R25 ;  /* 0x0000003534347224 */ /* 0x000fc800078e0219 */
[----:B------:R-:W-:-:S07]  /*05a0*/  IMAD R52, R52, R31, RZ ;  /* 0x0000001f34347224 */ /* 0x000fce00078e02ff */
.L_x_1440:
        /* <DEDUP_REMOVED lines=76> */
.L_x_1442:
[----:B------:R-:W-:Y:S05]  /*0a70*/  BSYNC B0 ;  /* 0x0000000000007941 */ /* 0x000fea0003800000 */
.L_x_1441:
        /* <DEDUP_REMOVED lines=38> */
.L_x_1444:
[----:B------:R-:W-:Y:S05]  /*0ce0*/  BSYNC B0 ;  /* 0x0000000000007941 */ /* 0x000fea0003800000 */
.L_x_1443:
        /* <DEDUP_REMOVED lines=48> */
.L_x_1446:
[----:B------:R-:W-:Y:S05]  /*0ff0*/  BSYNC B0 ;  /* 0x0000000000007941 */ /* 0x000fea0003800000 */
.L_x_1445:
        /* <DEDUP_REMOVED lines=43> */
.L_x_1448:
[----:B------:R-:W-:Y:S05]  /*12b0*/  BSYNC B0 ;  /* 0x0000000000007941 */ /* 0x000fea0003800000 */
.L_x_1447:
        /* <DEDUP_REMOVED lines=242> */
.L_x_1449:
        /* <DEDUP_REMOVED lines=10> */
.L_x_2060:


//--------------------- .text._ZN5flash27flash_bwd_convert_dq_kernelI23Flash_bwd_kernel_traitsILi256ELi64ELi64ELi8ELi4ELi2ELi2ELb0ELb0EN7cutlass6half_tE19Flash_kernel_traitsILi256ELi64ELi64ELi8ES3_EEEEvNS_16Flash_bwd_paramsEi --------------------------
	.section	.text._ZN5flash27flash_bwd_convert_dq_kernelI23Flash_bwd_kernel_traitsILi256ELi64ELi64ELi8ELi4ELi2ELi2ELb0ELb0EN7cutlass6half_tE19Flash_kernel_traitsILi256ELi64ELi64ELi8ES3_EEEEvNS_16Flash_bwd_paramsEi,"ax",@progbits
	.align	128
        .global         _ZN5flash27flash_bwd_convert_dq_kernelI23Flash_bwd_kernel_traitsILi256ELi64ELi64ELi8ELi4ELi2ELi2ELb0ELb0EN7cutlass6half_tE19Flash_kernel_traitsILi256ELi64ELi64ELi8ES3_EEEEvNS_16Flash_bwd_paramsEi
        .type           _ZN5flash27flash_bwd_convert_dq_kernelI23Flash_bwd_kernel_traitsILi256ELi64ELi64ELi8ELi4ELi2ELi2ELb0ELb0EN7cutlass6half_tE19Flash_kernel_traitsILi256ELi64ELi64ELi8ES3_EEEEvNS_16Flash_bwd_paramsEi,@function
        .size           _ZN5flash27flash_bwd_convert_dq_kernelI23Flash_bwd_kernel_traitsILi256ELi64ELi64ELi8ELi4ELi2ELi2ELb0ELb0EN7cutlass6half_tE19Flash_kernel_traitsILi256ELi64ELi64ELi8ES3_EEEEvNS_16Flash_bwd_paramsEi,(.L_x_2061 - _ZN5flash27flash_bwd_convert_dq_kernelI23Flash_bwd_kernel_traitsILi256ELi64ELi64ELi8ELi4ELi2ELi2ELb0ELb0EN7cutlass6half_tE19Flash_kernel_traitsILi256ELi64ELi64ELi8ES3_EEEEvNS_16Flash_bwd_paramsEi)
        .other          _ZN5flash27flash_bwd_convert_dq_kernelI23Flash_bwd_kernel_traitsILi256ELi64ELi64ELi8ELi4ELi2ELi2ELb0ELb0EN7cutlass6half_tE19Flash_kernel_traitsILi256ELi64ELi64ELi8ES3_EEEEvNS_16Flash_bwd_paramsEi,@"STO_CUDA_ENTRY STV_DEFAULT"
_ZN5flash27flash_bwd_convert_dq_kernelI23Flash_bwd_kernel_traitsILi256ELi64ELi64ELi8ELi4ELi2ELi2ELb0ELb0EN7cutlass6half_tE19Flash_kernel_traitsILi256ELi64ELi64ELi8ES3_EEEEvNS_16Flash_bwd_paramsEi:
.text._ZN5flash27flash_bwd_convert_dq_kernelI23Flash_bwd_kernel_traitsILi256ELi64ELi64ELi8ELi4ELi2ELi2ELb0ELb0EN7cutlass6half_tE19Flash_kernel_traitsILi256ELi64ELi64ELi8ES3_EEEEvNS_16Flash_bwd_paramsEi:
        /* <DEDUP_REMOVED lines=40> */
.L_x_1450:
        /* <DEDUP_REMOVED lines=106> */
.L_x_1452:
        /* <DEDUP_REMOVED lines=172> */
.L_x_1451:
        /* <DEDUP_REMOVED lines=207> */
.L_x_1454:
[----:B------:R-:W-:Y:S05]  /*20d0*/  BSYNC B0 ;  /* 0x0000000000007941 */ /* 0x000fea0003800000 */
.L_x_1453:
        /* <DEDUP_REMOVED lines=24> */
.L_x_1455:
        /* <DEDUP_REMOVED lines=10> */
.L_x_2061:


//--------------------- .text._ZN5flash44flash_bwd_dq_dk_dv_loop_seqk_parallel_kernelI23Flash_bwd_kernel_traitsILi256ELi64ELi64ELi8ELi4ELi2ELi2ELb0ELb0EN7cutlass6half_tE19Flash_kernel_traitsILi256ELi64ELi64ELi8ES3_EELb1ELb0ELb0ELb0ELb0ELb0ELb0EEEvNS_16Flash_bwd_paramsE --------------------------
	.section	.text._ZN5flash44flash_bwd_dq_dk_dv_loop_seqk_parallel_kernelI23Flash_bwd_kernel_traitsILi256ELi64ELi64ELi8ELi4ELi2ELi2ELb0ELb0EN7cutlass6half_tE19Flash_kernel_traitsILi256ELi64ELi64ELi8ES3_EELb1ELb0ELb0ELb0ELb0ELb0ELb0EEEvNS_16Flash_bwd_paramsE,"ax",@progbits
	.align	128
        .global         _ZN5flash44flash_bwd_dq_dk_dv_loop_seqk_parallel_kernelI23Flash_bwd_kernel_traitsILi256ELi64ELi64ELi8ELi4ELi2ELi2ELb0ELb0EN7cutlass6half_tE19Flash_kernel_traitsILi256ELi64ELi64ELi8ES3_EELb1ELb0ELb0ELb0ELb0ELb0ELb0EEEvNS_16Flash_bwd_paramsE
        .type           _ZN5flash44flash_bwd_dq_dk_dv_loop_seqk_parallel_kernelI23Flash_bwd_kernel_traitsILi256ELi64ELi64ELi8ELi4ELi2ELi2ELb0ELb0EN7cutlass6half_tE19Flash_kernel_traitsILi256ELi64ELi64ELi8ES3_EELb1ELb0ELb0ELb0ELb0ELb0ELb0EEEvNS_16Flash_bwd_paramsE,@function
        .size           _ZN5flash44flash_bwd_dq_dk_dv_loop_seqk_parallel_kernelI23Flash_bwd_kernel_traitsILi256ELi64ELi64ELi8ELi4ELi2ELi2ELb0ELb0EN7cutlass6half_tE19Flash_kernel_traitsILi256ELi64ELi64ELi8ES3_EELb1ELb0ELb0ELb0ELb0ELb0ELb0EEEvNS_16Flash_bwd_paramsE,(.L_x_2062 - _ZN5flash44flash_bwd_dq_dk_dv_loop_seqk_parallel_kernelI23Flash_bwd_kernel_traitsILi256ELi64ELi64ELi8ELi4ELi2ELi2ELb0ELb0EN7cutlass6half_tE19Flash_kernel_traitsILi256ELi64ELi64ELi8ES3_EELb1ELb0ELb0ELb0ELb0ELb0ELb0EEEvNS_16Flash_bwd_paramsE)
        .other          _ZN5flash44flash_bwd_dq_dk_dv_loop_seqk_parallel_kernelI23Flash_bwd_kernel_traitsILi256ELi64ELi64ELi8ELi4ELi2ELi2ELb0ELb0EN7cutlass6half_tE19Flash_kernel_traitsILi256ELi64ELi64ELi8ES3_EELb1ELb0ELb0ELb0ELb0ELb0ELb0EEEvNS_16Flash_bwd_paramsE,@"STO_CUDA_ENTRY STV_DEFAULT"
_ZN5flash44flash_bwd_dq_dk_dv_loop_seqk_parallel_kernelI23Flash_bwd_kernel_traitsILi256ELi64ELi64ELi8ELi4ELi2ELi2ELb0ELb0EN7cutlass6half_tE19Flash_kernel_traitsILi256ELi64ELi64ELi8ES3_EELb1ELb0ELb0ELb0ELb0ELb0ELb0EEEvNS_16Flash_bwd_paramsE:
.text._ZN5flash44flash_bwd_dq_dk_dv_loop_seqk_parallel_kernelI23Flash_bwd_kernel_traitsILi256ELi64ELi64ELi8ELi4ELi2ELi2ELb0ELb0EN7cutlass6half_tE19Flash_kernel_traitsILi256ELi64ELi64ELi8ES3_EELb1ELb0ELb0ELb0ELb0ELb0ELb0EEEvNS_16Flash_bwd_paramsE:
        /* <DEDUP_REMOVED lines=12> */
[----:B------:R-:W2:Y:S01]  /*00c0*/  S2UR UR48, SR_CTAID.Y ;  /* 0x00000000003079c3 */ /* 0x000ea20000002600 */
[----:B------:R-:W-:Y:S01]  /*00d0*/  UMOV UR5, 0x400 ;  /* 0x0000040000057882 */ /* 0x000fe20000000000 */
[----:B------:R-:W-:Y:S01]  /*00e0*/  IMAD.MOV.U32 R240, RZ, RZ, 0x20 ;  /* 0x00000020fff07424 */ /* 0x000fe200078e00ff */
[----:B------:R-:W-:Y:S01]  /*00f0*/  UMOV UR58, URZ ;  /* 0x0000003f003a7c82 */ /* 0x000fe20008000000 */
[----:B------:R-:W-:-:S04]  /*0100*/  UMOV UR59, 0xffff8000 ;  /* 0xffff8000003b7882 */ /* 0x000fc80000000000 */
        /* <DEDUP_REMOVED lines=22> */
[--C-:B------:R-:W-:Y:S01]  /*0270*/  SHF.R.S32.HI R3, RZ, 0x2, R2.reuse ;  /* 0x00000002ff037819 */ /* 0x100fe20000011402 */
[----:B------:R-:W-:Y:S01]  /*0280*/  IMAD.SHL.U32 R6, R6, 0x40, RZ ;  /* 0x0000004006067824 */ /* 0x000fe200078e00ff */
[----:B------:R-:W-:Y:S01]  /*0290*/  SHF.R.S32.HI R2, RZ, 0x1f, R2 ;  /* 0x0000001fff027819 */ /* 0x000fe20000011402 */
[----:B------:R-:W-:Y:S01]  /*02a0*/  IMAD.SHL.U32 R18, R0, 0x8, RZ ;  /* 0x0000000800127824 */ /* 0x000fe200078e00ff */
[----:B------:R-:W-:Y:S01]  /*02b0*/  SHF.R.S32.HI R9, RZ, 0x1f, R7 ;  /* 0x0000001fff097819 */ /* 0x000fe20000011407 */
[----:B------:R-:W-:Y:S01]  /*02c0*/  IMAD.SHL.U32 R12, R12, 0x2, RZ ;  /* 0x000000020c0c7824 */ /* 0x000fe200078e00ff */
[----:B------:R-:W-:-:S02]  /*02d0*/  LEA.HI R2, R2, R3, RZ, 0x3 ;  /* 0x0000000302027211 */ /* 0x000fc400078f18ff */
[----:B------:R-:W-:Y:S02]  /*02e0*/  SHF.R.S32.HI R5, RZ, 0x4, R4 ;  /* 0x00000004ff057819 */ /* 0x000fe40000011404 */
[----:B------:R-:W-:Y:S02]  /*02f0*/  LOP3.LUT R2, R2, 0xfffffff8, RZ, 0xc0, !PT ;  /* 0xfffffff802027812 */ /* 0x000fe400078ec0ff */
[-C--:B------:R-:W-:Y:S02]  /*0300*/  LEA.HI R7, R7, R16.reuse, RZ, 0x1 ;  /* 0x0000001007077211 */ /* 0x080fe400078f08ff */
[----:B------:R-:W-:Y:S01]  /*0310*/  LOP3.LUT R6, R6, 0x1c0, RZ, 0xc0, !PT ;  /* 0x000001c006067812 */ /* 0x000fe200078ec0ff */
[----:B------:R-:W-:Y:S01]  /*0320*/  IMAD.IADD R2, R3, 0x1, -R2 ;  /* 0x0000000103027824 */ /* 0x000fe200078e0a02 */
[----:B------:R-:W-:Y:S02]  /*0330*/  LEA.HI R9, R9, R16, RZ, 0x2 ;  /* 0x0000001009097211 */ /* 0x000fe400078f10ff */
[----:B------:R-:W-:-:S02]  /*0340*/  LEA.HI R4, R4, R5, RZ, 0x1 ;  /* 0x0000000504047211 */ /* 0x000fc400078f08ff */
[----:B------:R-:W-:Y:S02]  /*0350*/  LOP3.LUT R7, R7, 0xfffffffe, RZ, 0xc0, !PT ;  /* 0xfffffffe07077812 */ /* 0x000fe400078ec0ff */
[----:B------:R-:W-:Y:S02]  /*0360*/  SHF.R.U32.HI R3, RZ, 0x3, R6 ;  /* 0x00000003ff037819 */ /* 0x000fe40000011606 */
[----:B------:R-:W-:Y:S01]  /*0370*/  LOP3.LUT R6, R6, 0x38, R18, 0xf8, !PT ;  /* 0x0000003806067812 */ /* 0x000fe200078ef812 */
[----:B------:R-:W-:Y:S01]  /*0380*/  IMAD.IADD R7, R16, 0x1, -R7 ;  /* 0x0000000110077824 */ /* 0x000fe200078e0a07 */
[----:B------:R-:W-:Y:S02]  /*0390*/  LOP3.LUT R9, R9, 0xfffffffc, RZ, 0xc0, !PT ;  /* 0xfffffffc09097812 */ /* 0x000fe400078ec0ff */
[----:B------:R-:W-:Y:S02]  /*03a0*/  LOP3.LUT R4, R4, 0xfffffffe, RZ, 0xc0, !PT ;  /* 0xfffffffe04047812 */ /* 0x000fe400078ec0ff */
[----:B------:R-:W-:Y:S01]  /*03b0*/  LOP3.LUT P4, RZ, R0, 0x4, RZ, 0xc0, !PT ;  /* 0x0000000400ff7812 */ /* 0x000fe2000788c0ff */
[----:B------:R-:W-:Y:S01]  /*03c0*/  IMAD.IADD R17, R16, 0x1, -R9 ;  /* 0x0000000110117824 */ /* 0x000fe200078e0a09 */
[C---:B------:R-:W-:Y:S01]  /*03d0*/  LOP3.LUT P3, RZ, R0.reuse, 0x2, RZ, 0xc0, !PT ;  /* 0x0000000200ff7812 */ /* 0x040fe2000786c0ff */
[----:B------:R-:W-:Y:S01]  /*03e0*/  IMAD.SHL.U32 R0, R0, 0x40, RZ ;  /* 0x0000004000007824 */ /* 0x000fe200078e00ff */
[----:B------:R-:W-:Y:S01]  /*03f0*/  LOP3.LUT R3, R6, R3, RZ, 0x3c, !PT ;  /* 0x0000000306037212 */ /* 0x000fe200078e3cff */
[----:B------:R-:W-:Y:S01]  /*0400*/  IMAD.IADD R4, R5, 0x1, -R4 ;  /* 0x0000000105047824 */ /* 0x000fe200078e0a04 */
[----:B------:R-:W-:Y:S01]  /*0410*/  SHF.R.S32.HI R6, RZ, 0x1f, R15 ;  /* 0x0000001fff067819 */ /* 0x000fe2000001140f */
[----:B------:R-:W-:Y:S01]  /*0420*/  IMAD.SHL.U32 R9, R7, 0x10, RZ ;  /* 0x0000001007097824 */ /* 0x000fe200078e00ff */
[----:B------:R-:W-:Y:S01]  /*0430*/  SHF.R.S32.HI R5, RZ, 0x1f, R14 ;  /* 0x0000001fff057819 */ /* 0x000fe2000001140e */
[----:B------:R-:W-:Y:S01]  /*0440*/  IMAD.SHL.U32 R251, R4, 0x20, RZ ;  /* 0x0000002004fb7824 */ /* 0x000fe200078e00ff */
[----:B------:R-:W-:Y:S01]  /*0450*/  LOP3.LUT R0, R0, 0x1c0, RZ, 0xc0, !PT ;  /* 0x000001c000007812 */ /* 0x000fe200078ec0ff */
[----:B------:R-:W-:Y:S01]  /*0460*/  IMAD.SHL.U32 R249, R4, 0x8, RZ ;  /* 0x0000000804f97824 */ /* 0x000fe200078e00ff */
[----:B------:R-:W-:Y:S01]  /*0470*/  LEA.HI R6, R6, R15, RZ, 0x3 ;  /* 0x0000000f06067211 */ /* 0x000fe200078f18ff */
[----:B------:R-:W-:Y:S01]  /*0480*/  STL [R1], R17 ;  /* 0x0000001101007387 */ /* 0x000fe20000100800 */
[----:B------:R-:W-:-:S02]  /*0490*/  LEA.HI R5, R5, R14, RZ, 0x2 ;  /* 0x0000000e05057211 */ /* 0x000fc400078f10ff */
[C---:B------:R-:W-:Y:S01]  /*04a0*/  LOP3.LUT R14, R0.reuse, 0x8, R13, 0xf8, !PT ;  /* 0x00000008000e7812 */ /* 0x040fe200078ef80d */
[----:B------:R-:W-:Y:S01]  /*04b0*/  STL [R1+0x10], R18 ;  /* 0x0000101201007387 */ /* 0x000fe20000100800 */
[----:B------:R-:W-:Y:S02]  /*04c0*/  LOP3.LUT R250, R0, 0x10, R9, 0xf8, !PT ;  /* 0x0000001000fa7812 */ /* 0x000fe400078ef809 */
[----:B------:R-:W-:Y:S02]  /*04d0*/  SHF.R.U32.HI R11, RZ, 0x3, R0 ;  /* 0x00000003ff0b7819 */ /* 0x000fe40000011600 */
[C---:B------:R-:W-:Y:S01]  /*04e0*/  LOP3.LUT R0, R6.reuse, 0xfffffff8, RZ, 0xc0, !PT ;  /* 0xfffffff806007812 */ /* 0x040fe200078ec0ff */
[----:B------:R-:W-:Y:S01]  /*04f0*/  IMAD.SHL.U32 R6, R6, 0x40, RZ ;  /* 0x0000004006067824 */ /* 0x000fe200078e00ff */
[C---:B------:R-:W-:Y:S02]  /*0500*/  LOP3.LUT R9, R2.reuse, 0x1, RZ, 0xc0, !PT ;  /* 0x0000000102097812 */ /* 0x040fe400078ec0ff */
[----:B------:R-:W-:Y:S01]  /*0510*/  SHF.R.S32.HI R8, RZ, 0x6, R8 ;  /* 0x00000006ff087819 */ /* 0x000fe20000011408 */
[----:B------:R-:W-:Y:S01]  /*0520*/  IMAD.IADD R0, R15, 0x1, -R0 ;  /* 0x000000010f007824 */ /* 0x000fe200078e0a00 */
[----:B------:R-:W-:Y:S01]  /*0530*/  ISETP.NE.U32.AND P0, PT, R9, 0x1, PT ;  /* 0x000000010900780c */ /* 0x000fe20003f05070 */
[----:B------:R-:W-:Y:S01]  /*0540*/  IMAD.SHL.U32 R9, R2, 0x40, RZ ;  /* 0x0000004002097824 */ /* 0x000fe200078e00ff */
[----:B------:R-:W-:Y:S01]  /*0550*/  SHF.R.S32.HI R16, RZ, 0x7, R10 ;  /* 0x00000007ff107819 */ /* 0x000fe2000001140a */
[----:B------:R-:W-:Y:S01]  /*0560*/  IMAD.SHL.U32 R0, R0, 0x40, RZ ;  /* 0x0000004000007824 */ /* 0x000fe200078e00ff */
[----:B------:R-:W-:Y:S01]  /*0570*/  R2P PR, R2, 0x6 ;  /* 0x0000000602007804 */ /* 0x000fe20000000000 */
[----:B------:R-:W-:Y:S01]  /*0580*/  IMAD.SHL.U32 R2, R8, 0x8, RZ ;  /* 0x0000000808027824 */ /* 0x000fe200078e00ff */
[----:B------:R-:W-:Y:S01]  /*0590*/  LOP3.LUT R9, R9, 0x1c0, RZ, 0xc0, !PT ;  /* 0x000001c009097812 */ /* 0x000fe200078ec0ff */
[----:B------:R-:W-:Y:S01]  /*05a0*/  IMAD.SHL.U32 R10, R4, 0x200, RZ ;  /* 0x00000200040a7824 */ /* 0x000fe200078e00ff */
[----:B------:R-:W-:Y:S01]  /*05b0*/  LOP3.LUT R0, R0, 0x1c0, RZ, 0xc0, !PT ;  /* 0x000001c000007812 */ /* 0x000fe200078ec0ff */
[----:B------:R-:W-:Y:S01]  /*05c0*/  IMAD R3, R8, 0x200, R3 ;  /* 0x0000020008037824 */ /* 0x000fe200078e0203 */
[----:B------:R-:W-:Y:S01]  /*05d0*/  LOP3.LUT R2, R2, 0x18, RZ, 0xc0, !PT ;  /* 0x0000001802027812 */ /* 0x000fe200078ec0ff */
[----:B------:R-:W-:Y:S01]  /*05e0*/  IMAD.SHL.U32 R8, R16, 0x20, RZ ;  /* 0x0000002010087824 */ /* 0x000fe200078e00ff */
[----:B------:R-:W-:-:S02]  /*05f0*/  SHF.R.U32.HI R4, RZ, 0x3, R0 ;  /* 0x00000003ff047819 */ /* 0x000fc40000011600 */
[----:B------:R-:W-:Y:S01]  /*0600*/  LOP3.LUT R251, R2, 0x20, R251, 0xf8, !PT ;  /* 0x0000002002fb7812 */ /* 0x000fe200078ef8fb */
[----:B------:R1:W-:Y:S01]  /*0610*/  STL [R1+0x4], R3 ;  /* 0x0000040301007387 */ /* 0x0003e20000100800 */
[----:B------:R-:W-:Y:S02]  /*0620*/  LOP3.LUT R249, R0, 0x8, R249, 0xf8, !PT ;  /* 0x0000000800f97812 */ /* 0x000fe400078ef8f9 */
[----:B------:R-:W-:Y:S02]  /*0630*/  LOP3.LUT R251, R4, R251, R0, 0x1e, !PT ;  /* 0x000000fb04fb7212 */ /* 0x000fe400078e1e00 */
[----:B------:R-:W-:Y:S01]  /*0640*/  LOP3.LUT R0, R6, 0xfffffe00, RZ, 0xc0, !PT ;  /* 0xfffffe0006007812 */ /* 0x000fe200078ec0ff */
[----:B------:R-:W-:Y:S01]  /*0650*/  IMAD.U32 R6, RZ, RZ, UR6 ;  /* 0x00000006ff067e24 */ /* 0x000fe2000f8e00ff */
[----:B------:R-:W-:Y:S01]  /*0660*/  LOP3.LUT R8, R9, 0x20, R8, 0xf8, !PT ;  /* 0x0000002009087812 */ /* 0x000fe200078ef808 */
[----:B------:R-:W-:Y:S01]  /*0670*/  IMAD.U32 R6, RZ, RZ, UR5 ;  /* 0x00000005ff067e24 */ /* 0x000fe2000f8e00ff */
[----:B------:R-:W-:Y:S01]  /*0680*/  USHF.R.S32.HI UR5, URZ, 0x1f, UR48 ;  /* 0x0000001f3f057899 */ /* 0x000fe20008011430 */
[----:B------:R-:W-:Y:S01]  /*0690*/  LOP3.LUT R241, R14, R11, RZ, 0x3c, !PT ;  /* 0x0000000b0ef17212 */ /* 0x000fe200078e3cff */
[----:B------:R-:W-:Y:S01]  /*06a0*/  IMAD R14, R16, 0x800, R10 ;  /* 0x00000800100e7824 */ /* 0x000fe200078e020a */
[----:B------:R-:W-:Y:S01]  /*06b0*/  LOP3.LUT R249, R249, R4, RZ, 0x3c, !PT ;  /* 0x00000004f9f97212 */ /* 0x000fe200078e3cff */
[--C-:B------:R-:W-:Y:S01]  /*06c0*/  IMAD R252, R17, 0x400, R0.reuse ;  /* 0x0000040011fc7824 */ /* 0x100fe200078e0200 */
[----:B------:R-:W-:Y:S01]  /*06d0*/  LOP3.LUT R251, R251, R0, RZ, 0xfc, !PT ;  /* 0x00000000fbfb7212 */ /* 0x000fe200078efcff */
[----:B------:R-:W-:Y:S01]  /*06e0*/  IMAD R4, R7, 0x400, R0 ;  /* 0x0000040007047824 */ /* 0x000fe200078e0200 */
[----:B------:R-:W-:Y:S01]  /*06f0*/  USHF.R.S32.HI UR6, URZ, 0x1f, UR48 ;  /* 0x0000001f3f067899 */ /* 0x000fe20008011430 */
[----:B------:R-:W-:Y:S01]  /*0700*/  IMAD.U32 R0, RZ, RZ, UR5 ;  /* 0x00000005ff007e24 */ /* 0x000fe2000f8e00ff */
[----:B------:R-:W-:Y:S01]  /*0710*/  USHF.R.S32.HI UR5, URZ, 0x1f, UR55 ;  /* 0x0000001f3f057899 */ /* 0x000fe20008011437 */
[----:B------:R-:W-:Y:S01]  /*0720*/  IMAD.IADD R241, R14, 0x1, R241 ;  /* 0x000000010ef17824 */ /* 0x000fe200078e02f1 */
[----:B------:R-:W-:Y:S01]  /*0730*/  LOP3.LUT R250, R250, 0x8, R13, 0xf8, !PT ;  /* 0x00000008fafa7812 */ /* 0x000fe200078ef80d */
[----:B------:R-:W-:Y:S01]  /*0740*/  IMAD.IADD R252, R252, 0x1, R249 ;  /* 0x00000001fcfc7824 */ /* 0x000fe200078e02f9 */
[----:B------:R-:W-:Y:S01]  /*0750*/  SEL R240, R240, 0xffffffe0, !P3 ;  /* 0xffffffe0f0f07807 */ /* 0x000fe20005800000 */
[----:B------:R-:W-:Y:S01]  /*0760*/  IMAD.MOV.U32 R0, RZ, RZ, 0x40 ;  /* 0x00000040ff007424 */ /* 0x000fe200078e00ff */
[----:B------:R-:W-:Y:S01]  /*0770*/  LOP3.LUT R250, R10, R250, R11, 0xf6, !PT ;  /* 0x000000fa0afa7212 */ /* 0x000fe200078ef60b */
[----:B------:R-:W-:Y:S01]  /*0780*/  IMAD.U32 R6, RZ, RZ, UR6 ;  /* 0x00000006ff067e24 */ /* 0x000fe2000f8e00ff */
[----:B-1----:R-:W-:Y:S01]  /*0790*/  SHF.R.U32.HI R3, RZ, 0x3, R9 ;  /* 0x00000003ff037819 */ /* 0x002fe20000011609 */
[----:B------:R-:W-:Y:S01]  /*07a0*/  IMAD.IADD R249, R249, 0x1, R4 ;  /* 0x00000001f9f97824 */ /* 0x000fe200078e0204 */
[----:B------:R-:W-:Y:S01]  /*07b0*/  SHF.R.S32.HI R6, RZ, 0x2, R5 ;  /* 0x00000002ff067819 */ /* 0x000fe20000011405 */
[----:B------:R-:W-:Y:S01]  /*07c0*/  IMAD.U32 R4, RZ, RZ, UR5 ;  /* 0x00000005ff047e24 */ /* 0x000fe2000f8e00ff */
[----:B------:R-:W-:Y:S01]  /*07d0*/  LOP3.LUT R2, R3, R9, R2, 0x1e, !PT ;  /* 0x0000000903027212 */ /* 0x000fe200078e1e02 */
[--C-:B------:R-:W-:Y:S01]  /*07e0*/  IMAD R9, R7, 0x400, R12.reuse ;  /* 0x0000040007097824 */ /* 0x100fe200078e020c */
[----:B------:R-:W-:Y:S01]  /*07f0*/  LOP3.LUT R3, R8, R3, RZ, 0x3c, !PT ;  /* 0x0000000308037212 */ /* 0x000fe200078e3cff */
[----:B------:R-:W-:Y:S01]  /*0800*/  IMAD R8, R17, 0x400, R12 ;  /* 0x0000040011087824 */ /* 0x000fe200078e020c */
[----:B------:R-:W-:Y:S01]  /*0810*/  UIADD3 UR6, UR4, 0x18000, URZ ;  /* 0x0001800004067890 */ /* 0x000fe2000fffe03f */
[----:B------:R-:W-:Y:S01]  /*0820*/  IMAD.MOV.U32 R4, RZ, RZ, -0x10 ;  /* 0xfffffff0ff047424 */ /* 0x000fe200078e00ff */
[----:B------:R-:W-:Y:S01]  /*0830*/  LEA R241, R241, UR4, 0x1 ;  /* 0x00000004f1f17c11 */ /* 0x000fe2000f8e08ff */
[----:B------:R-:W-:Y:S01]  /*0840*/  IMAD.IADD R3, R8, 0x1, R3 ;  /* 0x0000000108037824 */ /* 0x000fe200078e0203 */
[----:B------:R-:W-:Y:S01]  /*0850*/  SEL R5, R0, 0xffffffc0, !P4 ;  /* 0xffffffc000057807 */ /* 0x000fe20006000000 */
[----:B------:R-:W-:Y:S01]  /*0860*/  IMAD.IADD R2, R9, 0x1, R2 ;  /* 0x0000000109027824 */ /* 0x000fe200078e0202 */
[----:B------:R-:W-:Y:S01]  /*0870*/  LEA R250, R250, UR4, 0x1 ;  /* 0x00000004fafa7c11 */ /* 0x000fe2000f8e08ff */
[----:B------:R-:W-:Y:S01]  /*0880*/  IMAD R0, R17, 0x10, R6 ;  /* 0x0000001011007824 */ /* 0x000fe200078e0206 */
[----:B------:R-:W-:Y:S01]  /*0890*/  LEA R9, R3, UR4, 0x1 ;  /* 0x0000000403097c11 */ /* 0x000fe2000f8e08ff */
[--C-:B------:R-:W-:Y:S01]  /*08a0*/  IMAD.IADD R240, R240, 0x1, R241.reuse ;  /* 0x00000001f0f07824 */ /* 0x100fe200078e02f1 */
[----:B------:R-:W-:Y:S01]  /*08b0*/  SEL R4, R4, 0x10, !P0 ;  /* 0x0000001004047807 */ /* 0x000fe20004000000 */
[----:B------:R-:W-:Y:S01]  /*08c0*/  IMAD.U32 R7, RZ, RZ, UR5 ;  /* 0x00000005ff077e24 */ /* 0x000fe2000f8e00ff */
[----:B------:R-:W-:Y:S01]  /*08d0*/  LEA R8, R2, UR6, 0x1 ;  /* 0x0000000602087c11 */ /* 0x000fe2000f8e08ff */
[----:B------:R1:W-:Y:S01]  /*08e0*/  STL [R1+0x8], R0 ;  /* 0x0000080001007387 */ /* 0x0003e20000100800 */
[----:B------:R-:W-:Y:S01]  /*08f0*/  VIADD R7, R9, 0x20 ;  /* 0x0000002009077836 */ /* 0x000fe20000000000 */
[----:B------:R-:W-:Y:S01]  /*0900*/  UIADD3 UR5, UR4, 0x28000, URZ ;  /* 0x0002800004057890 */ /* 0x000fe2000fffe03f */
[C---:B------:R-:W-:Y:S01]  /*0910*/  IMAD.IADD R3, R5.reuse, 0x1, R241 ;  /* 0x0000000105037824 */ /* 0x040fe200078e02f1 */
[----:B------:R2:W-:Y:S01]  /*0920*/  STL [R1+0x18], R9 ;  /* 0x0000180901007387 */ /* 0x0005e20000100800 */
[----:B------:R-:W-:Y:S01]  /*0930*/  IMAD.IADD R2, R5, 0x1, R240 ;  /* 0x0000000105027824 */ /* 0x000fe200078e02f0 */
[----:B------:R-:W-:Y:S01]  /*0940*/  ULDC.64 UR6, c[0x0][0x208] ;  /* 0x0000820000067ab9 */ /* 0x000fe20000000a00 */
[----:B------:R-:W-:Y:S01]  /*0950*/  @P1 VIADD R7, R9, 0xffffffe0 ;  /* 0xffffffe009071836 */ /* 0x000fe20000000000 */
[----:B------:R2:W-:Y:S01]  /*0960*/  STL [R1+0x1c], R8 ;  /* 0x00001c0801007387 */ /* 0x0005e20000100800 */
[C---:B------:R-:W-:Y:S01]  /*0970*/  VIADD R6, R8.reuse, 0x40 ;  /* 0x0000004008067836 */ /* 0x040fe20000000000 */
[----:B------:R-:W-:Y:S01]  /*0980*/  LEA R249, R249, UR5, 0x1 ;  /* 0x00000005f9f97c11 */ /* 0x000fe2000f8e08ff */
[----:B------:R-:W-:-:S02]  /*0990*/  @P2 VIADD R6, R8, 0xffffffc0 ;  /* 0xffffffc008062836 */ /* 0x000fc40000000000 */
[----:B-1----:R-:W-:Y:S02]  /*09a0*/  IMAD.IADD R0, R5, 0x1, R250 ;  /* 0x0000000105007824 */ /* 0x002fe400078e02fa */
[----:B------:R-:W-:Y:S02]  /*09b0*/  IMAD.IADD R5, R9, 0x1, R4 ;  /* 0x0000000109057824 */ /* 0x000fe400078e0204 */
[----:B------:R-:W-:-:S03]  /*09c0*/  IMAD.IADD R4, R4, 0x1, R7 ;  /* 0x0000000104047824 */ /* 0x000fc600078e0207 */
[----:B------:R2:W-:Y:S04]  /*09d0*/  STL [R1+0x28], R5 ;  /* 0x0000280501007387 */ /* 0x0005e80000100800 */
[----:B------:R2:W-:Y:S04]  /*09e0*/  STL [R1+0x20], R7 ;  /* 0x0000200701007387 */ /* 0x0005e80000100800 */
[----:B------:R2:W-:Y:S04]  /*09f0*/  STL [R1+0x24], R6 ;  /* 0x0000240601007387 */ /* 0x0005e80000100800 */
[----:B------:R2:W-:Y:S02]  /*0a00*/  STL [R1+0x40], R4 ;  /* 0x0000400401007387 */ /* 0x0005e40000100800 */
.L_x_1502:
        /* <DEDUP_REMOVED lines=19> */
[----:B-123--:R-:W-:Y:S01]  /*0b40*/  IMAD.U32 R16, RZ, RZ, UR8 ;  /* 0x00000008ff107e24 */ /* 0x00efe2000f8e00ff */
[----:B------:R-:W-:Y:S01]  /*0b50*/  ULDC.U8 UR18, c[0x0][0x3c2] ;  /* 0x0000f08000127ab9 */ /* 0x000fe20000000000 */
[----:B------:R-:W-:Y:S01]  /*0b60*/  ULDC.64 UR12, c[0x0][0x2f8] ;  /* 0x0000be00000c7ab9 */ /* 0x000fe20000000a00 */
[----:B------:R-:W-:Y:S01]  /*0b70*/  @UP4 UIADD3.X UR11, UR5, UR11, URZ, UP1, !UPT ;  /* 0x0000000b050b4290 */ /* 0x000fe20008ffe43f */
[----:B--2---:R-:W-:Y:S01]  /*0b80*/  IMAD.U32 R6, RZ, RZ, UR10 ;  /* 0x0000000aff067e24 */ /* 0x004fe2000f8e00ff */
        /* <DEDUP_REMOVED lines=9> */
[----:B----4-:R-:W1:Y:S01]  /*0c20*/  S2R R10, SR_TID.X ;  /* 0x00000000000a7919 */ /* 0x010e620000002100 */
[----:B------:R-:W-:-:S03]  /*0c30*/  UIADD3.X UR5, UR5, UR13, URZ, UP0, !UPT ;  /* 0x0000000d05057290 */ /* 0x000fc600087fe43f */
[----:B------:R-:W-:Y:S01]  /*0c40*/  PLOP3.LUT P2, PT, PT, PT, UP1, 0x80, 0x0 ;  /* 0x000000000000781c */ /* 0x000fe20003f4f018 */
[----:B------:R-:W3:Y:S01]  /*0c50*/  @P1 LDG.E R6, desc[UR6][R6.64] ;  /* 0x0000000606061981 */ /* 0x000ee2000c1e1900 */
[----:B------:R-:W-:Y:S01]  /*0c60*/  IMAD.U32 R15, RZ, RZ, UR14 ;  /* 0x0000000eff0f7e24 */ /* 0x000fe2000f8e00ff */
[----:B------:R-:W4:Y:S01]  /*0c70*/  S2UR UR49, SR_CTAID.X ;  /* 0x00000000003179c3 */ /* 0x000f220000002500 */
[----:B------:R-:W-:Y:S01]  /*0c80*/  IMAD.U32 R12, RZ, RZ, UR10 ;  /* 0x0000000aff0c7e24 */ /* 0x000fe2000f8e00ff */
[----:B------:R-:W-:Y:S01]  /*0c90*/  UMOV UR21, URZ ;  /* 0x0000003f00157c82 */ /* 0x000fe20008000000 */
[----:B------:R-:W-:Y:S01]  /*0ca0*/  IMAD.U32 R13, RZ, RZ, UR5 ;  /* 0x00000005ff0d7e24 */ /* 0x000fe2000f8e00ff */
[----:B------:R-:W5:Y:S01]  /*0cb0*/  @P3 LDG.E R8, desc[UR6][R14.64] ;  /* 0x000000060e083981 */ /* 0x000f62000c1e1900 */
[----:B------:R-:W-:-:S03]  /*0cc0*/  @!UP3 ULDC.64 UR8, c[0x0][0x318] ;  /* 0x0000c6000008bab9 */ /* 0x000fc60000000a00 */
[----:B------:R-:W5:Y:S04]  /*0cd0*/  @P3 LDG.E R5, desc[UR6][R14.64+0x4] ;  /* 0x000004060e053981 */ /* 0x000f68000c1e1900 */
        /* <DEDUP_REMOVED lines=10> */
[----:B----4-:R-:W-:Y:S01]  /*0d80*/  USHF.L.U32 UR15, UR49, 0x6, URZ ;  /* 0x00000006310f7899 */ /* 0x010fe2000800063f */
[----:B------:R-:W-:Y:S01]  /*0d90*/  ULDC UR9, c[0x0][0x2c8] ;  /* 0x0000b20000097ab9 */ /* 0x000fe20000000800 */
[----:B-1----:R-:W-:Y:S02]  /*0da0*/  SHF.R.S32.HI R9, RZ, 0x1f, R10 ;  /* 0x0000001fff097819 */ /* 0x002fe4000001140a */
[----:B--2---:R-:W-:-:S02]  /*0db0*/  @P0 R2UR UR11, R4 ;  /* 0x00000000040b02ca */ /* 0x004fc400000e0000 */
[----:B------:R-:W-:-:S04]  /*0dc0*/  ISETP.NE.U32.AND P0, PT, RZ, UR12, PT ;  /* 0x0000000cff007c0c */ /* 0x000fc8000bf05070 */
[----:B------:R-:W-:Y:S02]  /*0dd0*/  ISETP.NE.AND.EX P0, PT, RZ, UR13, PT, P0 ;  /* 0x0000000dff007c0c */ /* 0x000fe4000bf05300 */
[----:B---3--:R-:W-:Y:S02]  /*0de0*/  @P1 R2UR UR21, R6 ;  /* 0x00000000061512ca */ /* 0x008fe400000e0000 */
[----:B-----5:R-:W-:Y:S02]  /*0df0*/  @P3 R2UR UR8, R8 ;  /* 0x00000000080832ca */ /* 0x020fe400000e0000 */
[----:B------:R-:W-:-:S09]  /*0e00*/  @P3 R2UR UR12, R5 ;  /* 0x00000000050c32ca */ /* 0x000fd200000e0000 */
        /* <DEDUP_REMOVED lines=9> */
.L_x_1456:
        /* <DEDUP_REMOVED lines=37> */
[----:B------:R-:W-:Y:S01]  /*10f0*/  ULDC UR61, c[0x0][0x2dc] ;  /* 0x0000b700003d7ab9 */ /* 0x000fe20000000800 */
[----:B------:R-:W-:Y:S01]  /*1100*/  ULDC UR60, c[0x0][0x270] ;  /* 0x00009c00003c7ab9 */ /* 0x000fe20000000800 */
[----:B------:R-:W-:Y:S01]  /*1110*/  ULDC.64 UR22, c[0x0][0x240] ;  /* 0x0000900000167ab9 */ /* 0x000fe20000000a00 */
        /* <DEDUP_REMOVED lines=8> */
[----:B------:R-:W-:Y:S02]  /*11a0*/  UIADD3 UR37, UR27, UR37, URZ ;  /* 0x000000251b257290 */ /* 0x000fe4000fffe03f */
[----:B------:R-:W-:Y:S02]  /*11b0*/  @UP1 UIADD3 UR37, UR25, UR20, URZ ;  /* 0x0000001419251290 */ /* 0x000fe4000fffe03f */
[----:B------:R-:W-:-:S02]  /*11c0*/  UIMAD UR16, UR11, UR12, URZ ;  /* 0x0000000c0b1072a4 */ /* 0x000fc4000f8e023f */
[----:B------:R-:W-:Y:S01]  /*11d0*/  UIADD3 UR9, UR13, UR9, URZ ;  /* 0x000000090d097290 */ /* 0x000fe2000fffe03f */
[----:B-1----:R-:W-:Y:S01]  /*11e0*/  VIADD R14, R14, 0xffffffe ;  /* 0x0ffffffe0e0e7836 */ /* 0x002fe20000000000 */
[----:B------:R-:W-:Y:S02]  /*11f0*/  UISETP.NE.AND UP0, UPT, UR34, -0x1, UPT ;  /* 0xffffffff2200788c */ /* 0x000fe4000bf05270 */
[----:B------:R-:W-:Y:S01]  /*1200*/  USHF.L.U32 UR15, UR48, 0x7, URZ ;  /* 0x00000007300f7899 */ /* 0x000fe2000800063f */
[----:B------:R-:W1:Y:S01]  /*1210*/  F2I.FTZ.U32.TRUNC.NTZ R15, R14 ;  /* 0x0000000e000f7305 */ /* 0x000e62000021f000 */
[----:B------:R-:W-:Y:S02]  /*1220*/  ULOP3.LUT UR20, UR46, 0xffffffc0, URZ, 0xc0, !UPT ;  /* 0xffffffc02e147892 */ /* 0x000fe4000f8ec03f */
[----:B------:R-:W-:Y:S02]  /*1230*/  USEL UR38, UR26, UR24, !UP1 ;  /* 0x000000181a267287 */ /* 0x000fe4000c800000 */
[----:B------:R-:W-:-:S02]  /*1240*/  USHF.L.U64.HI UR14, UR48, 0x7, UR56 ;  /* 0x00000007300e7899 */ /* 0x000fc40008010238 */
[----:B------:R-:W-:Y:S02]  /*1250*/  UIMAD.WIDE.U32 UR26, UR10, UR12, URZ ;  /* 0x0000000c0a1a72a5 */ /* 0x000fe4000f8e003f */
[----:B------:R-:W-:Y:S02]  /*1260*/  UIMAD UR16, UR10, UR9, UR16 ;  /* 0x000000090a1072a4 */ /* 0x000fe4000f8e0210 */
[----:B------:R-:W-:Y:S02]  /*1270*/  USEL UR31, UR15, URZ, UP2 ;  /* 0x0000003f0f1f7287 */ /* 0x000fe40009000000 */
[----:B------:R-:W-:Y:S01]  /*1280*/  UIADD3 UR9, UR20, -0x40, URZ ;  /* 0xffffffc014097890 */ /* 0x000fe2000fffe03f */
[----:B-1----:R-:W-:Y:S01]  /*1290*/  IMAD.MOV R8, RZ, RZ, -R15 ;  /* 0x000000ffff087224 */ /* 0x002fe200078e0a0f */
[----:B------:R-:W-:Y:S01]  /*12a0*/  ULDC.U8 UR15, c[0x0][0x3d8] ;  /* 0x0000f600000f7ab9 */ /* 0x000fe20000000000 */
[----:B------:R-:W-:Y:S01]  /*12b0*/  IMAD.MOV.U32 R14, RZ, RZ, RZ ;  /* 0x000000ffff0e7224 */ /* 0x000fe200078e00ff */
[----:B------:R-:W-:Y:S01]  /*12c0*/  USEL UR35, UR14, URZ, UP2 ;  /* 0x0000003f0e237287 */ /* 0x000fe20009000000 */
[----:B------:R-:W-:Y:S01]  /*12d0*/  IMAD R8, R8, R11, RZ ;  /* 0x0000000b08087224 */ /* 0x000fe200078e02ff */
[----:B------:R-:W-:-:S02]  /*12e0*/  UIMAD.WIDE.U32 UR12, UR10, UR8, URZ ;  /* 0x000000080a0c72a5 */ /* 0x000fc4000f8e003f */
[----:B------:R-:W-:Y:S01]  /*12f0*/  UIADD3 UR47, UR27, UR16, URZ ;  /* 0x000000101b2f7290 */ /* 0x000fe2000fffe03f */
[----:B------:R-:W-:Y:S01]  /*1300*/  IMAD.HI.U32 R8, R15, R8, R14 ;  /* 0x000000080f087227 */ /* 0x000fe200078e000e */
[----:B------:R-:W-:Y:S02]  /*1310*/  USHF.R.S32.HI UR32, URZ, 0x1f, UR9 ;  /* 0x0000001f3f207899 */ /* 0x000fe40008011409 */
[----:B------:R-:W-:Y:S02]  /*1320*/  UIADD3 UR16, UP2, UR9, UR31, URZ ;  /* 0x0000001f09107290 */ /* 0x000fe4000ff5e03f */
[----:B------:R-:W-:Y:S01]  /*1330*/  UISETP.NE.AND UP3, UPT, UR15, URZ, UPT ;  /* 0x0000003f0f00728c */ /* 0x000fe2000bf65270 */
[----:B------:R-:W-:Y:S01]  /*1340*/  IMAD.HI.U32 R14, R8, R5, RZ ;  /* 0x00000005080e7227 */ /* 0x000fe200078e00ff */
[----:B------:R-:W-:Y:S02]  /*1350*/  @UP0 UIADD3 UR29, UR21, UR34, URZ ;  /* 0x00000022151d0290 */ /* 0x000fe4000fffe03f */
[----:B------:R-:W-:-:S02]  /*1360*/  UIMAD UR24, UR11, UR8, URZ ;  /* 0x000000080b1872a4 */ /* 0x000fc4000f8e023f */
[----:B------:R-:W-:Y:S01]  /*1370*/  IADD3 R8, -R14, RZ, RZ ;  /* 0x000000ff0e087210 */ /* 0x000fe20007ffe1ff */
[----:B------:R-:W-:Y:S01]  /*1380*/  USEL UR54, UR26, UR12, !UP1 ;  /* 0x0000000c1a367287 */ /* 0x000fe2000c800000 */
[----:B------:R-:W-:Y:S01]  /*1390*/  ULDC.U8 UR18, c[0x0][0x480] ;  /* 0x0001200000127ab9 */ /* 0x000fe20000000000 */
[----:B------:R-:W-:Y:S02]  /*13a0*/  UIADD3.X UR12, UR32, UR35, URZ, UP2, !UPT ;  /* 0x00000023200c7290 */ /* 0x000fe400097fe43f */
[C---:B------:R-:W-:Y:S01]  /*13b0*/  IMAD R8, R11.reuse, R8, R5 ;  /* 0x000000080b087224 */ /* 0x040fe200078e0205 */
[----:B------:R-:W-:Y:S01]  /*13c0*/  UIMAD UR11, UR11, UR16, URZ ;  /* 0x000000100b0b72a4 */ /* 0x000fe2000f8e023f */
[----:B------:R-:W-:Y:S01]  /*13d0*/  LOP3.LUT R5, R4, UR55, RZ, 0x3c, !PT ;  /* 0x0000003704057c12 */ /* 0x000fe2000f8e3cff */
[----:B------:R-:W-:Y:S02]  /*13e0*/  UISETP.NE.AND UP4, UPT, UR18, URZ, UPT ;  /* 0x0000003f1200728c */ /* 0x000fe4000bf85270 */
[----:B------:R-:W-:Y:S01]  /*13f0*/  ISETP.GT.U32.AND P1, PT, R11, R8, PT ;  /* 0x000000080b00720c */ /* 0x000fe20003f24070 */
[----:B------:R-:W-:Y:S01]  /*1400*/  @UP0 ULDC.64 UR18, c[0x0][0x250] ;  /* 0x0000940000120ab9 */ /* 0x000fe20000000a00 */
[----:B------:R-:W-:Y:S01]  /*1410*/  @UP1 UIADD3 UR47, UR13, UR24, URZ ;  /* 0x000000180d2f1290 */ /* 0x000fe2000fffe03f */
[----:B------:R-:W-:Y:S01]  /*1420*/  ISETP.GE.AND P2, PT, R5, RZ, PT ;  /* 0x000000ff0500720c */ /* 0x000fe20003f46270 */
[----:B------:R-:W-:-:S02]  /*1430*/  UIMAD UR20, UR10, UR12, UR11 ;  /* 0x0000000c0a1472a4 */ /* 0x000fc4000f8e020b */
[----:B------:R-:W-:Y:S02]  /*1440*/  @UP0 UIMAD.WIDE.U32 UR12, UR29, UR18, URZ ;  /* 0x000000121d0c02a5 */ /* 0x000fe4000f8e003f */
[----:B------:R-:W-:Y:S02]  /*1450*/  @UP0 UIMAD UR26, UR29, UR19, URZ ;  /* 0x000000131d1a02a4 */ /* 0x000fe4000f8e023f */
[----:B------:R-:W-:Y:S01]  /*1460*/  @!UP1 UIADD3 UR33, UR43, UR40, URZ ;  /* 0x000000282b219290 */ /* 0x000fe2000fffe03f */
[----:B------:R-:W-:Y:S02]  /*1470*/  ULDC UR29, c[0x0][0x2c4] ;  /* 0x0000b100001d7ab9 */ /* 0x000fe40000000800 */
[----:B------:R-:W-:Y:S01]  /*1480*/  @!P1 IMAD.IADD R8, R8, 0x1, -R11 ;  /* 0x0000000108089824 */ /* 0x000fe200078e0a0b */
[----:B------:R-:W-:Y:S01]  /*1490*/  UIMAD.WIDE.U32 UR40, UR10, UR16, URZ ;  /* 0x000000100a2872a5 */ /* 0x000fe2000f8e003f */
[----:B------:R-:W-:Y:S01]  /*14a0*/  @!P1 VIADD R14, R14, 0x1 ;  /* 0x000000010e0e9836 */ /* 0x000fe20000000000 */
[----:B------:R-:W-:Y:S01]  /*14b0*/  @UP3 UIMAD UR10, UR48, UR29, URZ ;  /* 0x0000001d300a32a4 */ /* 0x000fe2000f8e023f */
[----:B------:R-:W-:Y:S01]  /*14c0*/  PLOP3.LUT P1, PT, PT, PT, UP0, 0x80, 0x0 ;  /* 0x000000000000781c */ /* 0x000fe20003f2f008 */
[----:B------:R-:W-:Y:S01]  /*14d0*/  @UP0 UIADD3 UR28, UR21, UR34, URZ ;  /* 0x00000022151c0290 */ /* 0x000fe2000fffe03f */
[----:B------:R-:W-:Y:S01]  /*14e0*/  ISETP.GE.U32.AND P0, PT, R8, R11, PT ;  /* 0x0000000b0800720c */ /* 0x000fe20003f06070 */
[----:B------:R-:W-:Y:S01]  /*14f0*/  @UP3 USEL UR11, UR10, UR8, !UP1 ;  /* 0x000000080a0b3287 */ /* 0x000fe2000c800000 */
[----:B------:R-:W-:-:S02]  /*1500*/  @UP0 ULDC.64 UR14, c[0x0][0x248] ;  /* 0x00009200000e0ab9 */ /* 0x000fc40000000a00 */
[----:B------:R-:W-:Y:S01]  /*1510*/  @UP3 ULDC UR10, c[0x0][0x2e4] ;  /* 0x0000b900000a3ab9 */ /* 0x000fe20000000800 */
[----:B------:R-:W-:Y:S02]  /*1520*/  @UP0 UIMAD.WIDE.U32 UR24, UR28, UR14, URZ ;  /* 0x0000000e1c1802a5 */ /* 0x000fe4000f8e003f */
[----:B------:R-:W-:Y:S02]  /*1530*/  @UP3 UIMAD UR27, UR55, UR10, UR11 ;  /* 0x0000000a371b32a4 */ /* 0x000fe4000f8e020b */
[----:B------:R-:W-:Y:S02]  /*1540*/  @!UP3 UIMAD UR10, UR48, UR60, UR55 ;  /* 0x0000003c300ab2a4 */ /* 0x000fe4000f8e0237 */
[----:B------:R-:W-:Y:S02]  /*1550*/  UIMAD UR50, UR55, UR61, URZ ;  /* 0x0000003d373272a4 */ /* 0x000fe4000f8e023f */
[----:B------:R-:W-:Y:S01]  /*1560*/  @P0 IADD3 R14, R14, 0x1, RZ ;  /* 0x000000010e0e0810 */ /* 0x000fe20007ffe0ff */
[----:B------:R-:W-:Y:S01]  /*1570*/  @UP0 UIMAD UR28, UR28, UR15, URZ ;  /* 0x0000000f1c1c02a4 */ /* 0x000fe2000f8e023f */
[----:B------:R-:W-:Y:S01]  /*1580*/  PLOP3.LUT P0, PT, PT, PT, UP3, 0x80, 0x0 ;  /* 0x000000000000781c */ /* 0x000fe20003f0f038 */
[----:B------:R-:W-:-:S02]  /*1590*/  USEL UR52, UR30, URZ, UP4 ;  /* 0x0000003f1e347287 */ /* 0x000fc4000a000000 */
[----:B------:R-:W-:Y:S01]  /*15a0*/  IMAD.MOV.U32 R11, RZ, RZ, R14 ;  /* 0x000000ffff0b7224 */ /* 0x000fe200078e000e */
[----:B------:R-:W-:Y:S02]  /*15b0*/  USEL UR51, UR49, URZ, UP4 ;  /* 0x0000003f31337287 */ /* 0x000fe4000a000000 */
[----:B------:R-:W-:Y:S02]  /*15c0*/  @!UP3 UIMAD UR27, UR10, UR29, URZ ;  /* 0x0000001d0a1bb2a4 */ /* 0x000fe4000f8e023f */
[----:B------:R-:W-:Y:S01]  /*15d0*/  USHF.R.S32.HI UR53, URZ, 0x1f, UR50 ;  /* 0x0000001f3f357899 */ /* 0x000fe20008011432 */
[----:B------:R-:W-:Y:S01]  /*15e0*/  @!P2 IADD3 R11, -R11, RZ, RZ ;  /* 0x000000ff0b0ba210 */ /* 0x000fe20007ffe1ff */
[----:B------:R-:W-:Y:S01]  /*15f0*/  @UP0 UIADD3 UR35, UR13, UR26, URZ ;  /* 0x0000001a0d230290 */ /* 0x000fe2000fffe03f */
[----:B------:R-:W-:Y:S01]  /*1600*/  @!P3 LOP3.LUT R11, RZ, R4, RZ, 0x33, !PT ;  /* 0x00000004ff0bb212 */ /* 0x000fe200078e33ff */
        /* <DEDUP_REMOVED lines=17> */
.L_x_1458:
        /* <DEDUP_REMOVED lines=13> */
.L_x_1459:
        /* <DEDUP_REMOVED lines=11> */
.L_x_1460:
[----:B------:R-:W-:-:S04]  /*18a0*/  UIMAD UR8, UR48, UR60, UR55 ;  /* 0x0000003c300872a4 */ /* 0x000fc8000f8e0237 */
[----:B------:R-:W-:-:S12]  /*18b0*/  UIMAD UR8, UR8, UR57, URZ ;  /* 0x00000039080872a4 */ /* 0x000fd8000f8e023f */
.L_x_1461:
[----:B------:R-:W2:Y:S01]  /*18c0*/  LDL.64 R16, [R1+0x10] ;  /* 0x0000100001107983 */ /* 0x000ea20000100a00 */
[----:B------:R-:W1:Y:S03]  /*18d0*/  LDC.64 R4, c[0x0][0x420] ;  /* 0x00010800ff047b82 */ /* 0x000e660000000a00 */
[----:B------:R3:W4:Y:S01]  /*18e0*/  LDL.64 R38, [R1+0x10] ;  /* 0x0000100001267983 */ /* 0x0007220000100a00 */
[----:B------:R-:W-:Y:S01]  /*18f0*/  UIADD3 UR8, UR9, UR8, URZ ;  /* 0x0000000809087290 */ /* 0x000fe2000fffe03f */
[----:B------:R-:W-:Y:S01]  /*1900*/  LEA.HI R15, R9, R10, RZ, 0x5 ;  /* 0x0000000a090f7211 */ /* 0x000fe200078f28ff */
[----:B------:R-:W-:Y:S01]  /*1910*/  UIMAD UR10, UR61, UR60, URZ ;  /* 0x0000003c3d0a72a4 */ /* 0x000fe2000f8e023f */
[----:B------:R-:W-:Y:S01]  /*1920*/  BSSY B1, `(.L_x_1457) ;  /* 0x0000a15000017945 */ /* 0x000fe20003800000 */
[----:B------:R-:W-:Y:S01]  /*1930*/  ULDC.64 UR24, c[0x0][0x478] ;  /* 0x00011e0000187ab9 */ /* 0x000fe20000000a00 */
[----:B------:R-:W-:-:S02]  /*1940*/  UIADD3 UR11, UR9, UR27, URZ ;  /* 0x0000001b090b7290 */ /* 0x000fc4000fffe03f */
[----:B------:R-:W-:Y:S02]  /*1950*/  UIMAD.WIDE UR24, UR8, 0x4, UR24 ;  /* 0x00000004081878a5 */ /* 0x000fe4000f8e0218 */
[----:B------:R-:W-:Y:S02]  /*1960*/  USHF.L.U32 UR8, UR10, 0x6, URZ ;  /* 0x000000060a087899 */ /* 0x000fe4000800063f */
[----:B------:R-:W-:Y:S02]  /*1970*/  UISETP.GE.AND UP2, UPT, UR39, 0x1, UPT ;  /* 0x000000012700788c */ /* 0x000fe4000bf46270 */
[----:B------:R-:W-:Y:S01]  /*1980*/  USHF.R.S32.HI UR16, URZ, 0x1f, UR55 ;  /* 0x0000001f3f107899 */ /* 0x000fe20008011437 */
[----:B------:R-:W-:Y:S01]  /*1990*/  ULDC.64 UR12, c[0x0][0x428] ;  /* 0x00010a00000c7ab9 */ /* 0x000fe20000000a00 */
[----:B------:R-:W-:Y:S02]  /*19a0*/  ULDC.64 UR26, c[0x0][0x258] ;  /* 0x00009600001a7ab9 */ /* 0x000fe40000000a00 */
[----:B------:R-:W-:-:S02]  /*19b0*/  UIMAD UR28, UR16, UR12, URZ ;  /* 0x0000000c101c72a4 */ /* 0x000fc4000f8e023f */
[----:B------:R-:W-:Y:S01]  /*19c0*/  UIMAD UR16, UR16, UR26, URZ ;  /* 0x0000001a101072a4 */ /* 0x000fe2000f8e023f */
[----:B-1----:R-:W-:Y:S01]  /*19d0*/  IMAD R28, R4, UR32, RZ ;  /* 0x00000020041c7c24 */ /* 0x002fe2000f8e02ff */
[----:B------:R-:W-:Y:S01]  /*19e0*/  UIMAD UR28, UR55, UR13, UR28 ;  /* 0x0000000d371c72a4 */ /* 0x000fe2000f8e021c */
[----:B------:R-:W-:Y:S02]  /*19f0*/  ULDC.64 UR42, c[0x0][0x2b0] ;  /* 0x0000ac00002a7ab9 */ /* 0x000fe40000000a00 */
[----:B------:R-:W-:Y:S01]  /*1a00*/  IMAD R28, R5, UR9, R28 ;  /* 0x00000009051c7c24 */ /* 0x000fe2000f8e021c */
[----:B------:R-:W-:Y:S02]  /*1a10*/  ULEA.HI.SX32 UR41, UR46, 0xffffffff, 0x1a ;  /* 0xffffffff2e297891 */ /* 0x000fe4000f8fd23f */
[----:B------:R-:W-:Y:S01]  /*1a20*/  UIMAD UR16, UR55, UR27, UR16 ;  /* 0x0000001b371072a4 */ /* 0x000fe2000f8e0210 */
[----:B--2---:R-:W-:Y:S02]  /*1a30*/  LOP3.LUT R17, R15, 0xffffffe0, RZ, 0xc0, !PT ;  /* 0xffffffe00f117812 */ /* 0x004fe400078ec0ff */
[----:B------:R-:W-:Y:S01]  /*1a40*/  SHF.R.S32.HI R15, RZ, 0x5, R15 ;  /* 0x00000005ff0f7819 */ /* 0x000fe2000001140f */
[----:B----4-:R-:W-:-:S02]  /*1a50*/  IMAD.MOV.U32 R38, RZ, RZ, R16 ;  /* 0x000000ffff267224 */ /* 0x010fc400078e0010 */
[----:B------:R-:W-:Y:S02]  /*1a60*/  IMAD.IADD R8, R10, 0x1, -R17 ;  /* 0x000000010a087824 */ /* 0x000fe400078e0a11 */
[----:B------:R-:W-:Y:S01]  /*1a70*/  IMAD.U32 R16, RZ, RZ, UR12 ;  /* 0x0000000cff107e24 */ /* 0x000fe2000f8e00ff */
[----:B------:R-:W-:Y:S01]  /*1a80*/  SHF.R.S32.HI R39, RZ, 0x1f, R38 ;  /* 0x0000001fff277819 */ /* 0x000fe20000011426 */
[----:B------:R-:W-:Y:S01]  /*1a90*/  IMAD R15, R15, UR10, R8 ;  /* 0x0000000a0f0f7c24 */ /* 0x000fe2000f8e0208 */
[----:B------:R-:W-:Y:S01]  /*1aa0*/  IADD3 R20, P0, R38, UR20, RZ ;  /* 0x0000001426147c10 */ /* 0x000fe2000ff1e0ff */
[----:B------:R-:W-:Y:S01]  /*1ab0*/  ULDC.64 UR12, c[0x0][0x400] ;  /* 0x00010000000c7ab9 */ /* 0x000fe20000000a00 */
[----:B------:R-:W-:Y:S01]  /*1ac0*/  UIMAD.WIDE UR10, UR11, 0x4, UR42 ;  /* 0x000000040b0a78a5 */ /* 0x000fe2000f8e022a */
[----:B------:R3:W-:Y:S01]  /*1ad0*/  STL [R1+0x14], R39 ;  /* 0x0000142701007387 */ /* 0x0007e20000100800 */
[----:B------:R-:W-:Y:S02]  /*1ae0*/  IADD3.X R21, R39, UR33, RZ, P0, !PT ;  /* 0x0000002127157c10 */ /* 0x000fe400087fe4ff */
[----:B------:R-:W-:Y:S01]  /*1af0*/  IADD3 R18, P0, R6, UR9, RZ ;  /* 0x0000000906127c10 */ /* 0x000fe2000ff1e0ff */
[----:B------:R-:W-:Y:S01]  /*1b00*/  IMAD.WIDE.U32 R20, R4, UR9, R20 ;  /* 0x0000000904147c25 */ /* 0x000fe2000f8e0014 */
[----:B------:R-:W-:-:S02]  /*1b10*/  UIADD3 UR9, UP1, UP0, UR40, UR8, UR50 ;  /* 0x0000000828097290 */ /* 0x000fc4000f83e032 */
[----:B------:R-:W-:Y:S01]  /*1b20*/  USHF.R.S32.HI UR8, URZ, 0x1f, UR8 ;  /* 0x0000001f3f087899 */ /* 0x000fe20008011408 */
[----:B------:R-:W-:Y:S01]  /*1b30*/  IMAD.IADD R29, R21, 0x1, R28 ;  /* 0x00000001151d7824 */ /* 0x000fe200078e021c */
[----:B------:R-:W-:Y:S01]  /*1b40*/  IADD3.X R21, R7, UR32, RZ, P0, !PT ;  /* 0x0000002007157c10 */ /* 0x000fe200087fe4ff */
[----:B------:R-:W-:Y:S01]  /*1b50*/  IMAD.MOV.U32 R28, RZ, RZ, R20 ;  /* 0x000000ffff1c7224 */ /* 0x000fe200078e0014 */
[----:B------:R-:W-:Y:S01]  /*1b60*/  UIADD3.X UR8, UR49, UR8, UR53, UP1, UP0 ;  /* 0x0000000831087290 */ /* 0x000fe20008fe0435 */
[----:B------:R-:W-:Y:S01]  /*1b70*/  PLOP3.LUT P0, PT, PT, PT, UP2, 0x80, 0x0 ;  /* 0x000000000000781c */ /* 0x000fe20003f0f028 */
[----:B------:R-:W-:Y:S01]  /*1b80*/  UIADD3 UR9, UP1, UP0, UR52, UR9, UR54 ;  /* 0x0000000934097290 */ /* 0x000fe2000f83e036 */
[----:B------:R-:W-:Y:S02]  /*1b90*/  IMAD R19, R21, UR22, RZ ;  /* 0x0000001615137c24 */ /* 0x000fe4000f8e02ff */
[----:B------:R-:W-:Y:S01]  /*1ba0*/  IMAD.WIDE.U32 R22, R18, UR22, R38 ;  /* 0x0000001612167c25 */ /* 0x000fe2000f8e0026 */
[----:B------:R-:W-:-:S02]  /*1bb0*/  UIADD3.X UR8, UR51, UR8, UR47, UP1, UP0 ;  /* 0x0000000833087290 */ /* 0x000fc40008fe042f */
[C---:B------:R-:W-:Y:S01]  /*1bc0*/  IADD3 R20, P1, R15.reuse, UR9, RZ ;  /* 0x000000090f147c10 */ /* 0x040fe2000ff3e0ff */
[----:B------:R-:W-:Y:S01]  /*1bd0*/  IMAD R19, R18, UR23, R19 ;  /* 0x0000001712137c24 */ /* 0x000fe2000f8e0213 */
[----:B------:R-:W-:Y:S01]  /*1be0*/  IADD3 R30, P2, R22, UR38, RZ ;  /* 0x00000026161e7c10 */ /* 0x000fe2000ff5e0ff */
[----:B------:R-:W-:Y:S01]  /*1bf0*/  IMAD.WIDE.U32 R28, R16, UR55, R28 ;  /* 0x00000037101c7c25 */ /* 0x000fe2000f8e001c */
[----:B------:R-:W-:Y:S02]  /*1c00*/  LEA.HI.X.SX32 R15, R15, UR8, 0x1, P1 ;  /* 0x000000080f0f7c11 */ /* 0x000fe400088f0eff */
[C---:B------:R-:W-:Y:S01]  /*1c10*/  LEA R26, P1, R20.reuse, UR12, 0x2 ;  /* 0x0000000c141a7c11 */ /* 0x040fe2000f8210ff */
[----:B------:R-:W-:Y:S01]  /*1c20*/  VIADD R29, R29, UR28 ;  /* 0x0000001c1d1d7c36 */ /* 0x000fe20008000000 */
[----:B------:R-:W-:Y:S02]  /*1c30*/  IADD3.X R31, R23, UR37, R19, P2, !PT ;  /* 0x00000025171f7c10 */ /* 0x000fe400097fe413 */
[----:B------:R-:W-:Y:S01]  /*1c40*/  LEA.HI.X R27, R20, UR13, R15, 0x2, P1 ;  /* 0x0000000d141b7c11 */ /* 0x000fe200088f140f */
[----:B---3--:R-:W-:Y:S08]  /*1c50*/  @!P0 BRA `(.L_x_1462) ;  /* 0x0000009000f08947 */ /* 0x008ff00003800000 */
        /* <DEDUP_REMOVED lines=41> */
[----:B------:R-:W-:Y:S02]  /*1ef0*/  UMOV UR32, UR20 ;  /* 0x0000001400207c82 */ /* 0x000fe40008000000 */
[-C--:B------:R-:W-:Y:S01]  /*1f00*/  IMAD.WIDE.U32 R32, R4, R18.reuse, UR32 ;  /* 0x0000002004207e25 */ /* 0x080fe2000f8e0012 */
[----:B------:R-:W-:Y:S02]  /*1f10*/  ULDC UR32, c[0x0][0x2d0] ;  /* 0x0000b40000207ab9 */ /* 0x000fe40000000800 */
[----:B------:R-:W-:Y:S01]  /*1f20*/  ISETP.GE.AND P6, PT, R38, UR32, PT ;  /* 0x0000002026007c0c */ /* 0x000fe2000bfc6270 */
[----:B------:R-:W-:Y:S01]  /*1f30*/  IMAD R20, R5, R18, R20 ;  /* 0x0000001205147224 */ /* 0x000fe200078e0214 */
        /* <DEDUP_REMOVED lines=32> */
.L_x_1464:
[----:B------:R-:W-:Y:S05]  /*2140*/  BSYNC B0 ;  /* 0x0000000000007941 */ /* 0x000fea0003800000 */
.L_x_1463:
[----:B--23--:R-:W-:Y:S01]  /*2150*/  IMAD.WIDE.U32 R22, R15, UR55, R30 ;  /* 0x000000370f167c25 */ /* 0x00cfe2000f8e001e */
        /* <DEDUP_REMOVED lines=50> */
.L_x_1466:
[----:B------:R-:W-:Y:S05]  /*2480*/  BSYNC B0 ;  /* 0x0000000000007941 */ /* 0x000fea0003800000 */
.L_x_1465:
[----:B---3--:R-:W-:Y:S01]  /*2490*/  LEA R28, R20, UR4, 0x1 ;  /* 0x00000004141c7c11 */ /* 0x008fe2000f8e08ff */
        /* <DEDUP_REMOVED lines=23> */
.L_x_1468:
[----:B----4-:R-:W4:Y:S01]  /*2610*/  LDC.64 R4, c[0x0][0x210] ;  /* 0x00008400ff047b82 */ /* 0x010f220000000a00 */
        /* <DEDUP_REMOVED lines=49> */
.L_x_1469:
[----:B------:R-:W-:Y:S05]  /*2930*/  BSYNC B0 ;  /* 0x0000000000007941 */ /* 0x000fea0003800000 */
.L_x_1467:
        /* <DEDUP_REMOVED lines=21> */
.L_x_1471:
[----:B------:R-:W-:Y:S01]  /*2a90*/  ULDC UR20, c[0x0][0x2d0] ;  /* 0x0000b40000147ab9 */ /* 0x000fe20000000800 */
[----:B----4-:R-:W-:Y:S01]  /*2aa0*/  IMAD.U32 R4, RZ, RZ, UR22 ;  /* 0x00000016ff047e24 */ /* 0x010fe2000f8e00ff */
        /* <DEDUP_REMOVED lines=43> */
[----:B----4-:R-:W-:-:S04]  /*2d60*/  LEA R4, P1, R22, UR24, 0x1 ;  /* 0x0000001816047c11 */ /* 0x010fc8000f8208ff */
[----:B------:R-:W-:-:S05]  /*2d70*/  LEA.HI.X R5, R22, UR25, R15, 0x1, P1 ;  /* 0x0000001916057c11 */ /* 0x000fca00088f0c0f */
[----:B------:R-:W-:Y:S01]  /*2d80*/  @!PT LDS RZ, [RZ] ;  /* 0x00000000fffff984 */ /* 0x000fe20000000800 */
[----:B------:R-:W-:Y:S01]  /*2d90*/  @!PT LDS RZ, [RZ] ;  /* 0x00000000fffff984 */ /* 0x000fe20000000800 */
[----:B------:R-:W-:Y:S01]  /*2da0*/  @!PT LDS RZ, [RZ] ;  /* 0x00000000fffff984 */ /* 0x000fe20000000800 */
[----:B------:R1:W-:Y:S04]  /*2db0*/  LDGSTS.E.BYPASS.LTC128B.128 [R28+0x7000], desc[UR6][R4.64+0x180] ;  /* 0x07000180041c7fae */ /* 0x0003e8000b901d46 */
.L_x_1472:
[----:B------:R-:W-:Y:S05]  /*2dc0*/  BSYNC B0 ;  /* 0x0000000000007941 */ /* 0x000fea0003800000 */
.L_x_1470:
[----:B---3--:R-:W3:Y:S01]  /*2dd0*/  LDL R29, [R1+0x8] ;  /* 0x00000800011d7983 */ /* 0x008ee20000100800 */
[----:B------:R-:W-:Y:S01]  /*2de0*/  UIADD3 UR20, -UR36, UR5, URZ ;  /* 0x0000000524147290 */ /* 0x000fe2000fffe13f */
[----:B-1--4-:R-:W-:Y:S01]  /*2df0*/  IMAD.U32 R4, RZ, RZ, UR14 ;  /* 0x0000000eff047e24 */ /* 0x012fe2000f8e00ff */
[----:B------:R-:W-:Y:S01]  /*2e00*/  USHF.R.S32.HI UR16, URZ, 0x1f, UR36 ;  /* 0x0000001f3f107899 */ /* 0x000fe20008011424 */
[----:B------:R-:W-:Y:S02]  /*2e10*/  BSSY B0, `(.L_x_1473) ;  /* 0x0000044000007945 */ /* 0x000fe40003800000 */
[----:B------:R-:W-:Y:S01]  /*2e20*/  IMAD.WIDE.U32 R18, R4, UR36, R38 ;  /* 0x0000002404127c25 */ /* 0x000fe2000f8e0026 */
[----:B------:R-:W-:Y:S01]  /*2e30*/  ISETP.GE.AND P3, PT, R6, UR20, PT ;  /* 0x0000001406007c0c */ /* 0x000fe2000bf66270 */
[----:B------:R-:W-:Y:S01]  /*2e40*/  UIMAD UR22, UR16, UR14, URZ ;  /* 0x0000000e101672a4 */ /* 0x000fe2000f8e023f */
[----:B------:R-:W-:-:S03]  /*2e50*/  IADD3 R20, P1, R18, UR29, RZ ;  /* 0x0000001d12147c10 */ /* 0x000fc6000ff3e0ff */
[----:B------:R-:W-:-:S06]  /*2e60*/  UIMAD UR22, UR36, UR15, UR22 ;  /* 0x0000000f241672a4 */ /* 0x000fcc000f8e0216 */
[----:B------:R-:W-:Y:S01]  /*2e70*/  IMAD.U32 R4, RZ, RZ, UR22 ;  /* 0x00000016ff047e24 */ /* 0x000fe2000f8e00ff */
[----:B------:R-:W-:Y:S01]  /*2e80*/  ULDC.64 UR22, c[0x0][0x260] ;  /* 0x0000980000167ab9 */ /* 0x000fe20000000a00 */
[----:B------:R1:W-:Y:S01]  /*2e90*/  @P3 STS.128 [R34+0x18000], RZ ;  /* 0x018000ff22003388 */ /* 0x0003e20000000c00 */
[----:B------:R-:W-:Y:S02]  /*2ea0*/  IMAD R16, R14, UR22, RZ ;  /* 0x000000160e107c24 */ /* 0x000fe4000f8e02ff */
[----:B------:R-:W-:Y:S01]  /*2eb0*/  IADD3.X R21, R19, UR30, R4, P1, !PT ;  /* 0x0000001e13157c10 */ /* 0x000fe20008ffe404 */
[----:B------:R1:W-:Y:S01]  /*2ec0*/  @P3 STS.128 [R34+0x1a000], RZ ;  /* 0x01a000ff22003388 */ /* 0x0003e20000000c00 */
[----:B------:R-:W-:-:S03]  /*2ed0*/  IMAD R16, R11, UR23, R16 ;  /* 0x000000170b107c24 */ /* 0x000fc6000f8e0210 */
[----:B------:R1:W-:Y:S01]  /*2ee0*/  @P3 STS.128 [R34+0x1c000], RZ ;  /* 0x01c000ff22003388 */ /* 0x0003e20000000c00 */
[----:B------:R-:W-:-:S03]  /*2ef0*/  IMAD.WIDE.U32 R20, R11, UR22, R20 ;  /* 0x000000160b147c25 */ /* 0x000fc6000f8e0014 */
[----:B------:R1:W-:Y:S02]  /*2f00*/  @P3 STS.128 [R34+0x1e000], RZ ;  /* 0x01e000ff22003388 */ /* 0x0003e40000000c00 */
[----:B------:R-:W-:Y:S02]  /*2f10*/  IADD3 R15, R21, R16, RZ ;  /* 0x00000010150f7210 */ /* 0x000fe40007ffe0ff */
[C---:B---3--:R-:W-:Y:S02]  /*2f20*/  IADD3 R5, R29.reuse, 0x8, RZ ;  /* 0x000000081d057810 */ /* 0x048fe40007ffe0ff */
        /* <DEDUP_REMOVED lines=50> */
.L_x_1474:
[----:B------:R-:W-:Y:S05]  /*3250*/  BSYNC B0 ;  /* 0x0000000000007941 */ /* 0x000fea0003800000 */
.L_x_1473:
        /* <DEDUP_REMOVED lines=9> */
[----:B-1--4-:R-:W1:Y:S01]  /*32f0*/  LDC.64 R22, c[0x0][0x218] ;  /* 0x00008600ff167b82 */ /* 0x012e620000000a00 */
[----:B------:R-:W-:Y:S01]  /*3300*/  ISETP.GE.AND P2, PT, R38, UR9, PT ;  /* 0x0000000926007c0c */ /* 0x000fe2000bf46270 */
[----:B------:R-:W-:Y:S01]  /*3310*/  IMAD.U32 R24, RZ, RZ, UR29 ;  /* 0x0000001dff187e24 */ /* 0x000fe2000f8e00ff */
[----:B------:R-:W-:Y:S01]  /*3320*/  IADD3 R19, P1, R13, 0x20, RZ ;  /* 0x000000200d137810 */ /* 0x000fe20007f3e0ff */
[----:B------:R-:W-:Y:S01]  /*3330*/  IMAD.MOV.U32 R21, RZ, RZ, R15 ;  /* 0x000000ffff157224 */ /* 0x000fe200078e000f */
[----:B------:R-:W-:-:S03]  /*3340*/  MOV R25, UR30 ;  /* 0x0000001e00197c02 */ /* 0x000fc60008000f00 */
[----:B------:R-:W-:Y:S02]  /*3350*/  IMAD.X R18, RZ, RZ, R12, P1 ;  /* 0x000000ffff127224 */ /* 0x000fe400008e060c */
[----:B------:R-:W-:-:S04]  /*3360*/  IMAD.WIDE.U32 R24, R19, UR14, R24 ;  /* 0x0000000e13187c25 */ /* 0x000fc8000f8e0018 */
[----:B------:R-:W4:Y:S01]  /*3370*/  @!P2 LDC.64 R4, c[0x0][0x218] ;  /* 0x00008600ff04ab82 */ /* 0x000f220000000a00 */
[----:B------:R-:W-:Y:S01]  /*3380*/  IMAD R18, R18, UR14, RZ ;  /* 0x0000000e12127c24 */ /* 0x000fe2000f8e02ff */
[----:B------:R1:W-:Y:S03]  /*3390*/  @P2 STS.128 [R34+0x19000], RZ ;  /* 0x019000ff22002388 */ /* 0x0003e60000000c00 */
[----:B------:R-:W-:Y:S01]  /*33a0*/  IMAD R18, R19, UR15, R18 ;  /* 0x0000000f13127c24 */ /* 0x000fe2000f8e0212 */
[----:B------:R-:W-:-:S03]  /*33b0*/  IADD3 R19, P1, R6, 0x20, RZ ;  /* 0x0000002006137810 */ /* 0x000fc60007f3e0ff */
[----:B------:R-:W-:Y:S01]  /*33c0*/  IMAD.IADD R25, R25, 0x1, R18 ;  /* 0x0000000119197824 */ /* 0x000fe200078e0212 */
[----:B------:R-:W-:Y:S01]  /*33d0*/  IADD3.X R18, RZ, R7, RZ, P1, !PT ;  /* 0x00000007ff127210 */ /* 0x000fe20000ffe4ff */
[----:B-1----:R-:W-:-:S04]  /*33e0*/  IMAD.WIDE R22, R38, 0x2, R22 ;  /* 0x0000000226167825 */ /* 0x002fc800078e0216 */
[----:B------:R-:W-:-:S04]  /*33f0*/  IMAD.WIDE.U32 R24, R11, UR22, R24 ;  /* 0x000000160b187c25 */ /* 0x000fc8000f8e0018 */
[----:B------:R-:W-:Y:S01]  /*3400*/  IMAD R18, R18, UR14, RZ ;  /* 0x0000000e12127c24 */ /* 0x000fe2000f8e02ff */
[----:B------:R-:W-:Y:S01]  /*3410*/  IADD3 R15, R16, R25, RZ ;  /* 0x00000019100f7210 */ /* 0x000fe20007ffe0ff */
[----:B------:R-:W-:Y:S01]  /*3420*/  IMAD.WIDE.U32 R20, R19, UR14, R20 ;  /* 0x0000000e13147c25 */ /* 0x000fe2000f8e0014 */
[----:B------:R-:W-:-:S03]  /*3430*/  LEA R22, P1, R24, R22, 0x1 ;  /* 0x0000001618167211 */ /* 0x000fc600078208ff */
[----:B------:R-:W-:Y:S01]  /*3440*/  IMAD R18, R19, UR15, R18 ;  /* 0x0000000f13127c24 */ /* 0x000fe2000f8e0212 */
[----:B------:R-:W-:Y:S02]  /*3450*/  LEA.HI.X R23, R24, R23, R15, 0x1, P1 ;  /* 0x0000001718177211 */ /* 0x000fe400008f0c0f */
[----:B----4-:R-:W-:Y:S01]  /*3460*/  @!P2 LEA R4, P1, R20, R4, 0x1 ;  /* 0x000000041404a211 */ /* 0x010fe200078208ff */
        /* <DEDUP_REMOVED lines=25> */
.L_x_1476:
[----:B------:R-:W-:Y:S05]  /*3600*/  BSYNC B0 ;  /* 0x0000000000007941 */ /* 0x000fea0003800000 */
.L_x_1475:
        /* <DEDUP_REMOVED lines=64> */
.L_x_1478:
[----:B------:R-:W-:Y:S05]  /*3a10*/  BSYNC B0 ;  /* 0x0000000000007941 */ /* 0x000fea0003800000 */
.L_x_1477:
[----:B------:R1:W-:Y:S01]  /*3a20*/  @P4 STS.128 [R34+0x21000], RZ ;  /* 0x021000ff22004388 */ /* 0x0003e20000000c00 */
[----:B------:R-:W1:Y:S01]  /*3a30*/  LDC.64 R16, c[0x0][0x3b8] ;  /* 0x0000ee00ff107b82 */ /* 0x000e620000000a00 */
[----:B------:R-:W-:Y:S02]  /*3a40*/  BSSY B0, `(.L_x_1479) ;  /* 0x0000036000007945 */ /* 0x000fe40003800000 */
        /* <DEDUP_REMOVED lines=26> */
[----:B-1----:R-:W-:-:S03]  /*3bf0*/  @!P1 LEA R6, P2, R18, R4, 0x1 ;  /* 0x0000000412069211 */ /* 0x002fc600078408ff */
[----:B------:R-:W-:Y:S01]  /*3c00*/  IMAD.IADD R14, R14, 0x1, R21 ;  /* 0x000000010e0e7824 */ /* 0x000fe200078e0215 */
[----:B------:R-:W-:-:S04]  /*3c10*/  IADD3 R4, R19, R7, RZ ;  /* 0x0000000713047210 */ /* 0x000fc80007ffe0ff */
[----:B------:R-:W-:Y:S02]  /*3c20*/  @!P1 LEA.HI.X R7, R18, R5, R4, 0x1, P2 ;  /* 0x0000000512079211 */ /* 0x000fe400010f0c04 */
        /* <DEDUP_REMOVED lines=23> */
.L_x_1480:
[----:B------:R-:W-:Y:S05]  /*3da0*/  BSYNC B0 ;  /* 0x0000000000007941 */ /* 0x000fea0003800000 */
.L_x_1479:
[----:B-1--4-:R-:W-:Y:S01]  /*3db0*/  IMAD.MOV.U32 R4, RZ, RZ, 0x4 ;  /* 0x00000004ff047424 */ /* 0x012fe200078e00ff */
[----:B------:R-:W4:Y:S01]  /*3dc0*/  LDG.E.64 R12, desc[UR6][R16.64+0x8] ;  /* 0x00000806100c7981 */ /* 0x000f22000c1e1b00 */
[----:B------:R-:W-:Y:S02]  /*3dd0*/  IMAD.MOV.U32 R5, RZ, RZ, 0x7f800000 ;  /* 0x7f800000ff057424 */ /* 0x000fe400078e00ff */
[----:B------:R-:W-:Y:S01]  /*3de0*/  IMAD.MOV.U32 R11, RZ, RZ, 0x7f800000 ;  /* 0x7f800000ff0b7424 */ /* 0x000fe200078e00ff */
[----:B------:R-:W-:Y:S01]  /*3df0*/  UIMAD UR9, UR48, UR60, UR55 ;  /* 0x0000003c300972a4 */ /* 0x000fe2000f8e0237 */
[----:B------:R-:W-:Y:S01]  /*3e00*/  IMAD.WIDE R14, R29, R4, UR10 ;  /* 0x0000000a1d0e7e25 */ /* 0x000fe2000f8e0204 */
[----:B------:R-:W5:Y:S01]  /*3e10*/  LDG.E.64 R6, desc[UR6][R16.64] ;  /* 0x0000000610067981 */ /* 0x000f62000c1e1b00 */
[----:B------:R-:W-:Y:S01]  /*3e20*/  ULDC UR20, c[0x0][0x2d0] ;  /* 0x0000b40000147ab9 */ /* 0x000fe20000000800 */
[----:B------:R-:W-:Y:S01]  /*3e30*/  ULDC UR35, c[0x0][0x2dc] ;  /* 0x0000b70000237ab9 */ /* 0x000fe20000000800 */
[----:B------:R-:W1:Y:S01]  /*3e40*/  S2R R18, SR_TID.X ;  /* 0x0000000000127919 */ /* 0x000e620000002100 */
[----:B------:R-:W0:Y:S01]  /*3e50*/  LDGDEPBAR ;  /* 0x00000000000079af */ /* 0x000e220000000000 */
[----:B------:R-:W-:-:S02]  /*3e60*/  IMAD.MOV.U32 R246, RZ, RZ, 0x20 ;  /* 0x00000020fff67424 */ /* 0x000fc400078e00ff */
[----:B------:R-:W-:Y:S01]  /*3e70*/  IMAD.MOV.U32 R245, RZ, RZ, 0x40 ;  /* 0x00000040fff57424 */ /* 0x000fe200078e00ff */
[----:B------:R-:W4:Y:S01]  /*3e80*/  @!P5 LDG.E R5, desc[UR6][R14.64+0x20] ;  /* 0x000020060e05d981 */ /* 0x000f22000c1e1900 */
[----:B------:R-:W-:Y:S02]  /*3e90*/  CS2R R190, SRZ ;  /* 0x0000000000be7805 */ /* 0x000fe4000001ff00 */
[----:B------:R-:W-:Y:S02]  /*3ea0*/  CS2R R188, SRZ ;  /* 0x0000000000bc7805 */ /* 0x000fe4000001ff00 */
[----:B------:R-:W-:Y:S01]  /*3eb0*/  CS2R R194, SRZ ;  /* 0x0000000000c27805 */ /* 0x000fe2000001ff00 */
[----:B------:R-:W5:Y:S01]  /*3ec0*/  @!P6 LDG.E R11, desc[UR6][R14.64] ;  /* 0x000000060e0be981 */ /* 0x000f62000c1e1900 */
[----:B------:R-:W-:Y:S01]  /*3ed0*/  USHF.L.U32 UR9, UR9, 0x5, URZ ;  /* 0x0000000509097899 */ /* 0x000fe2000800063f */
[----:B------:R-:W-:Y:S02]  /*3ee0*/  CS2R R192, SRZ ;  /* 0x0000000000c07805 */ /* 0x000fe4000001ff00 */
[----:B------:R-:W-:-:S02]  /*3ef0*/  CS2R R186, SRZ ;  /* 0x0000000000ba7805 */ /* 0x000fc4000001ff00 */
[----:B------:R-:W-:Y:S01]  /*3f00*/  CS2R R184, SRZ ;  /* 0x0000000000b87805 */ /* 0x000fe2000001ff00 */
[----:B------:R-:W-:Y:S01]  /*3f10*/  USHF.R.S32.HI UR14, URZ, 0x1f, UR9 ;  /* 0x0000001f3f0e7899 */ /* 0x000fe20008011409 */
        /* <DEDUP_REMOVED lines=51> */
[----:B--23--:R-:W-:Y:S02]  /*4250*/  CS2R R34, SRZ ;  /* 0x0000000000227805 */ /* 0x00cfe4000001ff00 */
[----:B------:R-:W-:-:S02]  /*4260*/  CS2R R32, SRZ ;  /* 0x0000000000207805 */ /* 0x000fc4000001ff00 */
[----:B------:R-:W-:Y:S02]  /*4270*/  CS2R R26, SRZ ;  /* 0x00000000001a7805 */ /* 0x000fe4000001ff00 */
[----:B------:R-:W-:Y:S02]  /*4280*/  CS2R R24, SRZ ;  /* 0x0000000000187805 */ /* 0x000fe4000001ff00 */
[----:B------:R-:W-:Y:S02]  /*4290*/  CS2R R22, SRZ ;  /* 0x0000000000167805 */ /* 0x000fe4000001ff00 */
[----:B------:R-:W-:Y:S01]  /*42a0*/  CS2R R20, SRZ ;  /* 0x0000000000147805 */ /* 0x000fe2000001ff00 */
[----:B------:R-:W-:Y:S01]  /*42b0*/  ULDC.U8 UR15, c[0x0][0x388] ;  /* 0x0000e200000f7ab9 */ /* 0x000fe20000000000 */
[----:B----4-:R2:W-:Y:S02]  /*42c0*/  STL [R1+0x60], R5 ;  /* 0x0000600501007387 */ /* 0x0105e40000100800 */
[----:B--2---:R-:W-:-:S04]  /*42d0*/  LEA.HI R5, R9, R10, RZ, 0x4 ;  /* 0x0000000a09057211 */ /* 0x004fc800078f20ff */
[----:B------:R-:W-:-:S05]  /*42e0*/  LOP3.LUT R5, R5, 0xfffffff0, RZ, 0xc0, !PT ;  /* 0xfffffff005057812 */ /* 0x000fca00078ec0ff */
[----:B------:R-:W-:-:S05]  /*42f0*/  IMAD.IADD R10, R10, 0x1, -R5 ;  /* 0x000000010a0a7824 */ /* 0x000fca00078e0a05 */
[----:B------:R-:W-:-:S04]  /*4300*/  SHF.R.S32.HI R5, RZ, 0x1f, R10 ;  /* 0x0000001fff057819 */ /* 0x000fc8000001140a */
[----:B------:R-:W-:-:S04]  /*4310*/  LEA.HI R5, R5, R10, RZ, 0x3 ;  /* 0x0000000a05057211 */ /* 0x000fc800078f18ff */
[----:B------:R-:W-:Y:S02]  /*4320*/  LOP3.LUT R5, R5, 0xfffffff8, RZ, 0xc0, !PT ;  /* 0xfffffff805057812 */ /* 0x000fe400078ec0ff */
[----:B------:R-:W-:-:S03]  /*4330*/  IADD3 R4, P4, P3, R12, UR9, R8 ;  /* 0x000000090c047c10 */ /* 0x000fc6000fb9e008 */
[----:B------:R-:W-:Y:S01]  /*4340*/  IMAD.IADD R5, R10, 0x1, -R5 ;  /* 0x000000010a057824 */ /* 0x000fe200078e0a05 */
[----:B------:R-:W-:-:S04]  /*4350*/  SHF.R.S32.HI R9, RZ, 0x1f, R8 ;  /* 0x0000001fff097819 */ /* 0x000fc80000011408 */
[----:B------:R-:W-:Y:S02]  /*4360*/  R2P PR, R5, 0x6 ;  /* 0x0000000605007804 */ /* 0x000fe40000000000 */
[----:B------:R-:W-:Y:S01]  /*4370*/  IADD3.X R5, R13, UR14, R9, P4, P3 ;  /* 0x0000000e0d057c10 */ /* 0x000fe2000a7e6409 */
[----:B------:R-:W-:Y:S01]  /*4380*/  IMAD.MOV.U32 R8, RZ, RZ, R28 ;  /* 0x000000ffff087224 */ /* 0x000fe200078e001c */
[----:B-----5:R-:W-:Y:S02]  /*4390*/  R2UR UR18, R7 ;  /* 0x00000000071272ca */ /* 0x020fe400000e0000 */
[----:B------:R-:W-:Y:S01]  /*43a0*/  R2UR UR19, R6 ;  /* 0x00000000061372ca */ /* 0x000fe200000e0000 */
[----:B------:R-:W-:Y:S01]  /*43b0*/  STL [R1+0x54], R5 ;  /* 0x0000540501007387 */ /* 0x000fe20000100800 */
[----:B------:R-:W-:Y:S01]  /*43c0*/  SEL R246, R246, 0xffffffe0, !P1 ;  /* 0xffffffe0f6f67807 */ /* 0x000fe20004800000 */
[----:B------:R-:W-:Y:S02]  /*43d0*/  UIADD3 UR9, UR36, 0x40, URZ ;  /* 0x0000004024097890 */ /* 0x000fe4000fffe03f */
[----:B------:R2:W-:Y:S01]  /*43e0*/  STL [R1+0x5c], R11 ;  /* 0x00005c0b01007387 */ /* 0x0005e20000100800 */
[----:B------:R-:W-:Y:S01]  /*43f0*/  SEL R245, R245, 0xffffffc0, !P2 ;  /* 0xffffffc0f5f57807 */ /* 0x000fe20005000000 */
[----:B------:R-:W-:Y:S01]  /*4400*/  ULDC UR14, c[0x0][0x2ec] ;  /* 0x0000bb00000e7ab9 */ /* 0x000fe20000000800 */
[----:B--2---:R-:W2:Y:S01]  /*4410*/  S2R R11, SR_TID.X ;  /* 0x00000000000b7919 */ /* 0x004ea20000002100 */
[----:B------:R-:W-:-:S05]  /*4420*/  VIADD R5, R252, 0x4000 ;  /* 0x00004000fc057836 */ /* 0x000fca0000000000 */
[----:B------:R-:W-:Y:S01]  /*4430*/  SEL R248, R5, R252, !P0 ;  /* 0x000000fc05f87207 */ /* 0x000fe20004000000 */
[----:B------:R-:W-:Y:S01]  /*4440*/  IMAD.WIDE.U32 R4, R4, -0x2daee0ad, RZ ;  /* 0xd2511f5304047825 */ /* 0x000fe200078e00ff */
[----:B------:R3:W-:Y:S01]  /*4450*/  STL [R1+0x58], R8 ;  /* 0x0000580801007387 */ /* 0x0007e20000100800 */
[----:B--2---:R-:W-:-:S04]  /*4460*/  SHF.R.S32.HI R11, RZ, 0x1f, R11 ;  /* 0x0000001fff0b7819 */ /* 0x004fc8000001140b */
[----:B-1----:R-:W-:-:S04]  /*4470*/  LEA.HI R11, R11, R18, RZ, 0x7 ;  /* 0x000000120b0b7211 */ /* 0x002fc800078f38ff */
[----:B------:R-:W-:-:S05]  /*4480*/  SHF.R.S32.HI R11, RZ, 0x7, R11 ;  /* 0x00000007ff0b7819 */ /* 0x000fca000001140b */
[----:B------:R-:W-:-:S05]  /*4490*/  IMAD.SHL.U32 R7, R11, 0x20, RZ ;  /* 0x000000200b077824 */ /* 0x000fca00078e00ff */
[----:B------:R3:W-:Y:S04]  /*44a0*/  STL [R1+0x2c], R7 ;  /* 0x00002c0701007387 */ /* 0x0007e80000100800 */
[----:B------:R3:W-:Y:S01]  /*44b0*/  STL.64 [R1+0x70], R4 ;  /* 0x0000700401007387 */ /* 0x0007e20000100a00 */
[----:B------:R-:W-:Y:S02]  /*44c0*/  VIADD R6, R251, 0x4000 ;  /* 0x00004000fb067836 */ /* 0x000fe40000000000 */
[----:B------:R-:W-:-:S03]  /*44d0*/  IMAD.IADD R244, R249, 0x1, R246 ;  /* 0x00000001f9f47824 */ /* 0x000fc600078e02f6 */
[----:B------:R-:W-:Y:S02]  /*44e0*/  SEL R247, R6, R251, !P0 ;  /* 0x000000fb06f77207 */ /* 0x000fe40004000000 */
[----:B------:R-:W-:Y:S02]  /*44f0*/  CS2R R28, SRZ ;  /* 0x00000000001c7805 */ /* 0x000fe4000001ff00 */
[----:B------:R-:W-:Y:S01]  /*4500*/  LEA R248, R248, UR4, 0x1 ;  /* 0x00000004f8f87c11 */ /* 0x000fe2000f8e08ff */
[----:B------:R-:W-:Y:S01]  /*4510*/  IMAD.IADD R242, R249, 0x1, R245 ;  /* 0x00000001f9f27824 */ /* 0x000fe200078e02f5 */
[----:B------:R-:W-:Y:S01]  /*4520*/  LEA R247, R247, UR4, 0x1 ;  /* 0x00000004f7f77c11 */ /* 0x000fe2000f8e08ff */
[----:B------:R-:W-:Y:S01]  /*4530*/  IMAD.IADD R243, R245, 0x1, R244 ;  /* 0x00000001f5f37824 */ /* 0x000fe200078e02f4 */
[----:B------:R-:W-:Y:S02]  /*4540*/  UIADD3 UR33, UR19, -0x61c88647, URZ ;  /* 0x9e3779b913217890 */ /* 0x000fe4000fffe03f */
[----:B------:R-:W-:-:S02]  /*4550*/  UIADD3 UR32, UR18, -0x4498517b, URZ ;  /* 0xbb67ae8512207890 */ /* 0x000fc4000fffe03f */
[----:B------:R-:W-:Y:S02]  /*4560*/  UIADD3 UR31, UR19, 0x3c6ef372, URZ ;  /* 0x3c6ef372131f7890 */ /* 0x000fe4000fffe03f */
[----:B------:R-:W-:Y:S02]  /*4570*/  UIADD3 UR30, UR18, 0x76cf5d0a, URZ ;  /* 0x76cf5d0a121e7890 */ /* 0x000fe4000fffe03f */
[----:B------:R-:W-:Y:S02]  /*4580*/  UIADD3 UR29, UR19, -0x255992d5, URZ ;  /* 0xdaa66d2b131d7890 */ /* 0x000fe4000fffe03f */
[----:B------:R-:W-:Y:S02]  /*4590*/  UIADD3 UR28, UR18, 0x32370b8f, URZ ;  /* 0x32370b8f121c7890 */ /* 0x000fe4000fffe03f */
[----:B------:R-:W-:Y:S02]  /*45a0*/  UIADD3 UR27, UR19, 0x78dde6e4, URZ ;  /* 0x78dde6e4131b7890 */ /* 0x000fe4000fffe03f */
[----:B------:R-:W-:-:S02]  /*45b0*/  UIADD3 UR26, UR18, -0x126145ec, URZ ;  /* 0xed9eba14121a7890 */ /* 0x000fc4000fffe03f */
[----:B------:R-:W-:Y:S02]  /*45c0*/  UIADD3 UR25, UR19, 0x1715609d, URZ ;  /* 0x1715609d13197890 */ /* 0x000fe4000fffe03f */
[----:B------:R-:W-:Y:S02]  /*45d0*/  UIADD3 UR24, UR18, -0x56f99767, URZ ;  /* 0xa906689912187890 */ /* 0x000fe4000fffe03f */
[----:B------:R-:W-:Y:S02]  /*45e0*/  UIADD3 UR23, UR19, -0x4ab325aa, URZ ;  /* 0xb54cda5613177890 */ /* 0x000fe4000fffe03f */
[----:B------:R-:W-:Y:S02]  /*45f0*/  UIADD3 UR22, UR18, 0x646e171e, URZ ;  /* 0x646e171e12167890 */ /* 0x000fe4000fffe03f */
[----:B---3--:R-:W-:-:S11]  /*4600*/  UISETP.GE.AND UP1, UPT, UR9, UR5, UPT ;  /* 0x000000050900728c */ /* 0x008fd6000bf26270 */
.L_x_1483:
[----:B------:R-:W0:Y:S01]  /*4610*/  LDGDEPBAR ;  /* 0x00000000000079af */ /* 0x000e220000000000 */
[C---:B------:R-:W-:Y:S01]  /*4620*/  IMAD.IADD R114, R248.reuse, 0x1, R246 ;  /* 0x00000001f8727824 */ /* 0x040fe200078e02f6 */
[----:B------:R-:W-:Y:S01]  /*4630*/  PLOP3.LUT P6, PT, PT, PT, UP1, 0x80, 0x0 ;  /* 0x000000000000781c */ /* 0x000fe20003fcf018 */
[--C-:B------:R-:W-:Y:S01]  /*4640*/  IMAD.IADD R113, R248, 0x1, R245.reuse ;  /* 0x00000001f8717824 */ /* 0x100fe200078e02f5 */
[----:B------:R-:W2:Y:S01]  /*4650*/  LDL R118, [R1] ;  /* 0x0000000001767983 */ /* 0x000ea20000100800 */
[----:B------:R-:W-:Y:S01]  /*4660*/  IMAD.IADD R112, R114, 0x1, R245 ;  /* 0x0000000172707824 */ /* 0x000fe200078e02f5 */
[----:B------:R-:W-:Y:S01]  /*4670*/  PLOP3.LUT P5, PT, PT, PT, UP1, 0x80, 0x0 ;  /* 0x000000000000781c */ /* 0x000fe20003faf018 */
[----:B------:R-:W-:Y:S01]  /*4680*/  IMAD.U32 R117, RZ, RZ, UR8 ;  /* 0x00000008ff757e24 */ /* 0x000fe2000f8e00ff */
[----:B------:R-:W3:Y:S01]  /*4690*/  LDL R124, [R1+0x2c] ;  /* 0x00002c00017c7983 */ /* 0x000ee20000100800 */
[----:B------:R-:W-:Y:S01]  /*46a0*/  PLOP3.LUT P4, PT, PT, PT, UP1, 0x80, 0x0 ;  /* 0x000000000000781c */ /* 0x000fe20003f8f018 */
[----:B------:R-:W-:Y:S01]  /*46b0*/  IMAD.U32 R116, RZ, RZ, UR17 ;  /* 0x00000011ff747e24 */ /* 0x000fe2000f8e00ff */
[----:B------:R-:W-:Y:S01]  /*46c0*/  PLOP3.LUT P0, PT, PT, PT, UP1, 0x80, 0x0 ;  /* 0x000000000000781c */ /* 0x000fe20003f0f018 */
[----:B------:R-:W4:Y:S01]  /*46d0*/  LDL.64 R126, [R1+0x70] ;  /* 0x00007000017e7983 */ /* 0x000f220000100a00 */
[----:B------:R-:W-:Y:S01]  /*46e0*/  PLOP3.LUT P3, PT, PT, PT, UP1, 0x80, 0x0 ;  /* 0x000000000000781c */ /* 0x000fe20003f6f018 */
[----:B------:R-:W-:Y:S01]  /*46f0*/  UISETP.GE.AND UP2, UPT, UR8, 0x1, UPT ;  /* 0x000000010800788c */ /* 0x000fe2000bf46270 */
[----:B------:R-:W-:Y:S01]  /*4700*/  PLOP3.LUT P1, PT, PT, PT, UP1, 0x80, 0x0 ;  /* 0x000000000000781c */ /* 0x000fe20003f2f018 */
[----:B------:R-:W3:Y:S01]  /*4710*/  LDL R119, [R1+0x54] ;  /* 0x0000540001777983 */ /* 0x000ee20000100800 */
[----:B------:R-:W-:Y:S03]  /*4720*/  PLOP3.LUT P2, PT, PT, PT, UP1, 0x80, 0x0 ;  /* 0x000000000000781c */ /* 0x000fe60003f4f018 */
[----:B------:R-:W3:Y:S04]  /*4730*/  LDL R211, [R1+0x18] ;  /* 0x0000180001d37983 */ /* 0x000ee80000100800 */
[----:B------:R-:W3:Y:S04]  /*4740*/  LDL R210, [R1+0x28] ;  /* 0x0000280001d27983 */ /* 0x000ee80000100800 */
[----:B------:R-:W3:Y:S04]  /*4750*/  LDL R209, [R1+0x20] ;  /* 0x0000200001d17983 */ /* 0x000ee80000100800 */
[----:B------:R-:W3:Y:S04]  /*4760*/  LDL R208, [R1+0x40] ;  /* 0x0000400001d07983 */ /* 0x000ee80000100800 */
[----:B------:R-:W3:Y:S04]  /*4770*/  LDL R202, [R1+0x8] ;  /* 0x0000080001ca7983 */ /* 0x000ee80000100800 */
[----:B------:R-:W5:Y:S04]  /*4780*/  LDL.64 R206, [R1+0x10] ;  /* 0x0000100001ce7983 */ /* 0x000f680000100a00 */
[----:B------:R-:W5:Y:S04]  /*4790*/  LDL R205, [R1+0x38] ;  /* 0x0000380001cd7983 */ /* 0x000f680000100800 */
[----:B------:R-:W5:Y:S04]  /*47a0*/  LDL R204, [R1+0x34] ;  /* 0x0000340001cc7983 */ /* 0x000f680000100800 */
[----:B------:R-:W5:Y:S01]  /*47b0*/  LDL R203, [R1+0x30] ;  /* 0x0000300001cb7983 */ /* 0x000f620000100800 */
[----:B------:R-:W1:Y:S01]  /*47c0*/  @P0 S2R R115, SR_TID.X ;  /* 0x0000000000730919 */ /* 0x000e620000002100 */
[----:B------:R-:W-:Y:S01]  /*47d0*/  PLOP3.LUT P0, PT, PT, PT, UP1, 0x80, 0x0 ;  /* 0x000000000000781c */ /* 0x000fe20003f0f018 */
[----:B------:R-:W1:Y:S01]  /*47e0*/  S2R R121, SR_TID.X ;  /* 0x0000000000797919 */ /* 0x000e620000002100 */
[----:B------:R-:W1:Y:S01]  /*47f0*/  S2R R120, SR_TID.X ;  /* 0x0000000000787919 */ /* 0x000e620000002100 */
[----:B------:R-:W-:Y:S04]  /*4800*/  DEPBAR.LE SB0, 0x0 ;  /* 0x000080000000791a */ /* 0x000fe80000000000 */
[----:B------:R-:W-:Y:S01]  /*4810*/  BAR.SYNC.DEFER_BLOCKING 0x0 ;  /* 0x0000000000007b1d */ /* 0x000fe20000010000 */
[----:B-1----:R-:W-:Y:S01]  /*4820*/  @P3 IMAD.SHL.U32 R115, R115, 0x2, RZ ;  /* 0x0000000273733824 */ /* 0x002fe200078e00ff */
[----:B------:R-:W-:Y:S04]  /*4830*/  PLOP3.LUT P3, PT, PT, PT, UP1, 0x80, 0x0 ;  /* 0x000000000000781c */ /* 0x000fe80003f6f018 */
[----:B------:R-:W-:Y:S01]  /*4840*/  LDSM.16.M88.4 R84, [R248] ;  /* 0x00000000f854783b */ /* 0x000fe20000000200 */
[----:B------:R-:W-:Y:S03]  /*4850*/  SHF.R.S32.HI R120, RZ, 0x1f, R120 ;  /* 0x0000001fff787819 */ /* 0x000fe60000011478 */
[----:B------:R-:W1:Y:S01]  /*4860*/  LDSM.16.M88.4 R88, [R241+0x18000] ;  /* 0x01800000f158783b */ /* 0x000e620000000200 */
[----:B------:R-:W-:Y:S03]  /*4870*/  LEA.HI R120, R120, R121, RZ, 0x7 ;  /* 0x0000007978787211 */ /* 0x000fe600078f38ff */
[----:B------:R-:W1:Y:S01]  /*4880*/  LDSM.16.M88.4 R92, [R241+0x18800] ;  /* 0x01880000f15c783b */ /* 0x000e620000000200 */
[----:B------:R-:W-:Y:S03]  /*4890*/  SHF.R.S32.HI R120, RZ, 0x7, R120 ;  /* 0x00000007ff787819 */ /* 0x000fe60000011478 */
[----:B------:R-:W-:Y:S04]  /*48a0*/  LDSM.16.M88.4 R96, [R114] ;  /* 0x000000007260783b */ /* 0x000fe80000000200 */
[----:B------:R-:W1:Y:S01]  /*48b0*/  LDSM.16.M88.4 R100, [R240+0x18000] ;  /* 0x01800000f064783b */ /* 0x000e620000000200 */
[----:B------:R-:W-:Y:S03]  /*48c0*/  IMAD R116, R116, 0x2, R120 ;  /* 0x0000000274747824 */ /* 0x000fe600078e0278 */
[----:B------:R-:W1:Y:S04]  /*48d0*/  LDSM.16.M88.4 R104, [R240+0x18800] ;  /* 0x01880000f068783b */ /* 0x000e680000000200 */
[----:B------:R-:W-:Y:S01]  /*48e0*/  LDSM.16.M88.4 R108, [R3+0x18000] ;  /* 0x01800000036c783b */ /* 0x000fe20000000200 */
        /* <DEDUP_REMOVED lines=49> */
[C---:B--2---:R-:W-:Y:S05]  /*4c00*/  HMMA.16816.F32 R4, R100.reuse, R104, R4 ;  /* 0x000000686404723c */ /* 0x044fea0000001804 */
[----:B------:R-:W-:Y:S01]  /*4c10*/  IMAD R117, R117, 0x4, R118 ;  /* 0x0000000475757824 */ /* 0x000fe200078e0276 */
[C---:B------:R-:W-:Y:S01]  /*4c20*/  HMMA.16816.F32 R8, R100.reuse, R106, R8 ;  /* 0x0000006a6408723c */ /* 0x040fe20000001808 */
[----:B------:R-:W2:Y:S01]  /*4c30*/  LDSM.16.M88.4 R104, [R240+0x1c000] ;  /* 0x01c00000f068783b */ /* 0x000ea20000000200 */
[----:B------:R-:W-:Y:S03]  /*4c40*/  IMAD.U32 R118, RZ, RZ, UR17 ;  /* 0x00000011ff767e24 */ /* 0x000fe6000f8e00ff */
[----:B----4-:R-:W-:Y:S01]  /*4c50*/  LOP3.LUT R116, R127, UR18, R116, 0x96, !PT ;  /* 0x000000127f747c12 */ /* 0x010fe2000f8e9674 */
[C---:B------:R-:W-:Y:S05]  /*4c60*/  HMMA.16816.F32 R12, R100.reuse, R88, R12 ;  /* 0x00000058640c723c */ /* 0x040fea000000180c */
[----:B------:R-:W-:Y:S01]  /*4c70*/  IMAD.WIDE.U32 R122, R116, -0x326172a9, RZ ;  /* 0xcd9e8d57747a7825 */ /* 0x000fe200078e00ff */
[----:B------:R-:W-:Y:S01]  /*4c80*/  HMMA.16816.F32 R16, R100, R90, R16 ;  /* 0x0000005a6410723c */ /* 0x000fe20000001810 */
[----:B------:R-:W4:Y:S04]  /*4c90*/  LDSM.16.M88.4 R88, [R240+0x1c800] ;  /* 0x01c80000f058783b */ /* 0x000f280000000200 */
[----:B------:R-:W-:Y:S01]  /*4ca0*/  LDSM.16.M88.4 R100, [R113+0x4000] ;  /* 0x004000007164783b */ /* 0x000fe20000000200 */
[C---:B-1----:R-:W-:Y:S05]  /*4cb0*/  HMMA.16816.F32 R4, R92.reuse, R108, R4 ;  /* 0x0000006c5c04723c */ /* 0x042fea0000001804 */
[----:B------:R-:W-:Y:S01]  /*4cc0*/  IMAD.WIDE.U32 R120, R117, -0x326172a9, RZ ;  /* 0xcd9e8d5775787825 */ /* 0x000fe200078e00ff */
[C---:B------:R-:W-:Y:S01]  /*4cd0*/  HMMA.16816.F32 R8, R92.reuse, R110, R8 ;  /* 0x0000006e5c08723c */ /* 0x040fe20000001808 */
[----:B------:R-:W1:Y:S04]  /*4ce0*/  LDSM.16.M88.4 R108, [R3+0x1c000] ;  /* 0x01c00000036c783b */ /* 0x000e680000000200 */
[----:B---3--:R-:W-:Y:S01]  /*4cf0*/  @P1 LOP3.LUT R117, R124, 0x6, R115, 0xf8, !PT ;  /* 0x000000067c751812 */ /* 0x008fe200078ef873 */
[C---:B------:R-:W-:Y:S01]  /*4d00*/  HMMA.16816.F32 R12, R92.reuse, R84, R12 ;  /* 0x000000545c0c723c */ /* 0x040fe2000000180c */
[----:B------:R-:W-:Y:S04]  /*4d10*/  PLOP3.LUT P1, PT, PT, PT, UP1, 0x80, 0x0 ;  /* 0x000000000000781c */ /* 0x000fe80003f2f018 */
[----:B------:R-:W-:Y:S01]  /*4d20*/  @P0 IMAD R118, R118, 0x40, R117 ;  /* 0x0000004076760824 */ /* 0x000fe200078e0275 */
[----:B------:R-:W-:Y:S01]  /*4d30*/  HMMA.16816.F32 R16, R92, R86, R16 ;  /* 0x000000565c10723c */ /* 0x000fe20000001810 */
[----:B------:R-:W3:Y:S01]  /*4d40*/  LDSM.16.M88.4 R84, [R3+0x1c800] ;  /* 0x01c800000354783b */ /* 0x000ee20000000200 */
[----:B------:R-:W-:Y:S02]  /*4d50*/  PLOP3.LUT P0, PT, PT, PT, UP1, 0x80, 0x0 ;  /* 0x000000000000781c */ /* 0x000fe40003f0f018 */
[C---:B------:R-:W-:Y:S01]  /*4d60*/  @P5 ISETP.GE.AND P5, PT, R118.reuse, UR5, PT ;  /* 0x0000000576005c0c */ /* 0x040fe2000bfa6270 */
[----:B------:R-:W-:Y:S01]  /*4d70*/  LDSM.16.M88.4 R92, [R112+0x4000] ;  /* 0x00400000705c783b */ /* 0x000fe20000000200 */
[C---:B--2---:R-:W-:Y:S05]  /*4d80*/  HMMA.16816.F32 R4, R96.reuse, R104, R4 ;  /* 0x000000686004723c */ /* 0x044fea0000001804 */
[----:B------:R-:W-:Y:S01]  /*4d90*/  @P1 VIADD R116, R118, 0x8 ;  /* 0x0000000876741836 */ /* 0x000fe20000000000 */
[C---:B------:R-:W-:Y:S01]  /*4da0*/  HMMA.16816.F32 R8, R96.reuse, R106, R8 ;  /* 0x0000006a6008723c */ /* 0x040fe20000001808 */
[----:B------:R-:W2:Y:S01]  /*4db0*/  LDSM.16.M88.4 R104, [R2+0x1c000] ;  /* 0x01c000000268783b */ /* 0x000ea20000000200 */
[----:B------:R-:W-:Y:S02]  /*4dc0*/  PLOP3.LUT P1, PT, PT, PT, UP1, 0x80, 0x0 ;  /* 0x000000000000781c */ /* 0x000fe40003f2f018 */
[----:B------:R-:W-:Y:S01]  /*4dd0*/  @P6 ISETP.GE.AND P6, PT, R116, UR5, PT ;  /* 0x0000000574006c0c */ /* 0x000fe2000bfc6270 */
[C---:B------:R-:W-:Y:S01]  /*4de0*/  @P2 VIADD R117, R118.reuse, 0x1 ;  /* 0x0000000176752836 */ /* 0x040fe20000000000 */
[C---:B----4-:R-:W-:Y:S01]  /*4df0*/  HMMA.16816.F32 R12, R96.reuse, R88, R12 ;  /* 0x00000058600c723c */ /* 0x050fe2000000180c */
[----:B------:R-:W-:Y:S03]  /*4e00*/  PLOP3.LUT P2, PT, PT, PT, UP1, 0x80, 0x0 ;  /* 0x000000000000781c */ /* 0x000fe60003f4f018 */
[----:B------:R-:W-:Y:S01]  /*4e10*/  @P3 ISETP.GE.AND P3, PT, R117, UR5, PT ;  /* 0x0000000575003c0c */ /* 0x000fe2000bf66270 */
[----:B------:R-:W-:Y:S01]  /*4e20*/  @P4 VIADD R117, R118, 0x9 ;  /* 0x0000000976754836 */ /* 0x000fe20000000000 */
[----:B------:R-:W-:Y:S01]  /*4e30*/  HMMA.16816.F32 R16, R96, R90, R16 ;  /* 0x0000005a6010723c */ /* 0x000fe20000001810 */
[----:B------:R-:W4:Y:S01]  /*4e40*/  LDSM.16.M88.4 R88, [R2+0x1c800] ;  /* 0x01c800000258783b */ /* 0x000f220000000200 */
[----:B------:R-:W-:Y:S03]  /*4e50*/  PLOP3.LUT P4, PT, PT, PT, UP1, 0x80, 0x0 ;  /* 0x000000000000781c */ /* 0x000fe60003f8f018 */
[----:B------:R-:W-:Y:S01]  /*4e60*/  LDSM.16.M88.4 R96, [R248+0x6000] ;  /* 0x00600000f860783b */ /* 0x000fe20000000200 */
[C---:B-1----:R-:W-:Y:S05]  /*4e70*/  HMMA.16816.F32 R4, R100.reuse, R108, R4 ;  /* 0x0000006c6404723c */ /* 0x042fea0000001804 */
[----:B------:R-:W-:Y:S01]  /*4e80*/  @P2 ISETP.GE.AND P2, PT, R117, UR5, PT ;  /* 0x0000000575002c0c */ /* 0x000fe2000bf46270 */
[C---:B------:R-:W-:Y:S01]  /*4e90*/  HMMA.16816.F32 R8, R100.reuse, R110, R8 ;  /* 0x0000006e6408723c */ /* 0x040fe20000001808 */
[----:B------:R-:W1:Y:S04]  /*4ea0*/  LDSM.16.M88.4 R108, [R241+0x1e000] ;  /* 0x01e00000f16c783b */ /* 0x000e680000000200 */
[----:B------:R-:W-:Y:S01]  /*4eb0*/  LOP3.LUT R115, R121, UR19, R119, 0x96, !PT ;  /* 0x0000001379737c12 */ /* 0x000fe2000f8e9677 */
[C---:B---3--:R-:W-:Y:S05]  /*4ec0*/  HMMA.16816.F32 R12, R100.reuse, R84, R12 ;  /* 0x00000054640c723c */ /* 0x048fea000000180c */
[----:B------:R-:W-:Y:S01]  /*4ed0*/  IMAD.WIDE.U32 R124, R115, -0x2daee0ad, RZ ;  /* 0xd2511f53737c7825 */ /* 0x000fe200078e00ff */
[----:B------:R-:W-:Y:S01]  /*4ee0*/  HMMA.16816.F32 R16, R100, R86, R16 ;  /* 0x000000566410723c */ /* 0x000fe20000001810 */
[----:B------:R-:W3:Y:S04]  /*4ef0*/  LDSM.16.M88.4 R84, [R241+0x1e800] ;  /* 0x01e80000f154783b */ /* 0x000ee80000000200 */
[----:B------:R-:W-:Y:S01]  /*4f00*/  LDSM.16.M88.4 R100, [R114+0x6000] ;  /* 0x006000007264783b */ /* 0x000fe20000000200 */
[C---:B--2---:R-:W-:Y:S05]  /*4f10*/  HMMA.16816.F32 R4, R92.reuse, R104, R4 ;  /* 0x000000685c04723c */ /* 0x044fea0000001804 */
[----:B------:R-:W-:Y:S01]  /*4f20*/  LOP3.LUT R126, R125, UR32, R126, 0x96, !PT ;  /* 0x000000207d7e7c12 */ /* 0x000fe2000f8e967e */
[C---:B------:R-:W-:Y:S01]  /*4f30*/  HMMA.16816.F32 R8, R92.reuse, R106, R8 ;  /* 0x0000006a5c08723c */ /* 0x040fe20000001808 */
[----:B------:R-:W2:Y:S04]  /*4f40*/  LDSM.16.M88.4 R104, [R240+0x1e000] ;  /* 0x01e00000f068783b */ /* 0x000ea80000000200 */
[----:B------:R-:W-:Y:S01]  /*4f50*/  IMAD.WIDE.U32 R126, R126, -0x326172a9, RZ ;  /* 0xcd9e8d577e7e7825 */ /* 0x000fe200078e00ff */
[C---:B----4-:R-:W-:Y:S05]  /*4f60*/  HMMA.16816.F32 R12, R92.reuse, R88, R12 ;  /* 0x000000585c0c723c */ /* 0x050fea000000180c */
[----:B------:R-:W-:Y:S01]  /*4f70*/  LOP3.LUT R116, R127, UR31, R122, 0x96, !PT ;  /* 0x0000001f7f747c12 */ /* 0x000fe2000f8e967a */
[----:B------:R-:W-:Y:S01]  /*4f80*/  HMMA.16816.F32 R16, R92, R90, R16 ;  /* 0x0000005a5c10723c */ /* 0x000fe20000001810 */
[----:B------:R-:W4:Y:S04]  /*4f90*/  LDSM.16.M88.4 R88, [R240+0x1e800] ;  /* 0x01e80000f058783b */ /* 0x000f280000000200 */
[----:B------:R-:W-:Y:S01]  /*4fa0*/  LDSM.16.M88.4 R92, [R113+0x6000] ;  /* 0x00600000715c783b */ /* 0x000fe20000000200 */
[C---:B-1----:R-:W-:Y:S05]  /*4fb0*/  HMMA.16816.F32 R4, R96.reuse, R108, R4 ;  /* 0x0000006c6004723c */ /* 0x042fea0000001804 */
[----:B------:R-:W-:Y:S01]  /*4fc0*/  LOP3.LUT R120, R123, UR33, R120, 0x96, !PT ;  /* 0x000000217b787c12 */ /* 0x000fe2000f8e9678 */
[C---:B------:R-:W-:Y:S01]  /*4fd0*/  HMMA.16816.F32 R8, R96.reuse, R110, R8 ;  /* 0x0000006e6008723c */ /* 0x040fe20000001808 */
[----:B------:R-:W1:Y:S04]  /*4fe0*/  LDSM.16.M88.4 R108, [R3+0x1e000] ;  /* 0x01e00000036c783b */ /* 0x000e680000000200 */
[----:B------:R-:W-:Y:S01]  /*4ff0*/  IMAD.WIDE.U32 R122, R116, -0x2daee0ad, RZ ;  /* 0xd2511f53747a7825 */ /* 0x000fe200078e00ff */
        /* <DEDUP_REMOVED lines=10> */
[C---:B----4-:R-:W-:Y:S01]  /*50a0*/  HMMA.16816.F32 R12, R100.reuse, R88, R12 ;  /* 0x00000058640c723c */ /* 0x050fe2000000180c */
[----:B------:R-:W4:Y:S04]  /*50b0*/  LDL R89, [R1+0x5c] ;  /* 0x00005c0001597983 */ /* 0x000f280000100800 */
[----:B------:R-:W4:Y:S01]  /*50c0*/  LDL R88, [R1+0x60] ;  /* 0x0000600001587983 */ /* 0x000f220000100800 */
[----:B------:R-:W-:Y:S05]  /*50d0*/  HMMA.16816.F32 R16, R100, R90, R16 ;  /* 0x0000005a6410723c */ /* 0x000fea0000001810 */
[----:B------:R-:W-:Y:S01]  /*50e0*/  LOP3.LUT R126, R125, UR29, R126, 0x96, !PT ;  /* 0x0000001d7d7e7c12 */ /* 0x000fe2000f8e967e */
[C---:B-1----:R-:W-:Y:S05]  /*50f0*/  HMMA.16816.F32 R4, R92.reuse, R108, R4 ;  /* 0x0000006c5c04723c */ /* 0x042fea0000001804 */
[----:B------:R-:W-:Y:S01]  /*5100*/  LOP3.LUT R120, R123, UR28, R120, 0x96, !PT ;  /* 0x0000001c7b787c12 */ /* 0x000fe2000f8e9678 */
[C---:B------:R-:W-:Y:S05]  /*5110*/  HMMA.16816.F32 R8, R92.reuse, R110, R8 ;  /* 0x0000006e5c08723c */ /* 0x040fea0000001808 */
[----:B------:R-:W-:Y:S01]  /*5120*/  IMAD.WIDE.U32 R120, R120, -0x326172a9, RZ ;  /* 0xcd9e8d5778787825 */ /* 0x000fe200078e00ff */
[C---:B---3--:R-:W-:Y:S05]  /*5130*/  HMMA.16816.F32 R12, R92.reuse, R84, R12 ;  /* 0x000000545c0c723c */ /* 0x048fea000000180c */
[----:B------:R-:W-:Y:S01]  /*5140*/  LOP3.LUT R119, R121, UR27, R124, 0x96, !PT ;  /* 0x0000001b79777c12 */ /* 0x000fe2000f8e967c */
[----:B------:R-:W-:Y:S01]  /*5150*/  HMMA.16816.F32 R16, R92, R86, R16 ;  /* 0x000000565c10723c */ /* 0x000fe20000001810 */
[----:B------:R-:W1:Y:S04]  /*5160*/  LDSM.16.M88.4 R84, [R2+0x1e800] ;  /* 0x01e800000254783b */ /* 0x000e680000000200 */
[----:B------:R-:W-:Y:S01]  /*5170*/  IMAD.WIDE.U32 R130, R119, -0x2daee0ad, RZ ;  /* 0xd2511f5377827825 */ /* 0x000fe200078e00ff */
[C---:B--2---:R-:W-:Y:S05]  /*5180*/  HMMA.16816.F32 R4, R96.reuse, R104, R4 ;  /* 0x000000686004723c */ /* 0x044fea0000001804 */
[----:B------:R-:W-:Y:S01]  /*5190*/  IMAD.WIDE.U32 R126, R126, -0x2daee0ad, RZ ;  /* 0xd2511f537e7e7825 */ /* 0x000fe200078e00ff */
[C---:B------:R-:W-:Y:S05]  /*51a0*/  HMMA.16816.F32 R8, R96.reuse, R106, R8 ;  /* 0x0000006a6008723c */ /* 0x040fea0000001808 */
[----:B------:R-:W-:Y:S02]  /*51b0*/  LOP3.LUT R122, R127, UR26, R122, 0x96, !PT ;  /* 0x0000001a7f7a7c12 */ /* 0x000fe4000f8e967a */
[----:B------:R-:W-:Y:S04]  /*51c0*/  LOP3.LUT R126, R131, UR24, R126, 0x96, !PT ;  /* 0x00000018837e7c12 */ /* 0x000fe8000f8e967e */
[----:B------:R-:W-:Y:S04]  /*51d0*/  IMAD.WIDE.U32 R122, R122, -0x326172a9, RZ ;  /* 0xcd9e8d577a7a7825 */ /* 0x000fe800078e00ff */
[----:B------:R-:W-:Y:S01]  /*51e0*/  IMAD.WIDE.U32 R126, R126, -0x326172a9, RZ ;  /* 0xcd9e8d577e7e7825 */ /* 0x000fe200078e00ff */
[----:B------:R-:W-:Y:S02]  /*51f0*/  LOP3.LUT R120, R123, UR25, R120, 0x96, !PT ;  /* 0x000000197b787c12 */ /* 0x000fe4000f8e9678 */
[----:B------:R-:W-:Y:S02]  /*5200*/  @P0 FSEL R4, R4, -INF , !P5 ;  /* 0xff80000004040808 */ /* 0x000fe40006800000 */
[----:B------:R-:W-:Y:S01]  /*5210*/  @P1 FSEL R6, R6, -INF , !P5 ;  /* 0xff80000006061808 */ /* 0x000fe20006800000 */
[----:B------:R-:W-:Y:S01]  /*5220*/  IMAD.WIDE.U32 R198, R120, -0x2daee0ad, RZ ;  /* 0xd2511f5378c67825 */ /* 0x000fe200078e00ff */
[----:B------:R-:W-:Y:S02]  /*5230*/  PLOP3.LUT P0, PT, PT, PT, UP1, 0x80, 0x0 ;  /* 0x000000000000781c */ /* 0x000fe40003f0f018 */
[----:B------:R-:W-:Y:S02]  /*5240*/  PLOP3.LUT P1, PT, PT, PT, UP1, 0x80, 0x0 ;  /* 0x000000000000781c */ /* 0x000fe40003f2f018 */
[----:B------:R-:W-:Y:S02]  /*5250*/  PLOP3.LUT P5, PT, PT, PT, UP1, 0x80, 0x0 ;  /* 0x000000000000781c */ /* 0x000fe40003faf018 */
[----:B------:R-:W-:Y:S01]  /*5260*/  @P4 FSEL R5, R5, -INF , !P3 ;  /* 0xff80000005054808 */ /* 0x000fe20005800000 */
[C---:B-1----:R-:W-:Y:S01]  /*5270*/  HMMA.16816.F32 R12, R96.reuse, R84, R12 ;  /* 0x00000054600c723c */ /* 0x042fe2000000180c */
[----:B------:R-:W-:Y:S02]  /*5280*/  PLOP3.LUT P4, PT, PT, PT, UP1, 0x80, 0x0 ;  /* 0x000000000000781c */ /* 0x000fe40003f8f018 */
[----:B------:R-:W-:Y:S02]  /*5290*/  LOP3.LUT R130, R199, UR22, R130, 0x96, !PT ;  /* 0x00000016c7827c12 */ /* 0x000fe4000f8e9682 */
[----:B------:R-:W-:Y:S01]  /*52a0*/  LOP3.LUT R128, R127, UR23, R122, 0x96, !PT ;  /* 0x000000177f807c12 */ /* 0x000fe2000f8e967a */
[----:B------:R-:W-:Y:S05]  /*52b0*/  HMMA.16816.F32 R16, R96, R86, R16 ;  /* 0x000000566010723c */ /* 0x000fea0000001810 */
[----:B------:R-:W-:Y:S01]  /*52c0*/  @P0 FSEL R7, R7, -INF , !P3 ;  /* 0xff80000007070808 */ /* 0x000fe20005800000 */
[C---:B------:R-:W-:Y:S01]  /*52d0*/  @P1 VIADD R116, R118.reuse, 0x10 ;  /* 0x0000001076741836 */ /* 0x040fe20000000000 */
[----:B------:R-:W-:Y:S01]  /*52e0*/  PLOP3.LUT P1, PT, PT, PT, UP1, 0x80, 0x0 ;  /* 0x000000000000781c */ /* 0x000fe20003f2f018 */
[----:B------:R-:W-:Y:S01]  /*52f0*/  @P5 VIADD R115, R118, 0x11 ;  /* 0x0000001176735836 */ /* 0x000fe20000000000 */
[----:B------:R-:W-:Y:S02]  /*5300*/  PLOP3.LUT P3, PT, PT, PT, UP1, 0x80, 0x0 ;  /* 0x000000000000781c */ /* 0x000fe40003f6f018 */
[----:B------:R-:W-:Y:S02]  /*5310*/  PLOP3.LUT P5, PT, PT, PT, UP1, 0x80, 0x0 ;  /* 0x000000000000781c */ /* 0x000fe40003faf018 */
[----:B------:R-:W-:Y:S02]  /*5320*/  @P4 ISETP.GE.AND P4, PT, R116, UR5, PT ;  /* 0x0000000574004c0c */ /* 0x000fe4000bf86270 */
[----:B------:R-:W-:Y:S02]  /*5330*/  LOP3.LUT R131, R198, 0xffff, RZ, 0xc0, !PT ;  /* 0x0000ffffc6837812 */ /* 0x000fe400078ec0ff */
[----:B------:R-:W-:Y:S02]  /*5340*/  SHF.R.U32.HI R196, RZ, 0x10, R198 ;  /* 0x00000010ffc47819 */ /* 0x000fe400000116c6 */
[----:B------:R-:W-:Y:S02]  /*5350*/  LOP3.LUT R197, R126, 0xff, RZ, 0xc0, !PT ;  /* 0x000000ff7ec57812 */ /* 0x000fe400078ec0ff */
[----:B------:R-:W-:Y:S02]  /*5360*/  @P1 FSEL R8, R8, -INF , !P6 ;  /* 0xff80000008081808 */ /* 0x000fe40007000000 */
[----:B------:R-:W-:Y:S02]  /*5370*/  PLOP3.LUT P1, PT, PT, PT, UP1, 0x80, 0x0 ;  /* 0x000000000000781c */ /* 0x000fe40003f2f018 */
[----:B------:R-:W-:Y:S02]  /*5380*/  @P3 ISETP.GE.AND P3, PT, R115, UR5, PT ;  /* 0x0000000573003c0c */ /* 0x000fe4000bf66270 */
[----:B------:R-:W-:Y:S02]  /*5390*/  @P5 FSEL R10, R10, -INF , !P6 ;  /* 0xff8000000a0a5808 */ /* 0x000fe40007000000 */
[----:B------:R-:W-:Y:S02]  /*53a0*/  PLOP3.LUT P5, PT, PT, PT, UP1, 0x80, 0x0 ;  /* 0x000000000000781c */ /* 0x000fe40003faf018 */
[----:B------:R-:W-:Y:S02]  /*53b0*/  SHF.R.U32.HI R199, RZ, 0x10, R126 ;  /* 0x00000010ffc77819 */ /* 0x000fe4000001167e */
[----:B------:R-:W-:Y:S02]  /*53c0*/  LOP3.LUT R200, R128, 0xff, RZ, 0xc0, !PT ;  /* 0x000000ff80c87812 */ /* 0x000fe400078ec0ff */
[----:B------:R-:W-:Y:S01]  /*53d0*/  SHF.R.U32.HI R125, RZ, 0x10, R128 ;  /* 0x00000010ff7d7819 */ /* 0x000fe20000011680 */
[----:B------:R-:W-:Y:S01]  /*53e0*/  @P1 VIADD R124, R118, 0x19 ;  /* 0x00000019767c1836 */ /* 0x000fe20000000000 */
[----:B------:R-:W-:Y:S02]  /*53f0*/  PLOP3.LUT P1, PT, PT, PT, UP1, 0x80, 0x0 ;  /* 0x000000000000781c */ /* 0x000fe40003f2f018 */
[----:B------:R-:W-:Y:S02]  /*5400*/  LOP3.LUT R199, R199, 0xff, RZ, 0xc0, !PT ;  /* 0x000000ffc7c77812 */ /* 0x000fe400078ec0ff */
[----:B------:R-:W-:Y:S02]  /*5410*/  LOP3.LUT R196, R196, 0xff, RZ, 0xc0, !PT ;  /* 0x000000ffc4c47812 */ /* 0x000fe400078ec0ff */
[----:B------:R-:W-:Y:S07]  /*5420*/  SHF.R.U32.HI R131, RZ, 0x8, R131 ;  /* 0x00000008ff837819 */ /* 0x000fee0000011683 */
[----:B------:R-:W-:Y:S02]  /*5430*/  @P1 FSEL R11, R11, -INF , !P2 ;  /* 0xff8000000b0b1808 */ /* 0x000fe40005000000 */
[----:B------:R-:W-:Y:S11]  /*5440*/  PLOP3.LUT P1, PT, PT, PT, UP1, 0x80, 0x0 ;  /* 0x000000000000781c */ /* 0x000ff60003f2f018 */
[----:B------:R-:W-:Y:S02]  /*5450*/  @!UPT UIADD3 URZ, URZ, URZ, URZ ;  /* 0x0000003f3f3ff290 */ /* 0x000fe4000fffe03f */
[----:B------:R-:W-:Y:S02]  /*5460*/  @P1 FSEL R14, R14, -INF , !P4 ;  /* 0xff8000000e0e1808 */ /* 0x000fe40006000000 */
[----:B------:R-:W-:Y:S01]  /*5470*/  PLOP3.LUT P1, PT, PT, PT, UP1, 0x80, 0x0 ;  /* 0x000000000000781c */ /* 0x000fe20003f2f018 */
[C---:B----4-:R-:W-:Y:S01]  /*5480*/  FMUL.FTZ R129, R89.reuse, 1.4426950216293334961 ;  /* 0x3fb8aa3b59817820 */ /* 0x050fe20000410000 */
[----:B------:R-:W-:Y:S01]  /*5490*/  FSETP.NEU.FTZ.AND P0, PT, R89, -INF , PT ;  /* 0xff8000005900780b */ /* 0x000fe20003f1d000 */
[C---:B------:R-:W-:Y:S03]  /*54a0*/  FMUL.FTZ R115, R88.reuse, 1.4426950216293334961 ;  /* 0x3fb8aa3b58737820 */ /* 0x040fe60000410000 */
[----:B------:R-:W-:Y:S02]  /*54b0*/  FSEL R129, R129, RZ, P0 ;  /* 0x000000ff81817208 */ /* 0x000fe40000000000 */
[----:B------:R-:W-:Y:S02]  /*54c0*/  PLOP3.LUT P0, PT, PT, PT, UP1, 0x80, 0x0 ;  /* 0x000000000000781c */ /* 0x000fe40003f0f018 */
[----:B------:R-:W-:Y:S01]  /*54d0*/  FSETP.NEU.FTZ.AND P6, PT, R88, -INF , PT ;  /* 0xff8000005800780b */ /* 0x000fe20003fdd000 */
[--C-:B------:R-:W-:Y:S01]  /*54e0*/  FFMA.FTZ R117, R5, UR14, -R129.reuse ;  /* 0x0000000e05757c23 */ /* 0x100fe20008010881 */
[--C-:B------:R-:W-:Y:S01]  /*54f0*/  FFMA.FTZ R116, R4, UR14, -R129.reuse ;  /* 0x0000000e04747c23 */ /* 0x100fe20008010881 */
[----:B------:R-:W-:Y:S01]  /*5500*/  FFMA.FTZ R120, R8, UR14, -R129 ;  /* 0x0000000e08787c23 */ /* 0x000fe20008010881 */
[----:B------:R-:W-:Y:S02]  /*5510*/  FSEL R115, R115, RZ, P6 ;  /* 0x000000ff73737208 */ /* 0x000fe40003000000 */
[----:B------:R-:W-:Y:S01]  /*5520*/  PLOP3.LUT P6, PT, PT, PT, UP1, 0x80, 0x0 ;  /* 0x000000000000781c */ /* 0x000fe20003fcf018 */
[----:B------:R-:W-:Y:S02]  /*5530*/  MUFU.EX2 R117, R117 ;  /* 0x0000007500757308 */ /* 0x000fe40000000800 */
[--C-:B------:R-:W-:Y:S01]  /*5540*/  FFMA.FTZ R123, R6, UR14, -R115.reuse ;  /* 0x0000000e067b7c23 */ /* 0x100fe20008010873 */
[--C-:B------:R-:W-:Y:S01]  /*5550*/  FFMA.FTZ R119, R7, UR14, -R115.reuse ;  /* 0x0000000e07777c23 */ /* 0x100fe20008010873 */
[----:B------:R-:W-:Y:S01]  /*5560*/  @P0 VIADD R121, R118, 0x18 ;  /* 0x0000001876790836 */ /* 0x000fe20000000000 */
[----:B------:R-:W-:Y:S01]  /*5570*/  PLOP3.LUT P0, PT, PT, PT, UP1, 0x80, 0x0 ;  /* 0x000000000000781c */ /* 0x000fe20003f0f018 */
[----:B------:R-:W-:Y:S04]  /*5580*/  FFMA.FTZ R122, R10, UR14, -R115 ;  /* 0x0000000e0a7a7c23 */ /* 0x000fe80008010873 */
[----:B------:R1:W-:Y:S01]  /*5590*/  MUFU.EX2 R118, R123 ;  /* 0x0000007b00767308 */ /* 0x0003e20000000800 */
[----:B------:R-:W-:Y:S02]  /*55a0*/  @P5 ISETP.GE.AND P5, PT, R121, UR5, PT ;  /* 0x0000000579005c0c */ /* 0x000fe4000bfa6270 */
[----:B------:R-:W-:Y:S02]  /*55b0*/  @P6 ISETP.GE.AND P6, PT, R124, UR5, PT ;  /* 0x000000057c006c0c */ /* 0x000fe4000bfc6270 */
[----:B------:R-:W-:Y:S02]  /*55c0*/  SHF.R.U32.HI R124, RZ, 0x18, R198 ;  /* 0x00000018ff7c7819 */ /* 0x000fe400000116c6 */
[----:B------:R-:W-:Y:S03]  /*55d0*/  @P1 FSEL R16, R16, -INF , !P5 ;  /* 0xff80000010101808 */ /* 0x000fe60006800000 */
[----:B------:R-:W2:Y:S01]  /*55e0*/  MUFU.EX2 R116, R116 ;  /* 0x0000007400747308 */ /* 0x000ea20000000800 */
[----:B------:R-:W-:Y:S02]  /*55f0*/  @P0 FSEL R9, R9, -INF , !P2 ;  /* 0xff80000009090808 */ /* 0x000fe40005000000 */
[----:B------:R-:W-:Y:S02]  /*5600*/  PLOP3.LUT P0, PT, PT, PT, UP1, 0x80, 0x0 ;  /* 0x000000000000781c */ /* 0x000fe40003f0f018 */
[----:B------:R-:W-:Y:S01]  /*5610*/  PLOP3.LUT P2, PT, PT, PT, UP1, 0x80, 0x0 ;  /* 0x000000000000781c */ /* 0x000fe20003f4f018 */
[--C-:B------:R-:W-:Y:S01]  /*5620*/  FFMA.FTZ R121, R9, UR14, -R129.reuse ;  /* 0x0000000e09797c23 */ /* 0x100fe20008010881 */
[----:B------:R-:W-:Y:S03]  /*5630*/  PLOP3.LUT P1, PT, PT, PT, UP1, 0x80, 0x0 ;  /* 0x000000000000781c */ /* 0x000fe60003f2f018 */
[----:B------:R-:W3:Y:S01]  /*5640*/  MUFU.EX2 R119, R119 ;  /* 0x0000007700777308 */ /* 0x000ee20000000800 */
[----:B-1----:R-:W-:Y:S02]  /*5650*/  LOP3.LUT R123, R198, 0xff, RZ, 0xc0, !PT ;  /* 0x000000ffc67b7812 */ /* 0x002fe400078ec0ff */
[----:B------:R-:W-:Y:S02]  /*5660*/  LOP3.LUT R198, R126, 0xffff, RZ, 0xc0, !PT ;  /* 0x0000ffff7ec67812 */ /* 0x000fe400078ec0ff */
[----:B------:R-:W-:Y:S02]  /*5670*/  SHF.R.U32.HI R127, RZ, 0x18, R126 ;  /* 0x00000018ff7f7819 */ /* 0x000fe4000001167e */
[----:B------:R-:W-:Y:S03]  /*5680*/  LOP3.LUT R126, R128, 0xffff, RZ, 0xc0, !PT ;  /* 0x0000ffff807e7812 */ /* 0x000fe600078ec0ff */
[----:B------:R-:W1:Y:S01]  /*5690*/  MUFU.EX2 R121, R121 ;  /* 0x0000007900797308 */ /* 0x000e620000000800 */
[----:B------:R-:W-:Y:S02]  /*56a0*/  @P0 FSEL R12, R12, -INF , !P4 ;  /* 0xff8000000c0c0808 */ /* 0x000fe40006000000 */
[----:B------:R-:W-:Y:S02]  /*56b0*/  PLOP3.LUT P0, PT, PT, PT, UP1, 0x80, 0x0 ;  /* 0x000000000000781c */ /* 0x000fe40003f0f018 */
[----:B------:R-:W-:Y:S02]  /*56c0*/  @P2 FSEL R13, R13, -INF , !P3 ;  /* 0xff8000000d0d2808 */ /* 0x000fe40005800000 */
[----:B------:R-:W-:Y:S03]  /*56d0*/  PLOP3.LUT P2, PT, PT, PT, UP1, 0x80, 0x0 ;  /* 0x000000000000781c */ /* 0x000fe60003f4f018 */
[----:B------:R-:W-:Y:S01]  /*56e0*/  MUFU.EX2 R122, R122 ;  /* 0x0000007a007a7308 */ /* 0x000fe20000000800 */
[----:B------:R-:W-:Y:S01]  /*56f0*/  SHF.R.U32.HI R126, RZ, 0x8, R126 ;  /* 0x00000008ff7e7819 */ /* 0x000fe2000001167e */
[----:B------:R-:W-:Y:S01]  /*5700*/  FFMA.FTZ R201, R13, UR14, -R129 ;  /* 0x0000000e0dc97c23 */ /* 0x000fe20008010881 */
[----:B------:R-:W-:Y:S02]  /*5710*/  SHF.R.U32.HI R198, RZ, 0x8, R198 ;  /* 0x00000008ffc67819 */ /* 0x000fe400000116c6 */
[----:B------:R-:W-:Y:S02]  /*5720*/  LOP3.LUT R126, R126, 0xffff, RZ, 0xc0, !PT ;  /* 0x0000ffff7e7e7812 */ /* 0x000fe400078ec0ff */
[----:B------:R-:W-:Y:S03]  /*5730*/  SHF.R.U32.HI R128, RZ, 0x18, R128 ;  /* 0x00000018ff807819 */ /* 0x000fe60000011680 */
[----:B------:R-:W4:Y:S01]  /*5740*/  MUFU.EX2 R120, R120 ;  /* 0x0000007800787308 */ /* 0x000f220000000800 */
[----:B------:R-:W-:Y:S02]  /*5750*/  @P0 FSEL R15, R15, -INF , !P3 ;  /* 0xff8000000f0f0808 */ /* 0x000fe40005800000 */
[----:B------:R-:W-:Y:S02]  /*5760*/  PLOP3.LUT P0, PT, PT, PT, UP1, 0x80, 0x0 ;  /* 0x000000000000781c */ /* 0x000fe40003f0f018 */
[----:B------:R-:W-:Y:S02]  /*5770*/  @P2 FSEL R18, R18, -INF , !P5 ;  /* 0xff80000012122808 */ /* 0x000fe40006800000 */
[----:B------:R-:W-:Y:S02]  /*5780*/  ISETP.LE.U32.AND P5, PT, R200, UR15, PT ;  /* 0x0000000fc8007c0c */ /* 0x000fe4000bfa3070 */
[----:B------:R-:W-:Y:S02]  /*5790*/  LOP3.LUT R200, R125, 0xff, RZ, 0xc0, !PT ;  /* 0x000000ff7dc87812 */ /* 0x000fe400078ec0ff */
[----:B------:R-:W-:Y:S01]  /*57a0*/  ISETP.LE.U32.AND P2, PT, R126, UR15, PT ;  /* 0x0000000f7e007c0c */ /* 0x000fe2000bf43070 */
[----:B------:R-:W-:Y:S01]  /*57b0*/  FFMA.FTZ R126, R14, UR14, -R115 ;  /* 0x0000000e0e7e7c23 */ /* 0x000fe20008010873 */
[----:B------:R-:W-:Y:S01]  /*57c0*/  LOP3.LUT R198, R198, 0xffff, RZ, 0xc0, !PT ;  /* 0x0000ffffc6c67812 */ /* 0x000fe200078ec0ff */
[----:B------:R-:W-:Y:S01]  /*57d0*/  MUFU.EX2 R125, R201 ;  /* 0x000000c9007d7308 */ /* 0x000fe20000000800 */
[----:B------:R-:W-:Y:S02]  /*57e0*/  @P1 FSEL R19, R19, -INF , !P6 ;  /* 0xff80000013131808 */ /* 0x000fe40007000000 */
[----:B------:R-:W-:Y:S02]  /*57f0*/  @P0 FSEL R17, R17, -INF , !P6 ;  /* 0xff80000011110808 */ /* 0x000fe40007000000 */
[----:B------:R-:W-:Y:S01]  /*5800*/  ISETP.LE.U32.AND P0, PT, R200, UR15, PT ;  /* 0x0000000fc8007c0c */ /* 0x000fe2000bf03070 */
[----:B--2---:R-:W-:Y:S01]  /*5810*/  @!P5 FADD.FTZ R116, -R116, -RZ ;  /* 0x800000ff7474d221 */ /* 0x004fe20000010100 */
[----:B------:R-:W-:Y:S03]  /*5820*/  ISETP.LE.U32.AND P6, PT, R128, UR15, PT ;  /* 0x0000000f80007c0c */ /* 0x000fe6000bfc3070 */
[----:B------:R-:W-:Y:S01]  /*5830*/  MUFU.EX2 R126, R126 ;  /* 0x0000007e007e7308 */ /* 0x000fe20000000800 */
[----:B------:R-:W-:Y:S01]  /*5840*/  LOP3.LUT R128, R130, 0xff, RZ, 0xc0, !PT ;  /* 0x000000ff82807812 */ /* 0x000fe200078ec0ff */
[----:B------:R-:W-:Y:S01]  /*5850*/  @!P2 FADD.FTZ R117, -R117, -RZ ;  /* 0x800000ff7575a221 */ /* 0x000fe20000010100 */
[----:B------:R-:W-:Y:S01]  /*5860*/  ISETP.LE.U32.AND P2, PT, R198, UR15, PT ;  /* 0x0000000fc6007c0c */ /* 0x000fe2000bf43070 */
[----:B------:R-:W-:Y:S01]  /*5870*/  FFMA.FTZ R198, R16, UR14, -R129 ;  /* 0x0000000e10c67c23 */ /* 0x000fe20008010881 */
[----:B------:R-:W-:Y:S01]  /*5880*/  ISETP.LE.U32.AND P1, PT, R197, UR15, PT ;  /* 0x0000000fc5007c0c */ /* 0x000fe2000bf23070 */
[--C-:B------:R-:W-:Y:S01]  /*5890*/  FFMA.FTZ R197, R15, UR14, -R115.reuse ;  /* 0x0000000e0fc57c23 */ /* 0x100fe20008010873 */
[----:B------:R-:W-:Y:S02]  /*58a0*/  ISETP.LE.U32.AND P5, PT, R127, UR15, PT ;  /* 0x0000000f7f007c0c */ /* 0x000fe4000bfa3070 */
[----:B------:R-:W-:Y:S01]  /*58b0*/  ISETP.LE.U32.AND P4, PT, R123, UR15, PT ;  /* 0x0000000f7b007c0c */ /* 0x000fe2000bf83070 */
[----:B------:R-:W-:Y:S01]  /*58c0*/  @!P0 FADD.FTZ R118, -R118, -RZ ;  /* 0x800000ff76768221 */ /* 0x000fe20000010100 */
[----:B------:R-:W-:Y:S01]  /*58d0*/  ISETP.LE.U32.AND P0, PT, R128, UR15, PT ;  /* 0x0000000f80007c0c */ /* 0x000fe2000bf03070 */
[----:B------:R2:W-:Y:S01]  /*58e0*/  MUFU.EX2 R127, R197 ;  /* 0x000000c5007f7308 */ /* 0x0005e20000000800 */
[----:B---3--:R-:W-:Y:S01]  /*58f0*/  @!P6 FADD.FTZ R119, -R119, -RZ ;  /* 0x800000ff7777e221 */ /* 0x008fe20000010100 */
[----:B------:R-:W-:Y:S01]  /*5900*/  ISETP.LE.U32.AND P6, PT, R199, UR15, PT ;  /* 0x0000000fc7007c0c */ /* 0x000fe2000bfc3070 */
[----:B------:R-:W-:Y:S01]  /*5910*/  FFMA.FTZ R123, R11, UR14, -R115 ;  /* 0x0000000e0b7b7c23 */ /* 0x000fe20008010873 */
[----:B-1----:R-:W-:Y:S01]  /*5920*/  @!P2 FADD.FTZ R121, -R121, -RZ ;  /* 0x800000ff7979a221 */ /* 0x002fe20000010100 */
[----:B------:R-:W-:Y:S01]  /*5930*/  ISETP.LE.U32.AND P2, PT, R196, UR15, PT ;  /* 0x0000000fc4007c0c */ /* 0x000fe2000bf43070 */
[----:B----4-:R-:W-:Y:S01]  /*5940*/  @!P1 FADD.FTZ R120, -R120, -RZ ;  /* 0x800000ff78789221 */ /* 0x010fe20000010100 */
[--C-:B------:R-:W-:Y:S03]  /*5950*/  SHF.R.U32.HI R199, RZ, 0x18, R130.reuse ;  /* 0x00000018ffc77819 */ /* 0x100fe60000011682 */
[----:B------:R1:W3:Y:S01]  /*5960*/  MUFU.EX2 R128, R198 ;  /* 0x000000c600807308 */ /* 0x0002e20000000800 */
[----:B------:R-:W-:Y:S02]  /*5970*/  SHF.R.U32.HI R196, RZ, 0x10, R130 ;  /* 0x00000010ffc47819 */ /* 0x000fe40000011682 */
[----:B------:R-:W-:Y:S01]  /*5980*/  ISETP.LE.U32.AND P3, PT, R124, UR15, PT ;  /* 0x0000000f7c007c0c */ /* 0x000fe2000bf63070 */
[--C-:B------:R-:W-:Y:S01]  /*5990*/  FFMA.FTZ R124, R12, UR14, -R129.reuse ;  /* 0x0000000e0c7c7c23 */ /* 0x100fe20008010881 */
[----:B------:R-:W-:Y:S01]  /*59a0*/  LOP3.LUT R196, R196, 0xff, RZ, 0xc0, !PT ;  /* 0x000000ffc4c47812 */ /* 0x000fe200078ec0ff */
[----:B------:R-:W-:Y:S01]  /*59b0*/  FFMA.FTZ R129, R17, UR14, -R129 ;  /* 0x0000000e11817c23 */ /* 0x000fe20008010881 */
[----:B------:R-:W-:Y:S03]  /*59c0*/  @!P6 FADD.FTZ R122, -R122, -RZ ;  /* 0x800000ff7a7ae221 */ /* 0x000fe60000010100 */
[----:B------:R-:W4:Y:S01]  /*59d0*/  MUFU.EX2 R123, R123 ;  /* 0x0000007b007b7308 */ /* 0x000f220000000800 */
[----:B--2---:R-:W-:Y:S02]  /*59e0*/  LOP3.LUT R197, R130, 0xffff, RZ, 0xc0, !PT ;  /* 0x0000ffff82c57812 */ /* 0x004fe400078ec0ff */
[----:B------:R-:W-:Y:S02]  /*59f0*/  ISETP.LE.U32.AND P1, PT, R199, UR15, PT ;  /* 0x0000000fc7007c0c */ /* 0x000fe4000bf23070 */
[----:B------:R-:W-:Y:S02]  /*5a00*/  SHF.R.U32.HI R197, RZ, 0x8, R197 ;  /* 0x00000008ffc57819 */ /* 0x000fe400000116c5 */
[----:B------:R-:W-:Y:S03]  /*5a10*/  LOP3.LUT R199, R131, 0xffff, RZ, 0xc0, !PT ;  /* 0x0000ffff83c77812 */ /* 0x000fe600078ec0ff */
[----:B------:R-:W2:Y:S01]  /*5a20*/  MUFU.EX2 R124, R124 ;  /* 0x0000007c007c7308 */ /* 0x000ea20000000800 */
[--C-:B-1----:R-:W-:Y:S01]  /*5a30*/  FFMA.FTZ R198, R18, UR14, -R115.reuse ;  /* 0x0000000e12c67c23 */ /* 0x102fe20008010873 */
[----:B------:R-:W-:Y:S01]  /*5a40*/  LOP3.LUT R197, R197, 0xffff, RZ, 0xc0, !PT ;  /* 0x0000ffffc5c57812 */ /* 0x000fe200078ec0ff */
[----:B------:R-:W-:Y:S01]  /*5a50*/  FFMA.FTZ R115, R19, UR14, -R115 ;  /* 0x0000000e13737c23 */ /* 0x000fe20008010873 */
[----:B---3--:R-:W-:Y:S02]  /*5a60*/  @!P4 FADD.FTZ R128, -R128, -RZ ;  /* 0x800000ff8080c221 */ /* 0x008fe40000010100 */
[----:B------:R-:W-:Y:S04]  /*5a70*/  ISETP.LE.U32.AND P6, PT, R197, UR15, PT ;  /* 0x0000000fc5007c0c */ /* 0x000fe8000bfc3070 */
[----:B------:R1:W3:Y:S01]  /*5a80*/  MUFU.EX2 R130, R198 ;  /* 0x000000c600827308 */ /* 0x0002e20000000800 */
[----:B------:R-:W-:Y:S01]  /*5a90*/  F2FP.RELU.F16.F32.PACK_AB R197, R119, R118 ;  /* 0x0000007677c5723e */ /* 0x000fe200000008ff */
[----:B----4-:R-:W-:Y:S01]  /*5aa0*/  @!P5 FADD.FTZ R123, -R123, -RZ ;  /* 0x800000ff7b7bd221 */ /* 0x010fe20000010100 */
[----:B------:R-:W-:Y:S01]  /*5ab0*/  ISETP.LE.U32.AND P5, PT, R196, UR15, PT ;  /* 0x0000000fc4007c0c */ /* 0x000fe2000bfa3070 */
[----:B------:R-:W-:Y:S01]  /*5ac0*/  @!P1 FADD.FTZ R127, -R127, -RZ ;  /* 0x800000ff7f7f9221 */ /* 0x000fe20000010100 */
[----:B------:R-:W-:Y:S02]  /*5ad0*/  F2FP.RELU.F16.F32.PACK_AB R196, R121, R120 ;  /* 0x0000007879c4723e */ /* 0x000fe400000008ff */
[----:B------:R-:W-:Y:S03]  /*5ae0*/  F2FP.RELU.F16.F32.PACK_AB R200, R123, R122 ;  /* 0x0000007a7bc8723e */ /* 0x000fe600000008ff */
[----:B------:R-:W4:Y:S01]  /*5af0*/  MUFU.EX2 R129, R129 ;  /* 0x0000008100817308 */ /* 0x000f220000000800 */
[----:B--2---:R-:W-:Y:S01]  /*5b00*/  @!P0 FADD.FTZ R124, -R124, -RZ ;  /* 0x800000ff7c7c8221 */ /* 0x004fe20000010100 */
[----:B------:R-:W-:Y:S01]  /*5b10*/  ISETP.LE.U32.AND P0, PT, R199, UR15, PT ;  /* 0x0000000fc7007c0c */ /* 0x000fe2000bf03070 */
[----:B------:R-:W-:Y:S01]  /*5b20*/  @!P6 FADD.FTZ R125, -R125, -RZ ;  /* 0x800000ff7d7de221 */ /* 0x000fe20000010100 */
[----:B------:R-:W-:Y:S02]  /*5b30*/  FSETP.GE.FTZ.AND P1, PT, R120, RZ, PT ;  /* 0x000000ff7800720b */ /* 0x000fe40003f36000 */
[----:B------:R-:W-:Y:S04]  /*5b40*/  FSETP.GE.FTZ.AND P6, PT, R118, RZ, PT ;  /* 0x000000ff7600720b */ /* 0x000fe80003fd6000 */
[----:B------:R-:W2:Y:S01]  /*5b50*/  MUFU.EX2 R131, R115 ;  /* 0x0000007300837308 */ /* 0x000ea20000000800 */
[----:B-1----:R-:W-:Y:S01]  /*5b60*/  F2FP.RELU.F16.F32.PACK_AB R198, R117, R116 ;  /* 0x0000007475c6723e */ /* 0x002fe200000008ff */
[----:B------:R-:W-:Y:S01]  /*5b70*/  @!P5 FADD.FTZ R126, -R126, -RZ ;  /* 0x800000ff7e7ed221 */ /* 0x000fe20000010100 */
[----:B------:R-:W-:Y:S01]  /*5b80*/  F2FP.RELU.F16.F32.PACK_AB R199, R125, R124 ;  /* 0x0000007c7dc7723e */ /* 0x000fe200000008ff */
[----:B---3--:R-:W-:Y:S01]  /*5b90*/  @!P2 FADD.FTZ R130, -R130, -RZ ;  /* 0x800000ff8282a221 */ /* 0x008fe20000010100 */
[----:B------:R-:W-:Y:S01]  /*5ba0*/  FSETP.GE.FTZ.AND P2, PT, R117, RZ, PT ;  /* 0x000000ff7500720b */ /* 0x000fe20003f56000 */
[----:B------:R1:W-:Y:S01]  /*5bb0*/  STS [R211+0x2a000], R198 ;  /* 0x02a000c6d3007388 */ /* 0x0003e20000000800 */
[----:B----4-:R-:W-:Y:S03]  /*5bc0*/  @!P0 FADD.FTZ R129, -R129, -RZ ;  /* 0x800000ff81818221 */ /* 0x010fe60000010100 */
[----:B------:R3:W-:Y:S04]  /*5bd0*/  STS [R211+0x2a400], R197 ;  /* 0x02a400c5d3007388 */ /* 0x0007e80000000800 */
[----:B------:R4:W-:Y:S01]  /*5be0*/  STS [R210+0x2a000], R196 ;  /* 0x02a000c4d2007388 */ /* 0x0009e20000000800 */
[----:B--2---:R-:W-:Y:S03]  /*5bf0*/  @!P3 FADD.FTZ R131, -R131, -RZ ;  /* 0x800000ff8383b221 */ /* 0x004fe60000010100 */
[----:B------:R-:W-:Y:S01]  /*5c00*/  STS [R210+0x2a400], R200 ;  /* 0x02a400c8d2007388 */ /* 0x000fe20000000800 */
[----:B------:R-:W-:Y:S02]  /*5c10*/  LEA R115, R252, UR4, 0x1 ;  /* 0x00000004fc737c11 */ /* 0x000fe4000f8e08ff */
[----:B------:R-:W-:Y:S01]  /*5c20*/  FSETP.GE.FTZ.AND P3, PT, R116, RZ, PT ;  /* 0x000000ff7400720b */ /* 0x000fe20003f76000 */
[----:B------:R-:W-:Y:S02]  /*5c30*/  STS [R209+0x2a000], R199 ;  /* 0x02a000c7d1007388 */ /* 0x000fe40000000800 */
[--C-:B------:R-:W-:Y:S02]  /*5c40*/  IMAD.IADD R114, R246, 0x1, R115.reuse ;  /* 0x00000001f6727824 */ /* 0x100fe400078e0273 */
[C---:B------:R-:W-:Y:S02]  /*5c50*/  IMAD.IADD R113, R245.reuse, 0x1, R115 ;  /* 0x00000001f5717824 */ /* 0x040fe400078e0273 */
[----:B------:R-:W-:Y:S01]  /*5c60*/  IMAD.IADD R112, R245, 0x1, R114 ;  /* 0x00000001f5707824 */ /* 0x000fe200078e0272 */
[----:B-1----:R-:W-:Y:S02]  /*5c70*/  F2FP.RELU.F16.F32.PACK_AB R198, R127, R126 ;  /* 0x0000007e7fc6723e */ /* 0x002fe400000008ff */
[----:B---3--:R-:W-:Y:S03]  /*5c80*/  F2FP.RELU.F16.F32.PACK_AB R197, R129, R128 ;  /* 0x0000008081c5723e */ /* 0x008fe600000008ff */
[----:B------:R-:W-:Y:S01]  /*5c90*/  STS [R209+0x2a400], R198 ;  /* 0x02a400c6d1007388 */ /* 0x000fe20000000800 */
[----:B----4-:R-:W-:Y:S03]  /*5ca0*/  F2FP.RELU.F16.F32.PACK_AB R196, R131, R130 ;  /* 0x0000008283c4723e */ /* 0x010fe600000008ff */
[----:B------:R1:W-:Y:S04]  /*5cb0*/  STS [R208+0x2a000], R197 ;  /* 0x02a000c5d0007388 */ /* 0x0003e80000000800 */
[----:B------:R2:W-:Y:S04]  /*5cc0*/  STS [R208+0x2a400], R196 ;  /* 0x02a400c4d0007388 */ /* 0x0005e80000000800 */
[----:B------:R-:W-:Y:S04]  /*5cd0*/  LDSM.16.M88.4 R84, [R115+0x10000] ;  /* 0x010000007354783b */ /* 0x000fe80000000200 */
[----:B------:R-:W3:Y:S04]  /*5ce0*/  LDSM.16.M88.4 R88, [R241+0x20000] ;  /* 0x02000000f158783b */ /* 0x000ee80000000200 */
[----:B------:R-:W4:Y:S04]  /*5cf0*/  LDSM.16.M88.4 R92, [R241+0x20800] ;  /* 0x02080000f15c783b */ /* 0x000f280000000200 */
[----:B------:R-:W-:Y:S04]  /*5d00*/  LDSM.16.M88.4 R96, [R114+0x10000] ;  /* 0x010000007260783b */ /* 0x000fe80000000200 */
[----:B------:R-:W4:Y:S01]  /*5d10*/  LDSM.16.M88.4 R100, [R240+0x20000] ;  /* 0x02000000f064783b */ /* 0x000f220000000200 */
[----:B-1----:R-:W-:Y:S03]  /*5d20*/  IMAD.U32 R197, RZ, RZ, UR12 ;  /* 0x0000000cffc57e24 */ /* 0x002fe6000f8e00ff */
[----:B------:R-:W1:Y:S01]  /*5d30*/  LDSM.16.M88.4 R104, [R240+0x20800] ;  /* 0x02080000f068783b */ /* 0x000e620000000200 */
[----:B--2---:R-:W-:Y:S03]  /*5d40*/  IMAD.U32 R196, RZ, RZ, UR13 ;  /* 0x0000000dffc47e24 */ /* 0x004fe6000f8e00ff */
[----:B------:R-:W-:Y:S02]  /*5d50*/  LDSM.16.M88.4 R108, [R3+0x20000] ;  /* 0x02000000036c783b */ /* 0x000fe40000000200 */
[C---:B------:R-:W-:Y:S04]  /*5d60*/  LEA R198, P0, R202.reuse, R196, 0x2 ;  /* 0x000000c4cac67211 */ /* 0x040fe800078010ff */
[----:B------:R-:W-:Y:S02]  /*5d70*/  LEA.HI.X.SX32 R199, R202, R197, 0x2, P0 ;  /* 0x000000c5cac77211 */ /* 0x000fe400000f16ff */
[----:B------:R-:W-:Y:S03]  /*5d80*/  FSETP.GE.FTZ.AND P0, PT, R121, RZ, PT ;  /* 0x000000ff7900720b */ /* 0x000fe60003f16000 */
[----:B------:R-:W2:Y:S01]  /*5d90*/  LDG.E R196, desc[UR6][R198.64] ;  /* 0x00000006c6c47981 */ /* 0x000ea2000c1e1900 */
[C---:B---3--:R-:W-:Y:S06]  /*5da0*/  HMMA.16816.F32 R4, R84.reuse, R88, RZ ;  /* 0x000000585404723c */ /* 0x048fec00000018ff */
[C---:B------:R-:W-:Y:S01]  /*5db0*/  HMMA.16816.F32 R8, R84.reuse, R90, RZ ;  /* 0x0000005a5408723c */ /* 0x040fe200000018ff */
[----:B------:R-:W3:Y:S05]  /*5dc0*/  LDSM.16.M88.4 R88, [R113+0x10000] ;  /* 0x010000007158783b */ /* 0x000eea0000000200 */
[C---:B----4-:R-:W-:Y:S01]  /*5dd0*/  HMMA.16816.F32 R12, R84.reuse, R92, RZ ;  /* 0x0000005c540c723c */ /* 0x050fe200000018ff */
[----:B------:R4:W4:Y:S05]  /*5de0*/  LDG.E R198, desc[UR6][R198.64+0x20] ;  /* 0x00002006c6c67981 */ /* 0x00092a000c1e1900 */
[----:B------:R-:W-:Y:S01]  /*5df0*/  HMMA.16816.F32 R16, R84, R94, RZ ;  /* 0x0000005e5410723c */ /* 0x000fe200000018ff */
[----:B------:R-:W3:Y:S05]  /*5e00*/  LDSM.16.M88.4 R84, [R3+0x20800] ;  /* 0x020800000354783b */ /* 0x000eea0000000200 */
[C---:B------:R-:W-:Y:S01]  /*5e10*/  HMMA.16816.F32 R4, R96.reuse, R100, R4 ;  /* 0x000000646004723c */ /* 0x040fe20000001804 */
[----:B------:R-:W-:Y:S05]  /*5e20*/  LDSM.16.M88.4 R92, [R112+0x10000] ;  /* 0x01000000705c783b */ /* 0x000fea0000000200 */
[C---:B------:R-:W-:Y:S01]  /*5e30*/  HMMA.16816.F32 R8, R96.reuse, R102, R8 ;  /* 0x000000666008723c */ /* 0x040fe20000001808 */
[----:B------:R-:W3:Y:S05]  /*5e40*/  LDSM.16.M88.4 R100, [R2+0x20000] ;  /* 0x020000000264783b */ /* 0x000eea0000000200 */
[C---:B-1----:R-:W-:Y:S06]  /*5e50*/  HMMA.16816.F32 R12, R96.reuse, R104, R12 ;  /* 0x00000068600c723c */ /* 0x042fec000000180c */
[----:B------:R-:W-:Y:S01]  /*5e60*/  HMMA.16816.F32 R16, R96, R106, R16 ;  /* 0x0000006a6010723c */ /* 0x000fe20000001810 */
[----:B------:R-:W1:Y:S04]  /*5e70*/  LDSM.16.M88.4 R96, [R2+0x20800] ;  /* 0x020800000260783b */ /* 0x000e680000000200 */
[----:B------:R-:W-:Y:S01]  /*5e80*/  LDSM.16.M88.4 R104, [R115+0x12000] ;  /* 0x012000007368783b */ /* 0x000fe20000000200 */
[C---:B---3--:R-:W-:Y:S06]  /*5e90*/  HMMA.16816.F32 R4, R88.reuse, R108, R4 ;  /* 0x0000006c5804723c */ /* 0x048fec0000001804 */
[C---:B------:R-:W-:Y:S01]  /*5ea0*/  HMMA.16816.F32 R8, R88.reuse, R110, R8 ;  /* 0x0000006e5808723c */ /* 0x040fe20000001808 */
[----:B------:R-:W3:Y:S05]  /*5eb0*/  LDSM.16.M88.4 R108, [R241+0x22000] ;  /* 0x02200000f16c783b */ /* 0x000eea0000000200 */
[C---:B------:R-:W-:Y:S06]  /*5ec0*/  HMMA.16816.F32 R12, R88.reuse, R84, R12 ;  /* 0x00000054580c723c */ /* 0x040fec000000180c */
[----:B------:R-:W-:Y:S01]  /*5ed0*/  HMMA.16816.F32 R16, R88, R86, R16 ;  /* 0x000000565810723c */ /* 0x000fe20000001810 */
[----:B------:R-:W3:Y:S04]  /*5ee0*/  LDSM.16.M88.4 R84, [R241+0x22800] ;  /* 0x02280000f154783b */ /* 0x000ee80000000200 */
[----:B------:R-:W-:Y:S01]  /*5ef0*/  LDSM.16.M88.4 R88, [R114+0x12000] ;  /* 0x012000007258783b */ /* 0x000fe20000000200 */
[C---:B------:R-:W-:Y:S06]  /*5f00*/  HMMA.16816.F32 R4, R92.reuse, R100, R4 ;  /* 0x000000645c04723c */ /* 0x040fec0000001804 */
        /* <DEDUP_REMOVED lines=53> */
[----:B------:R-:W2:Y:S04]  /*6260*/  LDSM.16.M88.4 R84, [R241+0x26800] ;  /* 0x02680000f154783b */ /* 0x000ea80000000200 */
        /* <DEDUP_REMOVED lines=11> */
[C---:B--2---:R-:W-:Y:S06]  /*6320*/  HMMA.16816.F32 R12, R96.reuse, R84, R12 ;  /* 0x00000054600c723c */ /* 0x044fec000000180c */
[----:B------:R-:W-:Y:S01]  /*6330*/  HMMA.16816.F32 R16, R96, R86, R16 ;  /* 0x000000566010723c */ /* 0x000fe20000001810 */
[----:B------:R-:W2:Y:S04]  /*6340*/  LDSM.16.M88.4 R84, [R3+0x26800] ;  /* 0x026800000354783b */ /* 0x000ea80000000200 */
[----:B------:R-:W-:Y:S01]  /*6350*/  LDSM.16.M88.4 R96, [R112+0x16000] ;  /* 0x016000007060783b */ /* 0x000fe20000000200 */
[C---:B----4-:R-:W-:Y:S06]  /*6360*/  HMMA.16816.F32 R4, R100.reuse, R104, R4 ;  /* 0x000000686404723c */ /* 0x050fec0000001804 */
[C---:B------:R-:W-:Y:S01]  /*6370*/  HMMA.16816.F32 R8, R100.reuse, R106, R8 ;  /* 0x0000006a6408723c */ /* 0x040fe20000001808 */
[----:B------:R-:W4:Y:S05]  /*6380*/  LDSM.16.M88.4 R104, [R2+0x26000] ;  /* 0x026000000268783b */ /* 0x000f2a0000000200 */
[C---:B-1----:R-:W-:Y:S06]  /*6390*/  HMMA.16816.F32 R12, R100.reuse, R88, R12 ;  /* 0x00000058640c723c */ /* 0x042fec000000180c */
[----:B------:R-:W-:Y:S01]  /*63a0*/  HMMA.16816.F32 R16, R100, R90, R16 ;  /* 0x0000005a6410723c */ /* 0x000fe20000001810 */
[----:B------:R-:W1:Y:S05]  /*63b0*/  LDSM.16.M88.4 R88, [R2+0x26800] ;  /* 0x026800000258783b */ /* 0x000e6a0000000200 */
[C---:B---3--:R-:W-:Y:S06]  /*63c0*/  HMMA.16816.F32 R4, R92.reuse, R108, R4 ;  /* 0x0000006c5c04723c */ /* 0x048fec0000001804 */
[C---:B------:R-:W-:Y:S06]  /*63d0*/  HMMA.16816.F32 R8, R92.reuse, R110, R8 ;  /* 0x0000006e5c08723c */ /* 0x040fec0000001808 */
[C---:B--2---:R-:W-:Y:S06]  /*63e0*/  HMMA.16816.F32 R12, R92.reuse, R84, R12 ;  /* 0x000000545c0c723c */ /* 0x044fec000000180c */
[----:B------:R-:W-:Y:S06]  /*63f0*/  HMMA.16816.F32 R16, R92, R86, R16 ;  /* 0x000000565c10723c */ /* 0x000fec0000001810 */
[C---:B----4-:R-:W-:Y:S06]  /*6400*/  HMMA.16816.F32 R4, R96.reuse, R104, R4 ;  /* 0x000000686004723c */ /* 0x050fec0000001804 */
[C---:B------:R-:W-:Y:S06]  /*6410*/  HMMA.16816.F32 R8, R96.reuse, R106, R8 ;  /* 0x0000006a6008723c */ /* 0x040fec0000001808 */
[C---:B-1----:R-:W-:Y:S06]  /*6420*/  HMMA.16816.F32 R12, R96.reuse, R88, R12 ;  /* 0x00000058600c723c */ /* 0x042fec000000180c */
[----:B------:R-:W-:Y:S06]  /*6430*/  HMMA.16816.F32 R16, R96, R90, R16 ;  /* 0x0000005a6010723c */ /* 0x000fec0000001810 */
[C---:B------:R-:W-:Y:S01]  /*6440*/  FADD.FTZ R115, -R196.reuse, R4 ;  /* 0x00000004c4737221 */ /* 0x040fe20000010100 */
[C---:B------:R-:W-:Y:S04]  /*6450*/  FADD.FTZ R197, -R196.reuse, R5 ;  /* 0x00000005c4c57221 */ /* 0x040fe80000010100 */
[-C--:B------:R-:W-:Y:S01]  /*6460*/  FSEL R115, R115, R196.reuse, P3 ;  /* 0x000000c473737208 */ /* 0x080fe20001800000 */
[C---:B------:R-:W-:Y:S01]  /*6470*/  FADD.FTZ R201, -R196.reuse, R9 ;  /* 0x00000009c4c97221 */ /* 0x040fe20000010100 */
[-C--:B------:R-:W-:Y:S01]  /*6480*/  FSEL R200, R197, R196.reuse, P2 ;  /* 0x000000c4c5c87208 */ /* 0x080fe20001000000 */
[----:B------:R-:W-:Y:S01]  /*6490*/  FADD.FTZ R199, -R196, R8 ;  /* 0x00000008c4c77221 */ /* 0x000fe20000010100 */
[----:B------:R-:W-:Y:S01]  /*64a0*/  FSETP.GE.FTZ.AND P2, PT, R124, RZ, PT ;  /* 0x000000ff7c00720b */ /* 0x000fe20003f56000 */
[----:B------:R-:W-:Y:S01]  /*64b0*/  FMUL.FTZ R115, R116, R115 ;  /* 0x0000007374737220 */ /* 0x000fe20000410000 */
[----:B------:R-:W-:Y:S01]  /*64c0*/  FSEL R202, R201, R196, P0 ;  /* 0x000000c4c9ca7208 */ /* 0x000fe20000000000 */
[----:B------:R-:W-:Y:S01]  /*64d0*/  FMUL.FTZ R200, R117, R200 ;  /* 0x000000c875c87220 */ /* 0x000fe20000410000 */
[----:B------:R-:W-:Y:S01]  /*64e0*/  FSETP.GE.FTZ.AND P0, PT, R125, RZ, PT ;  /* 0x000000ff7d00720b */ /* 0x000fe20003f16000 */
[C---:B------:R-:W-:Y:S01]  /*64f0*/  FADD.FTZ R117, -R196.reuse, R12 ;  /* 0x0000000cc4757221 */ /* 0x040fe20000010100 */
[----:B------:R-:W-:Y:S01]  /*6500*/  FSEL R199, R199, R196, P1 ;  /* 0x000000c4c7c77208 */ /* 0x000fe20000800000 */
[----:B------:R-:W-:Y:S01]  /*6510*/  FMUL.FTZ R202, R121, R202 ;  /* 0x000000ca79ca7220 */ /* 0x000fe20000410000 */
[----:B------:R-:W-:Y:S01]  /*6520*/  FSETP.GE.FTZ.AND P1, PT, R129, RZ, PT ;  /* 0x000000ff8100720b */ /* 0x000fe20003f36000 */
[----:B------:R-:W-:Y:S01]  /*6530*/  FADD.FTZ R121, -R196, R13 ;  /* 0x0000000dc4797221 */ /* 0x000fe20000010100 */
[-C--:B------:R-:W-:Y:S01]  /*6540*/  FSEL R117, R117, R196.reuse, P2 ;  /* 0x000000c475757208 */ /* 0x080fe20001000000 */
[----:B------:R-:W-:Y:S01]  /*6550*/  FMUL.FTZ R199, R120, R199 ;  /* 0x000000c778c77220 */ /* 0x000fe20000410000 */
[----:B------:R-:W-:Y:S01]  /*6560*/  F2FP.F16.F32.PACK_AB R115, R200, R115 ;  /* 0x00000073c873723e */ /* 0x000fe200000000ff */
[----:B------:R-:W-:Y:S01]  /*6570*/  FADD.FTZ R197, -R198, R7 ;  /* 0x00000007c6c57221 */ /* 0x000fe20000010100 */
[----:B------:R-:W-:Y:S01]  /*6580*/  FSEL R116, R121, R196, P0 ;  /* 0x000000c479747208 */ /* 0x000fe20000000000 */
[----:B------:R-:W-:Y:S01]  /*6590*/  FADD.FTZ R121, -R196, R16 ;  /* 0x00000010c4797221 */ /* 0x000fe20000010100 */
[----:B------:R-:W-:Y:S01]  /*65a0*/  FSETP.GE.FTZ.AND P0, PT, R128, RZ, PT ;  /* 0x000000ff8000720b */ /* 0x000fe20003f16000 */
[----:B------:R-:W-:Y:S01]  /*65b0*/  FMUL.FTZ R117, R124, R117 ;  /* 0x000000757c757220 */ /* 0x000fe20000410000 */
[----:B------:R-:W-:Y:S01]  /*65c0*/  F2FP.F16.F32.PACK_AB R199, R202, R199 ;  /* 0x000000c7cac7723e */ /* 0x000fe200000000ff */
[----:B------:R-:W-:Y:S01]  /*65d0*/  FMUL.FTZ R116, R125, R116 ;  /* 0x000000747d747220 */ /* 0x000fe20000410000 */
[----:B------:R-:W-:Y:S01]  /*65e0*/  FSEL R121, R121, R196, P0 ;  /* 0x000000c479797208 */ /* 0x000fe20000000000 */
[----:B------:R-:W-:Y:S01]  /*65f0*/  @P1 FADD.FTZ R196, -R196, R17 ;  /* 0x00000011c4c41221 */ /* 0x000fe20000010100 */
[----:B------:R-:W-:Y:S01]  /*6600*/  PLOP3.LUT P0, PT, PT, PT, UP2, 0x80, 0x0 ;  /* 0x000000000000781c */ /* 0x000fe20003f0f028 */
[----:B------:R-:W-:Y:S01]  /*6610*/  FADD.FTZ R125, -R198, R6 ;  /* 0x00000006c67d7221 */ /* 0x000fe20000010100 */
[----:B------:R-:W-:Y:S01]  /*6620*/  F2FP.F16.F32.PACK_AB R117, R116, R117 ;  /* 0x000000757475723e */ /* 0x000fe200000000ff */
[----:B------:R-:W-:Y:S10]  /*6630*/  FMUL.FTZ R121, R128, R121 ;  /* 0x0000007980797220 */ /* 0x000ff40000410000 */
[----:B------:R-:W-:Y:S05]  /*6640*/  @!P0 BRA `(.L_x_1481) ;  /* 0x0000000400948947 */ /* 0x000fea0003800000 */
        /* <DEDUP_REMOVED lines=9> */
[----:B------:R-:W-:Y:S02]  /*66e0*/  UISETP.NE.U32.AND UP0, UPT, UR9, 0x1, UPT ;  /* 0x000000010900788c */ /* 0x000fe4000bf05070 */
[----:B------:R-:W2:Y:S02]  /*66f0*/  LDL.LU R212, [R1+0x58] ;  /* 0x0000580001d47983 */ /* 0x000ea40000300800 */
        /* <DEDUP_REMOVED lines=21> */
[C---:B------:R-:W-:Y:S02]  /*6850*/  @!P4 LEA R16, P1, R6.reuse, R215, 0x1 ;  /* 0x000000d70610c211 */ /* 0x040fe400078208ff */
[----:B------:R-:W-:Y:S01]  /*6860*/  LEA.HI.X R7, R5, R7, R4, 0x5, P2 ;  /* 0x0000000705077211 */ /* 0x000fe200010f2c04 */
[----:B------:R1:W-:Y:S01]  /*6870*/  @P4 STS [R213+0x2000], RZ ;  /* 0x002000ffd5004388 */ /* 0x0003e20000000800 */
[----:B------:R-:W-:Y:S02]  /*6880*/  ISETP.GE.AND P2, PT, R203, UR20, PT ;  /* 0x00000014cb007c0c */ /* 0x000fe4000bf46270 */
[CCC-:B------:R-:W-:Y:S01]  /*6890*/  @!P4 LEA.HI.X R17, R6.reuse, R214.reuse, R7.reuse, 0x1, P1 ;  /* 0x000000d60611c211 */ /* 0x1c0fe200008f0c07 */
[----:B------:R1:W-:Y:S01]  /*68a0*/  @P4 STS [R213+0x2004], RZ ;  /* 0x002004ffd5004388 */ /* 0x0003e20000000800 */
[CC--:B------:R-:W-:Y:S03]  /*68b0*/  @!P3 LEA R4, P1, R6.reuse, R215.reuse, 0x1 ;  /* 0x000000d70604b211 */ /* 0x0c0fe600078208ff */
[----:B------:R1:W-:Y:S01]  /*68c0*/  @P4 STS [R213+0x2008], RZ ;  /* 0x002008ffd5004388 */ /* 0x0003e20000000800 */
[CCC-:B------:R-:W-:Y:S03]  /*68d0*/  @!P3 LEA.HI.X R5, R6.reuse, R214.reuse, R7.reuse, 0x1, P1 ;  /* 0x000000d60605b211 */ /* 0x1c0fe600008f0c07 */
[----:B------:R1:W-:Y:S02]  /*68e0*/  @P4 STS [R213+0x200c], RZ ;  /* 0x00200cffd5004388 */ /* 0x0003e40000000800 */
[C---:B------:R-:W-:Y:S02]  /*68f0*/  @!P2 LEA R84, P1, R6.reuse, R215, 0x1 ;  /* 0x000000d70654a211 */ /* 0x040fe400078208ff */
[----:B------:R-:W-:Y:S01]  /*6900*/  @!PT LDS RZ, [RZ] ;  /* 0x00000000fffff984 */ /* 0x000fe20000000800 */
[----:B------:R-:W-:Y:S01]  /*6910*/  @!PT LDS RZ, [RZ] ;  /* 0x00000000fffff984 */ /* 0x000fe20000000800 */
[----:B------:R-:W-:Y:S01]  /*6920*/  @!PT LDS RZ, [RZ] ;  /* 0x00000000fffff984 */ /* 0x000fe20000000800 */
[----:B------:R1:W-:Y:S02]  /*6930*/  @!P4 LDGSTS.E.BYPASS.LTC128B.128 [R212+0x2000], desc[UR6][R8.64+0x80] ;  /* 0x0200008008d4cfae */ /* 0x0003e4000b901d46 */
[----:B------:R-:W-:Y:S02]  /*6940*/  @!P2 LEA.HI.X R85, R6, R214, R7, 0x1, P1 ;  /* 0x000000d60655a211 */ /* 0x000fe400008f0c07 */
        /* <DEDUP_REMOVED lines=53> */
.L_x_1481:
[----:B------:R-:W-:Y:S01]  /*6ca0*/  FSETP.GE.FTZ.AND P1, PT, R119, RZ, PT ;  /* 0x000000ff7700720b */ /* 0x000fe20003f36000 */
[C---:B-1----:R-:W-:Y:S01]  /*6cb0*/  FADD.FTZ R5, -R198.reuse, R10 ;  /* 0x0000000ac6057221 */ /* 0x042fe20000010100 */
[-C--:B------:R-:W-:Y:S01]  /*6cc0*/  FSEL R125, R125, R198.reuse, P6 ;  /* 0x000000c67d7d7208 */ /* 0x080fe20003000000 */
[----:B------:R-:W-:Y:S01]  /*6cd0*/  FADD.FTZ R11, -R198, R11 ;  /* 0x0000000bc60b7221 */ /* 0x000fe20000010100 */
[----:B------:R-:W-:Y:S01]  /*6ce0*/  FSEL R4, R197, R198, P1 ;  /* 0x000000c6c5047208 */ /* 0x000fe20000800000 */
[----:B------:R-:W-:Y:S01]  /*6cf0*/  STS [R211+0x28000], R115 ;  /* 0x02800073d3007388 */ /* 0x000fe20000000800 */
[----:B------:R-:W-:Y:S01]  /*6d00*/  FSETP.GE.FTZ.AND P2, PT, R123, RZ, PT ;  /* 0x000000ff7b00720b */ /* 0x000fe20003f56000 */
[----:B------:R-:W-:Y:S01]  /*6d10*/  FMUL.FTZ R125, R118, R125 ;  /* 0x0000007d767d7220 */ /* 0x000fe20000410000 */
[----:B------:R-:W-:Y:S01]  /*6d20*/  FSETP.GE.FTZ.AND P1, PT, R122, RZ, PT ;  /* 0x000000ff7a00720b */ /* 0x000fe20003f36000 */
[----:B------:R-:W-:Y:S01]  /*6d30*/  FMUL.FTZ R4, R119, R4 ;  /* 0x0000000477047220 */ /* 0x000fe20000410000 */
[-C--:B------:R-:W-:Y:S01]  /*6d40*/  FSEL R6, R11, R198.reuse, P2 ;  /* 0x000000c60b067208 */ /* 0x080fe20001000000 */
[C---:B------:R-:W-:Y:S01]  /*6d50*/  FADD.FTZ R7, -R198.reuse, R14 ;  /* 0x0000000ec6077221 */ /* 0x040fe20000010100 */
[----:B------:R-:W-:Y:S01]  /*6d60*/  FSEL R5, R5, R198, P1 ;  /* 0x000000c605057208 */ /* 0x000fe20000800000 */
[----:B------:R-:W-:Y:S01]  /*6d70*/  FADD.FTZ R15, -R198, R15 ;  /* 0x0000000fc60f7221 */ /* 0x000fe20000010100 */
[----:B------:R-:W-:Y:S01]  /*6d80*/  F2FP.F16.F32.PACK_AB R125, R4, R125 ;  /* 0x0000007d047d723e */ /* 0x000fe200000000ff */
[----:B------:R-:W-:Y:S01]  /*6d90*/  FMUL.FTZ R6, R123, R6 ;  /* 0x000000067b067220 */ /* 0x000fe20000410000 */
[----:B------:R-:W-:Y:S01]  /*6da0*/  FSETP.GE.FTZ.AND P1, PT, R131, RZ, PT ;  /* 0x000000ff8300720b */ /* 0x000fe20003f36000 */
[----:B------:R-:W-:Y:S01]  /*6db0*/  FMUL.FTZ R5, R122, R5 ;  /* 0x000000057a057220 */ /* 0x000fe20000410000 */
[----:B------:R-:W-:Y:S01]  /*6dc0*/  FSETP.GE.FTZ.AND P3, PT, R127, RZ, PT ;  /* 0x000000ff7f00720b */ /* 0x000fe20003f76000 */
[----:B------:R-:W-:Y:S01]  /*6dd0*/  STS [R211+0x28400], R125 ;  /* 0x0284007dd3007388 */ /* 0x000fe20000000800 */
[----:B------:R-:W-:Y:S01]  /*6de0*/  FSETP.GE.FTZ.AND P4, PT, R126, RZ, PT ;  /* 0x000000ff7e00720b */ /* 0x000fe20003f96000 */
[----:B------:R-:W-:Y:S01]  /*6df0*/  FADD.FTZ R9, -R198, R18 ;  /* 0x00000012c6097221 */ /* 0x000fe20000010100 */
[-C--:B------:R-:W-:Y:S02]  /*6e00*/  FSEL R8, R15, R198.reuse, P3 ;  /* 0x000000c60f087208 */ /* 0x080fe40001800000 */
[----:B------:R-:W-:Y:S01]  /*6e10*/  STS [R210+0x28000], R199 ;  /* 0x028000c7d2007388 */ /* 0x000fe20000000800 */
[----:B------:R-:W-:Y:S01]  /*6e20*/  FSEL R7, R7, R198, P4 ;  /* 0x000000c607077208 */ /* 0x000fe20002000000 */
[----:B------:R-:W-:Y:S01]  /*6e30*/  FMUL.FTZ R196, R129, R196 ;  /* 0x000000c481c47220 */ /* 0x000fe20000410000 */
[----:B------:R-:W-:Y:S01]  /*6e40*/  F2FP.F16.F32.PACK_AB R84, R6, R5 ;  /* 0x000000050654723e */ /* 0x000fe200000000ff */
[----:B------:R-:W-:Y:S01]  /*6e50*/  FMUL.FTZ R8, R127, R8 ;  /* 0x000000087f087220 */ /* 0x000fe20000410000 */
[----:B------:R-:W-:Y:S01]  /*6e60*/  FSETP.GE.FTZ.AND P2, PT, R130, RZ, PT ;  /* 0x000000ff8200720b */ /* 0x000fe20003f56000 */
[----:B------:R-:W-:Y:S01]  /*6e70*/  FMUL.FTZ R7, R126, R7 ;  /* 0x000000077e077220 */ /* 0x000fe20000410000 */
[----:B------:R-:W-:Y:S01]  /*6e80*/  F2FP.F16.F32.PACK_AB R121, R196, R121 ;  /* 0x00000079c479723e */ /* 0x000fe200000000ff */
[----:B------:R-:W-:Y:S01]  /*6e90*/  STS [R210+0x28400], R84 ;  /* 0x02840054d2007388 */ /* 0x000fe20000000800 */
[----:B------:R-:W-:Y:S01]  /*6ea0*/  FSEL R9, R9, R198, P2 ;  /* 0x000000c609097208 */ /* 0x000fe20001000000 */
[----:B------:R-:W-:Y:S01]  /*6eb0*/  @P1 FADD.FTZ R198, -R198, R19 ;  /* 0x00000013c6c61221 */ /* 0x000fe20000010100 */
[----:B------:R-:W-:Y:S02]  /*6ec0*/  F2FP.F16.F32.PACK_AB R92, R8, R7 ;  /* 0x00000007085c723e */ /* 0x000fe400000000ff */
[----:B------:R1:W-:Y:S01]  /*6ed0*/  STS [R209+0x28000], R117 ;  /* 0x02800075d1007388 */ /* 0x0003e20000000800 */
[----:B------:R-:W-:Y:S01]  /*6ee0*/  LEA R116, R251, UR4, 0x1 ;  /* 0x00000004fb747c11 */ /* 0x000fe2000f8e08ff */
[----:B------:R-:W-:Y:S01]  /*6ef0*/  FMUL.FTZ R9, R130, R9 ;  /* 0x0000000982097220 */ /* 0x000fe20000410000 */
[----:B------:R-:W-:Y:S02]  /*6f00*/  FMUL.FTZ R198, R131, R198 ;  /* 0x000000c683c67220 */ /* 0x000fe40000410000 */
[----:B------:R-:W-:Y:S03]  /*6f10*/  STS [R209+0x28400], R92 ;  /* 0x0284005cd1007388 */ /* 0x000fe60000000800 */
[----:B------:R-:W-:Y:S02]  /*6f20*/  F2FP.F16.F32.PACK_AB R198, R198, R9 ;  /* 0x00000009c6c6723e */ /* 0x000fe400000000ff */
[----:B------:R-:W-:Y:S05]  /*6f30*/  STS [R208+0x28000], R121 ;  /* 0x02800079d0007388 */ /* 0x000fea0000000800 */
[----:B------:R-:W-:Y:S01]  /*6f40*/  STS [R208+0x28400], R198 ;  /* 0x028400c6d0007388 */ /* 0x000fe20000000800 */
[----:B------:R-:W-:Y:S06]  /*6f50*/  BAR.SYNC.DEFER_BLOCKING 0x0 ;  /* 0x0000000000007b1d */ /* 0x000fec0000010000 */
[----:B------:R-:W-:Y:S02]  /*6f60*/  LDSM.16.MT88.4 R4, [R250+0x2a000] ;  /* 0x02a00000fa04783b */ /* 0x000fe40000004200 */
[----:B-1----:R-:W1:Y:S03]  /*6f70*/  LDC R117, c[0x0][0x270] ;  /* 0x00009c00ff757b82 */ /* 0x002e660000000800 */
[----:B------:R-:W2:Y:S05]  /*6f80*/  LDSM.16.MT88.4 R8, [R116+0x10000] ;  /* 0x010000007408783b */ /* 0x000eaa0000004200 */
[----:B------:R-:W3:Y:S05]  /*6f90*/  LDSM.16.MT88.4 R12, [R0+0x2a000] ;  /* 0x02a00000000c783b */ /* 0x000eea0000004200 */
[----:B------:R-:W4:Y:S05]  /*6fa0*/  LDSM.16.MT88.4 R16, [R116+0x12000] ;  /* 0x012000007410783b */ /* 0x000f2a0000004200 */
[----:B------:R-:W4:Y:S05]  /*6fb0*/  LDL.LU.64 R118, [R1+0x68] ;  /* 0x0000680001767983 */ /* 0x000f2a0000300a00 */
[----:B------:R-:W4:Y:S05]  /*6fc0*/  LDSM.16.MT88.4 R84, [R116+0x14000] ;  /* 0x014000007454783b */ /* 0x000f2a0000004200 */
[----:B------:R-:W4:Y:S05]  /*6fd0*/  LDSM.16.MT88.4 R88, [R116+0x16000] ;  /* 0x016000007458783b */ /* 0x000f2a0000004200 */
[----:B------:R-:W-:Y:S05]  /*6fe0*/  LDSM.16.MT88.4 R92, [R250+0x2a800] ;  /* 0x02a80000fa5c783b */ /* 0x000fea0000004200 */
[----:B------:R-:W4:Y:S05]  /*6ff0*/  LDSM.16.MT88.4 R96, [R116+0x10800] ;  /* 0x010800007460783b */ /* 0x000f2a0000004200 */
[----:B------:R-:W4:Y:S01]  /*7000*/  LDSM.16.MT88.4 R100, [R0+0x2a800] ;  /* 0x02a800000064783b */ /* 0x000f220000004200 */
[-C--:B--2---:R-:W-:Y:S04]  /*7010*/  HMMA.16816.F32 R20, R4, R8.reuse, R20 ;  /* 0x000000080414723c */ /* 0x084fe80000001814 */
[----:B------:R-:W-:Y:S01]  /*7020*/  LDSM.16.MT88.4 R104, [R116+0x17000] ;  /* 0x017000007468783b */ /* 0x000fe20000004200 */
[----:B-1----:R-:W-:Y:S01]  /*7030*/  IMAD R117, R117, UR35, RZ ;  /* 0x0000002375757c24 */ /* 0x002fe2000f8e02ff */
[C---:B---3--:R-:W-:Y:S03]  /*7040*/  HMMA.16816.F32 R24, R12.reuse, R8, R24 ;  /* 0x000000080c18723c */ /* 0x048fe60000001818 */
[----:B------:R-:W-:Y:S03]  /*7050*/  LDSM.16.MT88.4 R108, [R116+0x15800] ;  /* 0x01580000746c783b */ /* 0x000fe60000004200 */
[-C--:B------:R-:W-:Y:S02]  /*7060*/  HMMA.16816.F32 R28, R12, R10.reuse, R28 ;  /* 0x0000000a0c1c723c */ /* 0x080fe4000000181c */
[----:B------:R-:W-:Y:S04]  /*7070*/  LDSM.16.MT88.4 R112, [R116+0x17800] ;  /* 0x017800007470783b */ /* 0x000fe80000004200 */
[C---:B------:R-:W-:Y:S01]  /*7080*/  HMMA.16816.F32 R32, R4.reuse, R10, R32 ;  /* 0x0000000a0420723c */ /* 0x040fe20000001820 */
[----:B------:R-:W1:Y:S05]  /*7090*/  LDSM.16.MT88.4 R8, [R116+0x12800] ;  /* 0x012800007408783b */ /* 0x000e6a0000004200 */
[-C--:B----4-:R-:W-:Y:S06]  /*70a0*/  HMMA.16816.F32 R36, R4, R16.reuse, R36 ;  /* 0x000000100424723c */ /* 0x090fec0000001824 */
        /* <DEDUP_REMOVED lines=39> */
[C---:B------:R-:W-:Y:S01]  /*7320*/  HMMA.16816.F32 R24, R88.reuse, R12, R24 ;  /* 0x0000000c5818723c */ /* 0x040fe20000001818 */
        /* <DEDUP_REMOVED lines=16> */
[----:B------:R-:W-:Y:S01]  /*7430*/  IMAD.U32 R5, R117, -0x40, RZ ;  /* 0xffffffc075057824 */ /* 0x000fe200078e00ff */
[C---:B---3--:R-:W-:Y:S05]  /*7440*/  HMMA.16816.F32 R24, R92.reuse, R84, R24 ;  /* 0x000000545c18723c */ /* 0x048fea0000001818 */
[C---:B------:R-:W-:Y:S01]  /*7450*/  LEA R4, P1, R5.reuse, R118, 0x2 ;  /* 0x0000007605047211 */ /* 0x040fe200078210ff */
        /* <DEDUP_REMOVED lines=87> */
.L_x_1482:
[----:B------:R-:W-:Y:S01]  /*79d0*/  LEA R236, R251, UR4, 0x1 ;  /* 0x00000004fbec7c11 */ /* 0x000fe2000f8e08ff */
[----:B------:R-:W-:Y:S01]  /*79e0*/  LDSM.16.M88.4 R128, [R249] ;  /* 0x00000000f980783b */ /* 0x000fe20000000200 */
[----:B------:R-:W-:Y:S03]  /*79f0*/  @UP2 UIADD3 UR16, UP0, UR10, -0x100, URZ ;  /* 0xffffff000a102890 */ /* 0x000fe6000ff1e03f */
[----:B------:R-:W4:Y:S01]  /*7a00*/  LDSM.16.MT88.4 R16, [R236+0x18000] ;  /* 0x01800000ec10783b */ /* 0x000f220000004200 */
[----:B------:R-:W-:Y:S03]  /*7a10*/  @UP2 UIADD3.X UR9, UR11, -0x1, URZ, UP0, !UPT ;  /* 0xffffffff0b092890 */ /* 0x000fe600087fe43f */
[----:B------:R-:W1:Y:S01]  /*7a20*/  LDSM.16.M88.4 R124, [R249+0x1000] ;  /* 0x00100000f97c783b */ /* 0x000e620000000200 */
[----:B------:R-:W-:Y:S03]  /*7a30*/  @UP2 UMOV UR10, UR16 ;  /* 0x00000010000a2c82 */ /* 0x000fe60008000000 */
[----:B------:R-:W2:Y:S01]  /*7a40*/  LDSM.16.MT88.4 R96, [R236+0x1a000] ;  /* 0x01a00000ec60783b */ /* 0x000ea20000004200 */
[----:B------:R-:W-:Y:S01]  /*7a50*/  @UP2 UMOV UR11, UR9 ;  /* 0x00000009000b2c82 */ /* 0x000fe20008000000 */
[----:B------:R-:W-:Y:S02]  /*7a60*/  ULOP3.LUT UR9, UR8, 0x1, URZ, 0xc0, !UPT ;  /* 0x0000000108097892 */ /* 0x000fe4000f8ec03f */
[----:B------:R-:W3:Y:S02]  /*7a70*/  LDSM.16.MT88.4 R112, [R236+0x1c000] ;  /* 0x01c00000ec70783b */ /* 0x000ee40000004200 */
[----:B------:R-:W-:Y:S02]  /*7a80*/  UISETP.NE.U32.AND UP0, UPT, UR9, 0x1, UPT ;  /* 0x000000010900788c */ /* 0x000fe4000bf05070 */
[----:B------:R-:W3:Y:S01]  /*7a90*/  LDSM.16.MT88.4 R196, [R236+0x1e000] ;  /* 0x01e00000ecc4783b */ /* 0x000ee20000004200 */
[----:B------:R-:W-:Y:S03]  /*7aa0*/  UIADD3 UR9, UR8, -0x1, URZ ;  /* 0xffffffff08097890 */ /* 0x000fe6000fffe03f */
[----:B-----5:R-:W-:Y:S04]  /*7ab0*/  LDSM.16.M88.4 R200, [R244] ;  /* 0x00000000f4c8783b */ /* 0x020fe80000000200 */
[----:B------:R-:W3:Y:S04]  /*7ac0*/  LDSM.16.MT88.4 R204, [R236+0x18800] ;  /* 0x01880000eccc783b */ /* 0x000ee80000004200 */
[----:B------:R-:W3:Y:S04]  /*7ad0*/  LDSM.16.M88.4 R208, [R244+0x1000] ;  /* 0x00100000f4d0783b */ /* 0x000ee80000000200 */
[----:B------:R-:W3:Y:S04]  /*7ae0*/  LDSM.16.MT88.4 R212, [R236+0x1a800] ;  /* 0x01a80000ecd4783b */ /* 0x000ee80000004200 */
[----:B------:R-:W3:Y:S01]  /*7af0*/  LDSM.16.MT88.4 R216, [R236+0x1c800] ;  /* 0x01c80000ecd8783b */ /* 0x000ee20000004200 */
[-C--:B----4-:R-:W-:Y:S03]  /*7b00*/  HMMA.16816.F32 R4, R128, R16.reuse, RZ ;  /* 0x000000108004723c */ /* 0x090fe600000018ff */
[----:B------:R-:W4:Y:S04]  /*7b10*/  LDSM.16.MT88.4 R220, [R236+0x1e800] ;  /* 0x01e80000ecdc783b */ /* 0x000f280000004200 */
[----:B------:R-:W-:Y:S01]  /*7b20*/  LDSM.16.MT88.4 R224, [R236+0x19000] ;  /* 0x01900000ece0783b */ /* 0x000fe20000004200 */
[C---:B-1----:R-:W-:Y:S03]  /*7b30*/  HMMA.16816.F32 R8, R124.reuse, R16, RZ ;  /* 0x000000107c08723c */ /* 0x042fe600000018ff */
[----:B------:R-:W-:Y:S03]  /*7b40*/  LDSM.16.M88.4 R228, [R242+0x1000] ;  /* 0x00100000f2e4783b */ /* 0x000fe60000000200 */
[-C--:B------:R-:W-:Y:S01]  /*7b50*/  HMMA.16816.F32 R12, R124, R18.reuse, RZ ;  /* 0x000000127c0c723c */ /* 0x080fe200000018ff */
[----:B------:R-:W-:Y:S05]  /*7b60*/  LDSM.16.MT88.4 R232, [R236+0x1b800] ;  /* 0x01b80000ece8783b */ /* 0x000fea0000004200 */
        /* <DEDUP_REMOVED lines=13> */
[----:B------:R-:W1:Y:S05]  /*7c40*/  LDSM.16.M88.4 R196, [R242] ;  /* 0x00000000f2c4783b */ /* 0x000e6a0000000200 */
        /* <DEDUP_REMOVED lines=14> */
[----:B------:R-:W-:Y:S05]  /*7d30*/  LDSM.16.MT88.4 R216, [R236+0x19800] ;  /* 0x01980000ecd8783b */ /* 0x000fea0000004200 */
[-C--:B----4-:R-:W-:Y:S06]  /*7d40*/  HMMA.16816.F32 R116, R200, R220.reuse, R116 ;  /* 0x000000dcc874723c */ /* 0x090fec0000001874 */
[C---:B------:R-:W-:Y:S06]  /*7d50*/  HMMA.16816.F32 R120, R208.reuse, R220, R120 ;  /* 0x000000dcd078723c */ /* 0x040fec0000001878 */
[-C--:B------:R-:W-:Y:S01]  /*7d60*/  HMMA.16816.F32 R124, R208, R222.reuse, R124 ;  /* 0x000000ded07c723c */ /* 0x080fe2000000187c */
[----:B------:R-:W3:Y:S05]  /*7d70*/  LDSM.16.MT88.4 R208, [R236+0x1d000] ;  /* 0x01d00000ecd0783b */ /* 0x000eea0000004200 */
[----:B------:R-:W-:Y:S01]  /*7d80*/  HMMA.16816.F32 R128, R200, R222, R128 ;  /* 0x000000dec880723c */ /* 0x000fe20000001880 */
[----:B------:R-:W4:Y:S04]  /*7d90*/  LDSM.16.MT88.4 R200, [R236+0x1f000] ;  /* 0x01f00000ecc8783b */ /* 0x000f280000004200 */
[----:B------:R-:W4:Y:S01]  /*7da0*/  LDSM.16.M88.4 R220, [R243+0x1000] ;  /* 0x00100000f3dc783b */ /* 0x000f220000000200 */
        /* <DEDUP_REMOVED lines=12> */
[----:B------:R-:W2:Y:S05]  /*7e70*/  LDL R207, [R1+0x8] ;  /* 0x0000080001cf7983 */ /* 0x000eaa0000100800 */
[-C--:B---3--:R-:W-:Y:S01]  /*7e80*/  HMMA.16816.F32 R100, R196, R208.reuse, R100 ;  /* 0x000000d0c464723c */ /* 0x088fe20000001864 */
[----:B------:R-:W-:Y:S05]  /*7e90*/  IMAD.MOV.U32 R206, RZ, RZ, 0x4 ;  /* 0x00000004ffce7424 */ /* 0x000fea00078e00ff */
[C---:B------:R-:W-:Y:S01]  /*7ea0*/  HMMA.16816.F32 R104, R228.reuse, R208, R104 ;  /* 0x000000d0e468723c */ /* 0x040fe20000001868 */
[----:B------:R-:W3:Y:S05]  /*7eb0*/  LDC R209, c[0x0][0x270] ;  /* 0x00009c00ffd17b82 */ /* 0x000eea0000000800 */
[-C--:B------:R-:W-:Y:S06]  /*7ec0*/  HMMA.16816.F32 R108, R228, R210.reuse, R108 ;  /* 0x000000d2e46c723c */ /* 0x080fec000000186c */
[C---:B------:R-:W-:Y:S06]  /*7ed0*/  HMMA.16816.F32 R112, R196.reuse, R210, R112 ;  /* 0x000000d2c470723c */ /* 0x040fec0000001870 */
[-C--:B----4-:R-:W-:Y:S06]  /*7ee0*/  HMMA.16816.F32 R116, R196, R200.reuse, R116 ;  /* 0x000000c8c474723c */ /* 0x090fec0000001874 */
[C---:B------:R-:W-:Y:S05]  /*7ef0*/  HMMA.16816.F32 R120, R228.reuse, R200, R120 ;  /* 0x000000c8e478723c */ /* 0x040fea0000001878 */
[----:B---3--:R-:W-:Y:S01]  /*7f00*/  IMAD R211, R209, UR35, RZ ;  /* 0x00000023d1d37c24 */ /* 0x008fe2000f8e02ff */
[-C--:B------:R-:W-:Y:S01]  /*7f10*/  HMMA.16816.F32 R124, R228, R202.reuse, R124 ;  /* 0x000000cae47c723c */ /* 0x080fe2000000187c */
[----:B------:R-:W3:Y:S05]  /*7f20*/  LDL.64 R230, [R1+0x68] ;  /* 0x0000680001e67983 */ /* 0x000eea0000100a00 */
[----:B------:R-:W-:Y:S06]  /*7f30*/  HMMA.16816.F32 R128, R196, R202, R128 ;  /* 0x000000cac480723c */ /* 0x000fec0000001880 */
[-C--:B------:R-:W-:Y:S05]  /*7f40*/  HMMA.16816.F32 R4, R212, R216.reuse, R4 ;  /* 0x000000d8d404723c */ /* 0x080fea0000001804 */
[C---:B------:R-:W-:Y:S01]  /*7f50*/  IMAD.SHL.U32 R196, R211.reuse, 0x8, RZ ;  /* 0x00000008d3c47824 */ /* 0x040fe200078e00ff */
[C---:B------:R-:W-:Y:S05]  /*7f60*/  HMMA.16816.F32 R8, R220.reuse, R216, R8 ;  /* 0x000000d8dc08723c */ /* 0x040fea0000001808 */
[C---:B------:R-:W-:Y:S01]  /*7f70*/  IMAD.SHL.U32 R197, R211.reuse, 0x10, RZ ;  /* 0x00000010d3c57824 */ /* 0x040fe200078e00ff */
[-C--:B------:R-:W-:Y:S05]  /*7f80*/  HMMA.16816.F32 R12, R220, R218.reuse, R12 ;  /* 0x000000dadc0c723c */ /* 0x080fea000000180c */
[C---:B------:R-:W-:Y:S01]  /*7f90*/  IMAD R202, R211.reuse, 0x18, RZ ;  /* 0x00000018d3ca7824 */ /* 0x040fe200078e02ff */
[C---:B------:R-:W-:Y:S05]  /*7fa0*/  HMMA.16816.F32 R16, R212.reuse, R218, R16 ;  /* 0x000000dad410723c */ /* 0x040fea0000001810 */
[----:B------:R-:W-:Y:S01]  /*7fb0*/  IMAD.SHL.U32 R203, R211, 0x20, RZ ;  /* 0x00000020d3cb7824 */ /* 0x000fe200078e00ff */
        /* <DEDUP_REMOVED lines=11> */
[----:B------:R-:W-:Y:S05]  /*8070*/  HMMA.16816.F32 R128, R212, R238, R128 ;  /* 0x000000eed480723c */ /* 0x000fea0000001880 */
[----:B--2---:R-:W-:Y:S05]  /*8080*/  @P0 IMAD.WIDE R198, R207, R206, UR10 ;  /* 0x0000000acfc60e25 */ /* 0x004fea000f8e02ce */
[----:B------:R-:W2:Y:S04]  /*8090*/  @P0 LDG.E R205, desc[UR6][R198.64+0x20] ;  /* 0x00002006c6cd0981 */ /* 0x000ea8000c1e1900 */
[----:B------:R1:W4:Y:S02]  /*80a0*/  @P0 LDG.E R204, desc[UR6][R198.64] ;  /* 0x00000006c6cc0981 */ /* 0x000324000c1e1900 */
[C---:B-1----:R-:W-:Y:S02]  /*80b0*/  IMAD R198, R211.reuse, 0x28, RZ ;  /* 0x00000028d3c67824 */ /* 0x042fe400078e02ff */
[----:B------:R-:W-:Y:S01]  /*80c0*/  IMAD R199, R211, 0x30, RZ ;  /* 0x00000030d3c77824 */ /* 0x000fe200078e02ff */
[----:B---3--:R1:W-:Y:S01]  /*80d0*/  REDG.E.ADD.F32.FTZ.RN.STRONG.GPU desc[UR6][R230.64], R4 ;  /* 0x00000004e60079a6 */ /* 0x0083e2000c10f386 */
[CC--:B------:R-:W-:Y:S04]  /*80e0*/  LEA R206, P1, R197.reuse, R230.reuse, 0x2 ;  /* 0x000000e6c5ce7211 */ /* 0x0c0fe800078210ff */
[-C--:B------:R-:W-:Y:S02]  /*80f0*/  LEA.HI.X.SX32 R207, R197, R231.reuse, 0x2, P1 ;  /* 0x000000e7c5cf7211 */ /* 0x080fe400008f16ff */
[CC--:B------:R-:W-:Y:S04]  /*8100*/  LEA R208, P1, R203.reuse, R230.reuse, 0x2 ;  /* 0x000000e6cbd07211 */ /* 0x0c0fe800078210ff */
[-C--:B------:R-:W-:Y:S02]  /*8110*/  LEA.HI.X.SX32 R209, R203, R231.reuse, 0x2, P1 ;  /* 0x000000e7cbd17211 */ /* 0x080fe400008f16ff */
[-C--:B------:R-:W-:Y:S01]  /*8120*/  LEA R210, P1, R199, R230.reuse, 0x2 ;  /* 0x000000e6c7d27211 */ /* 0x080fe200078210ff */
[----:B-1----:R-:W-:Y:S03]  /*8130*/  IMAD R4, R211, 0x38, RZ ;  /* 0x00000038d3047824 */ /* 0x002fe600078e02ff */
[-C--:B------:R-:W-:Y:S01]  /*8140*/  LEA.HI.X.SX32 R211, R199, R231.reuse, 0x2, P1 ;  /* 0x000000e7c7d37211 */ /* 0x080fe200008f16ff */
[----:B--2---:R-:W-:Y:S04]  /*8150*/  @P0 STL [R1+0x60], R205 ;  /* 0x000060cd01000387 */ /* 0x004fe80000100800 */
[----:B----4-:R1:W-:Y:S01]  /*8160*/  @P0 STL [R1+0x5c], R204 ;  /* 0x00005ccc01000387 */ /* 0x0103e20000100800 */
[CC--:B------:R-:W-:Y:S04]  /*8170*/  LEA R200, P0, R196.reuse, R230.reuse, 0x2 ;  /* 0x000000e6c4c87211 */ /* 0x0c0fe800078010ff */
[-C--:B------:R-:W-:Y:S05]  /*8180*/  LEA.HI.X.SX32 R201, R196, R231.reuse, 0x2, P0 ;  /* 0x000000e7c4c97211 */ /* 0x080fea00000f16ff */
[----:B------:R2:W-:Y:S04]  /*8190*/  REDG.E.ADD.F32.FTZ.RN.STRONG.GPU desc[UR6][R200.64], R5 ;  /* 0x00000005c80079a6 */ /* 0x0005e8000c10f386 */
[----:B------:R-:W-:Y:S01]  /*81a0*/  REDG.E.ADD.F32.FTZ.RN.STRONG.GPU desc[UR6][R206.64], R6 ;  /* 0x00000006ce0079a6 */ /* 0x000fe2000c10f386 */
[CC--:B-1----:R-:W-:Y:S04]  /*81b0*/  LEA R204, P0, R202.reuse, R230.reuse, 0x2 ;  /* 0x000000e6cacc7211 */ /* 0x0c2fe800078010ff */
[-C--:B------:R-:W-:Y:S02]  /*81c0*/  LEA.HI.X.SX32 R205, R202, R231.reuse, 0x2, P0 ;  /* 0x000000e7cacd7211 */ /* 0x080fe400000f16ff */
[CC--:B------:R-:W-:Y:S03]  /*81d0*/  LEA R202, P0, R198.reuse, R230.reuse, 0x2 ;  /* 0x000000e6c6ca7211 */ /* 0x0c0fe600078010ff */
[----:B------:R1:W-:Y:S01]  /*81e0*/  REDG.E.ADD.F32.FTZ.RN.STRONG.GPU desc[UR6][R204.64], R7 ;  /* 0x00000007cc0079a6 */ /* 0x0003e2000c10f386 */
[-C--:B------:R-:W-:Y:S02]  /*81f0*/  LEA.HI.X.SX32 R203, R198, R231.reuse, 0x2, P0 ;  /* 0x000000e7c6cb7211 */ /* 0x080fe400000f16ff */
[CC--:B------:R-:W-:Y:S01]  /*8200*/  LEA R198, P0, R4.reuse, R230.reuse, 0x2 ;  /* 0x000000e604c67211 */ /* 0x0c0fe200078010ff */
[----:B------:R-:W-:Y:S01]  /*8210*/  REDG.E.ADD.F32.FTZ.RN.STRONG.GPU desc[UR6][R208.64], R8 ;  /* 0x00000008d00079a6 */ /* 0x000fe2000c10f386 */
[----:B--2---:R-:W-:Y:S02]  /*8220*/  VIADD R5, R197, 0x20 ;  /* 0x00000020c5057836 */ /* 0x004fe40000000000 */
[-C--:B------:R-:W-:Y:S01]  /*8230*/  LEA.HI.X.SX32 R199, R4, R231.reuse, 0x2, P0 ;  /* 0x000000e704c77211 */ /* 0x080fe200000f16ff */
[----:B------:R2:W-:Y:S04]  /*8240*/  REDG.E.ADD.F32.FTZ.RN.STRONG.GPU desc[UR6][R202.64], R9 ;  /* 0x00000009ca0079a6 */ /* 0x0005e8000c10f386 */
[----:B------:R-:W-:Y:S04]  /*8250*/  REDG.E.ADD.F32.FTZ.RN.STRONG.GPU desc[UR6][R210.64], R10 ;  /* 0x0000000ad20079a6 */ /* 0x000fe8000c10f386 */
[----:B------:R3:W-:Y:S04]  /*8260*/  REDG.E.ADD.F32.FTZ.RN.STRONG.GPU desc[UR6][R198.64], R11 ;  /* 0x0000000bc60079a6 */ /* 0x0007e8000c10f386 */
[----:B------:R4:W-:Y:S04]  /*8270*/  REDG.E.ADD.F32.FTZ.RN.STRONG.GPU desc[UR6][R230.64+0x80], R16 ;  /* 0x00008010e60079a6 */ /* 0x0009e8000c10f386 */
[----:B------:R4:W-:Y:S01]  /*8280*/  REDG.E.ADD.F32.FTZ.RN.STRONG.GPU desc[UR6][R200.64+0x80], R17 ;  /* 0x00008011c80079a6 */ /* 0x0009e2000c10f386 */
[CC--:B-1----:R-:W-:Y:S01]  /*8290*/  LEA R204, P0, R5.reuse, R230.reuse, 0x2 ;  /* 0x000000e605cc7211 */ /* 0x0c2fe200078010ff */
[C---:B------:R-:W-:Y:S03]  /*82a0*/  IMAD.IADD R7, R196.reuse, 0x1, R5 ;  /* 0x00000001c4077824 */ /* 0x040fe600078e0205 */
[-C--:B------:R-:W-:Y:S01]  /*82b0*/  LEA.HI.X.SX32 R205, R5, R231.reuse, 0x2, P0 ;  /* 0x000000e705cd7211 */ /* 0x080fe200000f16ff */
[C---:B------:R-:W-:Y:S01]  /*82c0*/  IMAD.IADD R5, R196.reuse, 0x1, R7 ;  /* 0x00000001c4057824 */ /* 0x040fe200078e0207 */
[CC--:B------:R-:W-:Y:S03]  /*82d0*/  LEA R206, P0, R7.reuse, R230.reuse, 0x2 ;  /* 0x000000e607ce7211 */ /* 0x0c0fe600078010ff */
[----:B------:R1:W-:Y:S01]  /*82e0*/  REDG.E.ADD.F32.FTZ.RN.STRONG.GPU desc[UR6][R204.64], R18 ;  /* 0x00000012cc0079a6 */ /* 0x0003e2000c10f386 */
[-C--:B------:R-:W-:Y:S01]  /*82f0*/  LEA.HI.X.SX32 R207, R7, R231.reuse, 0x2, P0 ;  /* 0x000000e707cf7211 */ /* 0x080fe200000f16ff */
[C---:B------:R-:W-:Y:S01]  /*8300*/  IMAD.IADD R7, R196.reuse, 0x1, R5 ;  /* 0x00000001c4077824 */ /* 0x040fe200078e0205 */
[-C--:B--2---:R-:W-:Y:S03]  /*8310*/  LEA R202, P1, R5, R230.reuse, 0x2 ;  /* 0x000000e605ca7211 */ /* 0x084fe600078210ff */
        /* <DEDUP_REMOVED lines=9> */
[----:B---3--:R-:W-:Y:S02]  /*83b0*/  IMAD.IADD R11, R196, 0x1, R5 ;  /* 0x00000001c40b7824 */ /* 0x008fe400078e0205 */
[-C--:B------:R-:W-:Y:S01]  /*83c0*/  LEA.HI.X.SX32 R9, R9, R231.reuse, 0x2, P0 ;  /* 0x000000e709097211 */ /* 0x080fe200000f16ff */
[----:B------:R3:W-:Y:S01]  /*83d0*/  REDG.E.ADD.F32.FTZ.RN.STRONG.GPU desc[UR6][R6.64], R13 ;  /* 0x0000000d060079a6 */ /* 0x0007e2000c10f386 */
[CC--:B----4-:R-:W-:Y:S03]  /*83e0*/  LEA R16, P0, R4.reuse, R230.reuse, 0x2 ;  /* 0x000000e604107211 */ /* 0x0d0fe600078010ff */
[----:B------:R4:W-:Y:S01]  /*83f0*/  REDG.E.ADD.F32.FTZ.RN.STRONG.GPU desc[UR6][R8.64], R14 ;  /* 0x0000000e080079a6 */ /* 0x0009e2000c10f386 */
[-C--:B------:R-:W-:Y:S02]  /*8400*/  LEA.HI.X.SX32 R17, R4, R231.reuse, 0x2, P0 ;  /* 0x000000e704117211 */ /* 0x080fe400000f16ff */
[CC--:B-1----:R-:W-:Y:S03]  /*8410*/  LEA R18, P0, R5.reuse, R230.reuse, 0x2 ;  /* 0x000000e605127211 */ /* 0x0c2fe600078010ff */
[----:B------:R1:W-:Y:S04]  /*8420*/  REDG.E.ADD.F32.FTZ.RN.STRONG.GPU desc[UR6][R16.64], R15 ;  /* 0x0000000f100079a6 */ /* 0x0003e8000c10f386 */
[----:B------:R-:W-:Y:S01]  /*8430*/  REDG.E.ADD.F32.FTZ.RN.STRONG.GPU desc[UR6][R230.64+0x100], R84 ;  /* 0x00010054e60079a6 */ /* 0x000fe2000c10f386 */
[-C--:B--2---:R-:W-:Y:S01]  /*8440*/  LEA.HI.X.SX32 R19, R5, R231.reuse, 0x2, P0 ;  /* 0x000000e705137211 */ /* 0x084fe200000f16ff */
[C---:B------:R-:W-:Y:S01]  /*8450*/  IMAD.IADD R5, R196.reuse, 0x1, R11 ;  /* 0x00000001c4057824 */ /* 0x040fe200078e020b */
[CC--:B------:R-:W-:Y:S01]  /*8460*/  LEA R10, P0, R11.reuse, R230.reuse, 0x2 ;  /* 0x000000e60b0a7211 */ /* 0x0c0fe200078010ff */
[----:B------:R-:W-:Y:S03]  /*8470*/  REDG.E.ADD.F32.FTZ.RN.STRONG.GPU desc[UR6][R200.64+0x100], R85 ;  /* 0x00010055c80079a6 */ /* 0x000fe6000c10f386 */
[-C--:B------:R-:W-:Y:S01]  /*8480*/  LEA.HI.X.SX32 R11, R11, R231.reuse, 0x2, P0 ;  /* 0x000000e70b0b7211 */ /* 0x080fe200000f16ff */
[----:B------:R-:W-:Y:S01]  /*8490*/  REDG.E.ADD.F32.FTZ.RN.STRONG.GPU desc[UR6][R18.64], R86 ;  /* 0x00000056120079a6 */ /* 0x000fe2000c10f386 */
[CC--:B------:R-:W-:Y:S03]  /*84a0*/  LEA R12, P1, R5.reuse, R230.reuse, 0x2 ;  /* 0x000000e6050c7211 */ /* 0x0c0fe600078210ff */
[----:B------:R2:W-:Y:S01]  /*84b0*/  REDG.E.ADD.F32.FTZ.RN.STRONG.GPU desc[UR6][R10.64], R87 ;  /* 0x000000570a0079a6 */ /* 0x0005e2000c10f386 */
[C---:B---3--:R-:W-:Y:S01]  /*84c0*/  IMAD.IADD R7, R196.reuse, 0x1, R5 ;  /* 0x00000001c4077824 */ /* 0x048fe200078e0205 */
[-C--:B------:R-:W-:Y:S01]  /*84d0*/  LEA.HI.X.SX32 R13, R5, R231.reuse, 0x2, P1 ;  /* 0x000000e7050d7211 */ /* 0x080fe200008f16ff */
[----:B------:R-:W-:Y:S01]  /*84e0*/  VIADD R5, R197, 0x60 ;  /* 0x00000060c5057836 */ /* 0x000fe20000000000 */
[----:B------:R-:W-:Y:S01]  /*84f0*/  LDSM.16.MT88.4 R84, [R247+0x4000] ;  /* 0x00400000f754783b */ /* 0x000fe20000004200 */
[C---:B----4-:R-:W-:Y:S01]  /*8500*/  IMAD.IADD R9, R196.reuse, 0x1, R7 ;  /* 0x00000001c4097824 */ /* 0x050fe200078e0207 */
[CC--:B------:R-:W-:Y:S02]  /*8510*/  LEA R6, P0, R7.reuse, R230.reuse, 0x2 ;  /* 0x000000e607067211 */ /* 0x0c0fe400078010ff */
[----:B------:R3:W-:Y:S01]  /*8520*/  REDG.E.ADD.F32.FTZ.RN.STRONG.GPU desc[UR6][R12.64], R88 ;  /* 0x000000580c0079a6 */ /* 0x0007e2000c10f386 */
[----:B------:R-:W-:Y:S01]  /*8530*/  IMAD.IADD R4, R196, 0x1, R9 ;  /* 0x00000001c4047824 */ /* 0x000fe200078e0209 */
[-C--:B------:R-:W-:Y:S02]  /*8540*/  LEA.HI.X.SX32 R7, R7, R231.reuse, 0x2, P0 ;  /* 0x000000e707077211 */ /* 0x080fe400000f16ff */
[CC--:B------:R-:W-:Y:S03]  /*8550*/  LEA R8, P0, R9.reuse, R230.reuse, 0x2 ;  /* 0x000000e609087211 */ /* 0x0c0fe600078010ff */
[----:B------:R4:W-:Y:S01]  /*8560*/  REDG.E.ADD.F32.FTZ.RN.STRONG.GPU desc[UR6][R6.64], R89 ;  /* 0x00000059060079a6 */ /* 0x0009e2000c10f386 */
[-C--:B------:R-:W-:Y:S02]  /*8570*/  LEA.HI.X.SX32 R9, R9, R231.reuse, 0x2, P0 ;  /* 0x000000e709097211 */ /* 0x080fe400000f16ff */
[CC--:B------:R-:W-:Y:S03]  /*8580*/  LEA R14, P0, R4.reuse, R230.reuse, 0x2 ;  /* 0x000000e6040e7211 */ /* 0x0c0fe600078010ff */
[----:B------:R4:W-:Y:S01]  /*8590*/  REDG.E.ADD.F32.FTZ.RN.STRONG.GPU desc[UR6][R8.64], R90 ;  /* 0x0000005a080079a6 */ /* 0x0009e2000c10f386 */
[-C--:B-1----:R-:W-:Y:S02]  /*85a0*/  LEA.HI.X.SX32 R15, R4, R231.reuse, 0x2, P0 ;  /* 0x000000e7040f7211 */ /* 0x082fe400000f16ff */
[CC--:B------:R-:W-:Y:S03]  /*85b0*/  LEA R16, P0, R5.reuse, R230.reuse, 0x2 ;  /* 0x000000e605107211 */ /* 0x0c0fe600078010ff */
        /* <DEDUP_REMOVED lines=8> */
[CC--:B---3--:R-:W-:Y:S01]  /*8640*/  LEA R12, P1, R5.reuse, R230.reuse, 0x2 ;  /* 0x000000e6050c7211 */ /* 0x0c8fe200078210ff */
[----:B------:R2:W-:Y:S01]  /*8650*/  REDG.E.ADD.F32.FTZ.RN.STRONG.GPU desc[UR6][R16.64], R98 ;  /* 0x00000062100079a6 */ /* 0x0005e2000c10f386 */
[C---:B----4-:R-:W-:Y:S02]  /*8660*/  IMAD.IADD R7, R196.reuse, 0x1, R5 ;  /* 0x00000001c4077824 */ /* 0x050fe400078e0205 */
[-C--:B------:R-:W-:Y:S01]  /*8670*/  LEA.HI.X.SX32 R13, R5, R231.reuse, 0x2, P1 ;  /* 0x000000e7050d7211 */ /* 0x080fe200008f16ff */
[----:B------:R3:W-:Y:S01]  /*8680*/  REDG.E.ADD.F32.FTZ.RN.STRONG.GPU desc[UR6][R10.64], R99 ;  /* 0x000000630a0079a6 */ /* 0x0007e2000c10f386 */
[----:B------:R-:W-:Y:S01]  /*8690*/  VIADD R5, R197, 0x80 ;  /* 0x00000080c5057836 */ /* 0x000fe20000000000 */
[CC--:B------:R-:W-:Y:S01]  /*86a0*/  LEA R6, P0, R7.reuse, R230.reuse, 0x2 ;  /* 0x000000e607067211 */ /* 0x0c0fe200078010ff */
[C---:B------:R-:W-:Y:S01]  /*86b0*/  IMAD.IADD R9, R196.reuse, 0x1, R7 ;  /* 0x00000001c4097824 */ /* 0x040fe200078e0207 */
[----:B------:R4:W-:Y:S02]  /*86c0*/  REDG.E.ADD.F32.FTZ.RN.STRONG.GPU desc[UR6][R12.64], R92 ;  /* 0x0000005c0c0079a6 */ /* 0x0009e4000c10f386 */
[-C--:B------:R-:W-:Y:S01]  /*86d0*/  LEA.HI.X.SX32 R7, R7, R231.reuse, 0x2, P0 ;  /* 0x000000e707077211 */ /* 0x080fe200000f16ff */
[----:B------:R-:W-:Y:S01]  /*86e0*/  IMAD.IADD R4, R196, 0x1, R9 ;  /* 0x00000001c4047824 */ /* 0x000fe200078e0209 */
[CC--:B------:R-:W-:Y:S01]  /*86f0*/  LEA R8, P0, R9.reuse, R230.reuse, 0x2 ;  /* 0x000000e609087211 */ /* 0x0c0fe200078010ff */
[----:B------:R-:W-:Y:S03]  /*8700*/  LDSM.16.MT88.4 R88, [R247+0x6000] ;  /* 0x00600000f758783b */ /* 0x000fe60000004200 */
[-C--:B------:R-:W-:Y:S01]  /*8710*/  LEA.HI.X.SX32 R9, R9, R231.reuse, 0x2, P0 ;  /* 0x000000e709097211 */ /* 0x080fe200000f16ff */
[----:B------:R4:W-:Y:S01]  /*8720*/  REDG.E.ADD.F32.FTZ.RN.STRONG.GPU desc[UR6][R6.64], R93 ;  /* 0x0000005d060079a6 */ /* 0x0009e2000c10f386 */
[CC--:B-1----:R-:W-:Y:S03]  /*8730*/  LEA R14, P0, R4.reuse, R230.reuse, 0x2 ;  /* 0x000000e6040e7211 */ /* 0x0c2fe600078010ff */
[----:B------:R1:W-:Y:S01]  /*8740*/  REDG.E.ADD.F32.FTZ.RN.STRONG.GPU desc[UR6][R8.64], R94 ;  /* 0x0000005e080079a6 */ /* 0x0003e2000c10f386 */
[-C--:B------:R-:W-:Y:S02]  /*8750*/  LEA.HI.X.SX32 R15, R4, R231.reuse, 0x2, P0 ;  /* 0x000000e7040f7211 */ /* 0x080fe400000f16ff */
[CC--:B--2---:R-:W-:Y:S03]  /*8760*/  LEA R16, P0, R5.reuse, R230.reuse, 0x2 ;  /* 0x000000e605107211 */ /* 0x0c4fe600078010ff */
[----:B------:R2:W-:Y:S01]  /*8770*/  REDG.E.ADD.F32.FTZ.RN.STRONG.GPU desc[UR6][R14.64], R95 ;  /* 0x0000005f0e0079a6 */ /* 0x0005e2000c10f386 */
[C---:B---3--:R-:W-:Y:S03]  /*8780*/  IMAD.IADD R11, R196.reuse, 0x1, R5 ;  /* 0x00000001c40b7824 */ /* 0x048fe600078e0205 */
[----:B------:R-:W-:Y:S01]  /*8790*/  REDG.E.ADD.F32.FTZ.RN.STRONG.GPU desc[UR6][R230.64+0x200], R100 ;  /* 0x00020064e60079a6 */ /* 0x000fe2000c10f386 */
[-C--:B------:R-:W-:Y:S01]  /*87a0*/  LEA.HI.X.SX32 R17, R5, R231.reuse, 0x2, P0 ;  /* 0x000000e705117211 */ /* 0x080fe200000f16ff */
[C---:B------:R-:W-:Y:S01]  /*87b0*/  IMAD.IADD R5, R196.reuse, 0x1, R11 ;  /* 0x00000001c4057824 */ /* 0x040fe200078e020b */
[CC--:B------:R-:W-:Y:S01]  /*87c0*/  LEA R10, P0, R11.reuse, R230.reuse, 0x2 ;  /* 0x000000e60b0a7211 */ /* 0x0c0fe200078010ff */
[----:B------:R-:W-:Y:S03]  /*87d0*/  REDG.E.ADD.F32.FTZ.RN.STRONG.GPU desc[UR6][R200.64+0x200], R101 ;  /* 0x00020065c80079a6 */ /* 0x000fe6000c10f386 */
[-C--:B------:R-:W-:Y:S01]  /*87e0*/  LEA.HI.X.SX32 R11, R11, R231.reuse, 0x2, P0 ;  /* 0x000000e70b0b7211 */ /* 0x080fe200000f16ff */
[----:B------:R3:W-:Y:S01]  /*87f0*/  REDG.E.ADD.F32.FTZ.RN.STRONG.GPU desc[UR6][R16.64], R102 ;  /* 0x00000066100079a6 */ /* 0x0007e2000c10f386 */
[CC--:B----4-:R-:W-:Y:S01]  /*8800*/  LEA R12, P1, R5.reuse, R230.reuse, 0x2 ;  /* 0x000000e6050c7211 */ /* 0x0d0fe200078210ff */
[C---:B------:R-:W-:Y:S03]  /*8810*/  IMAD.IADD R7, R196.reuse, 0x1, R5 ;  /* 0x00000001c4077824 */ /* 0x040fe600078e0205 */
[-C--:B------:R-:W-:Y:S01]  /*8820*/  LEA.HI.X.SX32 R13, R5, R231.reuse, 0x2, P1 ;  /* 0x000000e7050d7211 */ /* 0x080fe200008f16ff */
[----:B------:R4:W-:Y:S01]  /*8830*/  REDG.E.ADD.F32.FTZ.RN.STRONG.GPU desc[UR6][R10.64], R103 ;  /* 0x000000670a0079a6 */ /* 0x0009e2000c10f386 */
[----:B------:R-:W-:Y:S01]  /*8840*/  VIADD R5, R197, 0xa0 ;  /* 0x000000a0c5057836 */ /* 0x000fe20000000000 */
[CC--:B------:R-:W-:Y:S01]  /*8850*/  LEA R6, P0, R7.reuse, R230.reuse, 0x2 ;  /* 0x000000e607067211 */ /* 0x0c0fe200078010ff */
[C---:B-1----:R-:W-:Y:S01]  /*8860*/  IMAD.IADD R9, R196.reuse, 0x1, R7 ;  /* 0x00000001c4097824 */ /* 0x042fe200078e0207 */
[----:B------:R1:W-:Y:S02]  /*8870*/  REDG.E.ADD.F32.FTZ.RN.STRONG.GPU desc[UR6][R12.64], R104 ;  /* 0x000000680c0079a6 */ /* 0x0003e4000c10f386 */
[-C--:B------:R-:W-:Y:S01]  /*8880*/  LEA.HI.X.SX32 R7, R7, R231.reuse, 0x2, P0 ;  /* 0x000000e707077211 */ /* 0x080fe200000f16ff */
[----:B------:R-:W-:Y:S01]  /*8890*/  IMAD.IADD R4, R196, 0x1, R9 ;  /* 0x00000001c4047824 */ /* 0x000fe200078e0209 */
[CC--:B------:R-:W-:Y:S01]  /*88a0*/  LEA R8, P0, R9.reuse, R230.reuse, 0x2 ;  /* 0x000000e609087211 */ /* 0x0c0fe200078010ff */
[----:B------:R-:W-:Y:S03]  /*88b0*/  LDSM.16.MT88.4 R92, [R250+0x28800] ;  /* 0x02880000fa5c783b */ /* 0x000fe60000004200 */
[-C--:B------:R-:W-:Y:S01]  /*88c0*/  LEA.HI.X.SX32 R9, R9, R231.reuse, 0x2, P0 ;  /* 0x000000e709097211 */ /* 0x080fe200000f16ff */
[----:B------:R1:W-:Y:S01]  /*88d0*/  REDG.E.ADD.F32.FTZ.RN.STRONG.GPU desc[UR6][R6.64], R105 ;  /* 0x00000069060079a6 */ /* 0x0003e2000c10f386 */
[CC--:B--2---:R-:W-:Y:S03]  /*88e0*/  LEA R14, P0, R4.reuse, R230.reuse, 0x2 ;  /* 0x000000e6040e7211 */ /* 0x0c4fe600078010ff */
[----:B------:R2:W-:Y:S01]  /*88f0*/  REDG.E.ADD.F32.FTZ.RN.STRONG.GPU desc[UR6][R8.64], R106 ;  /* 0x0000006a080079a6 */ /* 0x0005e2000c10f386 */
[-C--:B------:R-:W-:Y:S02]  /*8900*/  LEA.HI.X.SX32 R15, R4, R231.reuse, 0x2, P0 ;  /* 0x000000e7040f7211 */ /* 0x080fe400000f16ff */
[CC--:B---3--:R-:W-:Y:S03]  /*8910*/  LEA R16, P0, R5.reuse, R230.reuse, 0x2 ;  /* 0x000000e605107211 */ /* 0x0c8fe600078010ff */
[----:B------:R3:W-:Y:S01]  /*8920*/  REDG.E.ADD.F32.FTZ.RN.STRONG.GPU desc[UR6][R14.64], R107 ;  /* 0x0000006b0e0079a6 */ /* 0x0007e2000c10f386 */
[-C--:B------:R-:W-:Y:S01]  /*8930*/  LEA.HI.X.SX32 R17, R5, R231.reuse, 0x2, P0 ;  /* 0x000000e705117211 */ /* 0x080fe200000f16ff */
[C---:B----4-:R-:W-:Y:S02]  /*8940*/  IMAD.IADD R11, R196.reuse, 0x1, R5 ;  /* 0x00000001c40b7824 */ /* 0x050fe400078e0205 */
[----:B------:R-:W-:Y:S02]  /*8950*/  REDG.E.ADD.F32.FTZ.RN.STRONG.GPU desc[UR6][R230.64+0x280], R112 ;  /* 0x00028070e60079a6 */ /* 0x000fe4000c10f386 */
[C---:B------:R-:W-:Y:S01]  /*8960*/  IMAD.IADD R5, R196.reuse, 0x1, R11 ;  /* 0x00000001c4057824 */ /* 0x040fe200078e020b */
[CC--:B------:R-:W-:Y:S01]  /*8970*/  LEA R10, P0, R11.reuse, R230.reuse, 0x2 ;  /* 0x000000e60b0a7211 */ /* 0x0c0fe200078010ff */
[----:B------:R-:W-:Y:S03]  /*8980*/  REDG.E.ADD.F32.FTZ.RN.STRONG.GPU desc[UR6][R200.64+0x280], R113 ;  /* 0x00028071c80079a6 */ /* 0x000fe6000c10f386 */
[-C--:B------:R-:W-:Y:S01]  /*8990*/  LEA.HI.X.SX32 R11, R11, R231.reuse, 0x2, P0 ;  /* 0x000000e70b0b7211 */ /* 0x080fe200000f16ff */
[----:B------:R4:W-:Y:S01]  /*89a0*/  REDG.E.ADD.F32.FTZ.RN.STRONG.GPU desc[UR6][R16.64], R114 ;  /* 0x00000072100079a6 */ /* 0x0009e2000c10f386 */
[CC--:B-1----:R-:W-:Y:S01]  /*89b0*/  LEA R12, P1, R5.reuse, R230.reuse, 0x2 ;  /* 0x000000e6050c7211 */ /* 0x0c2fe200078210ff */
[C---:B------:R-:W-:Y:S03]  /*89c0*/  IMAD.IADD R7, R196.reuse, 0x1, R5 ;  /* 0x00000001c4077824 */ /* 0x040fe600078e0205 */
[-C--:B------:R-:W-:Y:S01]  /*89d0*/  LEA.HI.X.SX32 R13, R5, R231.reuse, 0x2, P1 ;  /* 0x000000e7050d7211 */ /* 0x080fe200008f16ff */
[----:B------:R1:W-:Y:S01]  /*89e0*/  REDG.E.ADD.F32.FTZ.RN.STRONG.GPU desc[UR6][R10.64], R115 ;  /* 0x000000730a0079a6 */ /* 0x0003e2000c10f386 */
[----:B------:R-:W-:Y:S01]  /*89f0*/  VIADD R5, R197, 0xc0 ;  /* 0x000000c0c5057836 */ /* 0x000fe20000000000 */
[-C--:B------:R-:W-:Y:S01]  /*8a00*/  LEA R6, P0, R7, R230.reuse, 0x2 ;  /* 0x000000e607067211 */ /* 0x080fe200078010ff */
[C---:B--2---:R-:W-:Y:S01]  /*8a10*/  IMAD.IADD R9, R196.reuse, 0x1, R7 ;  /* 0x00000001c4097824 */ /* 0x044fe200078e0207 */
[----:B------:R2:W-:Y:S01]  /*8a20*/  REDG.E.ADD.F32.FTZ.RN.STRONG.GPU desc[UR6][R12.64], R108 ;  /* 0x0000006c0c0079a6 */ /* 0x0005e2000c10f386 */
[----:B------:R-:W-:Y:S01]  /*8a30*/  VIADD R197, R197, 0xe0 ;  /* 0x000000e0c5c57836 */ /* 0x000fe20000000000 */
[-C--:B------:R-:W-:Y:S01]  /*8a40*/  LEA.HI.X.SX32 R7, R7, R231.reuse, 0x2, P0 ;  /* 0x000000e707077211 */ /* 0x080fe200000f16ff */
[----:B------:R-:W-:Y:S01]  /*8a50*/  IMAD.IADD R4, R196, 0x1, R9 ;  /* 0x00000001c4047824 */ /* 0x000fe200078e0209 */
[CC--:B------:R-:W-:Y:S01]  /*8a60*/  LEA R8, P0, R9.reuse, R230.reuse, 0x2 ;  /* 0x000000e609087211 */ /* 0x0c0fe200078010ff */
[----:B------:R-:W-:Y:S03]  /*8a70*/  LDSM.16.MT88.4 R112, [R247+0x7800] ;  /* 0x00780000f770783b */ /* 0x000fe60000004200 */
[-C--:B------:R-:W-:Y:S01]  /*8a80*/  LEA.HI.X.SX32 R9, R9, R231.reuse, 0x2, P0 ;  /* 0x000000e709097211 */ /* 0x080fe200000f16ff */
[----:B------:R2:W-:Y:S01]  /*8a90*/  REDG.E.ADD.F32.FTZ.RN.STRONG.GPU desc[UR6][R6.64], R109 ;  /* 0x0000006d060079a6 */ /* 0x0005e2000c10f386 */
[CC--:B---3--:R-:W-:Y:S03]  /*8aa0*/  LEA R14, P0, R4.reuse, R230.reuse, 0x2 ;  /* 0x000000e6040e7211 */ /* 0x0c8fe600078010ff */
[----:B------:R3:W-:Y:S01]  /*8ab0*/  REDG.E.ADD.F32.FTZ.RN.STRONG.GPU desc[UR6][R8.64], R110 ;  /* 0x0000006e080079a6 */ /* 0x0007e2000c10f386 */
[-C--:B------:R-:W-:Y:S02]  /*8ac0*/  LEA.HI.X.SX32 R15, R4, R231.reuse, 0x2, P0 ;  /* 0x000000e7040f7211 */ /* 0x080fe400000f16ff */
[CC--:B----4-:R-:W-:Y:S03]  /*8ad0*/  LEA R16, P0, R5.reuse, R230.reuse, 0x2 ;  /* 0x000000e605107211 */ /* 0x0d0fe600078010ff */
[----:B------:R4:W-:Y:S01]  /*8ae0*/  REDG.E.ADD.F32.FTZ.RN.STRONG.GPU desc[UR6][R14.64], R111 ;  /* 0x0000006f0e0079a6 */ /* 0x0009e2000c10f386 */
[-C--:B------:R-:W-:Y:S01]  /*8af0*/  LEA.HI.X.SX32 R17, R5, R231.reuse, 0x2, P0 ;  /* 0x000000e705117211 */ /* 0x080fe200000f16ff */
[C---:B-1----:R-:W-:Y:S02]  /*8b00*/  IMAD.IADD R11, R196.reuse, 0x1, R5 ;  /* 0x00000001c40b7824 */ /* 0x042fe400078e0205 */
[----:B------:R-:W-:Y:S02]  /*8b10*/  REDG.E.ADD.F32.FTZ.RN.STRONG.GPU desc[UR6][R230.64+0x300], R116 ;  /* 0x00030074e60079a6 */ /* 0x000fe4000c10f386 */
[C---:B------:R-:W-:Y:S01]  /*8b20*/  IMAD.IADD R5, R196.reuse, 0x1, R11 ;  /* 0x00000001c4057824 */ /* 0x040fe200078e020b */
[CC--:B------:R-:W-:Y:S01]  /*8b30*/  LEA R10, P0, R11.reuse, R230.reuse, 0x2 ;  /* 0x000000e60b0a7211 */ /* 0x0c0fe200078010ff */
[----:B------:R-:W-:Y:S03]  /*8b40*/  REDG.E.ADD.F32.FTZ.RN.STRONG.GPU desc[UR6][R200.64+0x300], R117 ;  /* 0x00030075c80079a6 */ /* 0x000fe6000c10f386 */
[-C--:B------:R-:W-:Y:S01]  /*8b50*/  LEA.HI.X.SX32 R11, R11, R231.reuse, 0x2, P0 ;  /* 0x000000e70b0b7211 */ /* 0x080fe200000f16ff */
[----:B------:R1:W-:Y:S01]  /*8b60*/  REDG.E.ADD.F32.FTZ.RN.STRONG.GPU desc[UR6][R16.64], R118 ;  /* 0x00000076100079a6 */ /* 0x0003e2000c10f386 */
[CC--:B--2---:R-:W-:Y:S01]  /*8b70*/  LEA R12, P1, R5.reuse, R230.reuse, 0x2 ;  /* 0x000000e6050c7211 */ /* 0x0c4fe200078210ff */
[C---:B------:R-:W-:Y:S03]  /*8b80*/  IMAD.IADD R7, R196.reuse, 0x1, R5 ;  /* 0x00000001c4077824 */ /* 0x040fe600078e0205 */
[-C--:B------:R-:W-:Y:S01]  /*8b90*/  LEA.HI.X.SX32 R13, R5, R231.reuse, 0x2, P1 ;  /* 0x000000e7050d7211 */ /* 0x080fe200008f16ff */
[----:B------:R2:W-:Y:S01]  /*8ba0*/  REDG.E.ADD.F32.FTZ.RN.STRONG.GPU desc[UR6][R10.64], R119 ;  /* 0x000000770a0079a6 */ /* 0x0005e2000c10f386 */
[C---:B------:R-:W-:Y:S01]  /*8bb0*/  IMAD.IADD R5, R196.reuse, 0x1, R197 ;  /* 0x00000001c4057824 */ /* 0x040fe200078e02c5 */
[CC--:B------:R-:W-:Y:S01]  /*8bc0*/  LEA R6, P0, R7.reuse, R230.reuse, 0x2 ;  /* 0x000000e607067211 */ /* 0x0c0fe200078010ff */
[C---:B---3--:R-:W-:Y:S01]  /*8bd0*/  IMAD.IADD R9, R196.reuse, 0x1, R7 ;  /* 0x00000001c4097824 */ /* 0x048fe200078e0207 */
[----:B------:R-:W-:Y:S02]  /*8be0*/  REDG.E.ADD.F32.FTZ.RN.STRONG.GPU desc[UR6][R12.64], R120 ;  /* 0x000000780c0079a6 */ /* 0x000fe4000c10f386 */
[-C--:B------:R-:W-:Y:S01]  /*8bf0*/  LEA.HI.X.SX32 R7, R7, R231.reuse, 0x2, P0 ;  /* 0x000000e707077211 */ /* 0x080fe200000f16ff */
[----:B------:R-:W-:Y:S01]  /*8c00*/  IMAD.IADD R4, R196, 0x1, R9 ;  /* 0x00000001c4047824 */ /* 0x000fe200078e0209 */
[CC--:B------:R-:W-:Y:S01]  /*8c10*/  LEA R8, P0, R9.reuse, R230.reuse, 0x2 ;  /* 0x000000e609087211 */ /* 0x0c0fe200078010ff */
[----:B------:R-:W-:Y:S03]  /*8c20*/  LDSM.16.MT88.4 R108, [R247+0x5800] ;  /* 0x00580000f76c783b */ /* 0x000fe60000004200 */
[-C--:B------:R-:W-:Y:S01]  /*8c30*/  LEA.HI.X.SX32 R9, R9, R231.reuse, 0x2, P0 ;  /* 0x000000e709097211 */ /* 0x080fe200000f16ff */
[----:B------:R3:W-:Y:S01]  /*8c40*/  REDG.E.ADD.F32.FTZ.RN.STRONG.GPU desc[UR6][R6.64], R121 ;  /* 0x00000079060079a6 */ /* 0x0007e2000c10f386 */
[CC--:B----4-:R-:W-:Y:S03]  /*8c50*/  LEA R14, P0, R4.reuse, R230.reuse, 0x2 ;  /* 0x000000e6040e7211 */ /* 0x0d0fe600078010ff */
[----:B------:R-:W-:Y:S01]  /*8c60*/  REDG.E.ADD.F32.FTZ.RN.STRONG.GPU desc[UR6][R8.64], R122 ;  /* 0x0000007a080079a6 */ /* 0x000fe2000c10f386 */
[-C--:B------:R-:W-:Y:S02]  /*8c70*/  LEA.HI.X.SX32 R15, R4, R231.reuse, 0x2, P0 ;  /* 0x000000e7040f7211 */ /* 0x080fe400000f16ff */
[CC--:B-1----:R-:W-:Y:S03]  /*8c80*/  LEA R16, P0, R197.reuse, R230.reuse, 0x2 ;  /* 0x000000e6c5107211 */ /* 0x0c2fe600078010ff */
[----:B------:R-:W-:Y:S01]  /*8c90*/  REDG.E.ADD.F32.FTZ.RN.STRONG.GPU desc[UR6][R14.64], R123 ;  /* 0x0000007b0e0079a6 */ /* 0x000fe2000c10f386 */
[-C--:B------:R-:W-:Y:S01]  /*8ca0*/  LEA.HI.X.SX32 R17, R197, R231.reuse, 0x2, P0 ;  /* 0x000000e7c5117211 */ /* 0x080fe200000f16ff */
[C---:B--2---:R-:W-:Y:S01]  /*8cb0*/  IMAD.IADD R11, R196.reuse, 0x1, R5 ;  /* 0x00000001c40b7824 */ /* 0x044fe200078e0205 */
[CC--:B------:R-:W-:Y:S01]  /*8cc0*/  LEA R18, P0, R5.reuse, R230.reuse, 0x2 ;  /* 0x000000e605127211 */ /* 0x0c0fe200078010ff */
[----:B------:R-:W-:Y:S03]  /*8cd0*/  LDSM.16.MT88.4 R12, [R0+0x28000] ;  /* 0x02800000000c783b */ /* 0x000fe60000004200 */
[-C--:B------:R-:W-:Y:S01]  /*8ce0*/  LEA.HI.X.SX32 R19, R5, R231.reuse, 0x2, P0 ;  /* 0x000000e705137211 */ /* 0x080fe200000f16ff */
[----:B------:R-:W-:Y:S01]  /*8cf0*/  REDG.E.ADD.F32.FTZ.RN.STRONG.GPU desc[UR6][R230.64+0x380], R128 ;  /* 0x00038080e60079a6 */ /* 0x000fe2000c10f386 */
[CC--:B------:R-:W-:Y:S03]  /*8d00*/  LEA R96, P0, R11.reuse, R230.reuse, 0x2 ;  /* 0x000000e60b607211 */ /* 0x0c0fe600078010ff */
[----:B------:R-:W-:Y:S01]  /*8d10*/  REDG.E.ADD.F32.FTZ.RN.STRONG.GPU desc[UR6][R200.64+0x380], R129 ;  /* 0x00038081c80079a6 */ /* 0x000fe2000c10f386 */
[-C--:B------:R-:W-:Y:S01]  /*8d20*/  LEA.HI.X.SX32 R97, R11, R231.reuse, 0x2, P0 ;  /* 0x000000e70b617211 */ /* 0x080fe200000f16ff */
[C---:B---3--:R-:W-:Y:S02]  /*8d30*/  IMAD.IADD R7, R196.reuse, 0x1, R11 ;  /* 0x00000001c4077824 */ /* 0x048fe400078e020b */
[----:B------:R-:W-:Y:S02]  /*8d40*/  REDG.E.ADD.F32.FTZ.RN.STRONG.GPU desc[UR6][R16.64], R130 ;  /* 0x00000082100079a6 */ /* 0x000fe4000c10f386 */
[C---:B------:R-:W-:Y:S01]  /*8d50*/  IMAD.IADD R5, R196.reuse, 0x1, R7 ;  /* 0x00000001c4057824 */ /* 0x040fe200078e0207 */
[-C--:B------:R-:W-:Y:S01]  /*8d60*/  LEA R100, P2, R7, R230.reuse, 0x2 ;  /* 0x000000e607647211 */ /* 0x080fe200078410ff */
[----:B------:R-:W-:Y:S02]  /*8d70*/  LDSM.16.MT88.4 R8, [R247] ;  /* 0x00000000f708783b */ /* 0x000fe40000004200 */
        /* <DEDUP_REMOVED lines=104> */
[----:B------:R-:W-:Y:S01]  /*9400*/  ULDC UR8, c[0x0][0x390] ;  /* 0x0000e40000087ab9 */ /* 0x000fe20000000800 */
[----:B------:R-:W-:Y:S02]  /*9410*/  ULDC UR9, c[0x0][0x38c] ;  /* 0x0000e30000097ab9 */ /* 0x000fe40000000800 */
        /* <DEDUP_REMOVED lines=196> */
[----:B------:R-:W-:Y:S01]  /*a060*/  PLOP3.LUT P0, PT, PT, PT, UP0, 0x80, 0x0 ;  /* 0x000000000000781c */ /* 0x000fe20003f0f008 */
[----:B------:R-:W-:Y:S01]  /*a070*/  @UP0 UIADD3 UR12, UR21, UR34, URZ ;  /* 0x00000022150c0290 */ /* 0x000fe2000fffe03f */
[----:B------:R-:W-:-:S03]  /*a080*/  @UP0 ULDC.64 UR10, c[0x0][0x450] ;  /* 0x00011400000a0ab9 */ /* 0x000fc60000000a00 */
[----:B------:R-:W-:Y:S02]  /*a090*/  @UP0 UIMAD.WIDE.U32 UR8, UR12, UR10, URZ ;  /* 0x0000000a0c0802a5 */ /* 0x000fe4000f8e003f */
[----:B------:R-:W-:-:S04]  /*a0a0*/  @UP0 UIMAD UR12, UR12, UR11, URZ ;  /* 0x0000000b0c0c02a4 */ /* 0x000fc8000f8e023f */
[----:B------:R-:W-:Y:S01]  /*a0b0*/  @UP0 UIADD3 UR22, UR9, UR12, URZ ;  /* 0x0000000c09160290 */ /* 0x000fe2000fffe03f */
[----:B------:R-:W-:Y:S01]  /*a0c0*/  @UP0 UMOV UR20, UR8 ;  /* 0x0000000800140c82 */ /* 0x000fe20008000000 */
        /* <DEDUP_REMOVED lines=78> */
.L_x_1484:
        /* <DEDUP_REMOVED lines=21> */
.L_x_1485:
        /* <DEDUP_REMOVED lines=27> */
[----:B------:R-:W-:Y:S01]  /*a8b0*/  IMAD.MOV.U32 R60, RZ, RZ, R68 ;  /* 0x000000ffff3c7224 */ /* 0x000fe200078e0044 */
[C---:B------:R-:W-:Y:S01]  /*a8c0*/  IADD3 R54, R68.reuse, 0xc0, RZ ;  /* 0x000000c044367810 */ /* 0x040fe20007ffe0ff */
[----:B------:R-:W-:-:S02]  /*a8d0*/  VIADD R56, R68, 0x80 ;  /* 0x0000008044387836 */ /* 0x000fc40000000000 */
[----:B------:R-:W-:-:S04]  /*a8e0*/  IMAD.WIDE.U32 R8, R5, UR12, R60 ;  /* 0x0000000c05087c25 */ /* 0x000fc8000f8e003c */
[----:B------:R-:W-:Y:S01]  /*a8f0*/  VIADD R5, R53, 0x20 ;  /* 0x0000002035057836 */ /* 0x000fe20000000000 */
[----:B------:R-:W-:Y:S01]  /*a900*/  IADD3 R62, P0, R8, UR20, RZ ;  /* 0x00000014083e7c10 */ /* 0x000fe2000ff1e0ff */
[----:B------:R-:W-:-:S03]  /*a910*/  VIADD R55, R68, 0x40 ;  /* 0x0000004044377836 */ /* 0x000fc60000000000 */
[----:B------:R-:W-:Y:S02]  /*a920*/  IADD3.X R63, R9, UR22, R4, P0, !PT ;  /* 0x00000016093f7c10 */ /* 0x000fe400087fe404 */
[----:B------:R-:W-:Y:S02]  /*a930*/  MOV R4, UR18 ;  /* 0x0000001200047c02 */ /* 0x000fe40008000f00 */
[----:B------:R-:W-:-:S03]  /*a940*/  ISETP.GE.AND P4, PT, R5, UR5, PT ;  /* 0x0000000505007c0c */ /* 0x000fc6000bf86270 */
[----:B------:R-:W-:-:S04]  /*a950*/  IMAD.WIDE.U32 R62, R4, UR55, R62 ;  /* 0x00000037043e7c25 */ /* 0x000fc8000f8e003e */
        /* <DEDUP_REMOVED lines=12> */
[C---:B------:R-:W-:Y:S01]  /*aa20*/  IMAD R58, R53.reuse, UR11, R58 ;  /* 0x0000000b353a7c24 */ /* 0x040fe2000f8e023a */
        /* <DEDUP_REMOVED lines=11> */
.L_x_1487:
[----:B------:R-:W-:Y:S05]  /*aae0*/  BSYNC B0 ;  /* 0x0000000000007941 */ /* 0x000fea0003800000 */
.L_x_1486:
        /* <DEDUP_REMOVED lines=21> */
.L_x_1489:
[----:B------:R-:W-:Y:S05]  /*ac40*/  BSYNC B0 ;  /* 0x0000000000007941 */ /* 0x000fea0003800000 */
.L_x_1488:
        /* <DEDUP_REMOVED lines=38> */
.L_x_1491:
[----:B------:R-:W-:Y:S05]  /*aeb0*/  BSYNC B0 ;  /* 0x0000000000007941 */ /* 0x000fea0003800000 */
.L_x_1490:
        /* <DEDUP_REMOVED lines=8> */
[----:B-1-3--:R-:W-:Y:S01]  /*af40*/  IMAD.WIDE.U32 R4, R53, UR8, R36 ;  /* 0x0000000835047c25 */ /* 0x00afe2000f8e0024 */
        /* <DEDUP_REMOVED lines=13> */
.L_x_1462:
        /* <DEDUP_REMOVED lines=24> */
.L_x_1493:
[----:B------:R-:W-:Y:S01]  /*b1a0*/  @UP0 UIADD3 UR15, UR21, UR34, URZ ;  /* 0x00000022150f0290 */ /* 0x000fe2000fffe03f */
[----:B-1----:R-:W-:Y:S01]  /*b1b0*/  SHF.R.S32.HI R8, RZ, 0x1f, R5 ;  /* 0x0000001fff087819 */ /* 0x002fe20000011405 */
        /* <DEDUP_REMOVED lines=18> */
.L_x_1494:
        /* <DEDUP_REMOVED lines=17> */
[----:B--2---:R-:W-:-:S04]  /*b3f0*/  IMAD.WIDE.U32 R6, R6, UR14, R18 ;  /* 0x0000000e06067c25 */ /* 0x004fc8000f8e0012 */
[----:B------:R-:W-:Y:S01]  /*b400*/  VIADD R4, R18, 0x40 ;  /* 0x0000004012047836 */ /* 0x000fe20000000000 */
[----:B------:R-:W-:-:S04]  /*b410*/  IADD3 R6, P0, R6, UR20, RZ ;  /* 0x0000001406067c10 */ /* 0x000fc8000ff1e0ff */
[----:B------:R-:W-:Y:S02]  /*b420*/  IADD3.X R7, R7, UR22, R5, P0, !PT ;  /* 0x0000001607077c10 */ /* 0x000fe400087fe405 */
[----:B------:R-:W-:Y:S01]  /*b430*/  IADD3 R5, R18, 0x80, RZ ;  /* 0x0000008012057810 */ /* 0x000fe20007ffe0ff */
[----:B------:R-:W-:Y:S01]  /*b440*/  IMAD.WIDE.U32 R12, R12, UR55, R6 ;  /* 0x000000370c0c7c25 */ /* 0x000fe2000f8e0006 */
[----:B------:R-:W-:-:S03]  /*b450*/  SHF.R.S32.HI R6, RZ, 0x1f, R8 ;  /* 0x0000001fff067819 */ /* 0x000fc60000011408 */
        /* <DEDUP_REMOVED lines=20> */
.L_x_1496:
[----:B------:R-:W-:Y:S05]  /*b5a0*/  BSYNC B0 ;  /* 0x0000000000007941 */ /* 0x000fea0003800000 */
.L_x_1495:
        /* <DEDUP_REMOVED lines=21> */
.L_x_1498:
[----:B------:R-:W-:Y:S05]  /*b700*/  BSYNC B0 ;  /* 0x0000000000007941 */ /* 0x000fea0003800000 */
.L_x_1497:
[----:B------:R-:W-:Y:S01]  /*b710*/  IMAD.U32 R9, RZ, RZ, UR10 ;  /* 0x0000000aff097e24 */ /* 0x000fe2000f8e00ff */
[----:B------:R-:W-:Y:S01]  /*b720*/  UIMAD UR5, UR16, UR10, URZ ;  /* 0x0000000a100572a4 */ /* 0x000fe2000f8e023f */
[----:B------:R-:W-:Y:S01]  /*b730*/  BSSY B0, `(.L_x_1499) ;  /* 0x000001f000007945 */ /* 0x000fe20003800000 */
[----:B------:R-:W-:Y:S01]  /*b740*/  USHF.R.S32.HI UR13, URZ, 0x1f, UR55 ;  /* 0x0000001f3f0d7899 */ /* 0x000fe20008011437 */
[----:B--2---:R-:W-:Y:S01]  /*b750*/  IMAD.WIDE.U32 R10, R9, UR14, R18 ;  /* 0x0000000e090a7c25 */ /* 0x004fe2000f8e0012 */
[----:B------:R-:W-:Y:S01]  /*b760*/  UIMAD UR14, UR14, UR11, UR5 ;  /* 0x0000000b0e0e72a4 */ /* 0x000fe2000f8e0205 */
[----:B------:R-:W-:Y:S01]  /*b770*/  ULDC.64 UR8, c[0x0][0x470] ;  /* 0x00011c0000087ab9 */ /* 0x000fe20000000a00 */
[----:B------:R-:W-:Y:S01]  /*b780*/  IADD3 R10, P0, R10, UR12, RZ ;  /* 0x0000000c0a0a7c10 */ /* 0x000fe2000ff1e0ff */
[----:B------:R-:W-:-:S03]  /*b790*/  UIMAD UR5, UR13, UR8, URZ ;  /* 0x000000080d0572a4 */ /* 0x000fc6000f8e023f */
[----:B------:R-:W-:Y:S01]  /*b7a0*/  IMAD.U32 R9, RZ, RZ, UR14 ;  /* 0x0000000eff097e24 */ /* 0x000fe2000f8e00ff */
[----:B------:R-:W-:Y:S01]  /*b7b0*/  MOV R12, UR8 ;  /* 0x00000008000c7c02 */ /* 0x000fe20008000f00 */
[----:B------:R-:W-:-:S03]  /*b7c0*/  UIMAD UR9, UR55, UR9, UR5 ;  /* 0x00000009370972a4 */ /* 0x000fc6000f8e0205 */
[----:B------:R-:W-:-:S03]  /*b7d0*/  IADD3.X R11, R11, UR15, R9, P0, !PT ;  /* 0x0000000f0b0b7c10 */ /* 0x000fc600087fe409 */
        /* <DEDUP_REMOVED lines=20> */
.L_x_1500:
[----:B------:R-:W-:Y:S05]  /*b920*/  BSYNC B0 ;  /* 0x0000000000007941 */ /* 0x000fea0003800000 */
.L_x_1499:
        /* <DEDUP_REMOVED lines=20> */
.L_x_1492:
[----:B------:R-:W-:Y:S05]  /*ba70*/  BSYNC B1 ;  /* 0x0000000000017941 */ /* 0x000fea0003800000 */
.L_x_1457:
        /* <DEDUP_REMOVED lines=12> */
.L_x_1501:
[----:B------:R-:W-:Y:S05]  /*bb40*/  EXIT ;  /* 0x000000000000794d */ /* 0x000fea0003800000 */
.L_x_1503:
        /* <DEDUP_REMOVED lines=11> */
.L_x_2062:


//--------------------- .text._ZN5flash44flash_bwd_dq_dk_dv_loop_seqk_parallel_kernelI23Flash_bwd_kernel_traitsILi256ELi64ELi64ELi8ELi4ELi2ELi2ELb0ELb0EN7cutlass6half_tE19Flash_kernel_traitsILi256ELi64ELi64ELi8ES3_EELb0ELb0ELb0ELb0ELb0ELb0ELb1EEEvNS_16Flash_bwd_paramsE --------------------------
	.section	.text._ZN5flash44flash_bwd_dq_dk_dv_loop_seqk_parallel_kernelI23Flash_bwd_kernel_traitsILi256ELi64ELi64ELi8ELi4ELi2ELi2ELb0ELb0EN7cutlass6half_tE19Flash_kernel_traitsILi256ELi64ELi64ELi8ES3_EELb0ELb0ELb0ELb0ELb0ELb0ELb1EEEvNS_16Flash_bwd_paramsE,"ax",@progbits
	.align	128
        .global         _ZN5flash44flash_bwd_dq_dk_dv_loop_seqk_parallel_kernelI23Flash_bwd_kernel_traitsILi256ELi64ELi64ELi8ELi4ELi2ELi2ELb0ELb0EN7cutlass6half_tE19Flash_kernel_traitsILi256ELi64ELi64ELi8ES3_EELb0ELb0ELb0ELb0ELb0ELb0ELb1EEEvNS_16Flash_bwd_paramsE
        .type           _ZN5flash44flash_bwd_dq_dk_dv_loop_seqk_parallel_kernelI23Flash_bwd_kernel_traitsILi256ELi64ELi64ELi8ELi4ELi2ELi2ELb0ELb0EN7cutlass6half_tE19Flash_kernel_traitsILi256ELi64ELi64ELi8ES3_EELb0ELb0ELb0ELb0ELb0ELb0ELb1EEEvNS_16Flash_bwd_paramsE,@function
        .size           _ZN5flash44flash_bwd_dq_dk_dv_loop_seqk_parallel_kernelI23Flash_bwd_kernel_traitsILi256ELi64ELi64ELi8ELi4ELi2ELi2ELb0ELb0EN7cutlass6half_tE19Flash_kernel_traitsILi256ELi64ELi64ELi8ES3_EELb0ELb0ELb0ELb0ELb0ELb0ELb1EEEvNS_16Flash_bwd_paramsE,(.L_x_2063 - _ZN5flash44flash_bwd_dq_dk_dv_loop_seqk_parallel_kernelI23Flash_bwd_kernel_traitsILi256ELi64ELi64ELi8ELi4ELi2ELi2ELb0ELb0EN7cutlass6half_tE19Flash_kernel_traitsILi256ELi64ELi64ELi8ES3_EELb0ELb0ELb0ELb0ELb0ELb0ELb1EEEvNS_16Flash_bwd_paramsE)
        .other          _ZN5flash44flash_bwd_dq_dk_dv_loop_seqk_parallel_kernelI23Flash_bwd_kernel_traitsILi256ELi64ELi64ELi8ELi4ELi2ELi2ELb0ELb0EN7cutlass6half_tE19Flash_kernel_traitsILi256ELi64ELi64ELi8ES3_EELb0ELb0ELb0ELb0ELb0ELb0ELb1EEEvNS_16Flash_bwd_paramsE,@"STO_CUDA_ENTRY STV_DEFAULT"
_ZN5flash44flash_bwd_dq_dk_dv_loop_seqk_parallel_kernelI23Flash_bwd_kernel_traitsILi256ELi64ELi64ELi8ELi4ELi2ELi2ELb0ELb0EN7cutlass6half_tE19Flash_kernel_traitsILi256ELi64ELi64ELi8ES3_EELb0ELb0ELb0ELb0ELb0ELb0ELb1EEEvNS_16Flash_bwd_paramsE:
.text._ZN5flash44flash_bwd_dq_dk_dv_loop_seqk_parallel_kernelI23Flash_bwd_kernel_traitsILi256ELi64ELi64ELi8ELi4ELi2ELi2ELb0ELb0EN7cutlass6half_tE19Flash_kernel_traitsILi256ELi64ELi64ELi8ES3_EELb0ELb0ELb0ELb0ELb0ELb0ELb1EEEvNS_16Flash_bwd_paramsE:
        /* <DEDUP_REMOVED lines=29> */
[----:B------:R-:W-:Y:S02]  /*01d0*/  SHF.R.S32.HI R7, RZ, 0x4, R9 ;  /* 0x00000004ff077819 */ /* 0x000fe40000011409 */
[----:B------:R-:W-:-:S02]  /*01e0*/  LEA.HI R0, R0, R6, RZ, 0x2 ;  /* 0x0000000600007211 */ /* 0x000fc400078f10ff */
[----:B------:R-:W-:Y:S02]  /*01f0*/  LEA.HI R3, R4, R6, RZ, 0x1 ;  /* 0x0000000604037211 */ /* 0x000fe400078f08ff */
[----:B------:R-:W-:Y:S02]  /*0200*/  LEA.HI R19, R16, R15, RZ, 0x2 ;  /* 0x0000000f10137211 */ /* 0x000fe400078f10ff */
[----:B------:R-:W-:Y:S02]  /*0210*/  LOP3.LUT R2, R0, 0xfffffffc, RZ, 0xc0, !PT ;  /* 0xfffffffc00027812 */ /* 0x000fe400078ec0ff */
[----:B------:R-:W-:Y:S02]  /*0220*/  LEA.HI R8, R9, R7, RZ, 0x1 ;  /* 0x0000000709087211 */ /* 0x000fe400078f08ff */
[----:B------:R-:W-:Y:S01]  /*0230*/  LOP3.LUT R0, R3, 0xfffffffe, RZ, 0xc0, !PT ;  /* 0xfffffffe03007812 */ /* 0x000fe200078ec0ff */
[----:B------:R-:W-:Y:S01]  /*0240*/  IMAD.IADD R14, R6, 0x1, -R2 ;  /* 0x00000001060e7824 */ /* 0x000fe200078e0a02 */
[----:B------:R-:W-:-:S02]  /*0250*/  SHF.R.S32.HI R10, RZ, 0x2, R19 ;  /* 0x00000002ff0a7819 */ /* 0x000fc40000011413 */
[----:B------:R-:W-:Y:S01]  /*0260*/  SHF.R.S32.HI R5, RZ, 0x1f, R19 ;  /* 0x0000001fff057819 */ /* 0x000fe20000011413 */
[----:B------:R-:W-:Y:S01]  /*0270*/  IMAD.IADD R218, R6, 0x1, -R0 ;  /* 0x0000000106da7824 */ /* 0x000fe200078e0a00 */
[----:B------:R-:W-:Y:S02]  /*0280*/  LOP3.LUT R3, R8, 0xfffffffe, RZ, 0xc0, !PT ;  /* 0xfffffffe08037812 */ /* 0x000fe400078ec0ff */
[----:B------:R-:W-:Y:S02]  /*0290*/  LEA.HI R0, R5, R10, RZ, 0x3 ;  /* 0x0000000a05007211 */ /* 0x000fe400078f18ff */
[-C--:B------:R-:W-:Y:S01]  /*02a0*/  LEA.HI R17, R16, R15.reuse, RZ, 0x3 ;  /* 0x0000000f10117211 */ /* 0x080fe200078f18ff */
[----:B------:R-:W-:Y:S01]  /*02b0*/  IMAD.IADD R12, R7, 0x1, -R3 ;  /* 0x00000001070c7824 */ /* 0x000fe200078e0a03 */
[----:B------:R-:W-:Y:S02]  /*02c0*/  LOP3.LUT R2, R4, 0xffffffe0, RZ, 0xc0, !PT ;  /* 0xffffffe004027812 */ /* 0x000fe400078ec0ff */
[----:B------:R-:W-:Y:S01]  /*02d0*/  LOP3.LUT R0, R0, 0xfffffff8, RZ, 0xc0, !PT ;  /* 0xfffffff800007812 */ /* 0x000fe200078ec0ff */
[----:B------:R-:W-:Y:S01]  /*02e0*/  IMAD.SHL.U32 R8, R12, 0x200, RZ ;  /* 0x000002000c087824 */ /* 0x000fe200078e00ff */
[----:B------:R-:W-:Y:S01]  /*02f0*/  SHF.R.S32.HI R3, RZ, 0x3, R17 ;  /* 0x00000003ff037819 */ /* 0x000fe20000011411 */
[----:B------:R-:W-:Y:S01]  /*0300*/  IMAD.IADD R2, R15, 0x1, -R2 ;  /* 0x000000010f027824 */ /* 0x000fe200078e0a02 */
[----:B------:R-:W-:Y:S01]  /*0310*/  LOP3.LUT R4, R17, 0xfffffff8, RZ, 0xc0, !PT ;  /* 0xfffffff811047812 */ /* 0x000fe200078ec0ff */
[----:B------:R-:W-:Y:S01]  /*0320*/  IMAD.IADD R7, R10, 0x1, -R0 ;  /* 0x000000010a077824 */ /* 0x000fe200078e0a00 */
[----:B------:R-:W-:Y:S01]  /*0330*/  LEA.HI R6, R16, R15, RZ, 0x7 ;  /* 0x0000000f10067211 */ /* 0x000fe200078f38ff */
[----:B------:R-:W-:Y:S01]  /*0340*/  IMAD.SHL.U32 R3, R3, 0x40, RZ ;  /* 0x0000004003037824 */ /* 0x000fe200078e00ff */
[----:B------:R-:W-:Y:S01]  /*0350*/  SHF.R.S32.HI R5, RZ, 0x1f, R2 ;  /* 0x0000001fff057819 */ /* 0x000fe20000011402 */
[----:B------:R-:W-:Y:S01]  /*0360*/  IMAD.IADD R0, R15, 0x1, -R4 ;  /* 0x000000010f007824 */ /* 0x000fe200078e0a04 */
[----:B------:R-:W-:-:S02]  /*0370*/  LOP3.LUT R4, R9, 0xfffffff0, RZ, 0xc0, !PT ;  /* 0xfffffff009047812 */ /* 0x000fc400078ec0ff */
[----:B------:R-:W-:Y:S01]  /*0380*/  LOP3.LUT R3, R3, 0x1c0, RZ, 0xc0, !PT ;  /* 0x000001c003037812 */ /* 0x000fe200078ec0ff */
[C---:B------:R-:W-:Y:S01]  /*0390*/  IMAD.SHL.U32 R236, R0.reuse, 0x8, RZ ;  /* 0x0000000800ec7824 */ /* 0x040fe200078e00ff */
[C---:B------:R-:W-:Y:S02]  /*03a0*/  LOP3.LUT P4, RZ, R0.reuse, 0x4, RZ, 0xc0, !PT ;  /* 0x0000000400ff7812 */ /* 0x040fe4000788c0ff */
[C---:B------:R-:W-:Y:S01]  /*03b0*/  LOP3.LUT P3, RZ, R0.reuse, 0x2, RZ, 0xc0, !PT ;  /* 0x0000000200ff7812 */ /* 0x040fe2000786c0ff */
[----:B------:R-:W-:Y:S01]  /*03c0*/  IMAD.SHL.U32 R0, R0, 0x40, RZ ;  /* 0x0000004000007824 */ /* 0x000fe200078e00ff */
[----:B------:R-:W-:Y:S01]  /*03d0*/  LEA.HI R18, R5, R2, RZ, 0x2 ;  /* 0x0000000205127211 */ /* 0x000fe200078f10ff */
[----:B------:R-:W-:Y:S01]  /*03e0*/  IMAD.IADD R2, R15, 0x1, -R4 ;  /* 0x000000010f027824 */ /* 0x000fe200078e0a04 */
[----:B------:R-:W-:Y:S02]  /*03f0*/  SHF.R.U32.HI R4, RZ, 0x3, R3 ;  /* 0x00000003ff047819 */ /* 0x000fe40000011603 */
[----:B------:R-:W-:-:S02]  /*0400*/  LOP3.LUT R3, R3, 0x38, R236, 0xf8, !PT ;  /* 0x0000003803037812 */ /* 0x000fc400078ef8ec */
[----:B------:R-:W-:Y:S02]  /*0410*/  LOP3.LUT R0, R0, 0x1c0, RZ, 0xc0, !PT ;  /* 0x000001c000007812 */ /* 0x000fe400078ec0ff */
[----:B------:R-:W-:Y:S01]  /*0420*/  LOP3.LUT R10, R3, R4, RZ, 0x3c, !PT ;  /* 0x00000004030a7212 */ /* 0x000fe200078e3cff */
[----:B------:R-:W-:Y:S01]  /*0430*/  IMAD.SHL.U32 R3, R218, 0x10, RZ ;  /* 0x00000010da037824 */ /* 0x000fe200078e00ff */
[----:B------:R-:W-:Y:S02]  /*0440*/  SHF.R.S32.HI R6, RZ, 0x7, R6 ;  /* 0x00000007ff067819 */ /* 0x000fe40000011406 */
[----:B------:R-:W-:Y:S02]  /*0450*/  LOP3.LUT R210, R0, 0x8, R17, 0xf8, !PT ;  /* 0x0000000800d27812 */ /* 0x000fe400078ef811 */
[----:B------:R-:W-:Y:S02]  /*0460*/  SHF.R.U32.HI R214, RZ, 0x3, R0 ;  /* 0x00000003ffd67819 */ /* 0x000fe40000011600 */
[----:B------:R-:W-:-:S02]  /*0470*/  SHF.R.S32.HI R4, RZ, 0x1f, R2 ;  /* 0x0000001fff047819 */ /* 0x000fc40000011402 */
[----:B------:R-:W-:Y:S01]  /*0480*/  LOP3.LUT R5, R0, 0x10, R3, 0xf8, !PT ;  /* 0x0000001000057812 */ /* 0x000fe200078ef803 */
[----:B------:R-:W-:Y:S01]  /*0490*/  IMAD R3, R6, 0x800, R8 ;  /* 0x0000080006037824 */ /* 0x000fe200078e0208 */
[----:B------:R-:W-:Y:S02]  /*04a0*/  LOP3.LUT R210, R210, R214, RZ, 0x3c, !PT ;  /* 0x000000d6d2d27212 */ /* 0x000fe400078e3cff */
[----:B------:R-:W-:Y:S02]  /*04b0*/  LEA.HI R11, R4, R2, RZ, 0x3 ;  /* 0x00000002040b7211 */ /* 0x000fe400078f18ff */
[----:B------:R-:W-:Y:S01]  /*04c0*/  LOP3.LUT R0, R7, 0x1, RZ, 0xc0, !PT ;  /* 0x0000000107007812 */ /* 0x000fe200078ec0ff */
[----:B------:R-:W-:Y:S01]  /*04d0*/  IMAD.IADD R210, R3, 0x1, R210 ;  /* 0x0000000103d27824 */ /* 0x000fe200078e02d2 */
[----:B------:R-:W-:Y:S02]  /*04e0*/  LOP3.LUT R4, R11, 0xfffffff8, RZ, 0xc0, !PT ;  /* 0xfffffff80b047812 */ /* 0x000fe400078ec0ff */
[----:B------:R-:W-:Y:S01]  /*04f0*/  LEA.HI R3, R16, R15, RZ, 0x6 ;  /* 0x0000000f10037211 */ /* 0x000fe200078f30ff */
[----:B------:R-:W-:Y:S01]  /*0500*/  IMAD.SHL.U32 R210, R210, 0x2, RZ ;  /* 0x00000002d2d27824 */ /* 0x000fe200078e00ff */
[----:B------:R-:W-:Y:S01]  /*0510*/  ISETP.NE.U32.AND P0, PT, R0, 0x1, PT ;  /* 0x000000010000780c */ /* 0x000fe20003f05070 */
[----:B------:R-:W-:Y:S01]  /*0520*/  IMAD.IADD R13, R2, 0x1, -R4 ;  /* 0x00000001020d7824 */ /* 0x000fe200078e0a04 */
[----:B------:R-:W-:Y:S01]  /*0530*/  LOP3.LUT R0, R19, 0x7ffffffc, RZ, 0xc0, !PT ;  /* 0x7ffffffc13007812 */ /* 0x000fe200078ec0ff */
[----:B------:R-:W-:Y:S01]  /*0540*/  IMAD.SHL.U32 R2, R7, 0x40, RZ ;  /* 0x0000004007027824 */ /* 0x000fe200078e00ff */
[----:B------:R-:W-:-:S02]  /*0550*/  SHF.R.S32.HI R3, RZ, 0x6, R3 ;  /* 0x00000006ff037819 */ /* 0x000fc40000011403 */
[----:B------:R-:W-:Y:S01]  /*0560*/  LOP3.LUT R9, R5, 0x8, R17, 0xf8, !PT ;  /* 0x0000000805097812 */ /* 0x000fe200078ef811 */
[----:B------:R-:W-:Y:S01]  /*0570*/  IMAD.IADD R4, R15, 0x1, -R0 ;  /* 0x000000010f047824 */ /* 0x000fe200078e0a00 */
[----:B------:R-:W-:Y:S01]  /*0580*/  LOP3.LUT R2, R2, 0x1c0, RZ, 0xc0, !PT ;  /* 0x000001c002027812 */ /* 0x000fe200078ec0ff */
[----:B------:R-:W-:Y:S01]  /*0590*/  IMAD.SHL.U32 R0, R6, 0x20, RZ ;  /* 0x0000002006007824 */ /* 0x000fe200078e00ff */
[----:B------:R-:W-:Y:S01]  /*05a0*/  R2P PR, R7, 0x6 ;  /* 0x0000000607007804 */ /* 0x000fe20000000000 */
[----:B------:R-:W-:Y:S01]  /*05b0*/  IMAD R6, R3, 0x200, R10 ;  /* 0x0000020003067824 */ /* 0x000fe200078e020a */
[----:B------:R-:W-:Y:S01]  /*05c0*/  LOP3.LUT R214, R8, R9, R214, 0xf6, !PT ;  /* 0x0000000908d67212 */ /* 0x000fe200078ef6d6 */
[----:B------:R-:W-:Y:S01]  /*05d0*/  IMAD.SHL.U32 R15, R15, 0x2, RZ ;  /* 0x000000020f0f7824 */ /* 0x000fe200078e00ff */
[----:B------:R-:W-:Y:S01]  /*05e0*/  SEL R209, R209, 0xffffffe0, !P3 ;  /* 0xffffffe0d1d17807 */ /* 0x000fe20005800000 */
[----:B------:R-:W-:Y:S01]  /*05f0*/  IMAD.SHL.U32 R5, R3, 0x8, RZ ;  /* 0x0000000803057824 */ /* 0x000fe200078e00ff */
[----:B------:R1:W-:Y:S01]  /*0600*/  STL [R1+0x8], R6 ;  /* 0x0000080601007387 */ /* 0x0003e20000100800 */
[----:B------:R-:W-:Y:S01]  /*0610*/  SHF.R.U32.HI R3, RZ, 0x3, R2 ;  /* 0x00000003ff037819 */ /* 0x000fe20000011602 */
[----:B------:R-:W-:Y:S01]  /*0620*/  IMAD.SHL.U32 R4, R4, 0x2, RZ ;  /* 0x0000000204047824 */ /* 0x000fe200078e00ff */
[----:B------:R-:W-:-:S02]  /*0630*/  LOP3.LUT R7, R0, 0x6, R15, 0xf8, !PT ;  /* 0x0000000600077812 */ /* 0x000fc400078ef80f */
[----:B------:R-:W-:Y:S02]  /*0640*/  SEL R211, R211, 0xffffffc0, !P4 ;  /* 0xffffffc0d3d37807 */ /* 0x000fe40006000000 */
[----:B------:R-:W-:Y:S01]  /*0650*/  SEL R242, R242, 0x10, !P0 ;  /* 0x00000010f2f27807 */ /* 0x000fe20004000000 */
[----:B------:R2:W-:Y:S01]  /*0660*/  STL [R1], R7 ;  /* 0x0000000701007387 */ /* 0x0005e20000100800 */
[----:B------:R-:W-:-:S05]  /*0670*/  LEA R214, R214, UR4, 0x1 ;  /* 0x00000004d6d67c11 */ /* 0x000fca000f8e08ff */
[----:B------:R-:W-:Y:S01]  /*0680*/  IMAD.IADD R215, R211, 0x1, R214 ;  /* 0x00000001d3d77824 */ /* 0x000fe200078e02d6 */
[----:B-1----:R-:W-:Y:S02]  /*0690*/  LOP3.LUT R6, R2, 0x20, R0, 0xf8, !PT ;  /* 0x0000002002067812 */ /* 0x002fe400078ef800 */
[----:B------:R-:W-:Y:S01]  /*06a0*/  LOP3.LUT R0, R5, 0x18, RZ, 0xc0, !PT ;  /* 0x0000001805007812 */ /* 0x000fe200078ec0ff */
[----:B------:R-:W-:Y:S01]  /*06b0*/  IMAD.SHL.U32 R5, R12, 0x20, RZ ;  /* 0x000000200c057824 */ /* 0x000fe200078e00ff */
[----:B------:R-:W-:Y:S02]  /*06c0*/  LOP3.LUT R6, R6, R3, RZ, 0x3c, !PT ;  /* 0x0000000306067212 */ /* 0x000fe400078e3cff */
[----:B------:R-:W-:Y:S01]  /*06d0*/  LOP3.LUT R2, R3, R2, R0, 0x1e, !PT ;  /* 0x0000000203027212 */ /* 0x000fe200078e1e00 */
[----:B------:R-:W-:Y:S01]  /*06e0*/  IMAD.SHL.U32 R3, R13, 0x40, RZ ;  /* 0x000000400d037824 */ /* 0x000fe200078e00ff */
[----:B------:R-:W-:Y:S01]  /*06f0*/  LOP3.LUT R8, R0, 0x20, R5, 0xf8, !PT ;  /* 0x0000002000087812 */ /* 0x000fe200078ef805 */
[----:B------:R-:W-:-:S02]  /*0700*/  IMAD R0, R218, 0x400, R4 ;  /* 0x00000400da007824 */ /* 0x000fc400078e0204 */
[----:B--2---:R-:W-:Y:S01]  /*0710*/  IMAD R7, R14, 0x400, R4 ;  /* 0x000004000e077824 */ /* 0x004fe200078e0204 */
[----:B------:R-:W-:Y:S01]  /*0720*/  LOP3.LUT R3, R3, 0x1c0, RZ, 0xc0, !PT ;  /* 0x000001c003037812 */ /* 0x000fe200078ec0ff */
[----:B------:R-:W-:Y:S01]  /*0730*/  IMAD.IADD R251, R0, 0x1, R2 ;  /* 0x0000000100fb7824 */ /* 0x000fe200078e0202 */
[----:B------:R-:W-:Y:S01]  /*0740*/  SHF.R.S32.HI R4, RZ, 0x2, R18 ;  /* 0x00000002ff047819 */ /* 0x000fe20000011412 */
[----:B------:R-:W-:Y:S01]  /*0750*/  IMAD.SHL.U32 R0, R12, 0x8, RZ ;  /* 0x000000080c007824 */ /* 0x000fe200078e00ff */
[--C-:B------:R-:W-:Y:S01]  /*0760*/  SHF.R.U32.HI R2, RZ, 0x3, R3.reuse ;  /* 0x00000003ff027819 */ /* 0x100fe20000011603 */
[----:B------:R-:W-:Y:S02]  /*0770*/  IMAD.IADD R7, R7, 0x1, R6 ;  /* 0x0000000107077824 */ /* 0x000fe400078e0206 */
[----:B------:R-:W-:Y:S01]  /*0780*/  IMAD.SHL.U32 R5, R11, 0x40, RZ ;  /* 0x000000400b057824 */ /* 0x000fe200078e00ff */
[----:B------:R-:W-:Y:S01]  /*0790*/  LOP3.LUT R6, R3, 0x8, R0, 0xf8, !PT ;  /* 0x0000000803067812 */ /* 0x000fe200078ef800 */
[----:B------:R-:W-:Y:S01]  /*07a0*/  IMAD.U32 R0, RZ, RZ, UR5 ;  /* 0x00000005ff007e24 */ /* 0x000fe2000f8e00ff */
[----:B----4-:R-:W-:Y:S01]  /*07b0*/  USHF.R.S32.HI UR5, URZ, 0x1f, UR56 ;  /* 0x0000001f3f057899 */ /* 0x010fe20008011438 */
[----:B------:R-:W-:-:S02]  /*07c0*/  LOP3.LUT R3, R2, R8, R3, 0x1e, !PT ;  /* 0x0000000802037212 */ /* 0x000fc400078e1e03 */
[----:B------:R-:W-:Y:S02]  /*07d0*/  LOP3.LUT R0, R5, 0xfffffe00, RZ, 0xc0, !PT ;  /* 0xfffffe0005007812 */ /* 0x000fe400078ec0ff */
[----:B------:R-:W-:Y:S01]  /*07e0*/  LOP3.LUT R2, R6, R2, RZ, 0x3c, !PT ;  /* 0x0000000206027212 */ /* 0x000fe200078e3cff */
[----:B------:R-:W-:Y:S01]  /*07f0*/  IMAD.U32 R5, RZ, RZ, UR5 ;  /* 0x00000005ff057e24 */ /* 0x000fe2000f8e00ff */
[----:B------:R-:W-:Y:S01]  /*0800*/  USHF.R.S32.HI UR5, URZ, 0x1f, UR48 ;  /* 0x0000001f3f057899 */ /* 0x000fe20008011430 */
[C---:B------:R-:W-:Y:S01]  /*0810*/  IMAD R6, R14.reuse, 0x10, R4 ;  /* 0x000000100e067824 */ /* 0x040fe200078e0204 */
[----:B------:R-:W-:Y:S01]  /*0820*/  LOP3.LUT R223, R3, R0, RZ, 0xfc, !PT ;  /* 0x0000000003df7212 */ /* 0x000fe200078efcff */
[--C-:B------:R-:W-:Y:S01]  /*0830*/  IMAD R4, R14, 0x400, R0.reuse ;  /* 0x000004000e047824 */ /* 0x100fe200078e0200 */
[----:B------:R-:W-:Y:S01]  /*0840*/  LEA R240, R7, UR4, 0x1 ;  /* 0x0000000407f07c11 */ /* 0x000fe2000f8e08ff */
[----:B------:R-:W-:Y:S01]  /*0850*/  IMAD R218, R218, 0x400, R0 ;  /* 0x00000400dada7824 */ /* 0x000fe200078e0200 */
[----:B------:R1:W-:Y:S01]  /*0860*/  STL [R1+0x4], R6 ;  /* 0x0000040601007387 */ /* 0x0003e20000100800 */
[----:B------:R-:W-:Y:S01]  /*0870*/  IMAD.U32 R5, RZ, RZ, UR5 ;  /* 0x00000005ff057e24 */ /* 0x000fe2000f8e00ff */
[----:B------:R-:W-:Y:S01]  /*0880*/  USHF.R.S32.HI UR5, URZ, 0x1f, UR56 ;  /* 0x0000001f3f057899 */ /* 0x000fe20008011438 */
[----:B------:R-:W-:-:S02]  /*0890*/  IMAD.IADD R218, R2, 0x1, R218 ;  /* 0x0000000102da7824 */ /* 0x000fc400078e02da */
[C---:B------:R-:W-:Y:S02]  /*08a0*/  VIADD R241, R240.reuse, 0x20 ;  /* 0x00000020f0f17836 */ /* 0x040fe40000000000 */
[C---:B------:R-:W-:Y:S02]  /*08b0*/  @P1 VIADD R241, R240.reuse, 0xffffffe0 ;  /* 0xffffffe0f0f11836 */ /* 0x040fe40000000000 */
[----:B------:R-:W-:Y:S02]  /*08c0*/  IMAD.U32 R0, RZ, RZ, UR5 ;  /* 0x00000005ff007e24 */ /* 0x000fe4000f8e00ff */
[----:B------:R-:W-:Y:S01]  /*08d0*/  IMAD.U32 R0, RZ, RZ, UR6 ;  /* 0x00000006ff007e24 */ /* 0x000fe2000f8e00ff */
[----:B------:R-:W-:Y:S01]  /*08e0*/  UIADD3 UR6, UR4, 0x18000, URZ ;  /* 0x0001800004067890 */ /* 0x000fe2000fffe03f */
[----:B------:R-:W-:Y:S01]  /*08f0*/  IMAD.U32 R0, RZ, RZ, UR5 ;  /* 0x00000005ff007e24 */ /* 0x000fe2000f8e00ff */
[----:B------:R-:W-:Y:S01]  /*0900*/  UIADD3 UR5, UR4, 0x28000, URZ ;  /* 0x0002800004057890 */ /* 0x000fe2000fffe03f */
[----:B------:R-:W-:-:S02]  /*0910*/  IMAD.IADD R243, R240, 0x1, R242 ;  /* 0x00000001f0f37824 */ /* 0x000fc400078e02f2 */
[----:B------:R-:W-:Y:S01]  /*0920*/  IMAD.IADD R222, R4, 0x1, R2 ;  /* 0x0000000104de7824 */ /* 0x000fe200078e0202 */
[----:B------:R-:W-:Y:S01]  /*0930*/  LEA R251, R251, UR6, 0x1 ;  /* 0x00000006fbfb7c11 */ /* 0x000fe2000f8e08ff */
[----:B------:R-:W-:Y:S01]  /*0940*/  VIADD R212, R210, UR6 ;  /* 0x00000006d2d47c36 */ /* 0x000fe20008000000 */
[----:B------:R-:W-:Y:S01]  /*0950*/  LEA R218, R218, UR5, 0x1 ;  /* 0x00000005dada7c11 */ /* 0x000fe2000f8e08ff */
[----:B------:R-:W-:Y:S01]  /*0960*/  IMAD.IADD R242, R242, 0x1, R241 ;  /* 0x00000001f2f27824 */ /* 0x000fe200078e02f1 */
[----:B------:R-:W-:Y:S01]  /*0970*/  ULDC.64 UR6, c[0x0][0x208] ;  /* 0x0000820000067ab9 */ /* 0x000fe20000000a00 */
[C---:B------:R-:W-:Y:S02]  /*0980*/  IMAD.IADD R209, R212.reuse, 0x1, R209 ;  /* 0x00000001d4d17824 */ /* 0x040fe400078e02d1 */
[----:B------:R-:W-:Y:S02]  /*0990*/  IMAD.IADD R212, R212, 0x1, R211 ;  /* 0x00000001d4d47824 */ /* 0x000fe400078e02d3 */
[----:B------:R-:W-:-:S02]  /*09a0*/  VIADD R252, R251, 0x40 ;  /* 0x00000040fbfc7836 */ /* 0x000fc40000000000 */
[----:B------:R-:W-:Y:S02]  /*09b0*/  IMAD.IADD R211, R209, 0x1, R211 ;  /* 0x00000001d1d37824 */ /* 0x000fe400078e02d3 */
[----:B-1----:R-:W-:-:S07]  /*09c0*/  @P2 VIADD R252, R251, 0xffffffc0 ;  /* 0xffffffc0fbfc2836 */ /* 0x002fce0000000000 */
.L_x_1550:
        /* <DEDUP_REMOVED lines=19> */
[----:B-1----:R-:W-:Y:S01]  /*0b00*/  IMAD.U32 R4, RZ, RZ, UR8 ;  /* 0x00000008ff047e24 */ /* 0x002fe2000f8e00ff */
[----:B------:R-:W-:Y:S01]  /*0b10*/  ULDC.U8 UR17, c[0x0][0x3c2] ;  /* 0x0000f08000117ab9 */ /* 0x000fe20000000000 */
[----:B------:R-:W-:Y:S01]  /*0b20*/  ULDC.64 UR12, c[0x0][0x2f8] ;  /* 0x0000be00000c7ab9 */ /* 0x000fe20000000a00 */
[----:B------:R-:W-:Y:S01]  /*0b30*/  @UP4 UIADD3.X UR11, UR5, UR11, URZ, UP1, !UPT ;  /* 0x0000000b050b4290 */ /* 0x000fe20008ffe43f */
[----:B------:R-:W-:Y:S01]  /*0b40*/  IMAD.U32 R5, RZ, RZ, UR9 ;  /* 0x00000009ff057e24 */ /* 0x000fe2000f8e00ff */
[----:B------:R-:W-:Y:S01]  /*0b50*/  UISETP.NE.AND UP4, UPT, UR17, URZ, UPT ;  /* 0x0000003f1100728c */ /* 0x000fe2000bf85270 */
[----:B------:R-:W-:Y:S01]  /*0b60*/  PLOP3.LUT P3, PT, PT, PT, UP2, 0x80, 0x0 ;  /* 0x000000000000781c */ /* 0x000fe20003f6f028 */
        /* <DEDUP_REMOVED lines=30> */
[----:B-1----:R-:W-:Y:S01]  /*0d50*/  SHF.R.S32.HI R25, RZ, 0x1f, R26 ;  /* 0x0000001fff197819 */ /* 0x002fe2000001141a */
[----:B------:R-:W-:Y:S01]  /*0d60*/  USHF.L.U32 UR15, UR16, 0x6, URZ ;  /* 0x00000006100f7899 */ /* 0x000fe2000800063f */
[----:B--2---:R-:W-:Y:S02]  /*0d70*/  @P0 R2UR UR11, R5 ;  /* 0x00000000050b02ca */ /* 0x004fe400000e0000 */
[----:B------:R-:W-:-:S04]  /*0d80*/  ISETP.NE.U32.AND P0, PT, RZ, UR12, PT ;  /* 0x0000000cff007c0c */ /* 0x000fc8000bf05070 */
[----:B------:R-:W-:Y:S02]  /*0d90*/  ISETP.NE.AND.EX P0, PT, RZ, UR13, PT, P0 ;  /* 0x0000000dff007c0c */ /* 0x000fe4000bf05300 */
[----:B----4-:R-:W-:-:S13]  /*0da0*/  @P1 R2UR UR19, R7 ;  /* 0x00000000071312ca */ /* 0x010fda00000e0000 */
[----:B------:R-:W-:Y:S01]  /*0db0*/  @UP3 UIADD3 UR5, UR11, -UR19, URZ ;  /* 0x800000130b053290 */ /* 0x000fe2000fffe03f */
        /* <DEDUP_REMOVED lines=10> */
.L_x_1504:
        /* <DEDUP_REMOVED lines=72> */
[----:B------:R-:W-:Y:S01]  /*12e0*/  MOV R2, R4 ;  /* 0x0000000400027202 */ /* 0x000fe20000000f00 */
[----:B------:R-:W-:Y:S02]  /*12f0*/  UISETP.NE.AND UP0, UPT, UR32, -0x1, UPT ;  /* 0xffffffff2000788c */ /* 0x000fe4000bf05270 */
[----:B------:R-:W-:Y:S02]  /*1300*/  UIMAD UR26, UR11, UR8, URZ ;  /* 0x000000080b1a72a4 */ /* 0x000fe4000f8e023f */
[----:B------:R-:W-:Y:S01]  /*1310*/  IMAD.HI.U32 R0, R0, R2, RZ ;  /* 0x0000000200007227 */ /* 0x000fe200078e00ff */
[----:B------:R-:W-:Y:S02]  /*1320*/  USEL UR55, UR24, UR12, !UP1 ;  /* 0x0000000c18377287 */ /* 0x000fe4000c800000 */
[----:B------:R-:W-:Y:S01]  /*1330*/  UIADD3.X UR12, UR36, UR30, URZ, UP2, !UPT ;  /* 0x0000001e240c7290 */ /* 0x000fe200097fe43f */
[----:B------:R-:W-:Y:S01]  /*1340*/  IMAD.MOV R3, RZ, RZ, -R0 ;  /* 0x000000ffff037224 */ /* 0x000fe200078e0a00 */
[----:B------:R-:W-:-:S02]  /*1350*/  UIMAD UR11, UR11, UR18, URZ ;  /* 0x000000120b0b72a4 */ /* 0x000fc4000f8e023f */
[----:B------:R-:W-:Y:S01]  /*1360*/  UIADD3 UR49, UR25, UR14, URZ ;  /* 0x0000000e19317290 */ /* 0x000fe2000fffe03f */
[C---:B------:R-:W-:Y:S01]  /*1370*/  IMAD R2, R5.reuse, R3, R2 ;  /* 0x0000000305027224 */ /* 0x040fe200078e0202 */
[----:B------:R-:W-:Y:S01]  /*1380*/  UIMAD UR24, UR10, UR12, UR11 ;  /* 0x0000000c0a1872a4 */ /* 0x000fe2000f8e020b */
[----:B------:R-:W-:Y:S01]  /*1390*/  ULDC UR25, c[0x0][0x2c4] ;  /* 0x0000b10000197ab9 */ /* 0x000fe20000000800 */
[----:B------:R-:W-:Y:S02]  /*13a0*/  UIMAD.WIDE.U32 UR40, UR10, UR18, URZ ;  /* 0x000000120a2872a5 */ /* 0x000fe4000f8e003f */
[----:B------:R-:W-:Y:S01]  /*13b0*/  ISETP.GT.U32.AND P1, PT, R5, R2, PT ;  /* 0x000000020500720c */ /* 0x000fe20003f24070 */
[----:B------:R-:W-:Y:S01]  /*13c0*/  @UP3 UIMAD UR10, UR48, UR25, URZ ;  /* 0x00000019300a32a4 */ /* 0x000fe2000f8e023f */
[----:B------:R-:W-:Y:S01]  /*13d0*/  ULDC.U8 UR20, c[0x0][0x480] ;  /* 0x0001200000147ab9 */ /* 0x000fe20000000000 */
[----:B------:R-:W-:Y:S02]  /*13e0*/  @UP0 UIADD3 UR27, UR19, UR32, URZ ;  /* 0x00000020131b0290 */ /* 0x000fe4000fffe03f */
[----:B------:R-:W-:-:S02]  /*13f0*/  @UP0 UIADD3 UR31, UR19, UR32, URZ ;  /* 0x00000020131f0290 */ /* 0x000fc4000fffe03f */
[----:B------:R-:W-:Y:S02]  /*1400*/  UIMAD UR50, UR56, UR21, URZ ;  /* 0x00000015383272a4 */ /* 0x000fe4000f8e023f */
        /* <DEDUP_REMOVED lines=20> */
[----:B------:R-:W-:Y:S01]  /*1550*/  USEL UR53, UR28, URZ, UP4 ;  /* 0x0000003f1c357287 */ /* 0x000fe2000a000000 */
[----:B------:R-:W-:Y:S01]  /*1560*/  IMAD.MOV.U32 R17, RZ, RZ, R0 ;  /* 0x000000ffff117224 */ /* 0x000fe200078e0000 */
[----:B------:R-:W-:Y:S02]  /*1570*/  USEL UR52, UR51, URZ, UP4 ;  /* 0x0000003f33347287 */ /* 0x000fe4000a000000 */
[----:B------:R-:W-:-:S02]  /*1580*/  @!UP1 UIADD3 UR37, UR45, UR35, URZ ;  /* 0x000000232d259290 */ /* 0x000fc4000fffe03f */
        /* <DEDUP_REMOVED lines=22> */
.L_x_1506:
        /* <DEDUP_REMOVED lines=13> */
.L_x_1507:
        /* <DEDUP_REMOVED lines=11> */
.L_x_1508:
[----:B------:R-:W-:-:S04]  /*1870*/  UIMAD UR8, UR48, UR61, UR56 ;  /* 0x0000003d300872a4 */ /* 0x000fc8000f8e0238 */
[----:B------:R-:W-:-:S12]  /*1880*/  UIMAD UR8, UR8, UR58, URZ ;  /* 0x0000003a080872a4 */ /* 0x000fd8000f8e023f */
.L_x_1509:
[----:B------:R-:W1:Y:S01]  /*1890*/  LDC.64 R6, c[0x0][0x420] ;  /* 0x00010800ff067b82 */ /* 0x000e620000000a00 */
[----:B------:R-:W-:Y:S01]  /*18a0*/  ULDC UR10, c[0x0][0x2dc] ;  /* 0x0000b700000a7ab9 */ /* 0x000fe20000000800 */
[----:B------:R-:W-:Y:S01]  /*18b0*/  UIADD3 UR8, UR9, UR8, URZ ;  /* 0x0000000809087290 */ /* 0x000fe2000fffe03f */
[----:B------:R-:W-:Y:S01]  /*18c0*/  LEA.HI R5, R25, R26, RZ, 0x5 ;  /* 0x0000001a19057211 */ /* 0x000fe200078f28ff */
[----:B------:R-:W-:Y:S01]  /*18d0*/  UIMAD UR10, UR10, UR61, URZ ;  /* 0x0000003d0a0a72a4 */ /* 0x000fe2000f8e023f */
[----:B------:R-:W-:Y:S01]  /*18e0*/  SHF.R.S32.HI R237, RZ, 0x1f, R236 ;  /* 0x0000001fffed7819 */ /* 0x000fe200000114ec */
[----:B------:R-:W-:Y:S01]  /*18f0*/  ULDC.64 UR12, c[0x0][0x478] ;  /* 0x00011e00000c7ab9 */ /* 0x000fe20000000a00 */
[----:B------:R-:W-:Y:S01]  /*1900*/  IADD3 R2, P0, R236, UR15, RZ ;  /* 0x0000000fec027c10 */ /* 0x000fe2000ff1e0ff */
[----:B------:R-:W-:Y:S01]  /*1910*/  UIMAD.WIDE UR12, UR8, 0x4, UR12 ;  /* 0x00000004080c78a5 */ /* 0x000fe2000f8e020c */
[----:B------:R-:W-:Y:S01]  /*1920*/  LOP3.LUT R4, R5, 0xffffffe0, RZ, 0xc0, !PT ;  /* 0xffffffe005047812 */ /* 0x000fe200078ec0ff */
[----:B------:R-:W-:Y:S01]  /*1930*/  USHF.L.U32 UR8, UR10, 0x6, URZ ;  /* 0x000000060a087899 */ /* 0x000fe2000800063f */
[----:B------:R-:W-:Y:S01]  /*1940*/  IADD3.X R3, R237, UR37, RZ, P0, !PT ;  /* 0x00000025ed037c10 */ /* 0x000fe200087fe4ff */
[----:B------:R-:W-:Y:S01]  /*1950*/  UISETP.GE.AND UP2, UPT, UR42, 0x1, UPT ;  /* 0x000000012a00788c */ /* 0x000fe2000bf46270 */
[----:B------:R-:W-:Y:S01]  /*1960*/  SHF.R.S32.HI R5, RZ, 0x5, R5 ;  /* 0x00000005ff057819 */ /* 0x000fe20000011405 */
[----:B------:R-:W-:Y:S01]  /*1970*/  UIADD3 UR11, UP1, UP0, UR40, UR8, UR50 ;  /* 0x00000008280b7290 */ /* 0x000fe2000f83e032 */
[----:B------:R-:W-:Y:S01]  /*1980*/  IMAD.IADD R4, R26, 0x1, -R4 ;  /* 0x000000011a047824 */ /* 0x000fe200078e0a04 */
[----:B------:R-:W-:Y:S01]  /*1990*/  USHF.R.S32.HI UR8, URZ, 0x1f, UR8 ;  /* 0x0000001f3f087899 */ /* 0x000fe20008011408 */
[----:B------:R-:W-:Y:S01]  /*19a0*/  IADD3 R13, P0, R14, UR9, RZ ;  /* 0x000000090e0d7c10 */ /* 0x000fe2000ff1e0ff */
[----:B------:R-:W-:Y:S01]  /*19b0*/  UIADD3 UR14, UR9, UR18, URZ ;  /* 0x00000012090e7290 */ /* 0x000fe2000fffe03f */
[----:B------:R-:W-:Y:S01]  /*19c0*/  IMAD R4, R5, UR10, R4 ;  /* 0x0000000a05047c24 */ /* 0x000fe2000f8e0204 */
[----:B------:R-:W-:Y:S01]  /*19d0*/  UIADD3.X UR8, UR51, UR8, UR54, UP1, UP0 ;  /* 0x0000000833087290 */ /* 0x000fe20008fe0436 */
[----:B------:R-:W-:Y:S01]  /*19e0*/  IADD3.X R12, R23, UR36, RZ, P0, !PT ;  /* 0x00000024170c7c10 */ /* 0x000fe200087fe4ff */
[----:B------:R-:W-:Y:S01]  /*19f0*/  USHF.R.S32.HI UR57, URZ, 0x1f, UR56 ;  /* 0x0000001f3f397899 */ /* 0x000fe20008011438 */
[----:B------:R-:W-:Y:S01]  /*1a00*/  PLOP3.LUT P0, PT, PT, PT, UP2, 0x80, 0x0 ;  /* 0x000000000000781c */ /* 0x000fe20003f0f028 */
[C---:B-1----:R-:W-:Y:S01]  /*1a10*/  IMAD R0, R6.reuse, UR36, RZ ;  /* 0x0000002406007c24 */ /* 0x042fe2000f8e02ff */
[----:B------:R-:W-:Y:S01]  /*1a20*/  ULDC.64 UR24, c[0x0][0x428] ;  /* 0x00010a0000187ab9 */ /* 0x000fe20000000a00 */
[----:B------:R-:W-:Y:S01]  /*1a30*/  IMAD.WIDE.U32 R2, R6, UR9, R2 ;  /* 0x0000000906027c25 */ /* 0x000fe2000f8e0002 */
[----:B------:R-:W-:Y:S01]  /*1a40*/  UIMAD UR18, UR57, UR24, URZ ;  /* 0x00000018391272a4 */ /* 0x000fe2000f8e023f */
[----:B------:R-:W-:Y:S01]  /*1a50*/  BSSY B1, `(.L_x_1505) ;  /* 0x0000950000017945 */ /* 0x000fe20003800000 */
[----:B------:R-:W-:Y:S01]  /*1a60*/  ULDC.64 UR26, c[0x0][0x258] ;  /* 0x00009600001a7ab9 */ /* 0x000fe20000000a00 */
[----:B------:R-:W-:Y:S01]  /*1a70*/  IMAD R0, R7, UR9, R0 ;  /* 0x0000000907007c24 */ /* 0x000fe2000f8e0200 */
[----:B------:R-:W-:Y:S01]  /*1a80*/  UIADD3 UR9, UP1, UP0, UR53, UR11, UR55 ;  /* 0x0000000b35097290 */ /* 0x000fe2000f83e037 */
[----:B------:R-:W-:Y:S01]  /*1a90*/  IMAD R5, R12, UR22, RZ ;  /* 0x000000160c057c24 */ /* 0x000fe2000f8e02ff */
[----:B------:R-:W-:Y:S01]  /*1aa0*/  ULDC.64 UR44, c[0x0][0x400] ;  /* 0x00010000002c7ab9 */ /* 0x000fe20000000a00 */
[----:B------:R-:W-:Y:S01]  /*1ab0*/  IMAD.IADD R3, R3, 0x1, R0 ;  /* 0x0000000103037824 */ /* 0x000fe200078e0200 */
[----:B------:R-:W-:Y:S01]  /*1ac0*/  UIADD3.X UR8, UR52, UR8, UR49, UP1, UP0 ;  /* 0x0000000834087290 */ /* 0x000fe20008fe0431 */
[----:B------:R-:W-:Y:S01]  /*1ad0*/  IMAD.WIDE.U32 R8, R13, UR22, R236 ;  /* 0x000000160d087c25 */ /* 0x000fe2000f8e00ec */
[----:B------:R-:W-:Y:S01]  /*1ae0*/  IADD3 R0, P1, R4, UR9, RZ ;  /* 0x0000000904007c10 */ /* 0x000fe2000ff3e0ff */
[----:B------:R-:W-:-:S02]  /*1af0*/  UIMAD UR35, UR57, UR26, URZ ;  /* 0x0000001a392372a4 */ /* 0x000fc4000f8e023f */
[----:B------:R-:W-:Y:S01]  /*1b00*/  IMAD.U32 R16, RZ, RZ, UR24 ;  /* 0x00000018ff107e24 */ /* 0x000fe2000f8e00ff */
[----:B------:R-:W-:Y:S01]  /*1b10*/  LEA.HI.X.SX32 R4, R4, UR8, 0x1, P1 ;  /* 0x0000000804047c11 */ /* 0x000fe200088f0eff */
[----:B------:R-:W-:Y:S01]  /*1b20*/  UIMAD UR18, UR56, UR25, UR18 ;  /* 0x00000019381272a4 */ /* 0x000fe2000f8e0212 */
[----:B------:R-:W-:Y:S01]  /*1b30*/  LEA R224, P1, R0, UR44, 0x2 ;  /* 0x0000002c00e07c11 */ /* 0x000fe2000f8210ff */
[----:B------:R-:W-:Y:S01]  /*1b40*/  ULDC.64 UR46, c[0x0][0x2b0] ;  /* 0x0000ac00002e7ab9 */ /* 0x000fe20000000a00 */
[----:B------:R-:W-:Y:S01]  /*1b50*/  IMAD R19, R13, UR23, R5 ;  /* 0x000000170d137c24 */ /* 0x000fe2000f8e0205 */
[----:B------:R-:W-:Y:S01]  /*1b60*/  IADD3 R10, P2, R8, UR39, RZ ;  /* 0x00000027080a7c10 */ /* 0x000fe2000ff5e0ff */
        /* <DEDUP_REMOVED lines=9> */
[----:B------:R-:W2:Y:S01]  /*1c00*/  LDL R27, [R1+0x8] ;  /* 0x00000800011b7983 */ /* 0x000ea20000100800 */
[----:B------:R-:W-:Y:S01]  /*1c10*/  PLOP3.LUT P0, PT, PT, PT, UP4, 0x80, 0x0 ;  /* 0x000000000000781c */ /* 0x000fe20003f0f048 */
[----:B------:R-:W-:Y:S01]  /*1c20*/  UMOV UR8, UR41 ;  /* 0x0000002900087c82 */ /* 0x000fe20008000000 */
[-C--:B------:R-:W-:Y:S01]  /*1c30*/  IMAD R0, R23, R6.reuse, RZ ;  /* 0x0000000617007224 */ /* 0x080fe200078e02ff */
[----:B------:R-:W-:Y:S01]  /*1c40*/  UIMAD UR9, UR8, -0x40, UR42 ;  /* 0xffffffc0080978a4 */ /* 0x000fe2000f8e022a */
[C---:B------:R-:W-:Y:S01]  /*1c50*/  IMAD.WIDE.U32 R4, R14.reuse, R6, R4 ;  /* 0x000000060e047225 */ /* 0x040fe200078e0004 */
[----:B------:R-:W-:Y:S01]  /*1c60*/  ULEA.HI UR35, UR8, UR8, URZ, 0x1 ;  /* 0x0000000808237291 */ /* 0x000fe2000f8f083f */
[C---:B------:R-:W-:Y:S01]  /*1c70*/  IADD3 R24, R14.reuse, 0x20, RZ ;  /* 0x000000200e187810 */ /* 0x040fe20007ffe0ff */
[----:B------:R-:W-:Y:S01]  /*1c80*/  UMOV UR14, UR12 ;  /* 0x0000000c000e7c82 */ /* 0x000fe20008000000 */
[C---:B------:R-:W-:Y:S01]  /*1c90*/  IMAD R0, R14.reuse, R7, R0 ;  /* 0x000000070e007224 */ /* 0x040fe200078e0200 */
[----:B------:R-:W-:Y:S01]  /*1ca0*/  ISETP.GE.AND P5, PT, R14, UR9, PT ;  /* 0x000000090e007c0c */ /* 0x000fe2000bfa6270 */
[----:B------:R-:W-:Y:S01]  /*1cb0*/  ULOP3.LUT UR35, UR35, 0xfffffffe, URZ, 0xc0, !UPT ;  /* 0xfffffffe23237892 */ /* 0x000fe2000f8ec03f */
[----:B------:R-:W-:Y:S01]  /*1cc0*/  IMAD.U32 R18, RZ, RZ, UR26 ;  /* 0x0000001aff127e24 */ /* 0x000fe2000f8e00ff */
[----:B------:R-:W-:Y:S01]  /*1cd0*/  ULDC.64 UR26, c[0x0][0x3e0] ;  /* 0x0000f800001a7ab9 */ /* 0x000fe20000000a00 */
[----:B------:R-:W-:Y:S01]  /*1ce0*/  @P0 BAR.SYNC.DEFER_BLOCKING 0x0 ;  /* 0x0000000000000b1d */ /* 0x000fe20000010000 */
[----:B------:R-:W-:Y:S01]  /*1cf0*/  UIADD3 UR35, UR8, -UR35, URZ ;  /* 0x8000002308237290 */ /* 0x000fe2000fffe03f */
[----:B------:R-:W-:Y:S01]  /*1d00*/  IMAD.IADD R15, R5, 0x1, R0 ;  /* 0x00000001050f7824 */ /* 0x000fe200078e0200 */
[----:B------:R-:W-:Y:S01]  /*1d10*/  LEA R233, P0, R4, UR26, 0x1 ;  /* 0x0000001a04e97c11 */ /* 0x000fe2000f8008ff */
[C---:B------:R-:W-:Y:S01]  /*1d20*/  VIADD R248, R236.reuse, 0x80 ;  /* 0x00000080ecf87836 */ /* 0x040fe20000000000 */
[----:B------:R-:W-:Y:S01]  /*1d30*/  UISETP.NE.AND UP0, UPT, UR35, 0x1, UPT ;  /* 0x000000012300788c */ /* 0x000fe2000bf05270 */
[----:B------:R-:W-:Y:S01]  /*1d40*/  BSSY B0, `(.L_x_1511) ;  /* 0x0000035000007945 */ /* 0x000fe20003800000 */
[----:B------:R-:W-:Y:S01]  /*1d50*/  UMOV UR12, UR24 ;  /* 0x00000018000c7c82 */ /* 0x000fe20008000000 */
[----:B------:R-:W-:Y:S01]  /*1d60*/  UMOV UR11, UR25 ;  /* 0x00000019000b7c82 */ /* 0x000fe20008000000 */
[----:B------:R-:W-:Y:S01]  /*1d70*/  ULDC.64 UR24, c[0x0][0x210] ;  /* 0x0000840000187ab9 */ /* 0x000fe20000000a00 */
[C---:B------:R-:W-:Y:S01]  /*1d80*/  IADD3 R247, R236.reuse, 0xc0, RZ ;  /* 0x000000c0ecf77810 */ /* 0x040fe20007ffe0ff */
[----:B------:R-:W-:Y:S01]  /*1d90*/  VIADD R246, R236, 0x40 ;  /* 0x00000040ecf67836 */ /* 0x000fe20000000000 */
[----:B------:R-:W-:-:S02]  /*1da0*/  ISETP.GE.AND P4, PT, R24, UR9, PT ;  /* 0x0000000918007c0c */ /* 0x000fc4000bf86270 */
[----:B------:R-:W-:Y:S02]  /*1db0*/  LEA.HI.X R234, R4, UR27, R15, 0x1, P0 ;  /* 0x0000001b04ea7c11 */ /* 0x000fe400080f0c0f */
[----:B--2---:R-:W-:-:S05]  /*1dc0*/  LEA R228, R27, UR4, 0x1 ;  /* 0x000000041be47c11 */ /* 0x004fca000f8e08ff */
        /* <DEDUP_REMOVED lines=13> */
[----:B------:R-:W-:Y:S02]  /*1ea0*/  ISETP.GE.AND P2, PT, R248, UR35, PT ;  /* 0x00000023f8007c0c */ /* 0x000fe4000bf46270 */
[----:B------:R-:W-:Y:S01]  /*1eb0*/  ISETP.GE.AND P1, PT, R247, UR35, PT ;  /* 0x00000023f7007c0c */ /* 0x000fe2000bf26270 */
[----:B------:R-:W-:-:S02]  /*1ec0*/  IMAD.IADD R3, R3, 0x1, R0 ;  /* 0x0000000103037824 */ /* 0x000fc400078e0200 */
[----:B------:R-:W-:-:S04]  /*1ed0*/  IMAD.WIDE.U32 R8, R16, UR56, R2 ;  /* 0x0000003810087c25 */ /* 0x000fc8000f8e0002 */
[----:B------:R3:W-:Y:S01]  /*1ee0*/  @P6 STS.128 [R228+0x10000], RZ ;  /* 0x010000ffe4006388 */ /* 0x0007e20000000c00 */
[----:B------:R-:W-:Y:S01]  /*1ef0*/  VIADD R0, R9, UR18 ;  /* 0x0000001209007c36 */ /* 0x000fe20008000000 */
[----:B------:R-:W-:Y:S01]  /*1f00*/  @!P6 MOV R9, R234 ;  /* 0x000000ea0009e202 */ /* 0x000fe20000000f00 */
        /* <DEDUP_REMOVED lines=24> */
.L_x_1512:
[----:B------:R-:W-:Y:S05]  /*2090*/  BSYNC B0 ;  /* 0x0000000000007941 */ /* 0x000fea0003800000 */
.L_x_1511:
[----:B------:R4:W-:Y:S01]  /*20a0*/  @P4 STS.128 [R228+0x11000], RZ ;  /* 0x011000ffe4004388 */ /* 0x0009e20000000c00 */
[----:B---3--:R-:W-:Y:S01]  /*20b0*/  IMAD.WIDE.U32 R8, R18, UR56, R10 ;  /* 0x0000003812087c25 */ /* 0x008fe2000f8e000a */
[----:B------:R-:W-:Y:S01]  /*20c0*/  PLOP3.LUT P0, PT, PT, PT, UP0, 0x80, 0x0 ;  /* 0x000000000000781c */ /* 0x000fe20003f0f008 */
[----:B------:R-:W-:Y:S01]  /*20d0*/  BSSY B0, `(.L_x_1513) ;  /* 0x000002f000007945 */ /* 0x000fe20003800000 */
[----:B------:R4:W-:Y:S01]  /*20e0*/  @P4 STS.128 [R228+0x13000], RZ ;  /* 0x013000ffe4004388 */ /* 0x0009e20000000c00 */
[----:B------:R-:W-:Y:S01]  /*20f0*/  VIADD R0, R27, 0x4000 ;  /* 0x000040001b007836 */ /* 0x000fe20000000000 */
[----:B------:R-:W-:Y:S01]  /*2100*/  LEA R232, P6, R8, UR24, 0x1 ;  /* 0x0000001808e87c11 */ /* 0x000fe2000f8c08ff */
[----:B------:R-:W-:Y:S01]  /*2110*/  VIADD R11, R9, UR10 ;  /* 0x0000000a090b7c36 */ /* 0x000fe20008000000 */
[----:B------:R4:W-:Y:S02]  /*2120*/  @P4 STS.128 [R228+0x15000], RZ ;  /* 0x015000ffe4004388 */ /* 0x0009e40000000c00 */
[----:B------:R-:W-:-:S02]  /*2130*/  SEL R226, R0, R27, !P0 ;  /* 0x0000001b00e27207 */ /* 0x000fc40004000000 */
[----:B------:R4:W-:Y:S01]  /*2140*/  @P4 STS.128 [R228+0x17000], RZ ;  /* 0x017000ffe4004388 */ /* 0x0009e20000000c00 */
[----:B------:R-:W-:Y:S06]  /*2150*/  @P4 BRA `(.L_x_1514) ;  /* 0x0000000000984947 */ /* 0x000fec0003800000 */
[----:B------:R-:W-:Y:S01]  /*2160*/  ULDC UR15, c[0x0][0x2d0] ;  /* 0x0000b400000f7ab9 */ /* 0x000fe20000000800 */
[----:B--2---:R-:W-:Y:S01]  /*2170*/  IMAD.WIDE.U32 R2, R6, 0x20, RZ ;  /* 0x0000002006027825 */ /* 0x004fe200078e00ff */
        /* <DEDUP_REMOVED lines=16> */
[----:B------:R-:W-:Y:S01]  /*2280*/  @!PT LDS RZ, [RZ] ;  /* 0x00000000fffff984 */ /* 0x000fe20000000800 */
[----:B------:R-:W-:Y:S01]  /*2290*/  @!PT LDS RZ, [RZ] ;  /* 0x00000000fffff984 */ /* 0x000fe20000000800 */
[----:B------:R-:W-:Y:S01]  /*22a0*/  @!PT LDS RZ, [RZ] ;  /* 0x00000000fffff984 */ /* 0x000fe20000000800 */
[----:B------:R3:W-:Y:S04]  /*22b0*/  @!P3 LDGSTS.E.BYPASS.LTC128B.128 [R228+0x13000], desc[UR6][R4.64+0x80] ;  /* 0x1300008004e4bfae */ /* 0x0007e8000b901d46 */
[----:B------:R3:W-:Y:S01]  /*22c0*/  @P2 STS.128 [R228+0x15000], RZ ;  /* 0x015000ffe4002388 */ /* 0x0007e20000000c00 */
[----:B--2---:R-:W-:-:S04]  /*22d0*/  @!P2 LEA R2, P1, R0, UR26, 0x1 ;  /* 0x0000001a0002ac11 */ /* 0x004fc8000f8208ff */
[----:B------:R-:W-:Y:S02]  /*22e0*/  @!P2 LEA.HI.X R3, R0, UR27, R10, 0x1, P1 ;  /* 0x0000001b0003ac11 */ /* 0x000fe400088f0c0a */
        /* <DEDUP_REMOVED lines=13> */
.L_x_1514:
[----:B------:R-:W-:Y:S05]  /*23c0*/  BSYNC B0 ;  /* 0x0000000000007941 */ /* 0x000fea0003800000 */
.L_x_1513:
        /* <DEDUP_REMOVED lines=21> */
.L_x_1516:
        /* <DEDUP_REMOVED lines=50> */
.L_x_1517:
[----:B------:R-:W-:Y:S05]  /*2840*/  BSYNC B0 ;  /* 0x0000000000007941 */ /* 0x000fea0003800000 */
.L_x_1515:
        /* <DEDUP_REMOVED lines=21> */
.L_x_1519:
[----:B------:R-:W-:Y:S01]  /*29a0*/  ULDC UR15, c[0x0][0x2d0] ;  /* 0x0000b400000f7ab9 */ /* 0x000fe20000000800 */
[----:B--23--:R-:W-:Y:S01]  /*29b0*/  IMAD.U32 R3, RZ, RZ, UR22 ;  /* 0x00000016ff037e24 */ /* 0x00cfe2000f8e00ff */
[----:B------:R-:W-:Y:S01]  /*29c0*/  ISETP.GE.AND P4, PT, R236, UR15, PT ;  /* 0x0000000fec007c0c */ /* 0x000fe2000bf86270 */
[----:B------:R-:W-:Y:S01]  /*29d0*/  IMAD.U32 R2, RZ, RZ, UR23 ;  /* 0x00000017ff027e24 */ /* 0x000fe2000f8e00ff */
[----:B------:R-:W-:Y:S02]  /*29e0*/  ISETP.GE.AND P2, PT, R248, UR15, PT ;  /* 0x0000000ff8007c0c */ /* 0x000fe4000bf46270 */
[----:B------:R-:W-:Y:S02]  /*29f0*/  ISETP.GE.AND P3, PT, R246, UR15, PT ;  /* 0x0000000ff6007c0c */ /* 0x000fe4000bf66270 */
[----:B------:R-:W-:Y:S01]  /*2a00*/  IADD3 R0, P5, R8, UR26, RZ ;  /* 0x0000001a08007c10 */ /* 0x000fe2000ffbe0ff */
[----:B------:R-:W-:-:S05]  /*2a10*/  IMAD.U32 R8, RZ, RZ, UR10 ;  /* 0x0000000aff087e24 */ /* 0x000fca000f8e00ff */
[----:B------:R-:W-:Y:S01]  /*2a20*/  IADD3.X R8, R11, UR27, R8, P5, !PT ;  /* 0x0000001b0b087c10 */ /* 0x000fe2000affe408 */
[----:B------:R2:W-:Y:S01]  /*2a30*/  @P4 STS [R226+0x1000], RZ ;  /* 0x001000ffe2004388 */ /* 0x0005e20000000800 */
[----:B------:R-:W-:-:S03]  /*2a40*/  @!P4 LEA R6, P1, R3, R232, 0x6 ;  /* 0x000000e80306c211 */ /* 0x000fc600078230ff */
[C---:B------:R-:W-:Y:S01]  /*2a50*/  @!P3 LEA R4, P5, R0.reuse, UR24, 0x1 ;  /* 0x000000180004bc11 */ /* 0x040fe2000f8a08ff */
[----:B------:R2:W-:Y:S01]  /*2a60*/  @P4 STS [R226+0x1004], RZ ;  /* 0x001004ffe2004388 */ /* 0x0005e20000000800 */
[----:B------:R-:W-:Y:S02]  /*2a70*/  @!P4 LEA.HI.X R7, R3, R231, R2, 0x6, P1 ;  /* 0x000000e70307c211 */ /* 0x000fe400008f3402 */
[C---:B------:R-:W-:Y:S01]  /*2a80*/  @!P2 LEA R2, P1, R0.reuse, UR24, 0x1 ;  /* 0x000000180002ac11 */ /* 0x040fe2000f8208ff */
[----:B------:R2:W-:Y:S01]  /*2a90*/  @P4 STS [R226+0x1008], RZ ;  /* 0x001008ffe2004388 */ /* 0x0005e20000000800 */
[C-C-:B------:R-:W-:Y:S02]  /*2aa0*/  @!P3 LEA.HI.X R5, R0.reuse, UR25, R8.reuse, 0x1, P5 ;  /* 0x000000190005bc11 */ /* 0x140fe4000a8f0c08 */
[----:B------:R-:W-:Y:S01]  /*2ab0*/  @!P2 LEA.HI.X R3, R0, UR25, R8, 0x1, P1 ;  /* 0x000000190003ac11 */ /* 0x000fe200088f0c08 */
[----:B------:R2:W-:Y:S01]  /*2ac0*/  @P4 STS [R226+0x100c], RZ ;  /* 0x00100cffe2004388 */ /* 0x0005e20000000800 */
[----:B------:R-:W-:-:S03]  /*2ad0*/  ISETP.GE.AND P1, PT, R247, UR15, PT ;  /* 0x0000000ff7007c0c */ /* 0x000fc6000bf26270 */
        /* <DEDUP_REMOVED lines=31> */
.L_x_1520:
[----:B------:R-:W-:Y:S05]  /*2cd0*/  BSYNC B0 ;  /* 0x0000000000007941 */ /* 0x000fea0003800000 */
.L_x_1518:
[----:B------:R-:W5:Y:S01]  /*2ce0*/  LDL R84, [R1+0x4] ;  /* 0x0000040001547983 */ /* 0x000f620000100800 */
[----:B------:R-:W-:Y:S01]  /*2cf0*/  UIADD3 UR15, -UR34, UR5, URZ ;  /* 0x00000005220f7290 */ /* 0x000fe2000fffe13f */
[----:B--23--:R-:W-:Y:S01]  /*2d00*/  IMAD.U32 R2, RZ, RZ, UR16 ;  /* 0x00000010ff027e24 */ /* 0x00cfe2000f8e00ff */
        /* <DEDUP_REMOVED lines=41> */
[----:B--2---:R-:W-:Y:S01]  /*2fa0*/  IMAD.WIDE R2, R236, 0x2, R28 ;  /* 0x00000002ec027825 */ /* 0x004fe200078e021c */
        /* <DEDUP_REMOVED lines=27> */
.L_x_1522:
[----:B------:R-:W-:Y:S05]  /*3160*/  BSYNC B0 ;  /* 0x0000000000007941 */ /* 0x000fea0003800000 */
.L_x_1521:
        /* <DEDUP_REMOVED lines=12> */
[----:B-12---:R-:W-:Y:S01]  /*3230*/  IMAD.U32 R2, RZ, RZ, UR28 ;  /* 0x0000001cff027e24 */ /* 0x006fe2000f8e00ff */
        /* <DEDUP_REMOVED lines=46> */
.L_x_1524:
[----:B------:R-:W-:Y:S05]  /*3520*/  BSYNC B0 ;  /* 0x0000000000007941 */ /* 0x000fea0003800000 */
.L_x_1523:
        /* <DEDUP_REMOVED lines=44> */
[----:B--2---:R-:W-:-:S04]  /*37f0*/  @!P2 LEA R10, P1, R6, R18, 0x1 ;  /* 0x00000012060aa211 */ /* 0x004fc800078208ff */
        /* <DEDUP_REMOVED lines=26> */
.L_x_1526:
[----:B------:R-:W-:Y:S05]  /*39a0*/  BSYNC B0 ;  /* 0x0000000000007941 */ /* 0x000fea0003800000 */
.L_x_1525:
        /* <DEDUP_REMOVED lines=57> */
.L_x_1528:
[----:B------:R-:W-:Y:S05]  /*3d40*/  BSYNC B0 ;  /* 0x0000000000007941 */ /* 0x000fea0003800000 */
.L_x_1527:
[----:B------:R-:W-:Y:S01]  /*3d50*/  LEA.HI R0, R25, R26, RZ, 0x4 ;  /* 0x0000001a19007211 */ /* 0x000fe200078f20ff */
[----:B------:R-:W-:Y:S01]  /*3d60*/  IMAD.MOV.U32 R217, RZ, RZ, 0x20 ;  /* 0x00000020ffd97424 */ /* 0x000fe200078e00ff */
[----:B------:R-:W-:Y:S01]  /*3d70*/  ULDC UR18, c[0x0][0x2d0] ;  /* 0x0000b40000127ab9 */ /* 0x000fe20000000800 */
[----:B------:R-:W-:Y:S01]  /*3d80*/  IMAD.MOV.U32 R216, RZ, RZ, 0x40 ;  /* 0x00000040ffd87424 */ /* 0x000fe200078e00ff */
[----:B------:R-:W-:Y:S01]  /*3d90*/  LOP3.LUT R0, R0, 0xfffffff0, RZ, 0xc0, !PT ;  /* 0xfffffff000007812 */ /* 0x000fe200078ec0ff */
[----:B------:R-:W-:Y:S01]  /*3da0*/  UIADD3 UR9, UR34, 0x40, URZ ;  /* 0x0000004022097890 */ /* 0x000fe2000fffe03f */
[----:B------:R-:W-:Y:S01]  /*3db0*/  IMAD.MOV.U32 R230, RZ, RZ, R226 ;  /* 0x000000ffffe67224 */ /* 0x000fe200078e00e2 */
[----:B------:R-:W-:Y:S01]  /*3dc0*/  CS2R R190, SRZ ;  /* 0x0000000000be7805 */ /* 0x000fe2000001ff00 */
[----:B------:R-:W-:Y:S01]  /*3dd0*/  IMAD.SHL.U32 R250, R84, 0x4, RZ ;  /* 0x0000000454fa7824 */ /* 0x000fe200078e00ff */
[----:B------:R-:W-:Y:S01]  /*3de0*/  CS2R R188, SRZ ;  /* 0x0000000000bc7805 */ /* 0x000fe2000001ff00 */
[----:B------:R-:W-:Y:S01]  /*3df0*/  IMAD.IADD R0, R26, 0x1, -R0 ;  /* 0x000000011a007824 */ /* 0x000fe200078e0a00 */
[----:B------:R-:W-:-:S02]  /*3e00*/  CS2R R194, SRZ ;  /* 0x0000000000c27805 */ /* 0x000fc4000001ff00 */
[----:B------:R-:W-:Y:S02]  /*3e10*/  CS2R R192, SRZ ;  /* 0x0000000000c07805 */ /* 0x000fe4000001ff00 */
[----:B------:R-:W-:Y:S02]  /*3e20*/  CS2R R186, SRZ ;  /* 0x0000000000ba7805 */ /* 0x000fe4000001ff00 */
[----:B------:R-:W-:Y:S02]  /*3e30*/  CS2R R184, SRZ ;  /* 0x0000000000b87805 */ /* 0x000fe4000001ff00 */
[----:B-12---:R-:W-:Y:S02]  /*3e40*/  SHF.R.S32.HI R2, RZ, 0x1f, R0 ;  /* 0x0000001fff027819 */ /* 0x006fe40000011400 */
[----:B------:R-:W-:Y:S02]  /*3e50*/  CS2R R182, SRZ ;  /* 0x0000000000b67805 */ /* 0x000fe4000001ff00 */
[----:B------:R-:W-:-:S02]  /*3e60*/  CS2R R180, SRZ ;  /* 0x0000000000b47805 */ /* 0x000fc4000001ff00 */
[----:B------:R-:W-:Y:S02]  /*3e70*/  CS2R R174, SRZ ;  /* 0x0000000000ae7805 */ /* 0x000fe4000001ff00 */
[----:B------:R-:W-:Y:S02]  /*3e80*/  LEA.HI R2, R2, R0, RZ, 0x3 ;  /* 0x0000000002027211 */ /* 0x000fe400078f18ff */
[----:B------:R-:W-:Y:S02]  /*3e90*/  CS2R R172, SRZ ;  /* 0x0000000000ac7805 */ /* 0x000fe4000001ff00 */
[----:B------:R-:W-:Y:S02]  /*3ea0*/  CS2R R178, SRZ ;  /* 0x0000000000b27805 */ /* 0x000fe4000001ff00 */
[----:B------:R-:W-:Y:S02]  /*3eb0*/  CS2R R176, SRZ ;  /* 0x0000000000b07805 */ /* 0x000fe4000001ff00 */
[----:B------:R-:W-:-:S02]  /*3ec0*/  LOP3.LUT R2, R2, 0xfffffff8, RZ, 0xc0, !PT ;  /* 0xfffffff802027812 */ /* 0x000fc400078ec0ff */
[----:B------:R-:W-:Y:S02]  /*3ed0*/  CS2R R170, SRZ ;  /* 0x0000000000aa7805 */ /* 0x000fe4000001ff00 */
[----:B------:R-:W-:Y:S02]  /*3ee0*/  CS2R R168, SRZ ;  /* 0x0000000000a87805 */ /* 0x000fe4000001ff00 */
[----:B------:R-:W-:Y:S02]  /*3ef0*/  CS2R R166, SRZ ;  /* 0x0000000000a67805 */ /* 0x000fe4000001ff00 */
[----:B------:R-:W-:Y:S01]  /*3f00*/  CS2R R164, SRZ ;  /* 0x0000000000a47805 */ /* 0x000fe2000001ff00 */
[----:B------:R-:W-:Y:S01]  /*3f10*/  IMAD.IADD R0, R0, 0x1, -R2 ;  /* 0x0000000100007824 */ /* 0x000fe200078e0a02 */
[----:B------:R-:W-:Y:S02]  /*3f20*/  CS2R R158, SRZ ;  /* 0x00000000009e7805 */ /* 0x000fe4000001ff00 */
[----:B------:R-:W-:-:S02]  /*3f30*/  CS2R R156, SRZ ;  /* 0x00000000009c7805 */ /* 0x000fc4000001ff00 */
[----:B------:R-:W-:Y:S02]  /*3f40*/  CS2R R162, SRZ ;  /* 0x0000000000a27805 */ /* 0x000fe4000001ff00 */
[----:B------:R-:W-:Y:S02]  /*3f50*/  CS2R R160, SRZ ;  /* 0x0000000000a07805 */ /* 0x000fe4000001ff00 */
[----:B------:R-:W-:Y:S01]  /*3f60*/  R2P PR, R0, 0x6 ;  /* 0x0000000600007804 */ /* 0x000fe20000000000 */
[----:B------:R-:W-:Y:S01]  /*3f70*/  VIADD R2, R222, 0x4000 ;  /* 0x00004000de027836 */ /* 0x000fe20000000000 */
[----:B------:R-:W-:Y:S01]  /*3f80*/  CS2R R154, SRZ ;  /* 0x00000000009a7805 */ /* 0x000fe2000001ff00 */
[----:B------:R-:W-:Y:S01]  /*3f90*/  VIADD R0, R223, 0x4000 ;  /* 0x00004000df007836 */ /* 0x000fe20000000000 */
[----:B------:R-:W-:Y:S02]  /*3fa0*/  CS2R R152, SRZ ;  /* 0x0000000000987805 */ /* 0x000fe4000001ff00 */
[----:B------:R-:W-:-:S02]  /*3fb0*/  SEL R217, R217, 0xffffffe0, !P1 ;  /* 0xffffffe0d9d97807 */ /* 0x000fc40004800000 */
[----:B------:R-:W-:Y:S02]  /*3fc0*/  CS2R R150, SRZ ;  /* 0x0000000000967805 */ /* 0x000fe4000001ff00 */
[----:B------:R-:W-:Y:S02]  /*3fd0*/  SEL R216, R216, 0xffffffc0, !P2 ;  /* 0xffffffc0d8d87807 */ /* 0x000fe40005000000 */
[----:B------:R-:W-:Y:S02]  /*3fe0*/  CS2R R148, SRZ ;  /* 0x0000000000947805 */ /* 0x000fe4000001ff00 */
[----:B------:R-:W-:Y:S01]  /*3ff0*/  SEL R2, R2, R222, !P0 ;  /* 0x000000de02027207 */ /* 0x000fe20004000000 */
[----:B------:R-:W-:Y:S01]  /*4000*/  IMAD.IADD R219, R218, 0x1, R217 ;  /* 0x00000001dadb7824 */ /* 0x000fe200078e02d9 */
[----:B------:R-:W-:Y:S02]  /*4010*/  SEL R0, R0, R223, !P0 ;  /* 0x000000df00007207 */ /* 0x000fe40004000000 */
        /* <DEDUP_REMOVED lines=48> */
[----:B------:R-:W-:Y:S01]  /*4320*/  ULDC UR9, c[0x0][0x39c] ;  /* 0x0000e70000097ab9 */ /* 0x000fe20000000800 */
[----:B------:R-:W-:Y:S01]  /*4330*/  ULDC UR15, c[0x0][0x2ec] ;  /* 0x0000bb00000f7ab9 */ /* 0x000fe20000000800 */
[----:B------:R1:W5:Y:S04]  /*4340*/  @!P5 LDG.E R245, desc[UR6][R12.64+0x20] ;  /* 0x000020060cf5d981 */ /* 0x000368000c1e1900 */
[----:B------:R-:W0:Y:S02]  /*4350*/  LDGDEPBAR ;  /* 0x00000000000079af */ /* 0x000e240000000000 */
.L_x_1531:
[----:B------:R-:W0:Y:S01]  /*4360*/  LDGDEPBAR ;  /* 0x00000000000079af */ /* 0x000e220000000000 */
[C---:B------:R-:W-:Y:S01]  /*4370*/  IADD3 R3, R213.reuse, R217, RZ ;  /* 0x000000d9d5037210 */ /* 0x040fe20007ffe0ff */
[----:B------:R-:W-:Y:S01]  /*4380*/  UISETP.GE.AND UP3, UPT, UR8, 0x1, UPT ;  /* 0x000000010800788c */ /* 0x000fe2000bf66270 */
[-C--:B------:R-:W-:Y:S02]  /*4390*/  IADD3 R2, R213, R216.reuse, RZ ;  /* 0x000000d8d5027210 */ /* 0x080fe40007ffe0ff */
[----:B------:R-:W2:Y:S01]  /*43a0*/  LDL R116, [R1] ;  /* 0x0000000001747983 */ /* 0x000ea20000100800 */
[----:B------:R-:W-:Y:S02]  /*43b0*/  IADD3 R0, R3, R216, RZ ;  /* 0x000000d803007210 */ /* 0x000fe40007ffe0ff */
[----:B------:R-:W-:Y:S02]  /*43c0*/  PLOP3.LUT P1, PT, PT, PT, UP0, 0x80, 0x0 ;  /* 0x000000000000781c */ /* 0x000fe40003f2f008 */
[----:B------:R-:W-:Y:S02]  /*43d0*/  PLOP3.LUT P5, PT, PT, PT, UP0, 0x80, 0x0 ;  /* 0x000000000000781c */ /* 0x000fe40003faf008 */
[----:B------:R-:W-:Y:S02]  /*43e0*/  PLOP3.LUT P0, PT, PT, PT, UP0, 0x80, 0x0 ;  /* 0x000000000000781c */ /* 0x000fe40003f0f008 */
[C---:B-----5:R-:W-:Y:S02]  /*43f0*/  FSETP.NEU.FTZ.AND P2, PT, R244.reuse, -INF , PT ;  /* 0xff800000f400780b */ /* 0x060fe40003f5d000 */
[----:B------:R-:W-:Y:S02]  /*4400*/  PLOP3.LUT P3, PT, PT, PT, UP0, 0x80, 0x0 ;  /* 0x000000000000781c */ /* 0x000fe40003f6f008 */
[----:B------:R-:W-:Y:S02]  /*4410*/  PLOP3.LUT P4, PT, PT, PT, UP0, 0x80, 0x0 ;  /* 0x000000000000781c */ /* 0x000fe40003f8f008 */
[----:B------:R-:W-:Y:S01]  /*4420*/  PLOP3.LUT P6, PT, PT, PT, UP0, 0x80, 0x0 ;  /* 0x000000000000781c */ /* 0x000fe20003fcf008 */
[----:B------:R-:W-:Y:S04]  /*4430*/  DEPBAR.LE SB0, 0x0 ;  /* 0x000080000000791a */ /* 0x000fe80000000000 */
[----:B------:R-:W-:Y:S06]  /*4440*/  BAR.SYNC.DEFER_BLOCKING 0x0 ;  /* 0x0000000000007b1d */ /* 0x000fec0000010000 */
[----:B------:R-:W-:Y:S05]  /*4450*/  LDSM.16.M88.4 R16, [R213] ;  /* 0x00000000d510783b */ /* 0x000fea0000000200 */
[----:B------:R-:W3:Y:S05]  /*4460*/  LDSM.16.M88.4 R8, [R210+UR4+0x18000] ;  /* 0x01800004d208783b */ /* 0x000eea0008000200 */
[----:B------:R-:W1:Y:S05]  /*4470*/  LDSM.16.M88.4 R84, [R210+UR4+0x18800] ;  /* 0x01880004d254783b */ /* 0x000e6a0008000200 */
[----:B------:R-:W-:Y:S05]  /*4480*/  LDSM.16.M88.4 R88, [R3] ;  /* 0x000000000358783b */ /* 0x000fea0000000200 */
[----:B------:R-:W4:Y:S05]  /*4490*/  LDSM.16.M88.4 R92, [R209] ;  /* 0x00000000d15c783b */ /* 0x000f2a0000000200 */
[----:B------:R-:W4:Y:S05]  /*44a0*/  LDSM.16.M88.4 R96, [R209+0x800] ;  /* 0x00080000d160783b */ /* 0x000f2a0000000200 */
[----:B------:R-:W-:Y:S05]  /*44b0*/  LDSM.16.M88.4 R100, [R2] ;  /* 0x000000000264783b */ /* 0x000fea0000000200 */
[----:B------:R-:W4:Y:S05]  /*44c0*/  LDSM.16.M88.4 R104, [R212] ;  /* 0x00000000d468783b */ /* 0x000f2a0000000200 */
[----:B------:R-:W-:Y:S01]  /*44d0*/  LDSM.16.M88.4 R108, [R0] ;  /* 0x00000000006c783b */ /* 0x000fe20000000200 */
[C---:B---3--:R-:W-:Y:S04]  /*44e0*/  HMMA.16816.F32 R4, R16.reuse, R8, RZ ;  /* 0x000000081004723c */ /* 0x048fe800000018ff */
[----:B------:R-:W-:Y:S02]  /*44f0*/  LDSM.16.M88.4 R112, [R211] ;  /* 0x00000000d370783b */ /* 0x000fe40000000200 */
[C---:B------:R-:W-:Y:S06]  /*4500*/  HMMA.16816.F32 R8, R16.reuse, R10, RZ ;  /* 0x0000000a1008723c */ /* 0x040fec00000018ff */
[C---:B-1----:R-:W-:Y:S06]  /*4510*/  HMMA.16816.F32 R12, R16.reuse, R84, RZ ;  /* 0x00000054100c723c */ /* 0x042fec00000018ff */
[----:B------:R-:W-:Y:S01]  /*4520*/  HMMA.16816.F32 R16, R16, R86, RZ ;  /* 0x000000561010723c */ /* 0x000fe200000018ff */
[----:B------:R-:W1:Y:S05]  /*4530*/  LDSM.16.M88.4 R84, [R212+0x800] ;  /* 0x00080000d454783b */ /* 0x000e6a0000000200 */
[C---:B----4-:R-:W-:Y:S06]  /*4540*/  HMMA.16816.F32 R4, R88.reuse, R92, R4 ;  /* 0x0000005c5804723c */ /* 0x050fec0000001804 */
[C---:B------:R-:W-:Y:S01]  /*4550*/  HMMA.16816.F32 R8, R88.reuse, R94, R8 ;  /* 0x0000005e5808723c */ /* 0x040fe20000001808 */
[----:B------:R-:W-:Y:S05]  /*4560*/  LDSM.16.M88.4 R92, [R213+0x2000] ;  /* 0x00200000d55c783b */ /* 0x000fea0000000200 */
[C---:B------:R-:W-:Y:S06]  /*4570*/  HMMA.16816.F32 R12, R88.reuse, R96, R12 ;  /* 0x00000060580c723c */ /* 0x040fec000000180c */
[----:B------:R-:W-:Y:S01]  /*4580*/  HMMA.16816.F32 R16, R88, R98, R16 ;  /* 0x000000625810723c */ /* 0x000fe20000001810 */
[----:B------:R-:W3:Y:S05]  /*4590*/  LDSM.16.M88.4 R88, [R211+0x800] ;  /* 0x00080000d358783b */ /* 0x000eea0000000200 */
[C---:B------:R-:W-:Y:S01]  /*45a0*/  HMMA.16816.F32 R4, R100.reuse, R104, R4 ;  /* 0x000000686404723c */ /* 0x040fe20000001804 */
[----:B------:R-:W4:Y:S05]  /*45b0*/  LDSM.16.M88.4 R96, [R210+UR4+0x1a000] ;  /* 0x01a00004d260783b */ /* 0x000f2a0008000200 */
[C---:B------:R-:W-:Y:S01]  /*45c0*/  HMMA.16816.F32 R8, R100.reuse, R106, R8 ;  /* 0x0000006a6408723c */ /* 0x040fe20000001808 */
[----:B------:R-:W-:Y:S05]  /*45d0*/  LDSM.16.M88.4 R104, [R209+0x2000] ;  /* 0x00200000d168783b */ /* 0x000fea0000000200 */
[C---:B-1----:R-:W-:Y:S06]  /*45e0*/  HMMA.16816.F32 R12, R100.reuse, R84, R12 ;  /* 0x00000054640c723c */ /* 0x042fec000000180c */
[----:B------:R-:W-:Y:S01]  /*45f0*/  HMMA.16816.F32 R16, R100, R86, R16 ;  /* 0x000000566410723c */ /* 0x000fe20000001810 */
[----:B------:R-:W1:Y:S05]  /*4600*/  LDSM.16.M88.4 R84, [R210+UR4+0x1a800] ;  /* 0x01a80004d254783b */ /* 0x000e6a0008000200 */
[C---:B------:R-:W-:Y:S01]  /*4610*/  HMMA.16816.F32 R4, R108.reuse, R112, R4 ;  /* 0x000000706c04723c */ /* 0x040fe20000001804 */
[----:B------:R-:W1:Y:S05]  /*4620*/  LDSM.16.M88.4 R100, [R3+0x2000] ;  /* 0x002000000364783b */ /* 0x000e6a0000000200 */
[C---:B------:R-:W-:Y:S01]  /*4630*/  HMMA.16816.F32 R8, R108.reuse, R114, R8 ;  /* 0x000000726c08723c */ /* 0x040fe20000001808 */
[----:B------:R-:W-:Y:S05]  /*4640*/  LDSM.16.M88.4 R112, [R212+0x2000] ;  /* 0x00200000d470783b */ /* 0x000fea0000000200 */
[C---:B---3--:R-:W-:Y:S06]  /*4650*/  HMMA.16816.F32 R12, R108.reuse, R88, R12 ;  /* 0x000000586c0c723c */ /* 0x048fec000000180c */
[----:B------:R-:W-:Y:S01]  /*4660*/  HMMA.16816.F32 R16, R108, R90, R16 ;  /* 0x0000005a6c10723c */ /* 0x000fe20000001810 */
[----:B------:R-:W3:Y:S05]  /*4670*/  LDSM.16.M88.4 R88, [R209+0x2800] ;  /* 0x00280000d158783b */ /* 0x000eea0000000200 */
[C---:B----4-:R-:W-:Y:S01]  /*4680*/  HMMA.16816.F32 R4, R92.reuse, R96, R4 ;  /* 0x000000605c04723c */ /* 0x050fe20000001804 */
[----:B------:R-:W4:Y:S05]  /*4690*/  LDSM.16.M88.4 R108, [R2+0x2000] ;  /* 0x00200000026c783b */ /* 0x000f2a0000000200 */
[C---:B------:R-:W-:Y:S01]  /*46a0*/  HMMA.16816.F32 R8, R92.reuse, R98, R8 ;  /* 0x000000625c08723c */ /* 0x040fe20000001808 */
[----:B------:R-:W-:Y:S05]  /*46b0*/  LDSM.16.M88.4 R96, [R211+0x2000] ;  /* 0x00200000d360783b */ /* 0x000fea0000000200 */
[C---:B-1----:R-:W-:Y:S06]  /*46c0*/  HMMA.16816.F32 R12, R92.reuse, R84, R12 ;  /* 0x000000545c0c723c */ /* 0x042fec000000180c */
[----:B------:R-:W-:Y:S01]  /*46d0*/  HMMA.16816.F32 R16, R92, R86, R16 ;  /* 0x000000565c10723c */ /* 0x000fe20000001810 */
[----:B------:R-:W1:Y:S05]  /*46e0*/  LDSM.16.M88.4 R84, [R212+0x2800] ;  /* 0x00280000d454783b */ /* 0x000e6a0000000200 */
[C---:B------:R-:W-:Y:S01]  /*46f0*/  HMMA.16816.F32 R4, R100.reuse, R104, R4 ;  /* 0x000000686404723c */ /* 0x040fe20000001804 */
[----:B------:R-:W1:Y:S05]  /*4700*/  LDSM.16.M88.4 R92, [R0+0x2000] ;  /* 0x00200000005c783b */ /* 0x000e6a0000000200 */
[C---:B------:R-:W-:Y:S01]  /*4710*/  HMMA.16816.F32 R8, R100.reuse, R106, R8 ;  /* 0x0000006a6408723c */ /* 0x040fe20000001808 */
[----:B------:R-:W-:Y:S05]  /*4720*/  LDSM.16.M88.4 R104, [R210+UR4+0x1c000] ;  /* 0x01c00004d268783b */ /* 0x000fea0008000200 */
        /* <DEDUP_REMOVED lines=25> */
[----:B------:R-:W2:Y:S05]  /*48c0*/  LDSM.16.M88.4 R100, [R0+0x4000] ;  /* 0x004000000064783b */ /* 0x000eaa0000000200 */
        /* <DEDUP_REMOVED lines=12> */
[C---:B--2---:R-:W-:Y:S01]  /*4990*/  HMMA.16816.F32 R4, R100.reuse, R104, R4 ;  /* 0x000000686404723c */ /* 0x044fe20000001804 */
[----:B------:R2:W1:Y:S05]  /*49a0*/  LDSM.16.M88.4 R92, [R3+0x6000] ;  /* 0x00600000035c783b */ /* 0x00046a0000000200 */
[C---:B------:R-:W-:Y:S01]  /*49b0*/  HMMA.16816.F32 R8, R100.reuse, R106, R8 ;  /* 0x0000006a6408723c */ /* 0x040fe20000001808 */
[----:B------:R-:W-:Y:S05]  /*49c0*/  LDSM.16.M88.4 R104, [R212+0x6000] ;  /* 0x00600000d468783b */ /* 0x000fea0000000200 */
[C---:B---3--:R-:W-:Y:S06]  /*49d0*/  HMMA.16816.F32 R12, R100.reuse, R88, R12 ;  /* 0x00000058640c723c */ /* 0x048fec000000180c */
[----:B------:R-:W-:Y:S01]  /*49e0*/  HMMA.16816.F32 R16, R100, R90, R16 ;  /* 0x0000005a6410723c */ /* 0x000fe20000001810 */
[----:B------:R-:W3:Y:S05]  /*49f0*/  LDSM.16.M88.4 R88, [R209+0x6800] ;  /* 0x00680000d158783b */ /* 0x000eea0000000200 */
[C---:B----4-:R-:W-:Y:S01]  /*4a00*/  HMMA.16816.F32 R4, R108.reuse, R112, R4 ;  /* 0x000000706c04723c */ /* 0x050fe20000001804 */
[----:B------:R4:W3:Y:S01]  /*4a10*/  LDSM.16.M88.4 R100, [R2+0x6000] ;  /* 0x006000000264783b */ /* 0x0008e20000000200 */
[----:B--2---:R-:W-:Y:S04]  /*4a20*/  MOV R3, UR33 ;  /* 0x0000002100037c02 */ /* 0x004fe80008000f00 */
[C---:B------:R-:W-:Y:S01]  /*4a30*/  HMMA.16816.F32 R8, R108.reuse, R114, R8 ;  /* 0x000000726c08723c */ /* 0x040fe20000001808 */
[----:B------:R-:W-:Y:S04]  /*4a40*/  LDSM.16.M88.4 R112, [R211+0x6000] ;  /* 0x00600000d370783b */ /* 0x000fe80000000200 */
[----:B------:R-:W-:Y:S01]  /*4a50*/  @P1 LEA R3, R3, R116, 0x6 ;  /* 0x0000007403031211 */ /* 0x000fe200078e30ff */
[C---:B-1----:R-:W-:Y:S01]  /*4a60*/  HMMA.16816.F32 R12, R108.reuse, R84, R12 ;  /* 0x000000546c0c723c */ /* 0x042fe2000000180c */
[----:B------:R-:W-:Y:S02]  /*4a70*/  PLOP3.LUT P1, PT, PT, PT, UP0, 0x80, 0x0 ;  /* 0x000000000000781c */ /* 0x000fe40003f2f008 */
[----:B------:R-:W-:Y:S03]  /*4a80*/  @P5 ISETP.GE.AND P5, PT, R3, UR5, PT ;  /* 0x0000000503005c0c */ /* 0x000fe6000bfa6270 */
[----:B------:R-:W-:Y:S01]  /*4a90*/  HMMA.16816.F32 R16, R108, R86, R16 ;  /* 0x000000566c10723c */ /* 0x000fe20000001810 */
[----:B------:R-:W1:Y:S05]  /*4aa0*/  LDSM.16.M88.4 R84, [R212+0x6800] ;  /* 0x00680000d454783b */ /* 0x000e6a0000000200 */
[C---:B------:R-:W-:Y:S01]  /*4ab0*/  HMMA.16816.F32 R4, R92.reuse, R96, R4 ;  /* 0x000000605c04723c */ /* 0x040fe20000001804 */
[----:B------:R2:W1:Y:S04]  /*4ac0*/  LDSM.16.M88.4 R108, [R0+0x6000] ;  /* 0x00600000006c783b */ /* 0x0004680000000200 */
[----:B----4-:R-:W-:Y:S01]  /*4ad0*/  FMUL.FTZ R2, R244, 1.4426950216293334961 ;  /* 0x3fb8aa3bf4027820 */ /* 0x010fe20000410000 */
[C---:B------:R-:W-:Y:S05]  /*4ae0*/  HMMA.16816.F32 R8, R92.reuse, R98, R8 ;  /* 0x000000625c08723c */ /* 0x040fea0000001808 */
[----:B------:R-:W-:Y:S01]  /*4af0*/  FSEL R2, R2, RZ, P2 ;  /* 0x000000ff02027208 */ /* 0x000fe20001000000 */
[C---:B---3--:R-:W-:Y:S03]  /*4b00*/  HMMA.16816.F32 R12, R92.reuse, R88, R12 ;  /* 0x000000585c0c723c */ /* 0x048fe6000000180c */
[----:B------:R-:W-:Y:S03]  /*4b10*/  FSETP.NEU.FTZ.AND P2, PT, R245, -INF , PT ;  /* 0xff800000f500780b */ /* 0x000fe60003f5d000 */
[----:B------:R-:W-:Y:S06]  /*4b20*/  HMMA.16816.F32 R16, R92, R90, R16 ;  /* 0x0000005a5c10723c */ /* 0x000fec0000001810 */
[C---:B------:R-:W-:Y:S05]  /*4b30*/  HMMA.16816.F32 R4, R100.reuse, R104, R4 ;  /* 0x000000686404723c */ /* 0x040fea0000001804 */
[----:B--2---:R-:W-:Y:S01]  /*4b40*/  @P3 IADD3 R0, R3, 0x1, RZ ;  /* 0x0000000103003810 */ /* 0x004fe20007ffe0ff */
[C---:B------:R-:W-:Y:S01]  /*4b50*/  HMMA.16816.F32 R8, R100.reuse, R106, R8 ;  /* 0x0000006a6408723c */ /* 0x040fe20000001808 */
[----:B------:R-:W-:Y:S02]  /*4b60*/  PLOP3.LUT P3, PT, PT, PT, UP0, 0x80, 0x0 ;  /* 0x000000000000781c */ /* 0x000fe40003f6f008 */
[----:B------:R-:W-:Y:S03]  /*4b70*/  @P4 ISETP.GE.AND P4, PT, R0, UR5, PT ;  /* 0x0000000500004c0c */ /* 0x000fe6000bf86270 */
[C---:B-1----:R-:W-:Y:S06]  /*4b80*/  HMMA.16816.F32 R12, R100.reuse, R84, R12 ;  /* 0x00000054640c723c */ /* 0x042fec000000180c */
[----:B------:R-:W-:Y:S01]  /*4b90*/  HMMA.16816.F32 R16, R100, R86, R16 ;  /* 0x000000566410723c */ /* 0x000fe20000001810 */
[----:B------:R-:W1:Y:S05]  /*4ba0*/  LDSM.16.M88.4 R84, [R211+0x6800] ;  /* 0x00680000d354783b */ /* 0x000e6a0000000200 */
[C---:B------:R-:W-:Y:S06]  /*4bb0*/  HMMA.16816.F32 R4, R108.reuse, R112, R4 ;  /* 0x000000706c04723c */ /* 0x040fec0000001804 */
[C---:B------:R-:W-:Y:S11]  /*4bc0*/  HMMA.16816.F32 R8, R108.reuse, R114, R8 ;  /* 0x000000726c08723c */ /* 0x040ff60000001808 */
[----:B------:R-:W-:Y:S07]  /*4bd0*/  @!UPT UIADD3 URZ, URZ, URZ, URZ ;  /* 0x0000003f3f3ff290 */ /* 0x000fee000fffe03f */
[----:B------:R-:W-:Y:S01]  /*4be0*/  FMUL.FTZ R4, R4, UR9 ;  /* 0x0000000904047c20 */ /* 0x000fe20008410000 */
[----:B------:R-:W-:Y:S01]  /*4bf0*/  FMUL.FTZ R5, R5, UR9 ;  /* 0x0000000905057c20 */ /* 0x000fe20008410000 */
[----:B------:R-:W-:Y:S01]  /*4c00*/  FMUL.FTZ R6, R6, UR9 ;  /* 0x0000000906067c20 */ /* 0x000fe20008410000 */
[----:B------:R-:W-:Y:S01]  /*4c10*/  FMUL.FTZ R7, R7, UR9 ;  /* 0x0000000907077c20 */ /* 0x000fe20008410000 */
[----:B------:R-:W2:Y:S02]  /*4c20*/  MUFU.TANH R124, R4 ;  /* 0x00000004007c7308 */ /* 0x000ea40000002400 */
[----:B------:R-:W-:Y:S01]  /*4c30*/  FMUL.FTZ R8, R8, UR9 ;  /* 0x0000000908087c20 */ /* 0x000fe20008410000 */
[----:B------:R-:W-:Y:S01]  /*4c40*/  FMUL.FTZ R9, R9, UR9 ;  /* 0x0000000909097c20 */ /* 0x000fe20008410000 */
[----:B------:R-:W-:Y:S01]  /*4c50*/  FMUL.FTZ R10, R10, UR9 ;  /* 0x000000090a0a7c20 */ /* 0x000fe20008410000 */
[----:B------:R-:W-:Y:S01]  /*4c60*/  FMUL.FTZ R11, R11, UR9 ;  /* 0x000000090b0b7c20 */ /* 0x000fe20008410000 */
[C---:B-1----:R-:W-:Y:S04]  /*4c70*/  HMMA.16816.F32 R12, R108.reuse, R84, R12 ;  /* 0x000000546c0c723c */ /* 0x042fe8000000180c */
[----:B------:R-:W1:Y:S02]  /*4c80*/  MUFU.TANH R123, R5 ;  /* 0x00000005007b7308 */ /* 0x000e640000002400 */
[----:B------:R-:W-:Y:S08]  /*4c90*/  HMMA.16816.F32 R16, R108, R86, R16 ;  /* 0x000000566c10723c */ /* 0x000ff00000001810 */
[----:B------:R3:W4:Y:S03]  /*4ca0*/  MUFU.TANH R196, R6 ;  /* 0x0000000600c47308 */ /* 0x0007260000002400 */
[----:B--2---:R-:W-:Y:S02]  /*4cb0*/  MOV R4, R124 ;  /* 0x0000007c00047202 */ /* 0x004fe40000000f00 */
[----:B------:R-:W-:Y:S02]  /*4cc0*/  @P0 FSEL R4, R124, -INF , !P5 ;  /* 0xff8000007c040808 */ /* 0x000fe40006800000 */
[----:B------:R-:W-:Y:S03]  /*4cd0*/  PLOP3.LUT P0, PT, PT, PT, UP0, 0x80, 0x0 ;  /* 0x000000000000781c */ /* 0x000fe60003f0f008 */
[----:B------:R-:W2:Y:S01]  /*4ce0*/  MUFU.TANH R130, R7 ;  /* 0x0000000700827308 */ /* 0x000ea20000002400 */
[--C-:B------:R-:W-:Y:S01]  /*4cf0*/  FFMA.FTZ R4, R4, UR15, -R2.reuse ;  /* 0x0000000f04047c23 */ /* 0x100fe20008010802 */
[----:B-1----:R-:W-:Y:S02]  /*4d00*/  MOV R0, R123 ;  /* 0x0000007b00007202 */ /* 0x002fe40000000f00 */
[----:B------:R-:W-:Y:S02]  /*4d10*/  @P1 FSEL R0, R123, -INF , !P4 ;  /* 0xff8000007b001808 */ /* 0x000fe40006000000 */
[----:B------:R-:W-:Y:S01]  /*4d20*/  PLOP3.LUT P1, PT, PT, PT, UP0, 0x80, 0x0 ;  /* 0x000000000000781c */ /* 0x000fe20003f2f008 */
[----:B------:R-:W-:Y:S03]  /*4d30*/  FMUL.FTZ R12, R12, UR9 ;  /* 0x000000090c0c7c20 */ /* 0x000fe60008410000 */
[----:B------:R1:W-:Y:S01]  /*4d40*/  MUFU.EX2 R204, R4 ;  /* 0x0000000400cc7308 */ /* 0x0003e20000000800 */
[----:B---3--:R-:W-:Y:S01]  /*4d50*/  FMUL.FTZ R6, R245, 1.4426950216293334961 ;  /* 0x3fb8aa3bf5067820 */ /* 0x008fe20000410000 */
[----:B----4-:R-:W-:Y:S01]  /*4d60*/  MOV R5, R196 ;  /* 0x000000c400057202 */ /* 0x010fe20000000f00 */
[----:B------:R-:W-:Y:S01]  /*4d70*/  FMUL.FTZ R13, R13, UR9 ;  /* 0x000000090d0d7c20 */ /* 0x000fe20008410000 */
[----:B------:R-:W-:Y:S01]  /*4d80*/  @P0 FSEL R5, R196, -INF , !P5 ;  /* 0xff800000c4050808 */ /* 0x000fe20006800000 */
[----:B------:R-:W-:Y:S01]  /*4d90*/  FMUL.FTZ R14, R14, UR9 ;  /* 0x000000090e0e7c20 */ /* 0x000fe20008410000 */
[----:B------:R-:W-:Y:S01]  /*4da0*/  PLOP3.LUT P0, PT, PT, PT, UP0, 0x80, 0x0 ;  /* 0x000000000000781c */ /* 0x000fe20003f0f008 */
[----:B------:R-:W-:Y:S03]  /*4db0*/  FMUL.FTZ R15, R15, UR9 ;  /* 0x000000090f0f7c20 */ /* 0x000fe60008410000 */
[----:B------:R-:W3:Y:S01]  /*4dc0*/  MUFU.TANH R122, R8 ;  /* 0x00000008007a7308 */ /* 0x000ee20000002400 */
[----:B------:R-:W-:Y:S01]  /*4dd0*/  PLOP3.LUT P5, PT, PT, PT, UP0, 0x80, 0x0 ;  /* 0x000000000000781c */ /* 0x000fe20003faf008 */
[----:B------:R-:W-:Y:S01]  /*4de0*/  FMUL.FTZ R16, R16, UR9 ;  /* 0x0000000910107c20 */ /* 0x000fe20008410000 */
[----:B------:R-:W-:Y:S01]  /*4df0*/  FMUL.FTZ R17, R17, UR9 ;  /* 0x0000000911117c20 */ /* 0x000fe20008410000 */
[----:B------:R-:W-:Y:S01]  /*4e00*/  FMUL.FTZ R18, R18, UR9 ;  /* 0x0000000912127c20 */ /* 0x000fe20008410000 */
[----:B------:R-:W-:Y:S05]  /*4e10*/  FMUL.FTZ R19, R19, UR9 ;  /* 0x0000000913137c20 */ /* 0x000fea0008410000 */
[----:B------:R-:W4:Y:S01]  /*4e20*/  MUFU.TANH R121, R9 ;  /* 0x0000000900797308 */ /* 0x000f220000002400 */
[----:B-1----:R-:W-:Y:S01]  /*4e30*/  FFMA.FTZ R4, R0, UR15, -R2 ;  /* 0x0000000f00047c23 */ /* 0x002fe20008010802 */
[----:B------:R-:W-:Y:S02]  /*4e40*/  FSEL R0, R6, RZ, P2 ;  /* 0x000000ff06007208 */ /* 0x000fe40001000000 */
[----:B------:R-:W-:Y:S02]  /*4e50*/  PLOP3.LUT P2, PT, PT, PT, UP0, 0x80, 0x0 ;  /* 0x000000000000781c */ /* 0x000fe40003f4f008 */
[----:B------:R-:W-:Y:S01]  /*4e60*/  @P3 IADD3 R6, R3, 0x8, RZ ;  /* 0x0000000803063810 */ /* 0x000fe20007ffe0ff */
[--C-:B------:R-:W-:Y:S03]  /*4e70*/  FFMA.FTZ R5, R5, UR15, -R0.reuse ;  /* 0x0000000f05057c23 */ /* 0x100fe60008010800 */
[----:B------:R2:W-:Y:S01]  /*4e80*/  MUFU.EX2 R202, R4 ;  /* 0x0000000400ca7308 */ /* 0x0005e20000000800 */
[----:B------:R-:W-:Y:S02]  /*4e90*/  PLOP3.LUT P3, PT, PT, PT, UP0, 0x80, 0x0 ;  /* 0x000000000000781c */ /* 0x000fe40003f6f008 */
[----:B------:R-:W-:Y:S07]  /*4ea0*/  @P6 ISETP.GE.AND P6, PT, R6, UR5, PT ;  /* 0x0000000506006c0c */ /* 0x000fee000bfc6270 */
[----:B------:R3:W-:Y:S01]  /*4eb0*/  MUFU.EX2 R239, R5 ;  /* 0x0000000500ef7308 */ /* 0x0007e20000000800 */
[C---:B------:R-:W-:Y:S02]  /*4ec0*/  @P2 IADD3 R6, R3.reuse, 0x9, RZ ;  /* 0x0000000903062810 */ /* 0x040fe40007ffe0ff */
[----:B------:R-:W-:Y:S02]  /*4ed0*/  PLOP3.LUT P2, PT, PT, PT, UP0, 0x80, 0x0 ;  /* 0x000000000000781c */ /* 0x000fe40003f4f008 */
[----:B------:R-:W-:Y:S02]  /*4ee0*/  @P5 ISETP.GE.AND P5, PT, R6, UR5, PT ;  /* 0x0000000506005c0c */ /* 0x000fe4000bfa6270 */
[----:B------:R-:W-:Y:S03]  /*4ef0*/  @P3 IADD3 R6, R3, 0x10, RZ ;  /* 0x0000001003063810 */ /* 0x000fe60007ffe0ff */
[----:B------:R-:W1:Y:S01]  /*4f00*/  MUFU.TANH R131, R10 ;  /* 0x0000000a00837308 */ /* 0x000e620000002400 */
[----:B--2---:R-:W-:Y:S02]  /*4f10*/  MOV R4, R130 ;  /* 0x0000008200047202 */ /* 0x004fe40000000f00 */
[----:B------:R-:W-:Y:S02]  /*4f20*/  @P1 FSEL R4, R130, -INF , !P4 ;  /* 0xff80000082041808 */ /* 0x000fe40006000000 */
[----:B------:R-:W-:Y:S02]  /*4f30*/  PLOP3.LUT P1, PT, PT, PT, UP0, 0x80, 0x0 ;  /* 0x000000000000781c */ /* 0x000fe40003f2f008 */
[----:B------:R-:W-:Y:S01]  /*4f40*/  PLOP3.LUT P4, PT, PT, PT, UP0, 0x80, 0x0 ;  /* 0x000000000000781c */ /* 0x000fe20003f8f008 */
[----:B------:R-:W-:Y:S01]  /*4f50*/  FFMA.FTZ R4, R4, UR15, -R0 ;  /* 0x0000000f04047c23 */ /* 0x000fe20008010800 */
[----:B---3--:R-:W-:Y:S01]  /*4f60*/  MOV R5, R122 ;  /* 0x0000007a00057202 */ /* 0x008fe20000000f00 */
[----:B------:R-:W2:Y:S01]  /*4f70*/  MUFU.TANH R127, R11 ;  /* 0x0000000b007f7308 */ /* 0x000ea20000002400 */
[----:B------:R-:W-:Y:S02]  /*4f80*/  @P0 FSEL R5, R122, -INF , !P6 ;  /* 0xff8000007a050808 */ /* 0x000fe40007000000 */
[----:B------:R-:W-:Y:S02]  /*4f90*/  PLOP3.LUT P0, PT, PT, PT, UP0, 0x80, 0x0 ;  /* 0x000000000000781c */ /* 0x000fe40003f0f008 */
[----:B------:R-:W-:Y:S01]  /*4fa0*/  PLOP3.LUT P3, PT, PT, PT, UP0, 0x80, 0x0 ;  /* 0x000000000000781c */ /* 0x000fe20003f6f008 */
        /* <DEDUP_REMOVED lines=10> */
[----:B------:R-:W-:Y:S01]  /*5050*/  FFMA.FTZ R4, R4, UR15, -R2 ;  /* 0x0000000f04047c23 */ /* 0x000fe20008010802 */
[----:B-1----:R-:W-:Y:S01]  /*5060*/  MOV R5, R131 ;  /* 0x0000008300057202 */ /* 0x002fe20000000f00 */
[----:B------:R-:W1:Y:S01]  /*5070*/  MUFU.TANH R119, R13 ;  /* 0x0000000d00777308 */ /* 0x000e620000002400 */
        /* <DEDUP_REMOVED lines=9> */
[----:B------:R-:W4:Y:S01]  /*5110*/  MUFU.TANH R129, R14 ;  /* 0x0000000e00817308 */ /* 0x000f220000002400 */
[----:B--2---:R-:W-:Y:S02]  /*5120*/  MOV R4, R127 ;  /* 0x0000007f00047202 */ /* 0x004fe40000000f00 */
[----:B------:R-:W-:Y:S02]  /*5130*/  @P1 FSEL R4, R127, -INF , !P5 ;  /* 0xff8000007f041808 */ /* 0x000fe40006800000 */
[----:B------:R-:W-:Y:S02]  /*5140*/  PLOP3.LUT P1, PT, PT, PT, UP0, 0x80, 0x0 ;  /* 0x000000000000781c */ /* 0x000fe40003f2f008 */
[----:B------:R-:W-:Y:S01]  /*5150*/  PLOP3.LUT P5, PT, PT, PT, UP0, 0x80, 0x0 ;  /* 0x000000000000781c */ /* 0x000fe20003faf008 */
[----:B------:R-:W-:Y:S01]  /*5160*/  FFMA.FTZ R4, R4, UR15, -R0 ;  /* 0x0000000f04047c23 */ /* 0x000fe20008010800 */
[----:B---3--:R-:W-:Y:S01]  /*5170*/  MOV R5, R120 ;  /* 0x0000007800057202 */ /* 0x008fe20000000f00 */
[----:B------:R-:W-:Y:S01]  /*5180*/  MUFU.TANH R128, R15 ;  /* 0x0000000f00807308 */ /* 0x000fe20000002400 */
        /* <DEDUP_REMOVED lines=8> */
[----:B-1----:R-:W-:Y:S02]  /*5210*/  MOV R4, R119 ;  /* 0x0000007700047202 */ /* 0x002fe40000000f00 */
[----:B------:R-:W-:Y:S02]  /*5220*/  @P1 FSEL R4, R119, -INF , !P6 ;  /* 0xff80000077041808 */ /* 0x000fe40007000000 */
[----:B------:R-:W-:Y:S03]  /*5230*/  PLOP3.LUT P1, PT, PT, PT, UP0, 0x80, 0x0 ;  /* 0x000000000000781c */ /* 0x000fe60003f2f008 */
[----:B------:R-:W-:Y:S01]  /*5240*/  FFMA.FTZ R4, R4, UR15, -R2 ;  /* 0x0000000f04047c23 */ /* 0x000fe20008010802 */
[----:B----4-:R-:W-:Y:S01]  /*5250*/  MOV R5, R129 ;  /* 0x0000008100057202 */ /* 0x010fe20000000f00 */
        /* <DEDUP_REMOVED lines=8> */
[----:B-1----:R-:W-:Y:S07]  /*52e0*/  MOV R3, R115 ;  /* 0x0000007300037202 */ /* 0x002fee0000000f00 */
[----:B------:R-:W-:Y:S01]  /*52f0*/  MUFU.TANH R126, R18 ;  /* 0x00000012007e7308 */ /* 0x000fe20000002400 */
[----:B--2---:R-:W-:Y:S02]  /*5300*/  MOV R4, R128 ;  /* 0x0000008000047202 */ /* 0x004fe40000000f00 */
[----:B------:R-:W-:Y:S02]  /*5310*/  @P1 FSEL R4, R128, -INF , !P6 ;  /* 0xff80000080041808 */ /* 0x000fe40007000000 */
[----:B------:R-:W-:Y:S03]  /*5320*/  PLOP3.LUT P1, PT, PT, PT, UP0, 0x80, 0x0 ;  /* 0x000000000000781c */ /* 0x000fe60003f2f008 */
[----:B------:R-:W-:Y:S01]  /*5330*/  FFMA.FTZ R4, R4, UR15, -R0 ;  /* 0x0000000f04047c23 */ /* 0x000fe20008010800 */
[----:B---3--:R-:W-:Y:S01]  /*5340*/  MOV R5, R118 ;  /* 0x0000007600057202 */ /* 0x008fe20000000f00 */
[----:B------:R-:W1:Y:S01]  /*5350*/  MUFU.TANH R125, R19 ;  /* 0x00000013007d7308 */ /* 0x000e620000002400 */
[----:B------:R-:W-:Y:S02]  /*5360*/  @P0 FSEL R5, R118, -INF , !P2 ;  /* 0xff80000076050808 */ /* 0x000fe40005000000 */
[----:B------:R-:W-:Y:S07]  /*5370*/  PLOP3.LUT P0, PT, PT, PT, UP0, 0x80, 0x0 ;  /* 0x000000000000781c */ /* 0x000fee0003f0f008 */
[----:B------:R2:W3:Y:S01]  /*5380*/  MUFU.EX2 R227, R4 ;  /* 0x0000000400e37308 */ /* 0x0004e20000000800 */
[----:B------:R-:W-:Y:S01]  /*5390*/  @P1 FSEL R3, R115, -INF , !P4 ;  /* 0xff80000073031808 */ /* 0x000fe20006000000 */
[--C-:B--2---:R-:W-:Y:S04]  /*53a0*/  FFMA.FTZ R4, R5, UR15, -R2.reuse ;  /* 0x0000000f05047c23 */ /* 0x104fe80008010802 */
[----:B------:R-:W-:Y:S01]  /*53b0*/  FFMA.FTZ R2, R3, UR15, -R2 ;  /* 0x0000000f03027c23 */ /* 0x000fe20008010802 */
[----:B-1----:R-:W-:Y:S03]  /*53c0*/  MOV R3, R125 ;  /* 0x0000007d00037202 */ /* 0x002fe60000000f00 */
[----:B------:R1:W-:Y:S01]  /*53d0*/  MUFU.EX2 R198, R4 ;  /* 0x0000000400c67308 */ /* 0x0003e20000000800 */
[----:B------:R-:W-:Y:S02]  /*53e0*/  @P0 FSEL R3, R125, -INF , !P4 ;  /* 0xff8000007d030808 */ /* 0x000fe40006000000 */
[----:B------:R-:W-:Y:S02]  /*53f0*/  F2FP.F16.F32.PACK_AB R5, R201, R203 ;  /* 0x000000cbc905723e */ /* 0x000fe400000000ff */
[----:B------:R-:W-:Y:S05]  /*5400*/  IADD3 R116, P0, R250, UR14, RZ ;  /* 0x0000000efa747c10 */ /* 0x000fea000ff1e0ff */
[----:B------:R2:W4:Y:S01]  /*5410*/  MUFU.EX2 R197, R2 ;  /* 0x0000000200c57308 */ /* 0x0005220000000800 */
[----:B------:R-:W-:Y:S02]  /*5420*/  IADD3.X R117, R249, UR13, RZ, P0, !PT ;  /* 0x0000000df9757c10 */ /* 0x000fe400087fe4ff */
[----:B------:R-:W-:Y:S03]  /*5430*/  PLOP3.LUT P0, PT, PT, PT, UP3, 0x80, 0x0 ;  /* 0x000000000000781c */ /* 0x000fe60003f0f038 */
[----:B------:R-:W4:Y:S01]  /*5440*/  LDG.E R114, desc[UR6][R116.64] ;  /* 0x0000000674727981 */ /* 0x000f22000c1e1900 */
[----:B-1----:R-:W-:Y:S04]  /*5450*/  MOV R4, R126 ;  /* 0x0000007e00047202 */ /* 0x002fe80000000f00 */
[----:B------:R-:W4:Y:S01]  /*5460*/  LDG.E R113, desc[UR6][R116.64+0x20] ;  /* 0x0000200674717981 */ /* 0x000f22000c1e1900 */
[----:B------:R-:W-:Y:S05]  /*5470*/  @P3 FSEL R4, R126, -INF , !P2 ;  /* 0xff8000007e043808 */ /* 0x000fea0005000000 */
[--C-:B--2---:R-:W-:Y:S01]  /*5480*/  FFMA.FTZ R2, R4, UR15, -R0.reuse ;  /* 0x0000000f04027c23 */ /* 0x104fe20008010800 */
[----:B------:R-:W-:Y:S01]  /*5490*/  FFMA.FTZ R0, R3, UR15, -R0 ;  /* 0x0000000f03007c23 */ /* 0x000fe20008010800 */
[----:B------:R-:W-:Y:S02]  /*54a0*/  F2FP.F16.F32.PACK_AB R4, R202, R204 ;  /* 0x000000ccca04723e */ /* 0x000fe400000000ff */
[----:B------:R1:W-:Y:S01]  /*54b0*/  MUFU.EX2 R206, R2 ;  /* 0x0000000200ce7308 */ /* 0x0003e20000000800 */
[----:B------:R-:W-:Y:S02]  /*54c0*/  F2FP.F16.F32.PACK_AB R3, R238, R239 ;  /* 0x000000efee03723e */ /* 0x000fe400000000ff */
[----:B------:R3:W-:Y:S05]  /*54d0*/  STS [R240+0x2a000], R4 ;  /* 0x02a00004f0007388 */ /* 0x0007ea0000000800 */
[----:B------:R4:W-:Y:S02]  /*54e0*/  STS [R240+0x2a400], R3 ;  /* 0x02a40003f0007388 */ /* 0x0009e40000000800 */
[----:B------:R2:W4:Y:S01]  /*54f0*/  MUFU.EX2 R205, R0 ;  /* 0x0000000000cd7308 */ /* 0x0005220000000800 */
[----:B-1----:R-:W-:Y:S05]  /*5500*/  F2FP.F16.F32.PACK_AB R2, R199, R200 ;  /* 0x000000c8c702723e */ /* 0x002fea00000000ff */
[----:B------:R1:W-:Y:S01]  /*5510*/  STS [R243+0x2a000], R2 ;  /* 0x02a00002f3007388 */ /* 0x0003e20000000800 */
[----:B--2---:R-:W-:Y:S02]  /*5520*/  F2FP.F16.F32.PACK_AB R0, R207, R235 ;  /* 0x000000ebcf00723e */ /* 0x004fe400000000ff */
[----:B---3--:R-:W-:Y:S03]  /*5530*/  F2FP.F16.F32.PACK_AB R4, R227, R229 ;  /* 0x000000e5e304723e */ /* 0x008fe600000000ff */
[----:B------:R2:W-:Y:S01]  /*5540*/  STS [R243+0x2a400], R0 ;  /* 0x02a40000f3007388 */ /* 0x0005e20000000800 */
[----:B----4-:R-:W-:Y:S04]  /*5550*/  F2FP.F16.F32.PACK_AB R3, R197, R198 ;  /* 0x000000c6c503723e */ /* 0x010fe800000000ff */
[----:B------:R-:W-:Y:S05]  /*5560*/  STS [R241+0x2a000], R5 ;  /* 0x02a00005f1007388 */ /* 0x000fea0000000800 */
[----:B------:R-:W-:Y:S05]  /*5570*/  STS [R241+0x2a400], R4 ;  /* 0x02a40004f1007388 */ /* 0x000fea0000000800 */
[----:B------:R3:W-:Y:S01]  /*5580*/  STS [R242+0x2a000], R3 ;  /* 0x02a00003f2007388 */ /* 0x0007e20000000800 */
[----:B-1----:R-:W-:Y:S05]  /*5590*/  F2FP.F16.F32.PACK_AB R2, R205, R206 ;  /* 0x000000cecd02723e */ /* 0x002fea00000000ff */
[----:B------:R1:W-:Y:S01]  /*55a0*/  STS [R242+0x2a400], R2 ;  /* 0x02a40002f2007388 */ /* 0x0003e20000000800 */
[----:B--2---:R-:W-:Y:S04]  /*55b0*/  LEA R0, R222, UR4, 0x1 ;  /* 0x00000004de007c11 */ /* 0x004fe8000f8e08ff */
[----:B------:R-:W-:Y:S05]  /*55c0*/  LDSM.16.M88.4 R8, [R210+UR4+0x20000] ;  /* 0x02000004d208783b */ /* 0x000fea0008000200 */
[----:B------:R-:W2:Y:S05]  /*55d0*/  LDSM.16.M88.4 R16, [R0+0x10000] ;  /* 0x010000000010783b */ /* 0x000eaa0000000200 */
[----:B------:R-:W4:Y:S01]  /*55e0*/  LDSM.16.M88.4 R84, [R210+UR4+0x20800] ;  /* 0x02080004d254783b */ /* 0x000f220008000200 */
[CC--:B---3--:R-:W-:Y:S04]  /*55f0*/  IADD3 R3, R216.reuse, R0.reuse, RZ ;  /* 0x00000000d8037210 */ /* 0x0c8fe80007ffe0ff */
[----:B------:R-:W-:Y:S05]  /*5600*/  LDSM.16.M88.4 R92, [R209+0x8000] ;  /* 0x00800000d15c783b */ /* 0x000fea0000000200 */
[----:B------:R-:W-:Y:S01]  /*5610*/  LDSM.16.M88.4 R96, [R209+0x8800] ;  /* 0x00880000d160783b */ /* 0x000fe20000000200 */
[----:B-1----:R-:W-:Y:S04]  /*5620*/  IADD3 R2, R217, R0, RZ ;  /* 0x00000000d9027210 */ /* 0x002fe80007ffe0ff */
[----:B------:R-:W-:Y:S01]  /*5630*/  LDSM.16.M88.4 R100, [R3+0x10000] ;  /* 0x010000000364783b */ /* 0x000fe20000000200 */
[----:B------:R-:W-:Y:S04]  /*5640*/  IADD3 R112, R216, R2, RZ ;  /* 0x00000002d8707210 */ /* 0x000fe80007ffe0ff */
[----:B------:R-:W1:Y:S05]  /*5650*/  LDSM.16.M88.4 R88, [R2+0x10000] ;  /* 0x010000000258783b */ /* 0x000e6a0000000200 */
[----:B------:R-:W3:Y:S05]  /*5660*/  LDSM.16.M88.4 R104, [R212+0x8000] ;  /* 0x00800000d468783b */ /* 0x000eea0000000200 */
[----:B------:R-:W-:Y:S01]  /*5670*/  LDSM.16.M88.4 R108, [R211+0x8000] ;  /* 0x00800000d36c783b */ /* 0x000fe20000000200 */
[C---:B--2---:R-:W-:Y:S06]  /*5680*/  HMMA.16816.F32 R4, R16.reuse, R8, RZ ;  /* 0x000000081004723c */ /* 0x044fec00000018ff */
        /* <DEDUP_REMOVED lines=9> */
[----:B------:R-:W4:Y:S05]  /*5720*/  LDSM.16.M88.4 R88, [R211+0x8800] ;  /* 0x00880000d358783b */ /* 0x000f2a0000000200 */
[C---:B---3--:R-:W-:Y:S01]  /*5730*/  HMMA.16816.F32 R4, R100.reuse, R104, R4 ;  /* 0x000000686404723c */ /* 0x048fe20000001804 */
[----:B------:R-:W-:Y:S05]  /*5740*/  LDSM.16.M88.4 R96, [R0+0x12000] ;  /* 0x012000000060783b */ /* 0x000fea0000000200 */
[C---:B------:R-:W-:Y:S01]  /*5750*/  HMMA.16816.F32 R8, R100.reuse, R106, R8 ;  /* 0x0000006a6408723c */ /* 0x040fe20000001808 */
[----:B------:R-:W3:Y:S05]  /*5760*/  LDSM.16.M88.4 R104, [R210+UR4+0x22000] ;  /* 0x02200004d268783b */ /* 0x000eea0008000200 */
[C---:B--2---:R-:W-:Y:S06]  /*5770*/  HMMA.16816.F32 R12, R100.reuse, R84, R12 ;  /* 0x00000054640c723c */ /* 0x044fec000000180c */
[----:B------:R-:W-:Y:S01]  /*5780*/  HMMA.16816.F32 R16, R100, R86, R16 ;  /* 0x000000566410723c */ /* 0x000fe20000001810 */
[----:B------:R-:W2:Y:S05]  /*5790*/  LDSM.16.M88.4 R84, [R210+UR4+0x22800] ;  /* 0x02280004d254783b */ /* 0x000eaa0008000200 */
[C---:B-1----:R-:W-:Y:S01]  /*57a0*/  HMMA.16816.F32 R4, R92.reuse, R108, R4 ;  /* 0x0000006c5c04723c */ /* 0x042fe20000001804 */
[----:B------:R-:W-:Y:S05]  /*57b0*/  LDSM.16.M88.4 R100, [R2+0x12000] ;  /* 0x012000000264783b */ /* 0x000fea0000000200 */
[C---:B------:R-:W-:Y:S01]  /*57c0*/  HMMA.16816.F32 R8, R92.reuse, R110, R8 ;  /* 0x0000006e5c08723c */ /* 0x040fe20000001808 */
[----:B------:R-:W1:Y:S05]  /*57d0*/  LDSM.16.M88.4 R108, [R209+0xa000] ;  /* 0x00a00000d16c783b */ /* 0x000e6a0000000200 */
[C---:B----4-:R-:W-:Y:S06]  /*57e0*/  HMMA.16816.F32 R12, R92.reuse, R88, R12 ;  /* 0x000000585c0c723c */ /* 0x050fec000000180c */
[----:B------:R-:W-:Y:S01]  /*57f0*/  HMMA.16816.F32 R16, R92, R90, R16 ;  /* 0x0000005a5c10723c */ /* 0x000fe20000001810 */
[----:B------:R-:W4:Y:S05]  /*5800*/  LDSM.16.M88.4 R88, [R209+0xa800] ;  /* 0x00a80000d158783b */ /* 0x000f2a0000000200 */
[C---:B---3--:R-:W-:Y:S01]  /*5810*/  HMMA.16816.F32 R4, R96.reuse, R104, R4 ;  /* 0x000000686004723c */ /* 0x048fe20000001804 */
[----:B------:R-:W-:Y:S05]  /*5820*/  LDSM.16.M88.4 R92, [R212+0xa000] ;  /* 0x00a00000d45c783b */ /* 0x000fea0000000200 */
[C---:B------:R-:W-:Y:S01]  /*5830*/  HMMA.16816.F32 R8, R96.reuse, R106, R8 ;  /* 0x0000006a6008723c */ /* 0x040fe20000001808 */
[----:B------:R-:W-:Y:S05]  /*5840*/  LDSM.16.M88.4 R104, [R211+0xa800] ;  /* 0x00a80000d368783b */ /* 0x000fea0000000200 */
[C---:B--2---:R-:W-:Y:S06]  /*5850*/  HMMA.16816.F32 R12, R96.reuse, R84, R12 ;  /* 0x00000054600c723c */ /* 0x044fec000000180c */
[----:B------:R-:W-:Y:S01]  /*5860*/  HMMA.16816.F32 R16, R96, R86, R16 ;  /* 0x000000566010723c */ /* 0x000fe20000001810 */
[----:B------:R-:W2:Y:S05]  /*5870*/  LDSM.16.M88.4 R84, [R3+0x12000] ;  /* 0x012000000354783b */ /* 0x000eaa0000000200 */
[C---:B-1----:R-:W-:Y:S01]  /*5880*/  HMMA.16816.F32 R4, R100.reuse, R108, R4 ;  /* 0x0000006c6404723c */ /* 0x042fe20000001804 */
[----:B------:R-:W1:Y:S05]  /*5890*/  LDSM.16.M88.4 R96, [R212+0xa800] ;  /* 0x00a80000d460783b */ /* 0x000e6a0000000200 */
[C---:B------:R-:W-:Y:S01]  /*58a0*/  HMMA.16816.F32 R8, R100.reuse, R110, R8 ;  /* 0x0000006e6408723c */ /* 0x040fe20000001808 */
[----:B------:R-:W-:Y:S05]  /*58b0*/  LDSM.16.M88.4 R108, [R212+0xe000] ;  /* 0x00e00000d46c783b */ /* 0x000fea0000000200 */
[C---:B----4-:R-:W-:Y:S06]  /*58c0*/  HMMA.16816.F32 R12, R100.reuse, R88, R12 ;  /* 0x00000058640c723c */ /* 0x050fec000000180c */
[----:B------:R-:W-:Y:S01]  /*58d0*/  HMMA.16816.F32 R16, R100, R90, R16 ;  /* 0x0000005a6410723c */ /* 0x000fe20000001810 */
[----:B------:R-:W-:Y:S05]  /*58e0*/  LDSM.16.M88.4 R88, [R112+0x12000] ;  /* 0x012000007058783b */ /* 0x000fea0000000200 */
[----:B------:R-:W3:Y:S01]  /*58f0*/  LDSM.16.M88.4 R100, [R211+0xa000] ;  /* 0x00a00000d364783b */ /* 0x000ee20000000200 */
[C---:B--2---:R-:W-:Y:S06]  /*5900*/  HMMA.16816.F32 R4, R84.reuse, R92, R4 ;  /* 0x0000005c5404723c */ /* 0x044fec0000001804 */
[C---:B------:R-:W-:Y:S01]  /*5910*/  HMMA.16816.F32 R8, R84.reuse, R94, R8 ;  /* 0x0000005e5408723c */ /* 0x040fe20000001808 */
[----:B------:R-:W-:Y:S05]  /*5920*/  LDSM.16.M88.4 R92, [R210+UR4+0x24000] ;  /* 0x02400004d25c783b */ /* 0x000fea0008000200 */
[C---:B-1----:R-:W-:Y:S06]  /*5930*/  HMMA.16816.F32 R12, R84.reuse, R96, R12 ;  /* 0x00000060540c723c */ /* 0x042fec000000180c */
[----:B------:R-:W-:Y:S01]  /*5940*/  HMMA.16816.F32 R16, R84, R98, R16 ;  /* 0x000000625410723c */ /* 0x000fe20000001810 */
[----:B------:R-:W1:Y:S05]  /*5950*/  LDSM.16.M88.4 R84, [R0+0x14000] ;  /* 0x014000000054783b */ /* 0x000e6a0000000200 */
[----:B------:R-:W2:Y:S01]  /*5960*/  LDSM.16.M88.4 R96, [R210+UR4+0x24800] ;  /* 0x02480004d260783b */ /* 0x000ea20008000200 */
[C---:B---3--:R-:W-:Y:S06]  /*5970*/  HMMA.16816.F32 R4, R88.reuse, R100, R4 ;  /* 0x000000645804723c */ /* 0x048fec0000001804 */
[C---:B------:R-:W-:Y:S01]  /*5980*/  HMMA.16816.F32 R8, R88.reuse, R102, R8 ;  /* 0x000000665808723c */ /* 0x040fe20000001808 */
[----:B------:R-:W-:Y:S05]  /*5990*/  LDSM.16.M88.4 R100, [R209+0xc000] ;  /* 0x00c00000d164783b */ /* 0x000fea0000000200 */
[C---:B------:R-:W-:Y:S06]  /*59a0*/  HMMA.16816.F32 R12, R88.reuse, R104, R12 ;  /* 0x00000068580c723c */ /* 0x040fec000000180c */
[----:B------:R-:W-:Y:S01]  /*59b0*/  HMMA.16816.F32 R16, R88, R106, R16 ;  /* 0x0000006a5810723c */ /* 0x000fe20000001810 */
[----:B------:R-:W3:Y:S05]  /*59c0*/  LDSM.16.M88.4 R88, [R2+0x14000] ;  /* 0x014000000258783b */ /* 0x000eea0000000200 */
[----:B------:R-:W-:Y:S01]  /*59d0*/  LDSM.16.M88.4 R104, [R212+0xc800] ;  /* 0x00c80000d468783b */ /* 0x000fe20000000200 */
[C---:B-1----:R-:W-:Y:S06]  /*59e0*/  HMMA.16816.F32 R4, R84.reuse, R92, R4 ;  /* 0x0000005c5404723c */ /* 0x042fec0000001804 */
[C---:B------:R-:W-:Y:S01]  /*59f0*/  HMMA.16816.F32 R8, R84.reuse, R94, R8 ;  /* 0x0000005e5408723c */ /* 0x040fe20000001808 */
[----:B------:R-:W1:Y:S05]  /*5a00*/  LDSM.16.M88.4 R92, [R209+0xc800] ;  /* 0x00c80000d15c783b */ /* 0x000e6a0000000200 */
[C---:B--2---:R-:W-:Y:S06]  /*5a10*/  HMMA.16816.F32 R12, R84.reuse, R96, R12 ;  /* 0x00000060540c723c */ /* 0x044fec000000180c */
[----:B------:R-:W-:Y:S01]  /*5a20*/  HMMA.16816.F32 R16, R84, R98, R16 ;  /* 0x000000625410723c */ /* 0x000fe20000001810 */
[----:B------:R-:W-:Y:S05]  /*5a30*/  LDSM.16.M88.4 R84, [R3+0x14000] ;  /* 0x014000000354783b */ /* 0x000fea0000000200 */
[----:B------:R-:W2:Y:S01]  /*5a40*/  LDSM.16.M88.4 R96, [R212+0xc000] ;  /* 0x00c00000d460783b */ /* 0x000ea20000000200 */
[C---:B---3--:R-:W-:Y:S06]  /*5a50*/  HMMA.16816.F32 R4, R88.reuse, R100, R4 ;  /* 0x000000645804723c */ /* 0x048fec0000001804 */
[C---:B------:R-:W-:Y:S01]  /*5a60*/  HMMA.16816.F32 R8, R88.reuse, R102, R8 ;  /* 0x000000665808723c */ /* 0x040fe20000001808 */
[----:B------:R-:W-:Y:S05]  /*5a70*/  LDSM.16.M88.4 R100, [R211+0xc800] ;  /* 0x00c80000d364783b */ /* 0x000fea0000000200 */
[C---:B-1----:R-:W-:Y:S06]  /*5a80*/  HMMA.16816.F32 R12, R88.reuse, R92, R12 ;  /* 0x0000005c580c723c */ /* 0x042fec000000180c */
[----:B------:R-:W-:Y:S01]  /*5a90*/  HMMA.16816.F32 R16, R88, R94, R16 ;  /* 0x0000005e5810723c */ /* 0x000fe20000001810 */
[----:B------:R-:W-:Y:S05]  /*5aa0*/  LDSM.16.M88.4 R88, [R112+0x14000] ;  /* 0x014000007058783b */ /* 0x000fea0000000200 */
[----:B------:R-:W1:Y:S01]  /*5ab0*/  LDSM.16.M88.4 R92, [R211+0xc000] ;  /* 0x00c00000d35c783b */ /* 0x000e620000000200 */
[C---:B--2---:R-:W-:Y:S06]  /*5ac0*/  HMMA.16816.F32 R4, R84.reuse, R96, R4 ;  /* 0x000000605404723c */ /* 0x044fec0000001804 */
[C---:B------:R-:W-:Y:S01]  /*5ad0*/  HMMA.16816.F32 R8, R84.reuse, R98, R8 ;  /* 0x000000625408723c */ /* 0x040fe20000001808 */
[----:B------:R-:W-:Y:S05]  /*5ae0*/  LDSM.16.M88.4 R96, [R210+UR4+0x26000] ;  /* 0x02600004d260783b */ /* 0x000fea0008000200 */
[C---:B------:R-:W-:Y:S06]  /*5af0*/  HMMA.16816.F32 R12, R84.reuse, R104, R12 ;  /* 0x00000068540c723c */ /* 0x040fec000000180c */
[----:B------:R-:W-:Y:S01]  /*5b00*/  HMMA.16816.F32 R16, R84, R106, R16 ;  /* 0x0000006a5410723c */ /* 0x000fe20000001810 */
[----:B------:R-:W2:Y:S05]  /*5b10*/  LDSM.16.M88.4 R84, [R0+0x16000] ;  /* 0x016000000054783b */ /* 0x000eaa0000000200 */
[----:B------:R-:W3:Y:S01]  /*5b20*/  LDSM.16.M88.4 R104, [R210+UR4+0x26800] ;  /* 0x02680004d268783b */ /* 0x000ee20008000200 */
[C---:B-1----:R-:W-:Y:S06]  /*5b30*/  HMMA.16816.F32 R4, R88.reuse, R92, R4 ;  /* 0x0000005c5804723c */ /* 0x042fec0000001804 */
[C---:B------:R-:W-:Y:S01]  /*5b40*/  HMMA.16816.F32 R8, R88.reuse, R94, R8 ;  /* 0x0000005e5808723c */ /* 0x040fe20000001808 */
[----:B------:R-:W-:Y:S05]  /*5b50*/  LDSM.16.M88.4 R92, [R209+0xe000] ;  /* 0x00e00000d15c783b */ /* 0x000fea0000000200 */
[C---:B------:R-:W-:Y:S06]  /*5b60*/  HMMA.16816.F32 R12, R88.reuse, R100, R12 ;  /* 0x00000064580c723c */ /* 0x040fec000000180c */
[----:B------:R-:W-:Y:S01]  /*5b70*/  HMMA.16816.F32 R16, R88, R102, R16 ;  /* 0x000000665810723c */ /* 0x000fe20000001810 */
[----:B------:R1:W4:Y:S05]  /*5b80*/  LDSM.16.M88.4 R88, [R2+0x16000] ;  /* 0x016000000258783b */ /* 0x00032a0000000200 */
[C---:B--2---:R-:W-:Y:S01]  /*5b90*/  HMMA.16816.F32 R4, R84.reuse, R96, R4 ;  /* 0x000000605404723c */ /* 0x044fe20000001804 */
[----:B------:R2:W-:Y:S05]  /*5ba0*/  LDSM.16.M88.4 R100, [R3+0x16000] ;  /* 0x016000000364783b */ /* 0x0005ea0000000200 */
[C---:B------:R-:W-:Y:S01]  /*5bb0*/  HMMA.16816.F32 R8, R84.reuse, R98, R8 ;  /* 0x000000625408723c */ /* 0x040fe20000001808 */
[----:B------:R-:W4:Y:S05]  /*5bc0*/  LDSM.16.M88.4 R96, [R209+0xe800] ;  /* 0x00e80000d160783b */ /* 0x000f2a0000000200 */
[C---:B---3--:R-:W-:Y:S06]  /*5bd0*/  HMMA.16816.F32 R12, R84.reuse, R104, R12 ;  /* 0x00000068540c723c */ /* 0x048fec000000180c */
[----:B------:R-:W-:Y:S01]  /*5be0*/  HMMA.16816.F32 R16, R84, R106, R16 ;  /* 0x0000006a5410723c */ /* 0x000fe20000001810 */
[----:B------:R-:W3:Y:S04]  /*5bf0*/  LDSM.16.M88.4 R84, [R212+0xe800] ;  /* 0x00e80000d454783b */ /* 0x000ee80000000200 */
[----:B-1----:R-:W-:Y:S01]  /*5c00*/  FFMA.FTZ R2, -R123, R123, 1 ;  /* 0x3f8000007b027423 */ /* 0x002fe2000001017b */
[----:B------:R-:W-:Y:S01]  /*5c10*/  LDSM.16.M88.4 R104, [R211+0xe000] ;  /* 0x00e00000d368783b */ /* 0x000fe20000000200 */
[----:B--2---:R-:W-:Y:S04]  /*5c20*/  FFMA.FTZ R3, -R124, R124, 1 ;  /* 0x3f8000007c037423 */ /* 0x004fe8000001017c */
[----:B------:R-:W-:Y:S01]  /*5c30*/  FMUL.FTZ R3, R3, UR9 ;  /* 0x0000000903037c20 */ /* 0x000fe20008410000 */
[----:B------:R-:W-:Y:S01]  /*5c40*/  FMUL.FTZ R2, R2, UR9 ;  /* 0x0000000902027c20 */ /* 0x000fe20008410000 */
[C---:B----4-:R-:W-:Y:S06]  /*5c50*/  HMMA.16816.F32 R4, R88.reuse, R92, R4 ;  /* 0x0000005c5804723c */ /* 0x050fec0000001804 */
[C---:B------:R-:W-:Y:S01]  /*5c60*/  HMMA.16816.F32 R8, R88.reuse, R94, R8 ;  /* 0x0000005e5808723c */ /* 0x040fe20000001808 */
[----:B------:R-:W1:Y:S05]  /*5c70*/  LDSM.16.M88.4 R92, [R112+0x16000] ;  /* 0x01600000705c783b */ /* 0x000e6a0000000200 */
[C---:B------:R-:W-:Y:S06]  /*5c80*/  HMMA.16816.F32 R12, R88.reuse, R96, R12 ;  /* 0x00000060580c723c */ /* 0x040fec000000180c */
[----:B------:R-:W-:Y:S01]  /*5c90*/  HMMA.16816.F32 R16, R88, R98, R16 ;  /* 0x000000625810723c */ /* 0x000fe20000001810 */
[----:B------:R-:W2:Y:S05]  /*5ca0*/  LDSM.16.M88.4 R88, [R211+0xe800] ;  /* 0x00e80000d358783b */ /* 0x000eaa0000000200 */
[C---:B------:R-:W-:Y:S06]  /*5cb0*/  HMMA.16816.F32 R4, R100.reuse, R108, R4 ;  /* 0x0000006c6404723c */ /* 0x040fec0000001804 */
[C---:B------:R-:W-:Y:S06]  /*5cc0*/  HMMA.16816.F32 R8, R100.reuse, R110, R8 ;  /* 0x0000006e6408723c */ /* 0x040fec0000001808 */
[C---:B---3--:R-:W-:Y:S06]  /*5cd0*/  HMMA.16816.F32 R12, R100.reuse, R84, R12 ;  /* 0x00000054640c723c */ /* 0x048fec000000180c */
[----:B------:R-:W-:Y:S05]  /*5ce0*/  HMMA.16816.F32 R16, R100, R86, R16 ;  /* 0x000000566410723c */ /* 0x000fea0000001810 */
[----:B------:R-:W-:Y:S01]  /*5cf0*/  FFMA.FTZ R85, -R121, R121, 1 ;  /* 0x3f80000079557423 */ /* 0x000fe20000010179 */
[C---:B-1----:R-:W-:Y:S05]  /*5d00*/  HMMA.16816.F32 R4, R92.reuse, R104, R4 ;  /* 0x000000685c04723c */ /* 0x042fea0000001804 */
[----:B------:R-:W-:Y:S01]  /*5d10*/  FMUL.FTZ R85, R85, UR9 ;  /* 0x0000000955557c20 */ /* 0x000fe20008410000 */
[C---:B------:R-:W-:Y:S05]  /*5d20*/  HMMA.16816.F32 R8, R92.reuse, R106, R8 ;  /* 0x0000006a5c08723c */ /* 0x040fea0000001808 */
[----:B------:R-:W-:Y:S01]  /*5d30*/  FFMA.FTZ R84, -R115, R115, 1 ;  /* 0x3f80000073547423 */ /* 0x000fe20000010173 */
[C---:B--2---:R-:W-:Y:S05]  /*5d40*/  HMMA.16816.F32 R12, R92.reuse, R88, R12 ;  /* 0x000000585c0c723c */ /* 0x044fea000000180c */
[----:B------:R-:W-:Y:S01]  /*5d50*/  FMUL.FTZ R84, R84, UR9 ;  /* 0x0000000954547c20 */ /* 0x000fe20008410000 */
[----:B------:R-:W-:Y:S05]  /*5d60*/  HMMA.16816.F32 R16, R92, R90, R16 ;  /* 0x0000005a5c10723c */ /* 0x000fea0000001810 */
[----:B------:R-:W-:Y:S01]  /*5d70*/  FFMA.FTZ R87, -R131, R131, 1 ;  /* 0x3f80000083577423 */ /* 0x000fe20000010183 */
[C---:B------:R-:W-:Y:S01]  /*5d80*/  FADD.FTZ R0, -R114.reuse, R4 ;  /* 0x0000000472007221 */ /* 0x040fe20000010100 */
[----:B------:R-:W-:Y:S01]  /*5d90*/  FADD.FTZ R4, -R114, R5 ;  /* 0x0000000572047221 */ /* 0x000fe20000010100 */
[----:B------:R-:W-:Y:S03]  /*5da0*/  FADD.FTZ R6, -R113, R6 ;  /* 0x0000000671067221 */ /* 0x000fe60000010100 */
[----:B------:R-:W-:Y:S01]  /*5db0*/  FMUL.FTZ R0, R204, R0 ;  /* 0x00000000cc007220 */ /* 0x000fe20000410000 */
[----:B------:R-:W-:Y:S01]  /*5dc0*/  FMUL.FTZ R4, R202, R4 ;  /* 0x00000004ca047220 */ /* 0x000fe20000410000 */
[C---:B------:R-:W-:Y:S01]  /*5dd0*/  FADD.FTZ R5, -R114.reuse, R8 ;  /* 0x0000000872057221 */ /* 0x040fe20000010100 */
[----:B------:R-:W-:Y:S01]  /*5de0*/  FADD.FTZ R8, -R114, R9 ;  /* 0x0000000972087221 */ /* 0x000fe20000010100 */
[----:B------:R-:W-:Y:S01]  /*5df0*/  FMUL.FTZ R3, R0, R3 ;  /* 0x0000000300037220 */ /* 0x000fe20000410000 */
[----:B------:R-:W-:Y:S01]  /*5e00*/  FFMA.FTZ R0, -R122, R122, 1 ;  /* 0x3f8000007a007423 */ /* 0x000fe2000001017a */
[----:B------:R-:W-:Y:S01]  /*5e10*/  FMUL.FTZ R5, R200, R5 ;  /* 0x00000005c8057220 */ /* 0x000fe20000410000 */
[----:B------:R-:W-:Y:S01]  /*5e20*/  FMUL.FTZ R2, R4, R2 ;  /* 0x0000000204027220 */ /* 0x000fe20000410000 */
[----:B------:R-:W-:Y:S01]  /*5e30*/  FADD.FTZ R9, -R114, R12 ;  /* 0x0000000c72097221 */ /* 0x000fe20000010100 */
[----:B------:R-:W-:Y:S01]  /*5e40*/  FMUL.FTZ R0, R0, UR9 ;  /* 0x0000000900007c20 */ /* 0x000fe20008410000 */
[----:B------:R-:W-:Y:S01]  /*5e50*/  FMUL.FTZ R8, R199, R8 ;  /* 0x00000008c7087220 */ /* 0x000fe20000410000 */
[C---:B------:R-:W-:Y:S01]  /*5e60*/  FADD.FTZ R12, -R114.reuse, R13 ;  /* 0x0000000d720c7221 */ /* 0x040fe20000010100 */
[----:B------:R-:W-:Y:S01]  /*5e70*/  FMUL.FTZ R9, R203, R9 ;  /* 0x00000009cb097220 */ /* 0x000fe20000410000 */
[C---:B------:R-:W-:Y:S01]  /*5e80*/  FADD.FTZ R17, -R114.reuse, R17 ;  /* 0x0000001172117221 */ /* 0x040fe20000010100 */
[----:B------:R-:W-:Y:S01]  /*5e90*/  FADD.FTZ R4, -R114, R16 ;  /* 0x0000001072047221 */ /* 0x000fe20000010100 */
[----:B------:R-:W-:Y:S01]  /*5ea0*/  F2FP.F16.F32.PACK_AB R16, R2, R3 ;  /* 0x000000030210723e */ /* 0x000fe200000000ff */
[----:B------:R-:W-:Y:S01]  /*5eb0*/  FMUL.FTZ R0, R5, R0 ;  /* 0x0000000005007220 */ /* 0x000fe20000410000 */
[----:B------:R-:W-:Y:S01]  /*5ec0*/  FMUL.FTZ R5, R197, R17 ;  /* 0x00000011c5057220 */ /* 0x000fe20000410000 */
[----:B------:R-:W-:Y:S01]  /*5ed0*/  FFMA.FTZ R2, -R120, R120, 1 ;  /* 0x3f80000078027423 */ /* 0x000fe20000010178 */
[----:B------:R-:W-:Y:S01]  /*5ee0*/  FFMA.FTZ R17, -R119, R119, 1 ;  /* 0x3f80000077117423 */ /* 0x000fe20000010177 */
[----:B------:R-:W-:Y:S01]  /*5ef0*/  FFMA.FTZ R3, -R118, R118, 1 ;  /* 0x3f80000076037423 */ /* 0x000fe20000010176 */
[----:B------:R-:W-:Y:S01]  /*5f00*/  FMUL.FTZ R12, R201, R12 ;  /* 0x0000000cc90c7220 */ /* 0x000fe20000410000 */
[----:B------:R-:W-:Y:S01]  /*5f10*/  FMUL.FTZ R85, R8, R85 ;  /* 0x0000005508557220 */ /* 0x000fe20000410000 */
[----:B------:R-:W-:Y:S01]  /*5f20*/  FMUL.FTZ R4, R198, R4 ;  /* 0x00000004c6047220 */ /* 0x000fe20000410000 */
[----:B------:R-:W-:Y:S01]  /*5f30*/  FMUL.FTZ R2, R2, UR9 ;  /* 0x0000000902027c20 */ /* 0x000fe20008410000 */
[----:B------:R-:W-:Y:S01]  /*5f40*/  FMUL.FTZ R17, R17, UR9 ;  /* 0x0000000911117c20 */ /* 0x000fe20008410000 */
[----:B------:R-:W-:Y:S01]  /*5f50*/  FMUL.FTZ R3, R3, UR9 ;  /* 0x0000000903037c20 */ /* 0x000fe20008410000 */
[----:B------:R-:W-:Y:S01]  /*5f60*/  FMUL.FTZ R84, R5, R84 ;  /* 0x0000005405547220 */ /* 0x000fe20000410000 */
[----:B------:R-:W-:Y:S01]  /*5f70*/  FMUL.FTZ R2, R9, R2 ;  /* 0x0000000209027220 */ /* 0x000fe20000410000 */
[----:B------:R-:W-:Y:S01]  /*5f80*/  FMUL.FTZ R17, R12, R17 ;  /* 0x000000110c117220 */ /* 0x000fe20000410000 */
[----:B------:R-:W-:Y:S01]  /*5f90*/  FMUL.FTZ R3, R4, R3 ;  /* 0x0000000304037220 */ /* 0x000fe20000410000 */
[----:B------:R-:W-:Y:S01]  /*5fa0*/  F2FP.F16.F32.PACK_AB R85, R85, R0 ;  /* 0x000000005555723e */ /* 0x000fe200000000ff */
[----:B------:R-:W-:Y:S01]  /*5fb0*/  FADD.FTZ R7, -R113, R7 ;  /* 0x0000000771077221 */ /* 0x000fe20000010100 */
[----:B------:R-:W-:Y:S01]  /*5fc0*/  FFMA.FTZ R0, -R196, R196, 1 ;  /* 0x3f800000c4007423 */ /* 0x000fe200000101c4 */
[----:B------:R-:W-:Y:S01]  /*5fd0*/  FFMA.FTZ R5, -R130, R130, 1 ;  /* 0x3f80000082057423 */ /* 0x000fe20000010182 */
[----:B------:R-:W-:Y:S01]  /*5fe0*/  F2FP.F16.F32.PACK_AB R17, R17, R2 ;  /* 0x000000021111723e */ /* 0x000fe200000000ff */
[----:B------:R-:W-:Y:S01]  /*5ff0*/  FMUL.FTZ R2, R239, R6 ;  /* 0x00000006ef027220 */ /* 0x000fe20000410000 */
[----:B------:R-:W-:Y:S01]  /*6000*/  F2FP.F16.F32.PACK_AB R84, R84, R3 ;  /* 0x000000035454723e */ /* 0x000fe200000000ff */
[----:B------:R-:W-:Y:S01]  /*6010*/  FMUL.FTZ R3, R238, R7 ;  /* 0x00000007ee037220 */ /* 0x000fe20000410000 */
[----:B------:R-:W-:Y:S01]  /*6020*/  FMUL.FTZ R0, R0, UR9 ;  /* 0x0000000900007c20 */ /* 0x000fe20008410000 */
[----:B------:R-:W-:Y:S01]  /*6030*/  FMUL.FTZ R5, R5, UR9 ;  /* 0x0000000905057c20 */ /* 0x000fe20008410000 */
[C---:B------:R-:W-:Y:S01]  /*6040*/  FADD.FTZ R18, -R113.reuse, R18 ;  /* 0x0000001271127221 */ /* 0x040fe20000010100 */
[----:B------:R-:W-:Y:S01]  /*6050*/  FADD.FTZ R7, -R113, R14 ;  /* 0x0000000e71077221 */ /* 0x000fe20000010100 */
[----:B------:R-:W-:Y:S01]  /*6060*/  FMUL.FTZ R0, R2, R0 ;  /* 0x0000000002007220 */ /* 0x000fe20000410000 */
[----:B------:R-:W-:Y:S01]  /*6070*/  FMUL.FTZ R5, R3, R5 ;  /* 0x0000000503057220 */ /* 0x000fe20000410000 */
[C---:B------:R-:W-:Y:S01]  /*6080*/  FADD.FTZ R3, -R113.reuse, R15 ;  /* 0x0000000f71037221 */ /* 0x040fe20000010100 */
[C---:B------:R-:W-:Y:S01]  /*6090*/  FADD.FTZ R2, -R113.reuse, R19 ;  /* 0x0000001371027221 */ /* 0x040fe20000010100 */
[C---:B------:R-:W-:Y:S01]  /*60a0*/  FADD.FTZ R4, -R113.reuse, R10 ;  /* 0x0000000a71047221 */ /* 0x040fe20000010100 */
[----:B------:R-:W-:Y:S01]  /*60b0*/  FADD.FTZ R6, -R113, R11 ;  /* 0x0000000b71067221 */ /* 0x000fe20000010100 */
[----:B------:R-:W-:Y:S01]  /*60c0*/  F2FP.F16.F32.PACK_AB R5, R5, R0 ;  /* 0x000000000505723e */ /* 0x000fe200000000ff */
[----:B------:R-:W-:Y:S01]  /*60d0*/  FMUL.FTZ R0, R206, R18 ;  /* 0x00000012ce007220 */ /* 0x000fe20000410000 */
[----:B------:R-:W-:Y:S01]  /*60e0*/  FFMA.FTZ R86, -R127, R127, 1 ;  /* 0x3f8000007f567423 */ /* 0x000fe2000001017f */
[----:B------:R-:W-:Y:S01]  /*60f0*/  FFMA.FTZ R15, -R129, R129, 1 ;  /* 0x3f800000810f7423 */ /* 0x000fe20000010181 */
        /* <DEDUP_REMOVED lines=8> */
[----:B------:R-:W-:Y:S01]  /*6180*/  FMUL.FTZ R3, R227, R3 ;  /* 0x00000003e3037220 */ /* 0x000fe20000410000 */
[----:B------:R-:W-:Y:S01]  /*6190*/  FMUL.FTZ R2, R205, R2 ;  /* 0x00000002cd027220 */ /* 0x000fe20000410000 */
[----:B------:R-:W-:Y:S01]  /*61a0*/  FMUL.FTZ R15, R15, UR9 ;  /* 0x000000090f0f7c20 */ /* 0x000fe20008410000 */
[----:B------:R-:W-:Y:S01]  /*61b0*/  FMUL.FTZ R14, R14, UR9 ;  /* 0x000000090e0e7c20 */ /* 0x000fe20008410000 */
[----:B------:R-:W-:Y:S01]  /*61c0*/  FMUL.FTZ R19, R19, UR9 ;  /* 0x0000000913137c20 */ /* 0x000fe20008410000 */
[----:B------:R-:W-:Y:S01]  /*61d0*/  FMUL.FTZ R18, R18, UR9 ;  /* 0x0000000912127c20 */ /* 0x000fe20008410000 */
[----:B------:R-:W-:Y:S01]  /*61e0*/  FMUL.FTZ R87, R4, R87 ;  /* 0x0000005704577220 */ /* 0x000fe20000410000 */
[----:B------:R-:W-:Y:S01]  /*61f0*/  FMUL.FTZ R86, R6, R86 ;  /* 0x0000005606567220 */ /* 0x000fe20000410000 */
        /* <DEDUP_REMOVED lines=34> */
[----:B------:R-:W-:Y:S01]  /*6420*/  @!P5 LEA R10, P1, R0, R232, 0x1 ;  /* 0x000000e8000ad211 */ /* 0x000fe200078208ff */
        /* <DEDUP_REMOVED lines=65> */
.L_x_1529:
[----:B---3--:R-:W-:Y:S01]  /*6840*/  F2FP.F16.F32.PACK_AB R2, R86, R87 ;  /* 0x000000575602723e */ /* 0x008fe200000000ff */
[----:B------:R-:W-:Y:S01]  /*6850*/  STS [R240+0x28000], R16 ;  /* 0x02800010f0007388 */ /* 0x000fe20000000800 */
[----:B------:R-:W-:Y:S01]  /*6860*/  F2FP.F16.F32.PACK_AB R0, R14, R15 ;  /* 0x0000000f0e00723e */ /* 0x000fe200000000ff */
[----:B------:R-:W1:Y:S01]  /*6870*/  LDC R116, c[0x0][0x270] ;  /* 0x00009c00ff747b82 */ /* 0x000e620000000800 */
[----:B------:R-:W-:Y:S02]  /*6880*/  F2FP.F16.F32.PACK_AB R3, R18, R19 ;  /* 0x000000131203723e */ /* 0x000fe400000000ff */
[----:B------:R-:W-:Y:S05]  /*6890*/  STS [R240+0x28400], R5 ;  /* 0x02840005f0007388 */ /* 0x000fea0000000800 */
[----:B------:R-:W-:Y:S05]  /*68a0*/  STS [R243+0x28000], R85 ;  /* 0x02800055f3007388 */ /* 0x000fea0000000800 */
[----:B------:R2:W-:Y:S05]  /*68b0*/  STS [R243+0x28400], R2 ;  /* 0x02840002f3007388 */ /* 0x0005ea0000000800 */
[----:B------:R-:W-:Y:S05]  /*68c0*/  STS [R241+0x28000], R17 ;  /* 0x02800011f1007388 */ /* 0x000fea0000000800 */
[----:B------:R3:W-:Y:S05]  /*68d0*/  STS [R241+0x28400], R0 ;  /* 0x02840000f1007388 */ /* 0x0007ea0000000800 */
[----:B------:R-:W-:Y:S01]  /*68e0*/  STS [R242+0x28000], R84 ;  /* 0x02800054f2007388 */ /* 0x000fe20000000800 */
[----:B-1----:R-:W-:Y:S04]  /*68f0*/  IMAD R227, R116, UR20, RZ ;  /* 0x0000001474e37c24 */ /* 0x002fe8000f8e02ff */
[----:B------:R-:W-:Y:S01]  /*6900*/  STS [R242+0x28400], R3 ;  /* 0x02840003f2007388 */ /* 0x000fe20000000800 */
[----:B------:R-:W-:Y:S01]  /*6910*/  BAR.SYNC.DEFER_BLOCKING 0x0 ;  /* 0x0000000000007b1d */ /* 0x000fe20000010000 */
[----:B--2---:R-:W-:Y:S05]  /*6920*/  IMAD.U32 R2, R227, -0x40, RZ ;  /* 0xffffffc0e3027824 */ /* 0x004fea00078e00ff */
[C---:B------:R-:W-:Y:S02]  /*6930*/  LEA R224, P1, R2.reuse, R224, 0x2 ;  /* 0x000000e002e07211 */ /* 0x040fe400078210ff */
[----:B---3--:R-:W-:Y:S02]  /*6940*/  LEA R0, R223, UR4, 0x1 ;  /* 0x00000004df007c11 */ /* 0x008fe4000f8e08ff */
        /* <DEDUP_REMOVED lines=158> */
.L_x_1530:
[----:B------:R-:W-:Y:S01]  /*7330*/  LDSM.16.M88.4 R128, [R218] ;  /* 0x00000000da80783b */ /* 0x000fe20000000200 */
[----:B---3--:R-:W-:Y:S01]  /*7340*/  @P0 IADD3 R2, P1, R250, UR12, RZ ;  /* 0x0000000cfa020c10 */ /* 0x008fe2000ff3e0ff */
[----:B------:R-:W-:Y:S01]  /*7350*/  IMAD.SHL.U32 R229, R227, 0x8, RZ ;  /* 0x00000008e3e57824 */ /* 0x000fe200078e00ff */
        /* <DEDUP_REMOVED lines=19> */
[-C--:B------:R-:W-:Y:S01]  /*7490*/  HMMA.16816.F32 R12, R124, R18.reuse, RZ ;  /* 0x000000127c0c723c */ /* 0x080fe200000018ff */
[CC--:B---3--:R-:W-:Y:S05]  /*74a0*/  LEA R2, P0, R229.reuse, R224.reuse, 0x2 ;  /* 0x000000e0e5027211 */ /* 0x0c8fea00078010ff */
[C---:B------:R-:W-:Y:S02]  /*74b0*/  HMMA.16816.F32 R16, R128.reuse, R18, RZ ;  /* 0x000000128010723c */ /* 0x040fe400000018ff */
[-C--:B------:R-:W-:Y:S04]  /*74c0*/  LEA.HI.X.SX32 R3, R229, R225.reuse, 0x2, P0 ;  /* 0x000000e1e5037211 */ /* 0x080fe800000f16ff */
[-C--:B------:R-:W-:Y:S06]  /*74d0*/  HMMA.16816.F32 R84, R128, R96.reuse, RZ ;  /* 0x000000608054723c */ /* 0x080fec00000018ff */
        /* <DEDUP_REMOVED lines=61> */
[----:B------:R-:W-:Y:S04]  /*78b0*/  REDG.E.ADD.F32.FTZ.RN.STRONG.GPU desc[UR6][R224.64], R4 ;  /* 0x00000004e00079a6 */ /* 0x000fe8000c10f386 */
        /* <DEDUP_REMOVED lines=11> */
[C---:B-1----:R-:W-:Y:S06]  /*7970*/  IMAD R0, R227.reuse, 0x18, RZ ;  /* 0x00000018e3007824 */ /* 0x042fec00078e02ff */
[CC--:B------:R-:W-:Y:S04]  /*7980*/  LEA R4, P0, R0.reuse, R224.reuse, 0x2 ;  /* 0x000000e000047211 */ /* 0x0c0fe800078010ff */
[-C--:B------:R-:W-:Y:S01]  /*7990*/  LEA.HI.X.SX32 R5, R0, R225.reuse, 0x2, P0 ;  /* 0x000000e100057211 */ /* 0x080fe200000f16ff */
[C---:B------:R-:W-:Y:S01]  /*79a0*/  IMAD R0, R227.reuse, 0x30, RZ ;  /* 0x00000030e3007824 */ /* 0x040fe200078e02ff */
[-C--:B--2---:R-:W-:Y:S06]  /*79b0*/  HMMA.16816.F32 R116, R204, R196.reuse, R116 ;  /* 0x000000c4cc74723c */ /* 0x084fec0000001874 */
[C---:B------:R-:W-:Y:S06]  /*79c0*/  HMMA.16816.F32 R120, R200.reuse, R196, R120 ;  /* 0x000000c4c878723c */ /* 0x040fec0000001878 */
[-C--:B------:R-:W-:Y:S05]  /*79d0*/  HMMA.16816.F32 R124, R200, R198.reuse, R124 ;  /* 0x000000c6c87c723c */ /* 0x080fea000000187c */
[C---:B------:R-:W-:Y:S01]  /*79e0*/  IMAD.SHL.U32 R197, R227.reuse, 0x20, RZ ;  /* 0x00000020e3c57824 */ /* 0x040fe200078e00ff */
[----:B------:R-:W-:Y:S05]  /*79f0*/  HMMA.16816.F32 R128, R204, R198, R128 ;  /* 0x000000c6cc80723c */ /* 0x000fea0000001880 */
[C---:B------:R-:W-:Y:S02]  /*7a00*/  IMAD.SHL.U32 R200, R227.reuse, 0x10, RZ ;  /* 0x00000010e3c87824 */ /* 0x040fe400078e00ff */
[C---:B------:R-:W-:Y:S04]  /*7a10*/  IMAD R201, R227.reuse, 0x28, RZ ;  /* 0x00000028e3c97824 */ /* 0x040fe800078e02ff */
[CC--:B------:R-:W-:Y:S01]  /*7a20*/  LEA R198, P1, R200.reuse, R224.reuse, 0x2 ;  /* 0x000000e0c8c67211 */ /* 0x0c0fe200078210ff */
[----:B------:R-:W-:Y:S03]  /*7a30*/  IMAD R227, R227, 0x38, RZ ;  /* 0x00000038e3e37824 */ /* 0x000fe600078e02ff */
        /* <DEDUP_REMOVED lines=8> */
[CC--:B------:R-:W-:Y:S02]  /*7ac0*/  LEA R4, P1, R0.reuse, R224.reuse, 0x2 ;  /* 0x000000e000047211 */ /* 0x0c0fe400078210ff */
[CC--:B---3--:R-:W-:Y:S01]  /*7ad0*/  LEA R8, P0, R227.reuse, R224.reuse, 0x2 ;  /* 0x000000e0e3087211 */ /* 0x0c8fe200078010ff */
        /* <DEDUP_REMOVED lines=503> */
.L_x_1532:
[----:B--2---:R-:W2:Y:S01]  /*9a50*/  LDL R0, [R1+0x8] ;  /* 0x0000080001007983 */ /* 0x004ea20000100800 */
        /* <DEDUP_REMOVED lines=20> */
.L_x_1533:
[----:B------:R-:W-:Y:S01]  /*9ba0*/  BAR.SYNC.DEFER_BLOCKING 0x0 ;  /* 0x0000000000007b1d */ /* 0x000fe20000010000 */
[----:B------:R-:W-:Y:S01]  /*9bb0*/  USHF.R.S32.HI UR13, URZ, 0x1f, UR12 ;  /* 0x0000001f3f0d7899 */ /* 0x000fe2000801140c */
[--C-:B------:R-:W-:Y:S01]  /*9bc0*/  SHF.R.S32.HI R7, RZ, 0x1f, R236.reuse ;  /* 0x0000001fff077819 */ /* 0x100fe200000114ec */
[----:B------:R-:W-:Y:S01]  /*9bd0*/  IMAD.U32 R2, RZ, RZ, UR10 ;  /* 0x0000000aff027e24 */ /* 0x000fe2000f8e00ff */
[----:B-1----:R-:W-:Y:S01]  /*9be0*/  SHF.R.S32.HI R4, RZ, 0x1f, R3 ;  /* 0x0000001fff047819 */ /* 0x002fe20000011403 */
[----:B------:R-:W-:Y:S01]  /*9bf0*/  UIMAD UR15, UR13, UR10, URZ ;  /* 0x0000000a0d0f72a4 */ /* 0x000fe2000f8e023f */
[----:B------:R-:W-:Y:S01]  /*9c00*/  IMAD.MOV.U32 R6, RZ, RZ, R236 ;  /* 0x000000ffff067224 */ /* 0x000fe200078e00ec */
[----:B------:R-:W-:Y:S01]  /*9c10*/  UIMAD UR5, UR33, -0x40, UR5 ;  /* 0xffffffc0210578a4 */ /* 0x000fe2000f8e0205 */
[----:B------:R-:W-:Y:S01]  /*9c20*/  LEA.HI R3, R4, R3, RZ, 0x3 ;  /* 0x0000000304037211 */ /* 0x000fe200078f18ff */
[----:B------:R-:W-:Y:S01]  /*9c30*/  UIMAD UR15, UR12, UR11, UR15 ;  /* 0x0000000b0c0f72a4 */ /* 0x000fe2000f8e020f */
[----:B------:R-:W-:Y:S01]  /*9c40*/  IMAD.WIDE.U32 R4, R2, UR12, R6 ;  /* 0x0000000c02047c25 */ /* 0x000fe2000f8e0006 */
[----:B------:R-:W-:Y:S01]  /*9c50*/  USHF.R.S32.HI UR19, URZ, 0x1f, UR56 ;  /* 0x0000001f3f137899 */ /* 0x000fe20008011438 */
[----:B------:R-:W-:Y:S01]  /*9c60*/  SHF.R.S32.HI R2, RZ, 0x3, R3 ;  /* 0x00000003ff027819 */ /* 0x000fe20000011403 */
[----:B------:R-:W-:Y:S01]  /*9c70*/  ULDC.64 UR16, c[0x0][0x468] ;  /* 0x00011a0000107ab9 */ /* 0x000fe20000000a00 */
[----:B------:R-:W-:Y:S01]  /*9c80*/  BSSY B0, `(.L_x_1534) ;  /* 0x000002f000007945 */ /* 0x000fe20003800000 */
[----:B------:R-:W-:Y:S01]  /*9c90*/  IMAD.U32 R3, RZ, RZ, UR15 ;  /* 0x0000000fff037e24 */ /* 0x000fe2000f8e00ff */
[----:B------:R-:W-:Y:S01]  /*9ca0*/  IADD3 R4, P0, R4, UR20, RZ ;  /* 0x0000001404047c10 */ /* 0x000fe2000ff1e0ff */
[C---:B------:R-:W-:Y:S01]  /*9cb0*/  VIADD R8, R2.reuse, 0x20 ;  /* 0x0000002002087836 */ /* 0x040fe20000000000 */
[----:B------:R-:W-:Y:S01]  /*9cc0*/  ISETP.GE.AND P5, PT, R2, UR5, PT ;  /* 0x0000000502007c0c */ /* 0x000fe2000bfa6270 */
[----:B------:R-:W-:Y:S01]  /*9cd0*/  UIMAD UR15, UR19, UR16, URZ ;  /* 0x00000010130f72a4 */ /* 0x000fe2000f8e023f */
[----:B------:R-:W-:Y:S01]  /*9ce0*/  IADD3.X R5, R5, UR21, R3, P0, !PT ;  /* 0x0000001505057c10 */ /* 0x000fe200087fe403 */
[----:B------:R-:W-:Y:S01]  /*9cf0*/  VIADD R29, R236, 0x40 ;  /* 0x00000040ec1d7836 */ /* 0x000fe20000000000 */
[----:B------:R-:W-:Y:S01]  /*9d00*/  MOV R3, UR16 ;  /* 0x0000001000037c02 */ /* 0x000fe20008000f00 */
[----:B------:R-:W-:Y:S01]  /*9d10*/  UIMAD UR17, UR56, UR17, UR15 ;  /* 0x00000011381172a4 */ /* 0x000fe2000f8e020f */
[----:B------:R1:W2:Y:S01]  /*9d20*/  LDS.128 R44, [R0+0x19000] ;  /* 0x01900000002c7984 */ /* 0x0002a20000000c00 */
[----:B------:R-:W-:Y:S01]  /*9d30*/  ISETP.GE.AND P4, PT, R8, UR5, PT ;  /* 0x0000000508007c0c */ /* 0x000fe2000bf86270 */
[C---:B------:R-:W-:Y:S01]  /*9d40*/  VIADD R30, R236.reuse, 0x80 ;  /* 0x00000080ec1e7836 */ /* 0x040fe20000000000 */
[----:B------:R-:W-:Y:S01]  /*9d50*/  IADD3 R31, R236, 0xc0, RZ ;  /* 0x000000c0ec1f7810 */ /* 0x000fe20007ffe0ff */
[----:B------:R1:W3:Y:S01]  /*9d60*/  LDS.128 R40, [R0+0x1b000] ;  /* 0x01b0000000287984 */ /* 0x0002e20000000c00 */
[----:B------:R-:W-:Y:S01]  /*9d70*/  IMAD.WIDE.U32 R8, R3, UR56, R4 ;  /* 0x0000003803087c25 */ /* 0x000fe2000f8e0004 */
[----:B------:R-:W-:-:S02]  /*9d80*/  SHF.R.S32.HI R64, RZ, 0x1f, R2 ;  /* 0x0000001fff407819 */ /* 0x000fc40000011402 */
[----:B------:R1:W4:Y:S01]  /*9d90*/  LDS.128 R36, [R0+0x1d000] ;  /* 0x01d0000000247984 */ /* 0x0003220000000c00 */
[----:B------:R-:W-:-:S03]  /*9da0*/  VIADD R28, R9, UR17 ;  /* 0x00000011091c7c36 */ /* 0x000fc60008000000 */
        /* <DEDUP_REMOVED lines=28> */
.L_x_1535:
[----:B------:R-:W-:Y:S05]  /*9f70*/  BSYNC B0 ;  /* 0x0000000000007941 */ /* 0x000fea0003800000 */
.L_x_1534:
        /* <DEDUP_REMOVED lines=22> */
.L_x_1537:
[----:B------:R-:W-:Y:S05]  /*a0e0*/  BSYNC B0 ;  /* 0x0000000000007941 */ /* 0x000fea0003800000 */
.L_x_1536:
[----:B------:R-:W-:Y:S01]  /*a0f0*/  IMAD.U32 R3, RZ, RZ, UR8 ;  /* 0x00000008ff037e24 */ /* 0x000fe2000f8e00ff */
[----:B------:R-:W-:Y:S01]  /*a100*/  UIMAD UR13, UR13, UR8, URZ ;  /* 0x000000080d0d72a4 */ /* 0x000fe2000f8e023f */
[----:B--2---:R-:W2:Y:S01]  /*a110*/  LDS.128 R24, [R0+0x20000] ;  /* 0x0200000000187984 */ /* 0x004ea20000000c00 */
        /* <DEDUP_REMOVED lines=35> */
.L_x_1539:
[----:B------:R-:W-:Y:S05]  /*a350*/  BSYNC B0 ;  /* 0x0000000000007941 */ /* 0x000fea0003800000 */
.L_x_1538:
        /* <DEDUP_REMOVED lines=9> */
[----:B------:R-:W-:Y:S01]  /*a3f0*/  ULDC.64 UR10, c[0x0][0x3f8] ;  /* 0x0000fe00000a7ab9 */ /* 0x000fe20000000a00 */
[----:B------:R-:W-:Y:S02]  /*a400*/  ISETP.GE.AND P0, PT, R30, UR5, PT ;  /* 0x000000051e007c0c */ /* 0x000fe4000bf06270 */
[----:B------:R-:W-:-:S04]  /*a410*/  IMAD R3, R3, UR8, RZ ;  /* 0x0000000803037c24 */ /* 0x000fc8000f8e02ff */
        /* <DEDUP_REMOVED lines=11> */
.L_x_1510:
        /* <DEDUP_REMOVED lines=24> */
.L_x_1541:
        /* <DEDUP_REMOVED lines=22> */
.L_x_1542:
        /* <DEDUP_REMOVED lines=14> */
[----:B------:R-:W-:Y:S01]  /*a890*/  ISETP.GE.AND P5, PT, R0, UR5, PT ;  /* 0x0000000500007c0c */ /* 0x000fe2000bfa6270 */
[----:B------:R-:W-:Y:S01]  /*a8a0*/  UIMAD UR14, UR14, UR12, URZ ;  /* 0x0000000c0e0e72a4 */ /* 0x000fe2000f8e023f */
[----:B------:R-:W-:Y:S01]  /*a8b0*/  IMAD.U32 R2, RZ, RZ, UR12 ;  /* 0x0000000cff027e24 */ /* 0x000fe2000f8e00ff */
[----:B------:R-:W-:Y:S01]  /*a8c0*/  IADD3.X R5, R3, UR21, R5, P0, !PT ;  /* 0x0000001503057c10 */ /* 0x000fe200087fe405 */
[----:B------:R-:W-:Y:S01]  /*a8d0*/  VIADD R10, R236, 0x80 ;  /* 0x00000080ec0a7836 */ /* 0x000fe20000000000 */
[----:B------:R-:W-:Y:S01]  /*a8e0*/  UIMAD UR13, UR56, UR13, UR14 ;  /* 0x0000000d380d72a4 */ /* 0x000fe2000f8e020e */
[----:B------:R-:W-:Y:S01]  /*a8f0*/  IADD3 R6, R0, 0x20, RZ ;  /* 0x0000002000067810 */ /* 0x000fe20007ffe0ff */
[----:B------:R-:W-:Y:S01]  /*a900*/  IMAD.WIDE.U32 R4, R2, UR56, R4 ;  /* 0x0000003802047c25 */ /* 0x000fe2000f8e0004 */
[----:B------:R-:W-:-:S02]  /*a910*/  SHF.R.S32.HI R13, RZ, 0x1f, R0 ;  /* 0x0000001fff0d7819 */ /* 0x000fc40000011400 */
[----:B------:R-:W-:Y:S02]  /*a920*/  ISETP.GE.AND P4, PT, R6, UR5, PT ;  /* 0x0000000506007c0c */ /* 0x000fe4000bf86270 */
[----:B------:R-:W-:Y:S01]  /*a930*/  IADD3 R8, R5, UR13, RZ ;  /* 0x0000000d05087c10 */ /* 0x000fe2000fffe0ff */
[----:B------:R-:W-:Y:S10]  /*a940*/  @P5 BRA `(.L_x_1544) ;  /* 0x0000000000485947 */ /* 0x000ff40003800000 */
        /* <DEDUP_REMOVED lines=18> */
.L_x_1544:
[----:B------:R-:W-:Y:S05]  /*aa70*/  BSYNC B0 ;  /* 0x0000000000007941 */ /* 0x000fea0003800000 */
.L_x_1543:
        /* <DEDUP_REMOVED lines=21> */
.L_x_1546:
[----:B------:R-:W-:Y:S05]  /*abd0*/  BSYNC B0 ;  /* 0x0000000000007941 */ /* 0x000fea0003800000 */
.L_x_1545:
        /* <DEDUP_REMOVED lines=34> */
.L_x_1548:
[----:B------:R-:W-:Y:S05]  /*ae00*/  BSYNC B0 ;  /* 0x0000000000007941 */ /* 0x000fea0003800000 */
.L_x_1547:
        /* <DEDUP_REMOVED lines=20> */
.L_x_1540:
[----:B------:R-:W-:Y:S05]  /*af50*/  BSYNC B1 ;  /* 0x0000000000017941 */ /* 0x000fea0003800000 */
.L_x_1505:
        /* <DEDUP_REMOVED lines=12> */
.L_x_1549:
[----:B------:R-:W-:Y:S05]  /*b020*/  EXIT ;  /* 0x000000000000794d */ /* 0x000fea0003800000 */
.L_x_1551:
        /* <DEDUP_REMOVED lines=13> */
.L_x_2063:


//--------------------- .text._ZN5flash44flash_bwd_dq_dk_dv_loop_seqk_parallel_kernelI23Flash_bwd_kernel_traitsILi256ELi64ELi64ELi8ELi4ELi2ELi2ELb0ELb0EN7cutlass6half_tE19Flash_kernel_traitsILi256ELi64ELi64ELi8ES3_EELb1ELb0ELb1ELb0ELb0ELb0ELb0EEEvNS_16Flash_bwd_paramsE --------------------------
	.section	.text._ZN5flash44flash_bwd_dq_dk_dv_loop_seqk_parallel_kernelI23Flash_bwd_kernel_traitsILi256ELi64ELi64ELi8ELi4ELi2ELi2ELb0ELb0EN7cutlass6half_tE19Flash_kernel_traitsILi256ELi64ELi64ELi8ES3_EELb1ELb0ELb1ELb0ELb0ELb0ELb0EEEvNS_16Flash_bwd_paramsE,"ax",@progbits
	.align	128
        .global         _ZN5flash44flash_bwd_dq_dk_dv_loop_seqk_parallel_kernelI23Flash_bwd_kernel_traitsILi256ELi64ELi64ELi8ELi4ELi2ELi2ELb0ELb0EN7cutlass6half_tE19Flash_kernel_traitsILi256ELi64ELi64ELi8ES3_EELb1ELb0ELb1ELb0ELb0ELb0ELb0EEEvNS_16Flash_bwd_paramsE
        .type           _ZN5flash44flash_bwd_dq_dk_dv_loop_seqk_parallel_kernelI23Flash_bwd_kernel_traitsILi256ELi64ELi64ELi8ELi4ELi2ELi2ELb0ELb0EN7cutlass6half_tE19Flash_kernel_traitsILi256ELi64ELi64ELi8ES3_EELb1ELb0ELb1ELb0ELb0ELb0ELb0EEEvNS_16Flash_bwd_paramsE,@function
        .size           _ZN5flash44flash_bwd_dq_dk_dv_loop_seqk_parallel_kernelI23Flash_bwd_kernel_traitsILi256ELi64ELi64ELi8ELi4ELi2ELi2ELb0ELb0EN7cutlass6half_tE19Flash_kernel_traitsILi256ELi64ELi64ELi8ES3_EELb1ELb0ELb1ELb0ELb0ELb0ELb0EEEvNS_16Flash_bwd_paramsE,(.L_x_2064 - _ZN5flash44flash_bwd_dq_dk_dv_loop_seqk_parallel_kernelI23Flash_bwd_kernel_traitsILi256ELi64ELi64ELi8ELi4ELi2ELi2ELb0ELb0EN7cutlass6half_tE19Flash_kernel_traitsILi256ELi64ELi64ELi8ES3_EELb1ELb0ELb1ELb0ELb0ELb0ELb0EEEvNS_16Flash_bwd_paramsE)
        .other          _ZN5flash44flash_bwd_dq_dk_dv_loop_seqk_parallel_kernelI23Flash_bwd_kernel_traitsILi256ELi64ELi64ELi8ELi4ELi2ELi2ELb0ELb0EN7cutlass6half_tE19Flash_kernel_traitsILi256ELi64ELi64ELi8ES3_EELb1ELb0ELb1ELb0ELb0ELb0ELb0EEEvNS_16Flash_bwd_paramsE,@"STO_CUDA_ENTRY STV_DEFAULT"
_ZN5flash44flash_bwd_dq_dk_dv_loop_seqk_parallel_kernelI23Flash_bwd_kernel_traitsILi256ELi64ELi64ELi8ELi4ELi2ELi2ELb0ELb0EN7cutlass6half_tE19Flash_kernel_traitsILi256ELi64ELi64ELi8ES3_EELb1ELb0ELb1ELb0ELb0ELb0ELb0EEEvNS_16Flash_bwd_paramsE:
.text._ZN5flash44flash_bwd_dq_dk_dv_loop_seqk_parallel_kernelI23Flash_bwd_kernel_traitsILi256ELi64ELi64ELi8ELi4ELi2ELi2ELb0ELb0EN7cutlass6half_tE19Flash_kernel_traitsILi256ELi64ELi64ELi8ES3_EELb1ELb0ELb1ELb0ELb0ELb0ELb0EEEvNS_16Flash_bwd_paramsE:
        /* <DEDUP_REMOVED lines=16> */
[----:B------:R-:W-:Y:S01]  /*0100*/  ULDC.64 UR6, c[0x0][0x208] ;  /* 0x0000820000067ab9 */ /* 0x000fe20000000a00 */
[----:B------:R-:W-:Y:S01]  /*0110*/  ULDC UR58, c[0x0][0x394] ;  /* 0x0000e500003a7ab9 */ /* 0x000fe20000000800 */
[----:B------:R-:W-:Y:S02]  /*0120*/  UMOV UR59, 0xffff8000 ;  /* 0xffff8000003b7882 */ /* 0x000fe40000000000 */
        /* <DEDUP_REMOVED lines=8> */
[--C-:B------:R-:W-:Y:S02]  /*01b0*/  SHF.R.S32.HI R18, RZ, 0x5, R7.reuse ;  /* 0x00000005ff127819 */ /* 0x100fe40000011407 */
[----:B------:R-:W-:Y:S02]  /*01c0*/  SHF.R.S32.HI R5, RZ, 0x1f, R7 ;  /* 0x0000001fff057819 */ /* 0x000fe40000011407 */
[CC--:B------:R-:W-:Y:S02]  /*01d0*/  LEA.HI R6, R3.reuse, R10.reuse, RZ, 0x4 ;  /* 0x0000000a03067211 */ /* 0x0c0fe400078f20ff */
[----:B------:R-:W-:-:S02]  /*01e0*/  LEA.HI R12, R3, R10, RZ, 0x7 ;  /* 0x0000000a030c7211 */ /* 0x000fc400078f38ff */
[CC--:B------:R-:W-:Y:S02]  /*01f0*/  LEA.HI R2, R3.reuse, R10.reuse, RZ, 0x6 ;  /* 0x0000000a03027211 */ /* 0x0c0fe400078f30ff */
[----:B------:R-:W-:Y:S02]  /*0200*/  LEA.HI R3, R3, R10, RZ, 0x2 ;  /* 0x0000000a03037211 */ /* 0x000fe400078f10ff */
[----:B------:R-:W-:Y:S02]  /*0210*/  LOP3.LUT R15, R7, 0xffffffe0, RZ, 0xc0, !PT ;  /* 0xffffffe0070f7812 */ /* 0x000fe400078ec0ff */
[-C--:B------:R-:W-:Y:S02]  /*0220*/  LEA.HI R5, R5, R18.reuse, RZ, 0x2 ;  /* 0x0000001205057211 */ /* 0x080fe400078f10ff */
[----:B------:R-:W-:Y:S01]  /*0230*/  LEA.HI R7, R7, R18, RZ, 0x1 ;  /* 0x0000001207077211 */ /* 0x000fe200078f08ff */
[----:B------:R-:W-:Y:S01]  /*0240*/  IMAD.IADD R4, R10, 0x1, -R15 ;  /* 0x000000010a047824 */ /* 0x000fe200078e0a0f */
[----:B------:R-:W-:-:S02]  /*0250*/  LOP3.LUT R13, R8, 0xfffffff8, RZ, 0xc0, !PT ;  /* 0xfffffff8080d7812 */ /* 0x000fc400078ec0ff */
[----:B------:R-:W-:Y:S02]  /*0260*/  LOP3.LUT R11, R6, 0xfffffff0, RZ, 0xc0, !PT ;  /* 0xfffffff0060b7812 */ /* 0x000fe400078ec0ff */
[----:B------:R-:W-:Y:S01]  /*0270*/  LOP3.LUT R9, R3, 0x7ffffffc, RZ, 0xc0, !PT ;  /* 0x7ffffffc03097812 */ /* 0x000fe200078ec0ff */
[C---:B------:R-:W-:Y:S01]  /*0280*/  IMAD.IADD R0, R10.reuse, 0x1, -R13 ;  /* 0x000000010a007824 */ /* 0x040fe200078e0a0d */
[----:B------:R-:W-:Y:S01]  /*0290*/  LOP3.LUT R5, R5, 0xfffffffc, RZ, 0xc0, !PT ;  /* 0xfffffffc05057812 */ /* 0x000fe200078ec0ff */
[C---:B------:R-:W-:Y:S01]  /*02a0*/  IMAD.IADD R14, R10.reuse, 0x1, -R11 ;  /* 0x000000010a0e7824 */ /* 0x040fe200078e0a0b */
[----:B------:R-:W-:Y:S01]  /*02b0*/  LOP3.LUT R7, R7, 0xfffffffe, RZ, 0xc0, !PT ;  /* 0xfffffffe07077812 */ /* 0x000fe200078ec0ff */
[----:B------:R-:W-:Y:S01]  /*02c0*/  IMAD.IADD R10, R10, 0x1, -R9 ;  /* 0x000000010a0a7824 */ /* 0x000fe200078e0a09 */
[----:B------:R-:W-:Y:S01]  /*02d0*/  SHF.R.S32.HI R9, RZ, 0x4, R6 ;  /* 0x00000004ff097819 */ /* 0x000fe20000011406 */
[C---:B------:R-:W-:Y:S01]  /*02e0*/  IMAD.IADD R17, R18.reuse, 0x1, -R5 ;  /* 0x0000000112117824 */ /* 0x040fe200078e0a05 */
[----:B------:R-:W-:Y:S01]  /*02f0*/  SHF.R.S32.HI R16, RZ, 0x2, R3 ;  /* 0x00000002ff107819 */ /* 0x000fe20000011403 */
[----:B------:R-:W-:Y:S01]  /*0300*/  IMAD.IADD R7, R18, 0x1, -R7 ;  /* 0x0000000112077824 */ /* 0x000fe200078e0a07 */
[----:B------:R-:W-:Y:S01]  /*0310*/  SHF.R.S32.HI R18, RZ, 0x3, R8 ;  /* 0x00000003ff127819 */ /* 0x000fe20000011408 */
[----:B------:R-:W-:Y:S01]  /*0320*/  IMAD.SHL.U32 R20, R0, 0x8, RZ ;  /* 0x0000000800147824 */ /* 0x000fe200078e00ff */
[----:B------:R-:W-:Y:S01]  /*0330*/  LEA.HI R6, R6, R9, RZ, 0x1 ;  /* 0x0000000906067211 */ /* 0x000fe200078f08ff */
[----:B------:R-:W-:Y:S01]  /*0340*/  STL [R1], R17 ;  /* 0x0000001101007387 */ /* 0x000fe20000100800 */
[----:B------:R-:W-:Y:S01]  /*0350*/  SHF.R.S32.HI R3, RZ, 0x1f, R3 ;  /* 0x0000001fff037819 */ /* 0x000fe20000011403 */
[----:B------:R-:W-:Y:S01]  /*0360*/  IMAD.SHL.U32 R18, R18, 0x40, RZ ;  /* 0x0000004012127824 */ /* 0x000fe200078e00ff */
[----:B------:R-:W-:Y:S01]  /*0370*/  LOP3.LUT R6, R6, 0xfffffffe, RZ, 0xc0, !PT ;  /* 0xfffffffe06067812 */ /* 0x000fe200078ec0ff */
[----:B------:R-:W-:Y:S01]  /*0380*/  STL [R1+0x10], R20 ;  /* 0x0000101401007387 */ /* 0x000fe20000100800 */
[----:B------:R-:W-:Y:S01]  /*0390*/  LEA.HI R3, R3, R16, RZ, 0x3 ;  /* 0x0000001003037211 */ /* 0x000fe200078f18ff */
[----:B------:R-:W-:Y:S01]  /*03a0*/  IMAD.SHL.U32 R10, R10, 0x2, RZ ;  /* 0x000000020a0a7824 */ /* 0x000fe200078e00ff */
[----:B------:R-:W-:Y:S01]  /*03b0*/  SHF.R.S32.HI R11, RZ, 0x1f, R14 ;  /* 0x0000001fff0b7819 */ /* 0x000fe2000001140e */
[----:B------:R-:W-:Y:S01]  /*03c0*/  IMAD.IADD R6, R9, 0x1, -R6 ;  /* 0x0000000109067824 */ /* 0x000fe200078e0a06 */
[----:B------:R-:W-:Y:S01]  /*03d0*/  LOP3.LUT R18, R18, 0x1c0, RZ, 0xc0, !PT ;  /* 0x000001c012127812 */ /* 0x000fe200078ec0ff */
[----:B------:R-:W-:Y:S01]  /*03e0*/  IMAD.SHL.U32 R9, R0, 0x40, RZ ;  /* 0x0000004000097824 */ /* 0x000fe200078e00ff */
[----:B------:R-:W-:-:S02]  /*03f0*/  LOP3.LUT R3, R3, 0xfffffff8, RZ, 0xc0, !PT ;  /* 0xfffffff803037812 */ /* 0x000fc400078ec0ff */
[C---:B------:R-:W-:Y:S02]  /*0400*/  LOP3.LUT P4, RZ, R0.reuse, 0x4, RZ, 0xc0, !PT ;  /* 0x0000000400ff7812 */ /* 0x040fe4000788c0ff */
[----:B------:R-:W-:Y:S01]  /*0410*/  LOP3.LUT P3, RZ, R0, 0x2, RZ, 0xc0, !PT ;  /* 0x0000000200ff7812 */ /* 0x000fe2000786c0ff */
[----:B------:R-:W-:Y:S01]  /*0420*/  IMAD.IADD R3, R16, 0x1, -R3 ;  /* 0x0000000110037824 */ /* 0x000fe200078e0a03 */
[----:B------:R-:W-:Y:S01]  /*0430*/  LEA.HI R0, R11, R14, RZ, 0x3 ;  /* 0x0000000e0b007211 */ /* 0x000fe200078f18ff */
[----:B------:R-:W-:Y:S01]  /*0440*/  IMAD.SHL.U32 R16, R7, 0x10, RZ ;  /* 0x0000001007107824 */ /* 0x000fe200078e00ff */
[----:B------:R-:W-:Y:S02]  /*0450*/  SHF.R.U32.HI R11, RZ, 0x3, R18 ;  /* 0x00000003ff0b7819 */ /* 0x000fe40000011612 */
[----:B------:R-:W-:Y:S02]  /*0460*/  LOP3.LUT R18, R18, 0x38, R20, 0xf8, !PT ;  /* 0x0000003812127812 */ /* 0x000fe400078ef814 */
[----:B------:R-:W-:-:S02]  /*0470*/  SHF.R.S32.HI R5, RZ, 0x1f, R4 ;  /* 0x0000001fff057819 */ /* 0x000fc40000011404 */
[C---:B------:R-:W-:Y:S01]  /*0480*/  LOP3.LUT R251, R0.reuse, 0xfffffff8, RZ, 0xc0, !PT ;  /* 0xfffffff800fb7812 */ /* 0x040fe200078ec0ff */
[----:B------:R-:W-:Y:S01]  /*0490*/  IMAD.SHL.U32 R0, R0, 0x40, RZ ;  /* 0x0000004000007824 */ /* 0x000fe200078e00ff */
[----:B------:R-:W-:Y:S02]  /*04a0*/  LOP3.LUT R9, R9, 0x1c0, RZ, 0xc0, !PT ;  /* 0x000001c009097812 */ /* 0x000fe400078ec0ff */
[----:B------:R-:W-:Y:S01]  /*04b0*/  LOP3.LUT R11, R18, R11, RZ, 0x3c, !PT ;  /* 0x0000000b120b7212 */ /* 0x000fe200078e3cff */
[----:B------:R-:W-:Y:S01]  /*04c0*/  IMAD.IADD R251, R14, 0x1, -R251 ;  /* 0x000000010efb7824 */ /* 0x000fe200078e0afb */
[----:B------:R-:W-:Y:S02]  /*04d0*/  SHF.R.S32.HI R2, RZ, 0x6, R2 ;  /* 0x00000006ff027819 */ /* 0x000fe40000011402 */
[----:B------:R-:W-:Y:S01]  /*04e0*/  LEA.HI R5, R5, R4, RZ, 0x2 ;  /* 0x0000000405057211 */ /* 0x000fe200078f10ff */
[----:B------:R-:W-:Y:S01]  /*04f0*/  IMAD.SHL.U32 R251, R251, 0x40, RZ ;  /* 0x00000040fbfb7824 */ /* 0x000fe200078e00ff */
[----:B------:R-:W-:Y:S01]  /*0500*/  LOP3.LUT R4, R3, 0x1, RZ, 0xc0, !PT ;  /* 0x0000000103047812 */ /* 0x000fe200078ec0ff */
[C---:B------:R-:W-:Y:S01]  /*0510*/  IMAD R11, R2.reuse, 0x200, R11 ;  /* 0x00000200020b7824 */ /* 0x040fe200078e020b */
[----:B------:R-:W-:Y:S01]  /*0520*/  LOP3.LUT R13, R9, 0x10, R16, 0xf8, !PT ;  /* 0x00000010090d7812 */ /* 0x000fe200078ef810 */
[----:B------:R-:W-:Y:S01]  /*0530*/  IMAD.SHL.U32 R2, R2, 0x8, RZ ;  /* 0x0000000802027824 */ /* 0x000fe200078e00ff */
[----:B------:R-:W-:Y:S01]  /*0540*/  ISETP.NE.U32.AND P0, PT, R4, 0x1, PT ;  /* 0x000000010400780c */ /* 0x000fe20003f05070 */
[----:B------:R-:W-:Y:S01]  /*0550*/  IMAD.SHL.U32 R4, R6, 0x200, RZ ;  /* 0x0000020006047824 */ /* 0x000fe200078e00ff */
[--C-:B------:R-:W-:Y:S01]  /*0560*/  LOP3.LUT R250, R13, 0x8, R8.reuse, 0xf8, !PT ;  /* 0x000000080dfa7812 */ /* 0x100fe200078ef808 */
[----:B------:R1:W-:Y:S01]  /*0570*/  STL [R1+0x4], R11 ;  /* 0x0000040b01007387 */ /* 0x0003e20000100800 */
[----:B------:R-:W-:-:S02]  /*0580*/  LOP3.LUT R8, R9, 0x8, R8, 0xf8, !PT ;  /* 0x0000000809087812 */ /* 0x000fc400078ef808 */
[----:B------:R-:W-:Y:S02]  /*0590*/  SHF.R.S32.HI R15, RZ, 0x7, R12 ;  /* 0x00000007ff0f7819 */ /* 0x000fe4000001140c */
[----:B------:R-:W-:Y:S02]  /*05a0*/  SHF.R.U32.HI R9, RZ, 0x3, R9 ;  /* 0x00000003ff097819 */ /* 0x000fe40000011609 */
[C---:B------:R-:W-:Y:S01]  /*05b0*/  R2P PR, R3.reuse, 0x6 ;  /* 0x0000000603007804 */ /* 0x040fe20000000000 */
[----:B------:R-:W-:Y:S01]  /*05c0*/  IMAD.SHL.U32 R3, R3, 0x40, RZ ;  /* 0x0000004003037824 */ /* 0x000fe200078e00ff */
[----:B------:R-:W-:Y:S02]  /*05d0*/  LOP3.LUT R2, R2, 0x18, RZ, 0xc0, !PT ;  /* 0x0000001802027812 */ /* 0x000fe400078ec0ff */
[----:B------:R-:W-:Y:S02]  /*05e0*/  LOP3.LUT R251, R251, 0x1c0, RZ, 0xc0, !PT ;  /* 0x000001c0fbfb7812 */ /* 0x000fe400078ec0ff */
[----:B------:R-:W-:Y:S01]  /*05f0*/  LOP3.LUT R241, R8, R9, RZ, 0x3c, !PT ;  /* 0x0000000908f17212 */ /* 0x000fe200078e3cff */
[C---:B------:R-:W-:Y:S01]  /*0600*/  IMAD R8, R15.reuse, 0x800, R4 ;  /* 0x000008000f087824 */ /* 0x040fe200078e0204 */
[----:B------:R-:W-:Y:S01]  /*0610*/  LOP3.LUT R250, R4, R250, R9, 0xf6, !PT ;  /* 0x000000fa04fa7212 */ /* 0x000fe200078ef609 */
[----:B------:R-:W-:Y:S01]  /*0620*/  IMAD.SHL.U32 R9, R15, 0x20, RZ ;  /* 0x000000200f097824 */ /* 0x000fe200078e00ff */
[----:B------:R-:W-:Y:S01]  /*0630*/  SHF.R.U32.HI R249, RZ, 0x3, R251 ;  /* 0x00000003fff97819 */ /* 0x000fe200000116fb */
[----:B------:R-:W-:Y:S01]  /*0640*/  IMAD.IADD R241, R8, 0x1, R241 ;  /* 0x0000000108f17824 */ /* 0x000fe200078e02f1 */
[----:B------:R-:W-:-:S02]  /*0650*/  LOP3.LUT R12, R3, 0x1c0, RZ, 0xc0, !PT ;  /* 0x000001c0030c7812 */ /* 0x000fc400078ec0ff */
[----:B------:R-:W-:Y:S02]  /*0660*/  LOP3.LUT R0, R0, 0xfffffe00, RZ, 0xc0, !PT ;  /* 0xfffffe0000007812 */ /* 0x000fe400078ec0ff */
[----:B------:R-:W-:Y:S01]  /*0670*/  SHF.R.U32.HI R3, RZ, 0x3, R12 ;  /* 0x00000003ff037819 */ /* 0x000fe2000001160c */
[----:B-1----:R-:W-:Y:S01]  /*0680*/  IMAD.SHL.U32 R11, R6, 0x20, RZ ;  /* 0x00000020060b7824 */ /* 0x002fe200078e00ff */
[----:B------:R-:W-:Y:S01]  /*0690*/  LOP3.LUT R8, R12, 0x20, R9, 0xf8, !PT ;  /* 0x000000200c087812 */ /* 0x000fe200078ef809 */
[----:B------:R-:W-:Y:S01]  /*06a0*/  IMAD.SHL.U32 R6, R6, 0x8, RZ ;  /* 0x0000000806067824 */ /* 0x000fe200078e00ff */
[----:B------:R-:W-:Y:S01]  /*06b0*/  SEL R240, R240, 0xffffffe0, !P3 ;  /* 0xffffffe0f0f07807 */ /* 0x000fe20005800000 */
[----:B------:R-:W-:Y:S01]  /*06c0*/  IMAD R252, R17, 0x400, R0 ;  /* 0x0000040011fc7824 */ /* 0x000fe200078e0200 */
[----:B------:R-:W-:Y:S01]  /*06d0*/  LOP3.LUT R4, R2, 0x20, R11, 0xf8, !PT ;  /* 0x0000002002047812 */ /* 0x000fe200078ef80b */
[----:B------:R-:W-:Y:S01]  /*06e0*/  IMAD R9, R7, 0x400, R10 ;  /* 0x0000040007097824 */ /* 0x000fe200078e020a */
[----:B------:R-:W-:-:S02]  /*06f0*/  LOP3.LUT R6, R251, 0x8, R6, 0xf8, !PT ;  /* 0x00000008fb067812 */ /* 0x000fc400078ef806 */
[----:B------:R-:W-:Y:S01]  /*0700*/  LOP3.LUT R251, R249, R4, R251, 0x1e, !PT ;  /* 0x00000004f9fb7212 */ /* 0x000fe200078e1efb */
[----:B------:R-:W-:Y:S01]  /*0710*/  IMAD R4, R7, 0x400, R0 ;  /* 0x0000040007047824 */ /* 0x000fe200078e0200 */
[----:B------:R-:W-:Y:S02]  /*0720*/  LOP3.LUT R2, R3, R12, R2, 0x1e, !PT ;  /* 0x0000000c03027212 */ /* 0x000fe400078e1e02 */
[----:B------:R-:W-:Y:S01]  /*0730*/  LOP3.LUT R251, R251, R0, RZ, 0xfc, !PT ;  /* 0x00000000fbfb7212 */ /* 0x000fe200078efcff */
[----:B------:R-:W-:Y:S01]  /*0740*/  IMAD.U32 R0, RZ, RZ, UR5 ;  /* 0x00000005ff007e24 */ /* 0x000fe2000f8e00ff */
[----:B------:R-:W-:Y:S01]  /*0750*/  LOP3.LUT R249, R6, R249, RZ, 0x3c, !PT ;  /* 0x000000f906f97212 */ /* 0x000fe200078e3cff */
[----:B----4-:R-:W-:Y:S01]  /*0760*/  USHF.R.S32.HI UR5, URZ, 0x1f, UR54 ;  /* 0x0000001f3f057899 */ /* 0x010fe20008011436 */
[----:B------:R-:W-:Y:S01]  /*0770*/  LOP3.LUT R3, R8, R3, RZ, 0x3c, !PT ;  /* 0x0000000308037212 */ /* 0x000fe200078e3cff */
[----:B------:R-:W-:Y:S01]  /*0780*/  IMAD R8, R17, 0x400, R10 ;  /* 0x0000040011087824 */ /* 0x000fe200078e020a */
[----:B------:R-:W-:Y:S01]  /*0790*/  LEA R241, R241, UR4, 0x1 ;  /* 0x00000004f1f17c11 */ /* 0x000fe2000f8e08ff */
[----:B------:R-:W-:Y:S01]  /*07a0*/  IMAD.IADD R252, R252, 0x1, R249 ;  /* 0x00000001fcfc7824 */ /* 0x000fe200078e02f9 */
[----:B------:R-:W-:Y:S01]  /*07b0*/  LEA R250, R250, UR4, 0x1 ;  /* 0x00000004fafa7c11 */ /* 0x000fe2000f8e08ff */
[----:B------:R-:W-:-:S02]  /*07c0*/  IMAD.MOV.U32 R0, RZ, RZ, 0x40 ;  /* 0x00000040ff007424 */ /* 0x000fc400078e00ff */
[----:B------:R-:W-:Y:S01]  /*07d0*/  IMAD.U32 R6, RZ, RZ, UR8 ;  /* 0x00000008ff067e24 */ /* 0x000fe2000f8e00ff */
[----:B------:R-:W-:Y:S01]  /*07e0*/  SHF.R.S32.HI R6, RZ, 0x2, R5 ;  /* 0x00000002ff067819 */ /* 0x000fe20000011405 */
[----:B------:R-:W-:Y:S01]  /*07f0*/  IMAD.IADD R3, R8, 0x1, R3 ;  /* 0x0000000108037824 */ /* 0x000fe200078e0203 */
[----:B------:R-:W-:Y:S01]  /*0800*/  UIADD3 UR8, UR4, 0x18000, URZ ;  /* 0x0001800004087890 */ /* 0x000fe2000fffe03f */
[----:B------:R-:W-:Y:S01]  /*0810*/  IMAD.IADD R249, R249, 0x1, R4 ;  /* 0x00000001f9f97824 */ /* 0x000fe200078e0204 */
[----:B------:R-:W-:Y:S01]  /*0820*/  SEL R5, R0, 0xffffffc0, !P4 ;  /* 0xffffffc000057807 */ /* 0x000fe20006000000 */
[----:B------:R-:W-:Y:S02]  /*0830*/  IMAD.U32 R4, RZ, RZ, UR5 ;  /* 0x00000005ff047e24 */ /* 0x000fe4000f8e00ff */
[----:B------:R-:W-:Y:S02]  /*0840*/  IMAD.MOV.U32 R4, RZ, RZ, -0x10 ;  /* 0xfffffff0ff047424 */ /* 0x000fe400078e00ff */
[----:B------:R-:W-:Y:S01]  /*0850*/  IMAD.IADD R2, R9, 0x1, R2 ;  /* 0x0000000109027824 */ /* 0x000fe200078e0202 */
[----:B------:R-:W-:Y:S01]  /*0860*/  LEA R9, R3, UR4, 0x1 ;  /* 0x0000000403097c11 */ /* 0x000fe2000f8e08ff */
[----:B------:R-:W-:Y:S01]  /*0870*/  IMAD R0, R17, 0x10, R6 ;  /* 0x0000001011007824 */ /* 0x000fe200078e0206 */
[----:B------:R-:W-:Y:S01]  /*0880*/  SEL R4, R4, 0x10, !P0 ;  /* 0x0000001004047807 */ /* 0x000fe20004000000 */
[--C-:B------:R-:W-:Y:S01]  /*0890*/  IMAD.IADD R240, R240, 0x1, R241.reuse ;  /* 0x00000001f0f07824 */ /* 0x100fe200078e02f1 */
[----:B------:R-:W-:Y:S01]  /*08a0*/  LEA R8, R2, UR8, 0x1 ;  /* 0x0000000802087c11 */ /* 0x000fe2000f8e08ff */
[----:B------:R-:W-:Y:S01]  /*08b0*/  IMAD.U32 R7, RZ, RZ, UR5 ;  /* 0x00000005ff077e24 */ /* 0x000fe2000f8e00ff */
[----:B------:R1:W-:Y:S01]  /*08c0*/  STL [R1+0x8], R0 ;  /* 0x0000080001007387 */ /* 0x0003e20000100800 */
[----:B------:R-:W-:Y:S01]  /*08d0*/  VIADD R7, R9, 0x20 ;  /* 0x0000002009077836 */ /* 0x000fe20000000000 */
[----:B------:R-:W-:Y:S01]  /*08e0*/  UIADD3 UR5, UR4, 0x28000, URZ ;  /* 0x0002800004057890 */ /* 0x000fe2000fffe03f */
[C---:B------:R-:W-:Y:S01]  /*08f0*/  IMAD.IADD R3, R5.reuse, 0x1, R241 ;  /* 0x0000000105037824 */ /* 0x040fe200078e02f1 */
[----:B------:R2:W-:Y:S01]  /*0900*/  STL [R1+0x18], R9 ;  /* 0x0000180901007387 */ /* 0x0005e20000100800 */
[----:B------:R-:W-:-:S02]  /*0910*/  IMAD.IADD R2, R5, 0x1, R240 ;  /* 0x0000000105027824 */ /* 0x000fc400078e02f0 */
[----:B------:R-:W-:Y:S01]  /*0920*/  @P1 VIADD R7, R9, 0xffffffe0 ;  /* 0xffffffe009071836 */ /* 0x000fe20000000000 */
[----:B------:R2:W-:Y:S01]  /*0930*/  STL [R1+0x1c], R8 ;  /* 0x00001c0801007387 */ /* 0x0005e20000100800 */
[C---:B------:R-:W-:Y:S01]  /*0940*/  VIADD R6, R8.reuse, 0x40 ;  /* 0x0000004008067836 */ /* 0x040fe20000000000 */
[----:B------:R-:W-:Y:S01]  /*0950*/  LEA R249, R249, UR5, 0x1 ;  /* 0x00000005f9f97c11 */ /* 0x000fe2000f8e08ff */
[----:B------:R-:W-:Y:S02]  /*0960*/  @P2 VIADD R6, R8, 0xffffffc0 ;  /* 0xffffffc008062836 */ /* 0x000fe40000000000 */
[----:B-1----:R-:W-:Y:S02]  /*0970*/  IMAD.IADD R0, R5, 0x1, R250 ;  /* 0x0000000105007824 */ /* 0x002fe400078e02fa */
[----:B------:R-:W-:Y:S02]  /*0980*/  IMAD.IADD R5, R9, 0x1, R4 ;  /* 0x0000000109057824 */ /* 0x000fe400078e0204 */
[----:B------:R-:W-:-:S03]  /*0990*/  IMAD.IADD R4, R4, 0x1, R7 ;  /* 0x0000000104047824 */ /* 0x000fc600078e0207 */
[----:B------:R2:W-:Y:S04]  /*09a0*/  STL [R1+0x28], R5 ;  /* 0x0000280501007387 */ /* 0x0005e80000100800 */
[----:B------:R2:W-:Y:S04]  /*09b0*/  STL [R1+0x20], R7 ;  /* 0x0000200701007387 */ /* 0x0005e80000100800 */
[----:B------:R2:W-:Y:S04]  /*09c0*/  STL [R1+0x24], R6 ;  /* 0x0000240601007387 */ /* 0x0005e80000100800 */
[----:B------:R2:W-:Y:S02]  /*09d0*/  STL [R1+0x3c], R4 ;  /* 0x00003c0401007387 */ /* 0x0005e40000100800 */
.L_x_1600:
        /* <DEDUP_REMOVED lines=33> */
[----:B------:R-:W1:Y:S01]  /*0bf0*/  S2R R8, SR_TID.X ;  /* 0x0000000000087919 */ /* 0x000e620000002100 */
        /* <DEDUP_REMOVED lines=23> */
[----:B--2---:R-:W-:Y:S02]  /*0d70*/  @P0 R2UR UR11, R4 ;  /* 0x00000000040b02ca */ /* 0x004fe400000e0000 */
[----:B------:R-:W-:-:S04]  /*0d80*/  ISETP.NE.U32.AND P0, PT, RZ, UR12, PT ;  /* 0x0000000cff007c0c */ /* 0x000fc8000bf05070 */
[----:B------:R-:W-:Y:S02]  /*0d90*/  ISETP.NE.AND.EX P0, PT, RZ, UR13, PT, P0 ;  /* 0x0000000dff007c0c */ /* 0x000fe4000bf05300 */
[----:B---3--:R-:W-:Y:S02]  /*0da0*/  @P1 R2UR UR26, R6 ;  /* 0x00000000061a12ca */ /* 0x008fe400000e0000 */
[----:B-----5:R-:W-:Y:S02]  /*0db0*/  @P3 R2UR UR5, R9 ;  /* 0x00000000090532ca */ /* 0x020fe400000e0000 */
[----:B------:R-:W-:-:S09]  /*0dc0*/  @P3 R2UR UR12, R5 ;  /* 0x00000000050c32ca */ /* 0x000fd200000e0000 */
[----:B------:R-:W-:Y:S01]  /*0dd0*/  @UP3 UIADD3 UR8, UR11, -UR26, URZ ;  /* 0x8000001a0b083290 */ /* 0x000fe2000fffe03f */
[----:B------:R-:W-:Y:S02]  /*0de0*/  @!P2 R2UR UR43, R7 ;  /* 0x00000000072ba2ca */ /* 0x000fe400000e0000 */
[----:B-1----:R-:W-:Y:S01]  /*0df0*/  SHF.R.S32.HI R7, RZ, 0x1f, R8 ;  /* 0x0000001fff077819 */ /* 0x002fe20000011408 */
[----:B------:R-:W-:-:S12]  /*0e00*/  @!P0 BRA `(.L_x_1552) ;  /* 0x0000000000188947 */ /* 0x000fd80003800000 */
[----:B------:R-:W-:-:S13]  /*0e10*/  PLOP3.LUT P0, PT, PT, PT, UP4, 0x80, 0x0 ;  /* 0x000000000000781c */ /* 0x000fda0003f0f048 */
[----:B------:R-:W2:Y:S04]  /*0e20*/  @P0 LDG.E R4, desc[UR6][R10.64+0x4] ;  /* 0x000004060a040981 */ /* 0x000ea8000c1e1900 */
[----:B------:R-:W3:Y:S01]  /*0e30*/  @!P0 LDG.E R5, desc[UR6][R10.64] ;  /* 0x000000060a058981 */ /* 0x000ee2000c1e1900 */
[----:B--2---:R-:W-:-:S13]  /*0e40*/  @P0 R2UR UR9, R4 ;  /* 0x00000000040902ca */ /* 0x004fda00000e0000 */
[----:B------:R-:W-:-:S07]  /*0e50*/  @UP4 UIADD3 UR9, UR9, -UR43, URZ ;  /* 0x8000002b09094290 */ /* 0x000fce000fffe03f */
[----:B---3--:R-:W-:-:S15]  /*0e60*/  @!P0 R2UR UR9, R5 ;  /* 0x00000000050982ca */ /* 0x008fde00000e0000 */
.L_x_1552:
        /* <DEDUP_REMOVED lines=16> */
[----:B------:R-:W-:Y:S01]  /*0f70*/  ULDC.64 UR18, c[0x0][0x488] ;  /* 0x0001220000127ab9 */ /* 0x000fe20000000a00 */
[----:B------:R-:W-:Y:S02]  /*0f80*/  UIMAD.WIDE.U32 UR24, UR49, UR10, URZ ;  /* 0x0000000a311872a5 */ /* 0x000fe4000f8e003f */
[----:B------:R-:W-:Y:S02]  /*0f90*/  UIMAD UR10, UR55, UR10, URZ ;  /* 0x0000000a370a72a4 */ /* 0x000fe4000f8e023f */
[----:B------:R-:W-:Y:S02]  /*0fa0*/  UIMAD.WIDE.U32 UR34, UR38, UR18, URZ ;  /* 0x00000012262272a5 */ /* 0x000fe4000f8e003f */
[----:B------:R-:W-:-:S02]  /*0fb0*/  UIMAD UR31, UR49, UR11, UR10 ;  /* 0x0000000b311f72a4 */ /* 0x000fc4000f8e020a */
[----:B------:R-:W-:Y:S01]  /*0fc0*/  USHF.L.U32 UR17, UR49, 0x7, URZ ;  /* 0x0000000731117899 */ /* 0x000fe2000800063f */
[----:B------:R-:W-:Y:S01]  /*0fd0*/  @!UP2 ULDC.64 UR10, c[0x0][0x418] ;  /* 0x00010600000aaab9 */ /* 0x000fe20000000a00 */
[----:B------:R-:W-:Y:S02]  /*0fe0*/  UIADD3 UR12, UR13, 0x3f, URZ ;  /* 0x0000003f0d0c7890 */ /* 0x000fe4000fffe03f */
        /* <DEDUP_REMOVED lines=8> */
[----:B------:R-:W-:-:S02]  /*1070*/  UIADD3 UR9, UR9, UR10, -UR8 ;  /* 0x0000000a09097290 */ /* 0x000fc4000fffe808 */
[----:B------:R-:W-:Y:S02]  /*1080*/  UIMAD UR38, UR38, UR19, UR35 ;  /* 0x00000013262672a4 */ /* 0x000fe4000f8e0223 */
[----:B------:R-:W-:Y:S02]  /*1090*/  USEL UR35, UR17, URZ, UP0 ;  /* 0x0000003f11237287 */ /* 0x000fe40008000000 */
[----:B------:R-:W-:Y:S01]  /*10a0*/  USHF.R.S32.HI UR17, URZ, 0x1f, UR12 ;  /* 0x0000001f3f117899 */ /* 0x000fe2000801140c */
[----:B------:R-:W-:Y:S01]  /*10b0*/  ULDC.U8 UR27, c[0x0][0x480] ;  /* 0x00012000001b7ab9 */ /* 0x000fe20000000000 */
[----:B------:R-:W-:Y:S02]  /*10c0*/  UIADD3 UR9, UR9, 0x3f, URZ ;  /* 0x0000003f09097890 */ /* 0x000fe4000fffe03f */
[----:B------:R-:W-:Y:S02]  /*10d0*/  UISETP.NE.AND UP4, UPT, UR27, URZ, UPT ;  /* 0x0000003f1b00728c */ /* 0x000fe4000bf85270 */
[----:B------:R-:W-:Y:S01]  /*10e0*/  ULEA.HI UR27, UR17, UR12, URZ, 0x6 ;  /* 0x0000000c111b7291 */ /* 0x000fe2000f8f303f */
[----:B-1----:R-:W1:Y:S01]  /*10f0*/  MUFU.RCP R14, R14 ;  /* 0x0000000e000e7308 */ /* 0x002e620000001000 */
[----:B------:R-:W-:Y:S01]  /*1100*/  USHF.R.S32.HI UR12, URZ, 0x1f, UR9 ;  /* 0x0000001f3f0c7899 */ /* 0x000fe20008011409 */
[----:B------:R-:W-:Y:S01]  /*1110*/  ULDC UR56, c[0x0][0x2d4] ;  /* 0x0000b50000387ab9 */ /* 0x000fe20000000800 */
[----:B------:R-:W-:Y:S01]  /*1120*/  @UP2 ULDC.64 UR14, c[0x0][0x420] ;  /* 0x00010800000e2ab9 */ /* 0x000fe20000000a00 */
[----:B------:R-:W-:-:S02]  /*1130*/  USHF.R.S32.HI UR33, URZ, 0x1f, UR56 ;  /* 0x0000001f3f217899 */ /* 0x000fc40008011438 */
[----:B------:R-:W-:Y:S02]  /*1140*/  ULEA.HI UR9, UR12, UR9, URZ, 0x6 ;  /* 0x000000090c097291 */ /* 0x000fe4000f8f303f */
[----:B------:R-:W-:Y:S02]  /*1150*/  @UP2 UIMAD.WIDE.U32 UR46, UR5, UR14, URZ ;  /* 0x0000000e052e22a5 */ /* 0x000fe4000f8e003f */
[----:B------:R-:W-:Y:S02]  /*1160*/  USHF.L.U64.HI UR14, UR49, 0x7, UR55 ;  /* 0x00000007310e7899 */ /* 0x000fe40008010237 */
[----:B------:R-:W-:Y:S02]  /*1170*/  UIMAD UR17, UR33, UR49, URZ ;  /* 0x00000031211172a4 */ /* 0x000fe4000f8e023f */
[----:B------:R-:W-:Y:S01]  /*1180*/  USHF.R.S32.HI UR12, URZ, 0x6, UR27 ;  /* 0x000000063f0c7899 */ /* 0x000fe2000801141b */
[----:B-1----:R-:W-:Y:S01]  /*1190*/  VIADD R14, R14, 0xffffffe ;  /* 0x0ffffffe0e0e7836 */ /* 0x002fe20000000000 */
[----:B------:R-:W-:Y:S01]  /*11a0*/  USHF.R.S32.HI UR9, URZ, 0x6, UR9 ;  /* 0x000000063f097899 */ /* 0x000fe20008011409 */
[----:B------:R-:W-:-:S02]  /*11b0*/  ULDC UR61, c[0x0][0x2dc] ;  /* 0x0000b700003d7ab9 */ /* 0x000fc40000000800 */
[----:B------:R-:W1:Y:S01]  /*11c0*/  F2I.FTZ.U32.TRUNC.NTZ R15, R14 ;  /* 0x0000000e000f7305 */ /* 0x000e62000021f000 */
[----:B------:R-:W-:Y:S01]  /*11d0*/  ULDC UR60, c[0x0][0x270] ;  /* 0x00009c00003c7ab9 */ /* 0x000fe20000000800 */
[----:B------:R-:W-:Y:S02]  /*11e0*/  UIMAD.WIDE.U32 UR18, UR49, UR56, URZ ;  /* 0x00000038311272a5 */ /* 0x000fe4000f8e003f */
[----:B------:R-:W-:Y:S02]  /*11f0*/  UIMAD.WIDE UR10, UR61, UR60, URZ ;  /* 0x0000003c3d0a72a5 */ /* 0x000fe4000f8e023f */
[----:B------:R-:W-:Y:S02]  /*1200*/  USEL UR36, UR14, URZ, UP0 ;  /* 0x0000003f0e247287 */ /* 0x000fe40008000000 */
[----:B------:R-:W-:Y:S01]  /*1210*/  UIMAD UR17, UR55, UR56, UR17 ;  /* 0x00000038371172a4 */ /* 0x000fe2000f8e0211 */
[----:B------:R-:W-:Y:S01]  /*1220*/  ULDC.64 UR28, c[0x0][0x240] ;  /* 0x00009000001c7ab9 */ /* 0x000fe20000000a00 */
[----:B------:R-:W-:-:S02]  /*1230*/  UISETP.LT.AND UP0, UPT, UR12, UR9, UPT ;  /* 0x000000090c00728c */ /* 0x000fc4000bf01270 */
[----:B------:R-:W-:Y:S01]  /*1240*/  UIMAD.WIDE.U32 UR20, UR5, UR28, URZ ;  /* 0x0000001c051472a5 */ /* 0x000fe2000f8e003f */
[--C-:B-1----:R-:W-:Y:S01]  /*1250*/  IMAD.MOV R5, RZ, RZ, -R15.reuse ;  /* 0x000000ffff057224 */ /* 0x102fe200078e0a0f */
[----:B------:R-:W-:Y:S01]  /*1260*/  UIMAD UR23, UR5, UR29, URZ ;  /* 0x0000001d051772a4 */ /* 0x000fe2000f8e023f */
[----:B------:R-:W-:Y:S01]  /*1270*/  IMAD.MOV.U32 R14, RZ, RZ, RZ ;  /* 0x000000ffff0e7224 */ /* 0x000fe200078e00ff */
[----:B------:R-:W-:Y:S01]  /*1280*/  UIMAD UR27, UR11, UR18, URZ ;  /* 0x000000120b1b72a4 */ /* 0x000fe2000f8e023f */
[----:B------:R-:W-:Y:S01]  /*1290*/  IMAD R6, R5, R11, RZ ;  /* 0x0000000b05067224 */ /* 0x000fe200078e02ff */
[----:B------:R-:W-:Y:S01]  /*12a0*/  IABS R5, UR54 ;  /* 0x0000003600057c13 */ /* 0x000fe20008000000 */
[----:B------:R-:W-:Y:S02]  /*12b0*/  UIADD3 UR17, UR19, UR17, URZ ;  /* 0x0000001113117290 */ /* 0x000fe4000fffe03f */
[----:B------:R-:W-:Y:S01]  /*12c0*/  IMAD.HI.U32 R6, R15, R6, R14 ;  /* 0x000000060f067227 */ /* 0x000fe200078e000e */
[----:B------:R-:W-:-:S02]  /*12d0*/  UISETP.NE.AND UP1, UPT, UR43, -0x1, UPT ;  /* 0xffffffff2b00788c */ /* 0x000fc4000bf25270 */
[----:B------:R-:W-:Y:S02]  /*12e0*/  USEL UR42, UR12, UR9, UP0 ;  /* 0x000000090c2a7287 */ /* 0x000fe40008000000 */
[----:B------:R-:W-:Y:S01]  /*12f0*/  UIADD3 UR39, UR25, UR31, URZ ;  /* 0x0000001f19277290 */ /* 0x000fe2000fffe03f */
[----:B------:R-:W-:Y:S01]  /*1300*/  IMAD.HI.U32 R14, R6, R5, RZ ;  /* 0x00000005060e7227 */ /* 0x000fe200078e00ff */
[----:B------:R-:W-:Y:S02]  /*1310*/  USEL UR40, UR24, UR20, !UP2 ;  /* 0x0000001418287287 */ /* 0x000fe4000d000000 */
[----:B------:R-:W-:Y:S02]  /*1320*/  @UP2 UIADD3 UR39, UR21, UR23, URZ ;  /* 0x0000001715272290 */ /* 0x000fe4000fffe03f */
[----:B------:R-:W-:Y:S01]  /*1330*/  IADD3 R6, -R14, RZ, RZ ;  /* 0x000000ff0e067210 */ /* 0x000fe20007ffe1ff */
[----:B------:R-:W-:Y:S02]  /*1340*/  @UP2 UIMAD UR41, UR5, UR15, UR47 ;  /* 0x0000000f052922a4 */ /* 0x000fe4000f8e022f */
[----:B------:R-:W-:-:S02]  /*1350*/  UIMAD.WIDE.U32 UR20, UR10, UR18, URZ ;  /* 0x000000120a1472a5 */ /* 0x000fc4000f8e003f */
[C---:B------:R-:W-:Y:S01]  /*1360*/  IMAD R6, R11.reuse, R6, R5 ;  /* 0x000000060b067224 */ /* 0x040fe200078e0205 */
[----:B------:R-:W-:Y:S01]  /*1370*/  UIMAD UR12, UR10, UR17, UR27 ;  /* 0x000000110a0c72a4 */ /* 0x000fe2000f8e021b */
[----:B------:R-:W-:Y:S01]  /*1380*/  LOP3.LUT R5, R4, UR54, RZ, 0x3c, !PT ;  /* 0x0000003604057c12 */ /* 0x000fe2000f8e3cff */
[----:B------:R-:W-:Y:S01]  /*1390*/  ULDC.U8 UR15, c[0x0][0x3d8] ;  /* 0x0000f600000f7ab9 */ /* 0x000fe20000000000 */
[----:B------:R-:W-:Y:S01]  /*13a0*/  ULEA UR9, UR42, 0xffffffc0, 0x6 ;  /* 0xffffffc02a097891 */ /* 0x000fe2000f8e303f */
[----:B------:R-:W-:Y:S01]  /*13b0*/  ISETP.GT.U32.AND P1, PT, R11, R6, PT ;  /* 0x000000060b00720c */ /* 0x000fe20003f24070 */
[----:B------:R-:W-:Y:S01]  /*13c0*/  UISETP.NE.AND UP3, UPT, UR15, URZ, UPT ;  /* 0x0000003f0f00728c */ /* 0x000fe2000bf65270 */
[----:B------:R-:W-:Y:S01]  /*13d0*/  ISETP.GE.AND P2, PT, R5, RZ, PT ;  /* 0x000000ff0500720c */ /* 0x000fe20003f46270 */
[----:B------:R-:W-:Y:S02]  /*13e0*/  UIADD3 UR48, UR21, UR12, URZ ;  /* 0x0000000c15307290 */ /* 0x000fe4000fffe03f */
[----:B------:R-:W-:-:S02]  /*13f0*/  USHF.R.S32.HI UR33, URZ, 0x1f, UR9 ;  /* 0x0000001f3f217899 */ /* 0x000fc40008011409 */
[----:B------:R-:W-:Y:S02]  /*1400*/  UIADD3 UR12, UP0, UR9, UR35, URZ ;  /* 0x00000023090c7290 */ /* 0x000fe4000ff1e03f */
[----:B------:R-:W-:Y:S02]  /*1410*/  UIMAD.WIDE.U32 UR18, UR10, UR5, URZ ;  /* 0x000000050a1272a5 */ /* 0x000fe4000f8e003f */
[----:B------:R-:W-:Y:S02]  /*1420*/  @UP1 UIADD3 UR30, UR26, UR43, URZ ;  /* 0x0000002b1a1e1290 */ /* 0x000fe4000fffe03f */
[----:B------:R-:W-:Y:S01]  /*1430*/  @!P1 IMAD.IADD R6, R6, 0x1, -R11 ;  /* 0x0000000106069824 */ /* 0x000fe200078e0a0b */
[----:B------:R-:W-:Y:S01]  /*1440*/  UIMAD UR23, UR11, UR5, URZ ;  /* 0x000000050b1772a4 */ /* 0x000fe2000f8e023f */
[----:B------:R-:W-:Y:S01]  /*1450*/  @!P1 VIADD R14, R14, 0x1 ;  /* 0x000000010e0e9836 */ /* 0x000fe20000000000 */
[----:B------:R-:W-:Y:S01]  /*1460*/  UIADD3.X UR17, UR33, UR36, URZ, UP0, !UPT ;  /* 0x0000002421117290 */ /* 0x000fe200087fe43f */
[----:B------:R-:W-:Y:S01]  /*1470*/  PLOP3.LUT P1, PT, PT, PT, UP1, 0x80, 0x0 ;  /* 0x000000000000781c */ /* 0x000fe20003f2f018 */
[----:B------:R-:W-:Y:S01]  /*1480*/  UIMAD UR11, UR11, UR12, URZ ;  /* 0x0000000c0b0b72a4 */ /* 0x000fe2000f8e023f */
[----:B------:R-:W-:Y:S01]  /*1490*/  ISETP.GE.U32.AND P0, PT, R6, R11, PT ;  /* 0x0000000b0600720c */ /* 0x000fe20003f06070 */
[----:B------:R-:W-:Y:S01]  /*14a0*/  @UP1 ULDC.64 UR14, c[0x0][0x248] ;  /* 0x00009200000e1ab9 */ /* 0x000fe20000000a00 */
[----:B------:R-:W-:-:S02]  /*14b0*/  USEL UR53, UR20, UR18, !UP2 ;  /* 0x0000001214357287 */ /* 0x000fc4000d000000 */
[----:B------:R-:W-:Y:S02]  /*14c0*/  @UP1 UIMAD.WIDE.U32 UR20, UR30, UR14, URZ ;  /* 0x0000000e1e1412a5 */ /* 0x000fe4000f8e003f */
[----:B------:R-:W-:Y:S01]  /*14d0*/  @UP1 UIMAD UR27, UR30, UR15, URZ ;  /* 0x0000000f1e1b12a4 */ /* 0x000fe2000f8e023f */
[----:B------:R-:W-:Y:S01]  /*14e0*/  ULDC UR36, c[0x0][0x2c4] ;  /* 0x0000b10000247ab9 */ /* 0x000fe20000000800 */
[----:B------:R-:W-:Y:S02]  /*14f0*/  UIMAD UR17, UR10, UR17, UR11 ;  /* 0x000000110a1172a4 */ /* 0x000fe4000f8e020b */
[----:B------:R-:W-:Y:S02]  /*1500*/  UIMAD.WIDE.U32 UR30, UR10, UR12, URZ ;  /* 0x0000000c0a1e72a5 */ /* 0x000fe4000f8e003f */
[----:B------:R-:W-:Y:S01]  /*1510*/  @UP3 UIMAD UR10, UR49, UR36, URZ ;  /* 0x00000024310a32a4 */ /* 0x000fe2000f8e023f */
[----:B------:R-:W-:Y:S01]  /*1520*/  @P0 IADD3 R14, R14, 0x1, RZ ;  /* 0x000000010e0e0810 */ /* 0x000fe20007ffe0ff */
[----:B------:R-:W-:Y:S01]  /*1530*/  @UP1 UIADD3 UR32, UR26, UR43, URZ ;  /* 0x0000002b1a201290 */ /* 0x000fe2000fffe03f */
[----:B------:R-:W-:Y:S01]  /*1540*/  PLOP3.LUT P0, PT, PT, PT, UP3, 0x80, 0x0 ;  /* 0x000000000000781c */ /* 0x000fe20003f0f038 */
[----:B------:R-:W-:Y:S01]  /*1550*/  @UP3 USEL UR11, UR10, UR5, !UP2 ;  /* 0x000000050a0b3287 */ /* 0x000fe2000d000000 */
[----:B------:R-:W-:Y:S01]  /*1560*/  @UP1 ULDC.64 UR24, c[0x0][0x250] ;  /* 0x0000940000181ab9 */ /* 0x000fe20000000a00 */
[----:B------:R-:W-:Y:S01]  /*1570*/  @UP2 UIADD3 UR48, UR19, UR23, URZ ;  /* 0x0000001713302290 */ /* 0x000fe2000fffe03f */
[----:B------:R-:W-:Y:S01]  /*1580*/  IMAD.MOV.U32 R11, RZ, RZ, R14 ;  /* 0x000000ffff0b7224 */ /* 0x000fe200078e000e */
[----:B------:R-:W-:Y:S01]  /*1590*/  @UP3 ULDC UR10, c[0x0][0x2e4] ;  /* 0x0000b900000a3ab9 */ /* 0x000fe20000000800 */
[----:B------:R-:W-:-:S02]  /*15a0*/  @UP1 UIMAD.WIDE.U32 UR18, UR32, UR24, URZ ;  /* 0x00000018201212a5 */ /* 0x000fc4000f8e003f */
[----:B------:R-:W-:Y:S01]  /*15b0*/  @UP1 UIMAD UR23, UR32, UR25, URZ ;  /* 0x00000019201712a4 */ /* 0x000fe2000f8e023f */
[----:B------:R-:W-:Y:S01]  /*15c0*/  @!P2 IADD3 R11, -R11, RZ, RZ ;  /* 0x000000ff0b0ba210 */ /* 0x000fe20007ffe1ff */
[----:B------:R-:W-:Y:S01]  /*15d0*/  @UP3 UIMAD UR32, UR54, UR10, UR11 ;  /* 0x0000000a362032a4 */ /* 0x000fe2000f8e020b */
[----:B------:R-:W-:Y:S01]  /*15e0*/  @!P3 LOP3.LUT R11, RZ, R4, RZ, 0x33, !PT ;  /* 0x00000004ff0bb212 */ /* 0x000fe200078e33ff */
[----:B------:R-:W-:Y:S02]  /*15f0*/  @!UP3 UIMAD UR10, UR49, UR60, UR54 ;  /* 0x0000003c310ab2a4 */ /* 0x000fe4000f8e0236 */
[----:B------:R-:W-:Y:S02]  /*1600*/  UIMAD UR50, UR54, UR61, URZ ;  /* 0x0000003d363272a4 */ /* 0x000fe4000f8e023f */
[----:B------:R-:W-:Y:S02]  /*1610*/  @!UP2 UIADD3 UR41, UR45, UR37, URZ ;  /* 0x000000252d29a290 */ /* 0x000fe4000fffe03f */
[----:B------:R-:W-:-:S02]  /*1620*/  @UP1 UIADD3 UR37, UR19, UR23, URZ ;  /* 0x0000001713251290 */ /* 0x000fc4000fffe03f */
[----:B------:R-:W-:Y:S02]  /*1630*/  @!UP3 UIMAD UR32, UR10, UR36, URZ ;  /* 0x000000240a20b2a4 */ /* 0x000fe4000f8e023f */
[----:B------:R-:W-:Y:S02]  /*1640*/  @UP1 UIADD3 UR27, UR21, UR27, URZ ;  /* 0x0000001b151b1290 */ /* 0x000fe4000fffe03f */
[----:B------:R-:W-:Y:S02]  /*1650*/  USHF.R.S32.HI UR35, URZ, 0x1f, UR50 ;  /* 0x0000001f3f237899 */ /* 0x000fe40008011432 */
[----:B------:R-:W-:Y:S02]  /*1660*/  USEL UR52, UR34, URZ, UP4 ;  /* 0x0000003f22347287 */ /* 0x000fe4000a000000 */
[----:B------:R-:W-:Y:S02]  /*1670*/  USEL UR51, UR38, URZ, UP4 ;  /* 0x0000003f26337287 */ /* 0x000fe4000a000000 */
[----:B------:R-:W-:Y:S01]  /*1680*/  UIADD3 UR23, UR31, UR17, URZ ;  /* 0x000000111f177290 */ /* 0x000fe2000fffe03f */
        /* <DEDUP_REMOVED lines=15> */
.L_x_1554:
        /* <DEDUP_REMOVED lines=13> */
.L_x_1555:
        /* <DEDUP_REMOVED lines=11> */
.L_x_1556:
[----:B------:R-:W-:-:S04]  /*1900*/  UIMAD UR5, UR49, UR60, UR54 ;  /* 0x0000003c310572a4 */ /* 0x000fc8000f8e0236 */
[----:B------:R-:W-:-:S12]  /*1910*/  UIMAD UR5, UR5, UR56, URZ ;  /* 0x00000038050572a4 */ /* 0x000fd8000f8e023f */
.L_x_1557:
[----:B------:R-:W2:Y:S01]  /*1920*/  LDL.64 R16, [R1+0x10] ;  /* 0x0000100001107983 */ /* 0x000ea20000100a00 */
[----:B------:R-:W1:Y:S03]  /*1930*/  LDC.64 R4, c[0x0][0x420] ;  /* 0x00010800ff047b82 */ /* 0x000e660000000a00 */
[----:B------:R3:W4:Y:S01]  /*1940*/  LDL.64 R36, [R1+0x10] ;  /* 0x0000100001247983 */ /* 0x0007220000100a00 */
[----:B------:R-:W-:Y:S01]  /*1950*/  UIMAD UR11, UR61, UR60, URZ ;  /* 0x0000003c3d0b72a4 */ /* 0x000fe2000f8e023f */
[----:B------:R-:W-:Y:S01]  /*1960*/  LEA.HI R15, R7, R8, RZ, 0x5 ;  /* 0x00000008070f7211 */ /* 0x000fe200078f28ff */
[----:B------:R-:W-:Y:S01]  /*1970*/  USHF.R.S32.HI UR45, URZ, 0x1f, UR54 ;  /* 0x0000001f3f2d7899 */ /* 0x000fe20008011436 */
[----:B------:R-:W-:Y:S01]  /*1980*/  IADD3 R18, P2, R10, UR9, RZ ;  /* 0x000000090a127c10 */ /* 0x000fe2000ff5e0ff */
[----:B------:R-:W-:Y:S01]  /*1990*/  USHF.L.U32 UR10, UR11, 0x6, URZ ;  /* 0x000000060b0a7899 */ /* 0x000fe2000800063f */
[----:B------:R-:W-:Y:S01]  /*19a0*/  BSSY B1, `(.L_x_1553) ;  /* 0x0000a1c000017945 */ /* 0x000fe20003800000 */
[----:B------:R-:W-:Y:S01]  /*19b0*/  UIADD3 UR38, UR22, UR13, URZ ;  /* 0x0000000d16267290 */ /* 0x000fe2000fffe03f */
[----:B------:R-:W-:Y:S01]  /*19c0*/  IADD3.X R23, R9, UR33, RZ, P2, !PT ;  /* 0x0000002109177c10 */ /* 0x000fe200097fe4ff */
[----:B------:R-:W-:-:S02]  /*19d0*/  UIADD3 UR12, UP2, UP0, UR30, UR10, UR50 ;  /* 0x0000000a1e0c7290 */ /* 0x000fc4000f85e032 */
[----:B------:R-:W-:Y:S01]  /*19e0*/  USHF.R.S32.HI UR10, URZ, 0x1f, UR10 ;  /* 0x0000001f3f0a7899 */ /* 0x000fe2000801140a */
[----:B------:R-:W-:Y:S01]  /*19f0*/  ULDC.64 UR30, c[0x0][0x428] ;  /* 0x00010a00001e7ab9 */ /* 0x000fe20000000a00 */
[----:B------:R-:W-:Y:S02]  /*1a00*/  ULDC UR44, c[0x0][0x398] ;  /* 0x0000e600002c7ab9 */ /* 0x000fe40000000800 */
[----:B------:R-:W-:Y:S01]  /*1a10*/  UIADD3.X UR10, UR23, UR10, UR35, UP2, UP0 ;  /* 0x0000000a170a7290 */ /* 0x000fe200097e0423 */
[----:B------:R-:W-:Y:S01]  /*1a20*/  IMAD.U32 R20, RZ, RZ, UR30 ;  /* 0x0000001eff147e24 */ /* 0x000fe2000f8e00ff */
[----:B------:R-:W-:Y:S02]  /*1a30*/  UIADD3 UR12, UP2, UP0, UR52, UR12, UR53 ;  /* 0x0000000c340c7290 */ /* 0x000fe4000f85e035 */
[----:B------:R-:W-:Y:S01]  /*1a40*/  UIMAD UR18, UR45, UR30, URZ ;  /* 0x0000001e2d1272a4 */ /* 0x000fe2000f8e023f */
[----:B-1----:R-:W-:Y:S01]  /*1a50*/  IMAD R6, R4, UR33, RZ ;  /* 0x0000002104067c24 */ /* 0x002fe2000f8e02ff */
[----:B------:R-:W-:Y:S01]  /*1a60*/  UIADD3.X UR10, UR51, UR10, UR48, UP2, UP0 ;  /* 0x0000000a330a7290 */ /* 0x000fe200097e0430 */
[----:B------:R-:W-:Y:S01]  /*1a70*/  IMAD R21, R9, R4, RZ ;  /* 0x0000000409157224 */ /* 0x000fe200078e02ff */
[----:B------:R-:W-:Y:S01]  /*1a80*/  UIADD3 UR19, UR9, UR5, URZ ;  /* 0x0000000509137290 */ /* 0x000fe2000fffe03f */
[----:B------:R-:W-:Y:S01]  /*1a90*/  IMAD R19, R5, UR9, R6 ;  /* 0x0000000905137c24 */ /* 0x000fe2000f8e0206 */
[----:B------:R-:W-:Y:S01]  /*1aa0*/  UIADD3 UR20, UR9, UR32, URZ ;  /* 0x0000002009147290 */ /* 0x000fe2000fffe03f */
[----:B------:R-:W-:Y:S01]  /*1ab0*/  IMAD R21, R10, R5, R21 ;  /* 0x000000050a157224 */ /* 0x000fe200078e0215 */
[----:B------:R-:W-:Y:S01]  /*1ac0*/  ULDC.64 UR34, c[0x0][0x400] ;  /* 0x0001000000227ab9 */ /* 0x000fe20000000a00 */
[----:B------:R-:W-:Y:S01]  /*1ad0*/  UIMAD UR18, UR54, UR31, UR18 ;  /* 0x0000001f361272a4 */ /* 0x000fe2000f8e0212 */
[----:B------:R-:W-:-:S02]  /*1ae0*/  ULDC.64 UR32, c[0x0][0x258] ;  /* 0x0000960000207ab9 */ /* 0x000fc40000000a00 */
[----:B------:R-:W-:Y:S01]  /*1af0*/  ULDC.64 UR30, c[0x0][0x210] ;  /* 0x00008400001e7ab9 */ /* 0x000fe20000000a00 */
[----:B------:R-:W-:Y:S01]  /*1b00*/  ULDC.64 UR52, c[0x0][0x478] ;  /* 0x00011e0000347ab9 */ /* 0x000fe20000000a00 */
[----:B------:R-:W-:Y:S01]  /*1b10*/  ULDC.64 UR46, c[0x0][0x2b0] ;  /* 0x0000ac00002e7ab9 */ /* 0x000fe20000000a00 */
[----:B------:R-:W-:Y:S01]  /*1b20*/  UIADD3 UR5, UR42, -0x1, URZ ;  /* 0xffffffff2a057890 */ /* 0x000fe2000fffe03f */
[----:B--2---:R-:W-:Y:S02]  /*1b30*/  LOP3.LUT R17, R15, 0xffffffe0, RZ, 0xc0, !PT ;  /* 0xffffffe00f117812 */ /* 0x004fe400078ec0ff */
[----:B------:R-:W-:Y:S01]  /*1b40*/  SHF.R.S32.HI R15, RZ, 0x5, R15 ;  /* 0x00000005ff0f7819 */ /* 0x000fe2000001140f */
[----:B----4-:R-:W-:Y:S01]  /*1b50*/  IMAD.MOV.U32 R36, RZ, RZ, R16 ;  /* 0x000000ffff247224 */ /* 0x010fe200078e0010 */
[----:B------:R-:W-:-:S03]  /*1b60*/  IADD3 R6, -R17, R8, RZ ;  /* 0x0000000811067210 */ /* 0x000fc60007ffe1ff */
[C---:B------:R-:W-:Y:S01]  /*1b70*/  VIADD R34, R36.reuse, 0x80 ;  /* 0x0000008024227836 */ /* 0x040fe20000000000 */
[----:B------:R-:W-:Y:S01]  /*1b80*/  SHF.R.S32.HI R37, RZ, 0x1f, R36 ;  /* 0x0000001fff257819 */ /* 0x000fe20000011424 */
[----:B------:R-:W-:Y:S01]  /*1b90*/  IMAD R15, R15, UR11, R6 ;  /* 0x0000000b0f0f7c24 */ /* 0x000fe2000f8e0206 */
[C---:B------:R-:W-:Y:S01]  /*1ba0*/  IADD3 R26, P0, R36.reuse, UR17, RZ ;  /* 0x00000011241a7c10 */ /* 0x040fe2000ff1e0ff */
[C---:B------:R-:W-:Y:S01]  /*1bb0*/  VIADD R33, R36.reuse, 0xc0 ;  /* 0x000000c024217836 */ /* 0x040fe20000000000 */
[----:B------:R-:W-:Y:S01]  /*1bc0*/  IADD3 R35, R36, 0x40, RZ ;  /* 0x0000004024237810 */ /* 0x000fe20007ffe0ff */
[----:B------:R-:W-:Y:S01]  /*1bd0*/  IMAD.WIDE.U32 R24, R18, UR28, R36 ;  /* 0x0000001c12187c25 */ /* 0x000fe2000f8e0024 */
[----:B------:R-:W-:Y:S01]  /*1be0*/  IADD3.X R27, R37, UR41, RZ, P0, !PT ;  /* 0x00000029251b7c10 */ /* 0x000fe200087fe4ff */
[----:B------:R3:W-:Y:S01]  /*1bf0*/  STL [R1+0x14], R37 ;  /* 0x0000142501007387 */ /* 0x0007e20000100800 */
[C---:B------:R-:W-:Y:S01]  /*1c00*/  IADD3 R16, P0, R15.reuse, UR12, RZ ;  /* 0x0000000c0f107c10 */ /* 0x040fe2000ff1e0ff */
[----:B------:R-:W-:Y:S01]  /*1c10*/  UIMAD UR12, UR45, UR32, URZ ;  /* 0x000000202d0c72a4 */ /* 0x000fe2000f8e023f */
[----:B------:R-:W-:Y:S01]  /*1c20*/  IADD3 R24, P2, R24, UR40, RZ ;  /* 0x0000002818187c10 */ /* 0x000fe2000ff5e0ff */
[----:B------:R-:W-:Y:S01]  /*1c30*/  IMAD.WIDE.U32 R26, R4, UR9, R26 ;  /* 0x00000009041a7c25 */ /* 0x000fe2000f8e001a */
[----:B------:R-:W-:Y:S01]  /*1c40*/  UIADD3 UR9, UR38, -UR44, -UR8 ;  /* 0x8000002c26097290 */ /* 0x000fe2000fffe808 */
[----:B------:R-:W-:Y:S01]  /*1c50*/  LEA.HI.X.SX32 R15, R15, UR10, 0x1, P0 ;  /* 0x0000000a0f0f7c11 */ /* 0x000fe200080f0eff */
[----:B------:R-:W-:Y:S01]  /*1c60*/  UIMAD UR12, UR54, UR33, UR12 ;  /* 0x00000021360c72a4 */ /* 0x000fe2000f8e020c */
[----:B------:R-:W-:Y:S01]  /*1c70*/  IMAD.IADD R27, R27, 0x1, R19 ;  /* 0x000000011b1b7824 */ /* 0x000fe200078e0213 */
[----:B------:R-:W-:Y:S01]  /*1c80*/  LEA R28, P0, R16, UR34, 0x2 ;  /* 0x00000022101c7c11 */ /* 0x000fe2000f8010ff */
[----:B------:R-:W-:Y:S01]  /*1c90*/  IMAD R19, R23, UR28, RZ ;  /* 0x0000001c17137c24 */ /* 0x000fe2000f8e02ff */
[----:B------:R-:W-:Y:S01]  /*1ca0*/  USHF.R.S32.HI UR23, URZ, 0x1f, UR9 ;  /* 0x0000001f3f177899 */ /* 0x000fe20008011409 */
[----:B------:R-:W-:Y:S01]  /*1cb0*/  IMAD.WIDE.U32 R26, R20, UR54, R26 ;  /* 0x00000036141a7c25 */ /* 0x000fe2000f8e001a */
[----:B------:R-:W-:Y:S01]  /*1cc0*/  LEA.HI.X R29, R16, UR35, R15, 0x2, P0 ;  /* 0x00000023101d7c11 */ /* 0x000fe200080f140f */
[----:B------:R-:W-:-:S02]  /*1cd0*/  UIMAD.WIDE UR34, UR19, 0x4, UR52 ;  /* 0x00000004132278a5 */ /* 0x000fc4000f8e0234 */
[----:B------:R-:W-:Y:S01]  /*1ce0*/  IMAD R19, R18, UR29, R19 ;  /* 0x0000001d12137c24 */ /* 0x000fe2000f8e0213 */
[----:B------:R-:W-:Y:S01]  /*1cf0*/  ULEA.HI UR23, UR23, UR9, URZ, 0x6 ;  /* 0x0000000917177291 */ /* 0x000fe2000f8f303f */
[----:B------:R-:W-:Y:S01]  /*1d00*/  IMAD.U32 R16, RZ, RZ, UR32 ;  /* 0x00000020ff107e24 */ /* 0x000fe2000f8e00ff */
[----:B------:R-:W-:Y:S01]  /*1d10*/  ULDC.64 UR32, c[0x0][0x3e0] ;  /* 0x0000f80000207ab9 */ /* 0x000fe20000000a00 */
[----:B------:R-:W-:Y:S01]  /*1d20*/  VIADD R27, R27, UR18 ;  /* 0x000000121b1b7c36 */ /* 0x000fe20008000000 */
[----:B------:R-:W-:Y:S01]  /*1d30*/  IADD3.X R25, R25, UR39, R19, P2, !PT ;  /* 0x0000002719197c10 */ /* 0x000fe200097fe413 */
[----:B------:R-:W-:Y:S01]  /*1d40*/  USHF.R.S32.HI UR23, URZ, 0x6, UR23 ;  /* 0x000000063f177899 */ /* 0x000fe20008011417 */
[----:B------:R3:W-:Y:S01]  /*1d50*/  STL.64 [R1+0x68], R28 ;  /* 0x0000681c01007387 */ /* 0x0007e20000100a00 */
[----:B------:R-:W-:Y:S01]  /*1d60*/  IMAD.WIDE.U32 R26, R10, R4, R26 ;  /* 0x000000040a1a7225 */ /* 0x000fe200078e001a */
[----:B------:R-:W-:Y:S02]  /*1d70*/  UIMAD.WIDE UR10, UR20, 0x4, UR46 ;  /* 0x00000004140a78a5 */ /* 0x000fe4000f8e022e */
[----:B------:R-:W-:Y:S01]  /*1d80*/  UISETP.LT.AND UP0, UPT, URZ, UR23, UPT ;  /* 0x000000173f00728c */ /* 0x000fe2000bf01270 */
[----:B------:R-:W-:Y:S01]  /*1d90*/  IMAD.WIDE.U32 R24, R16, UR54, R24 ;  /* 0x0000003610187c25 */ /* 0x000fe2000f8e0018 */
[----:B------:R-:W-:Y:S01]  /*1da0*/  LEA R41, P2, R26, UR32, 0x1 ;  /* 0x000000201a297c11 */ /* 0x000fe2000f8408ff */
[----:B------:R3:W-:Y:S01]  /*1db0*/  STL [R1+0x38], R35 ;  /* 0x0000382301007387 */ /* 0x0007e20000100800 */
[----:B------:R-:W-:Y:S01]  /*1dc0*/  IADD3 R21, R27, R21, RZ ;  /* 0x000000151b157210 */ /* 0x000fe20007ffe0ff */
[----:B------:R-:W-:Y:S01]  /*1dd0*/  VIADD R17, R25, UR12 ;  /* 0x0000000c19117c36 */ /* 0x000fe20008000000 */
[----:B------:R-:W-:Y:S01]  /*1de0*/  LEA R39, P3, R24, UR30, 0x1 ;  /* 0x0000001e18277c11 */ /* 0x000fe2000f8608ff */
[----:B------:R-:W-:Y:S01]  /*1df0*/  USEL UR23, URZ, UR23, !UP0 ;  /* 0x000000173f177287 */ /* 0x000fe2000c000000 */
[----:B------:R3:W-:Y:S01]  /*1e00*/  STL [R1+0x34], R34 ;  /* 0x0000342201007387 */ /* 0x0007e20000100800 */
[----:B------:R-:W-:Y:S01]  /*1e10*/  LEA.HI.X R40, R26, UR33, R21, 0x1, P2 ;  /* 0x000000211a287c11 */ /* 0x000fe200090f0c15 */
[----:B------:R-:W-:Y:S01]  /*1e20*/  UMOV UR20, UR34 ;  /* 0x0000002200147c82 */ /* 0x000fe20008000000 */
[----:B------:R-:W-:Y:S01]  /*1e30*/  LEA.HI.X R38, R24, UR31, R17, 0x1, P3 ;  /* 0x0000001f18267c11 */ /* 0x000fe200098f0c11 */
[----:B------:R3:W-:Y:S01]  /*1e40*/  STL [R1+0x44], R39 ;  /* 0x0000442701007387 */ /* 0x0007e20000100800 */
[----:B------:R-:W-:Y:S01]  /*1e50*/  UISETP.GT.AND UP0, UPT, UR42, UR23, UPT ;  /* 0x000000172a00728c */ /* 0x000fe2000bf04270 */
[----:B------:R-:W-:-:S02]  /*1e60*/  UMOV UR19, UR35 ;  /* 0x0000002300137c82 */ /* 0x000fc40008000000 */
[----:B------:R3:W-:Y:S03]  /*1e70*/  STL [R1+0x4c], R41 ;  /* 0x00004c2901007387 */ /* 0x0007e60000100800 */
[----:B------:R-:W-:Y:S01]  /*1e80*/  PLOP3.LUT P0, PT, PT, PT, UP0, 0x80, 0x0 ;  /* 0x000000000000781c */ /* 0x000fe20003f0f008 */
[----:B------:R3:W-:Y:S04]  /*1e90*/  STL [R1+0x30], R33 ;  /* 0x0000302101007387 */ /* 0x0007e80000100800 */
[----:B------:R3:W-:Y:S04]  /*1ea0*/  STL [R1+0x40], R38 ;  /* 0x0000402601007387 */ /* 0x0007e80000100800 */
[----:B------:R3:W-:Y:S04]  /*1eb0*/  STL [R1+0x48], R40 ;  /* 0x0000482801007387 */ /* 0x0007e80000100800 */
        /* <DEDUP_REMOVED lines=20> */
.L_x_1559:
        /* <DEDUP_REMOVED lines=20> */
.L_x_1560:
        /* <DEDUP_REMOVED lines=37> */
.L_x_1562:
[----:B------:R-:W-:Y:S05]  /*2390*/  BSYNC B0 ;  /* 0x0000000000007941 */ /* 0x000fea0003800000 */
.L_x_1561:
        /* <DEDUP_REMOVED lines=21> */
.L_x_1564:
[----:B------:R-:W-:Y:S05]  /*24f0*/  BSYNC B0 ;  /* 0x0000000000007941 */ /* 0x000fea0003800000 */
.L_x_1563:
        /* <DEDUP_REMOVED lines=33> */
.L_x_1566:
[----:B------:R-:W-:Y:S05]  /*2710*/  BSYNC B0 ;  /* 0x0000000000007941 */ /* 0x000fea0003800000 */
.L_x_1565:
        /* <DEDUP_REMOVED lines=22> */
.L_x_1558:
        /* <DEDUP_REMOVED lines=19> */
[----:B---3--:R-:W2:Y:S01]  /*29b0*/  LDC.64 R28, c[0x0][0x3e0] ;  /* 0x0000f800ff1c7b82 */ /* 0x008ea20000000a00 */
        /* <DEDUP_REMOVED lines=39> */
.L_x_1569:
[----:B------:R-:W-:Y:S05]  /*2c30*/  BSYNC B0 ;  /* 0x0000000000007941 */ /* 0x000fea0003800000 */
.L_x_1568:
[----:B------:R1:W-:Y:S01]  /*2c40*/  @P5 STS.128 [R32+0x11000], RZ ;  /* 0x011000ff20005388 */ /* 0x0003e20000000c00 */
[----:B--2---:R-:W-:Y:S01]  /*2c50*/  VIADD R22, R42, 0x4000 ;  /* 0x000040002a167836 */ /* 0x004fe20000000000 */
        /* <DEDUP_REMOVED lines=45> */
.L_x_1571:
[----:B------:R-:W-:Y:S05]  /*2f30*/  BSYNC B0 ;  /* 0x0000000000007941 */ /* 0x000fea0003800000 */
.L_x_1570:
        /* <DEDUP_REMOVED lines=21> */
.L_x_1573:
        /* <DEDUP_REMOVED lines=50> */
.L_x_1574:
[----:B------:R-:W-:Y:S05]  /*33b0*/  BSYNC B0 ;  /* 0x0000000000007941 */ /* 0x000fea0003800000 */
.L_x_1572:
        /* <DEDUP_REMOVED lines=21> */
.L_x_1576:
        /* <DEDUP_REMOVED lines=14> */
[C---:B---34-:R-:W-:Y:S01]  /*35f0*/  @!P3 LEA R20, P5, R24.reuse, UR30, 0x1 ;  /* 0x0000001e1814bc11 */ /* 0x058fe2000f8a08ff */
        /* <DEDUP_REMOVED lines=36> */
.L_x_1577:
[----:B------:R-:W-:Y:S05]  /*3840*/  BSYNC B0 ;  /* 0x0000000000007941 */ /* 0x000fea0003800000 */
.L_x_1575:
        /* <DEDUP_REMOVED lines=8> */
[----:B------:R-:W-:Y:S01]  /*38d0*/  UIMAD UR18, UR12, UR14, URZ ;  /* 0x0000000e0c1272a4 */ /* 0x000fe2000f8e023f */
[----:B---34-:R-:W-:-:S03]  /*38e0*/  IADD3 R20, P1, R16, UR21, RZ ;  /* 0x0000001510147c10 */ /* 0x018fc6000ff3e0ff */
[----:B------:R-:W-:Y:S01]  /*38f0*/  UIMAD UR18, UR22, UR15, UR18 ;  /* 0x0000000f161272a4 */ /* 0x000fe2000f8e0212 */
[----:B------:R-:W-:-:S04]  /*3900*/  IMAD R16, R14, UR28, RZ ;  /* 0x0000001c0e107c24 */ /* 0x000fc8000f8e02ff */
[----:B------:R-:W-:Y:S02]  /*3910*/  IMAD R16, R11, UR29, R16 ;  /* 0x0000001d0b107c24 */ /* 0x000fe4000f8e0210 */
[----:B------:R-:W-:Y:S01]  /*3920*/  IMAD.U32 R4, RZ, RZ, UR18 ;  /* 0x00000012ff047e24 */ /* 0x000fe2000f8e00ff */
[----:B------:R1:W-:Y:S04]  /*3930*/  @P3 STS.128 [R32+0x18000], RZ ;  /* 0x018000ff20003388 */ /* 0x0003e80000000c00 */
[----:B------:R1:W-:Y:S01]  /*3940*/  @P3 STS.128 [R32+0x1a000], RZ ;  /* 0x01a000ff20003388 */ /* 0x0003e20000000c00 */
[----:B------:R-:W-:-:S03]  /*3950*/  IADD3.X R21, R17, UR27, R4, P1, !PT ;  /* 0x0000001b11157c10 */ /* 0x000fc60008ffe404 */
        /* <DEDUP_REMOVED lines=55> */
.L_x_1579:
[----:B------:R-:W-:Y:S05]  /*3cd0*/  BSYNC B0 ;  /* 0x0000000000007941 */ /* 0x000fea0003800000 */
.L_x_1578:
        /* <DEDUP_REMOVED lines=58> */
.L_x_1581:
[----:B------:R-:W-:Y:S05]  /*4080*/  BSYNC B0 ;  /* 0x0000000000007941 */ /* 0x000fea0003800000 */
.L_x_1580:
        /* <DEDUP_REMOVED lines=64> */
.L_x_1583:
[----:B------:R-:W-:Y:S05]  /*4490*/  BSYNC B0 ;  /* 0x0000000000007941 */ /* 0x000fea0003800000 */
.L_x_1582:
        /* <DEDUP_REMOVED lines=14> */
[----:B------:R-:W-:Y:S02]  /*4580*/  MOV R21, UR37 ;  /* 0x0000002500157c02 */ /* 0x000fe40008000f00 */
[----:B------:R-:W-:Y:S01]  /*4590*/  MOV R19, R15 ;  /* 0x0000000f00137202 */ /* 0x000fe20000000f00 */
        /* <DEDUP_REMOVED lines=10> */
[----:B------:R-:W-:Y:S02]  /*4640*/  IMAD.IADD R21, R21, 0x1, R12 ;  /* 0x0000000115157824 */ /* 0x000fe400078e020c */
[----:B-----5:R-:W-:-:S04]  /*4650*/  IMAD.WIDE R22, R36, 0x2, R22 ;  /* 0x0000000224167825 */ /* 0x020fc800078e0216 */
[----:B------:R-:W-:-:S04]  /*4660*/  IMAD.WIDE.U32 R20, R11, UR14, R20 ;  /* 0x0000000e0b147c25 */ /* 0x000fc8000f8e0014 */
[----:B------:R-:W-:Y:S01]  /*4670*/  IMAD.IADD R14, R14, 0x1, R21 ;  /* 0x000000010e0e7824 */ /* 0x000fe200078e0215 */
[----:B-1----:R-:W-:Y:S02]  /*4680*/  @!P1 LEA R12, P2, R18, R4, 0x1 ;  /* 0x00000004120c9211 */ /* 0x002fe400078408ff */
        /* <DEDUP_REMOVED lines=25> */
.L_x_1585:
[----:B------:R-:W-:Y:S05]  /*4820*/  BSYNC B0 ;  /* 0x0000000000007941 */ /* 0x000fea0003800000 */
.L_x_1584:
[----:B------:R-:W-:Y:S01]  /*4830*/  IMAD.MOV.U32 R9, RZ, RZ, 0x4 ;  /* 0x00000004ff097424 */ /* 0x000fe200078e00ff */
[----:B-1----:R-:W5:Y:S01]  /*4840*/  LDG.E.64 R10, desc[UR6][R16.64+0x8] ;  /* 0x00000806100a7981 */ /* 0x002f62000c1e1b00 */
[----:B------:R-:W-:Y:S02]  /*4850*/  IMAD.MOV.U32 R15, RZ, RZ, 0x7f800000 ;  /* 0x7f800000ff0f7424 */ /* 0x000fe400078e00ff */
[----:B------:R-:W-:Y:S01]  /*4860*/  IMAD.MOV.U32 R14, RZ, RZ, 0x7f800000 ;  /* 0x7f800000ff0e7424 */ /* 0x000fe200078e00ff */
[----:B------:R-:W-:Y:S01]  /*4870*/  LEA.HI R7, R7, R8, RZ, 0x4 ;  /* 0x0000000807077211 */ /* 0x000fe200078f20ff */
[----:B----4-:R-:W-:Y:S01]  /*4880*/  IMAD.WIDE R12, R29, R9, UR10 ;  /* 0x0000000a1d0c7e25 */ /* 0x010fe2000f8e0209 */
[----:B------:R-:W4:Y:S01]  /*4890*/  LDG.E.64 R4, desc[UR6][R16.64] ;  /* 0x0000000610047981 */ /* 0x000f22000c1e1b00 */
[----:B------:R-:W-:-:S03]  /*48a0*/  UIMAD UR9, UR49, UR60, UR54 ;  /* 0x0000003c310972a4 */ /* 0x000fc6000f8e0236 */
[----:B------:R-:W0:Y:S01]  /*48b0*/  LDGDEPBAR ;  /* 0x00000000000079af */ /* 0x000e220000000000 */
[----:B------:R-:W-:Y:S01]  /*48c0*/  IMAD.MOV.U32 R246, RZ, RZ, 0x20 ;  /* 0x00000020fff67424 */ /* 0x000fe200078e00ff */
[----:B------:R-:W-:Y:S01]  /*48d0*/  ULDC UR27, c[0x0][0x2d0] ;  /* 0x0000b400001b7ab9 */ /* 0x000fe20000000800 */
[----:B------:R-:W-:Y:S01]  /*48e0*/  IMAD.MOV.U32 R245, RZ, RZ, 0x40 ;  /* 0x00000040fff57424 */ /* 0x000fe200078e00ff */
[----:B------:R-:W4:Y:S01]  /*48f0*/  @!P6 LDG.E R15, desc[UR6][R12.64] ;  /* 0x000000060c0fe981 */ /* 0x000f22000c1e1900 */
[----:B------:R-:W-:Y:S01]  /*4900*/  UIADD3 UR28, -UR8, 0x40, UR38 ;  /* 0x00000040081c7890 */ /* 0x000fe2000fffe126 */
[----:B------:R-:W-:Y:S02]  /*4910*/  CS2R R190, SRZ ;  /* 0x0000000000be7805 */ /* 0x000fe4000001ff00 */
[----:B------:R-:W-:Y:S01]  /*4920*/  CS2R R188, SRZ ;  /* 0x0000000000bc7805 */ /* 0x000fe2000001ff00 */
[----:B------:R-:W4:Y:S01]  /*4930*/  @!P5 LDG.E R14, desc[UR6][R12.64+0x20] ;  /* 0x000020060c0ed981 */ /* 0x000f22000c1e1900 */
        /* <DEDUP_REMOVED lines=10> */
[----:B------:R-:W-:Y:S02]  /*49e0*/  SHF.R.S32.HI R7, RZ, 0x1f, R8 ;  /* 0x0000001fff077819 */ /* 0x000fe40000011408 */
[----:B------:R-:W-:Y:S02]  /*49f0*/  CS2R R178, SRZ ;  /* 0x0000000000b27805 */ /* 0x000fe4000001ff00 */
[----:B------:R-:W-:Y:S02]  /*4a00*/  CS2R R176, SRZ ;  /* 0x0000000000b07805 */ /* 0x000fe4000001ff00 */
[----:B------:R-:W-:-:S02]  /*4a10*/  CS2R R170, SRZ ;  /* 0x0000000000aa7805 */ /* 0x000fc4000001ff00 */
[----:B------:R-:W-:Y:S01]  /*4a20*/  LEA.HI R7, R7, R8, RZ, 0x3 ;  /* 0x0000000807077211 */ /* 0x000fe200078f18ff */
[----:B------:R-:W-:Y:S01]  /*4a30*/  USHF.L.U32 UR9, UR9, 0x5, URZ ;  /* 0x0000000509097899 */ /* 0x000fe2000800063f */
[----:B------:R-:W-:Y:S02]  /*4a40*/  CS2R R168, SRZ ;  /* 0x0000000000a87805 */ /* 0x000fe4000001ff00 */
[----:B------:R-:W-:Y:S02]  /*4a50*/  CS2R R166, SRZ ;  /* 0x0000000000a67805 */ /* 0x000fe4000001ff00 */
[----:B------:R-:W-:Y:S01]  /*4a60*/  LOP3.LUT R7, R7, 0xfffffff8, RZ, 0xc0, !PT ;  /* 0xfffffff807077812 */ /* 0x000fe200078ec0ff */
[----:B------:R-:W-:Y:S01]  /*4a70*/  USHF.R.S32.HI UR12, URZ, 0x1f, UR9 ;  /* 0x0000001f3f0c7899 */ /* 0x000fe20008011409 */
[----:B------:R-:W-:Y:S02]  /*4a80*/  CS2R R164, SRZ ;  /* 0x0000000000a47805 */ /* 0x000fe4000001ff00 */
[----:B------:R-:W-:-:S02]  /*4a90*/  CS2R R158, SRZ ;  /* 0x00000000009e7805 */ /* 0x000fc4000001ff00 */
[----:B------:R-:W-:Y:S01]  /*4aa0*/  CS2R R156, SRZ ;  /* 0x00000000009c7805 */ /* 0x000fe2000001ff00 */
[----:B------:R-:W-:Y:S01]  /*4ab0*/  IMAD.IADD R7, R8, 0x1, -R7 ;  /* 0x0000000108077824 */ /* 0x000fe200078e0a07 */
[----:B------:R-:W-:Y:S02]  /*4ac0*/  SHF.R.S32.HI R8, RZ, 0x1f, R6 ;  /* 0x0000001fff087819 */ /* 0x000fe40000011406 */
        /* <DEDUP_REMOVED lines=40> */
[----:B--23--:R-:W-:Y:S02]  /*4d50*/  CS2R R32, SRZ ;  /* 0x0000000000207805 */ /* 0x00cfe4000001ff00 */
[----:B------:R-:W-:Y:S02]  /*4d60*/  CS2R R26, SRZ ;  /* 0x00000000001a7805 */ /* 0x000fe4000001ff00 */
[----:B------:R-:W-:Y:S02]  /*4d70*/  CS2R R24, SRZ ;  /* 0x0000000000187805 */ /* 0x000fe4000001ff00 */
[----:B------:R-:W-:Y:S02]  /*4d80*/  CS2R R22, SRZ ;  /* 0x0000000000167805 */ /* 0x000fe4000001ff00 */
[----:B------:R-:W-:Y:S01]  /*4d90*/  CS2R R20, SRZ ;  /* 0x0000000000147805 */ /* 0x000fe2000001ff00 */
[----:B------:R-:W-:Y:S01]  /*4da0*/  ULDC UR14, c[0x0][0x394] ;  /* 0x0000e500000e7ab9 */ /* 0x000fe20000000800 */
[----:B------:R-:W-:Y:S01]  /*4db0*/  ULDC UR41, c[0x0][0x398] ;  /* 0x0000e60000297ab9 */ /* 0x000fe20000000800 */
[----:B------:R-:W-:Y:S01]  /*4dc0*/  ULDC UR42, c[0x0][0x2dc] ;  /* 0x0000b700002a7ab9 */ /* 0x000fe20000000800 */
[----:B------:R-:W-:Y:S01]  /*4dd0*/  UIADD3 UR28, UR28, -UR44, URZ ;  /* 0x8000002c1c1c7290 */ /* 0x000fe2000fffe03f */
[----:B------:R-:W-:Y:S01]  /*4de0*/  UMOV UR17, UR14 ;  /* 0x0000000e00117c82 */ /* 0x000fe20008000000 */
[----:B------:R-:W-:Y:S01]  /*4df0*/  ULDC.U8 UR22, c[0x0][0x388] ;  /* 0x0000e20000167ab9 */ /* 0x000fe20000000000 */
[----:B------:R-:W-:Y:S01]  /*4e00*/  ULDC UR21, c[0x0][0x2ec] ;  /* 0x0000bb0000157ab9 */ /* 0x000fe20000000800 */
[----:B-----5:R-:W-:-:S04]  /*4e10*/  IADD3 R9, P4, P3, R10, UR9, R6 ;  /* 0x000000090a097c10 */ /* 0x020fc8000fb9e006 */
[----:B------:R-:W-:Y:S01]  /*4e20*/  IADD3.X R6, R11, UR12, R8, P4, P3 ;  /* 0x0000000c0b067c10 */ /* 0x000fe2000a7e6408 */
[----:B------:R-:W-:Y:S04]  /*4e30*/  STL [R1+0x54], R9 ;  /* 0x0000540901007387 */ /* 0x000fe80000100800 */
[----:B------:R1:W-:Y:S01]  /*4e40*/  STL [R1+0x50], R6 ;  /* 0x0000500601007387 */ /* 0x0003e20000100800 */
[----:B------:R-:W-:Y:S02]  /*4e50*/  R2P PR, R7, 0x6 ;  /* 0x0000000607007804 */ /* 0x000fe40000000000 */
[----:B----4-:R-:W-:Y:S01]  /*4e60*/  R2UR UR24, R5 ;  /* 0x00000000051872ca */ /* 0x010fe200000e0000 */
[----:B------:R-:W-:Y:S01]  /*4e70*/  VIADD R5, R252, 0x4000 ;  /* 0x00004000fc057836 */ /* 0x000fe20000000000 */
[----:B------:R-:W-:Y:S01]  /*4e80*/  R2UR UR25, R4 ;  /* 0x00000000041972ca */ /* 0x000fe200000e0000 */
[----:B------:R-:W-:Y:S01]  /*4e90*/  VIADD R4, R251, 0x4000 ;  /* 0x00004000fb047836 */ /* 0x000fe20000000000 */
[----:B------:R-:W-:Y:S01]  /*4ea0*/  SEL R246, R246, 0xffffffe0, !P1 ;  /* 0xffffffe0f6f67807 */ /* 0x000fe20004800000 */
[----:B-1----:R-:W-:-:S05]  /*4eb0*/  IMAD.MOV.U32 R6, RZ, RZ, R28 ;  /* 0x000000ffff067224 */ /* 0x002fca00078e001c */
[----:B------:R1:W-:Y:S04]  /*4ec0*/  STL [R1+0x58], R6 ;  /* 0x0000580601007387 */ /* 0x0003e80000100800 */
[----:B------:R1:W-:Y:S04]  /*4ed0*/  STL [R1+0x5c], R15 ;  /* 0x00005c0f01007387 */ /* 0x0003e80000100800 */
[----:B------:R1:W-:Y:S01]  /*4ee0*/  STL [R1+0x60], R14 ;  /* 0x0000600e01007387 */ /* 0x0003e20000100800 */
[----:B------:R-:W-:Y:S01]  /*4ef0*/  SEL R245, R245, 0xffffffc0, !P2 ;  /* 0xffffffc0f5f57807 */ /* 0x000fe20005000000 */
[----:B------:R-:W-:Y:S01]  /*4f00*/  IMAD.IADD R244, R249, 0x1, R246 ;  /* 0x00000001f9f47824 */ /* 0x000fe200078e02f6 */
[----:B------:R-:W-:-:S02]  /*4f10*/  SEL R248, R5, R252, !P0 ;  /* 0x000000fc05f87207 */ /* 0x000fc40004000000 */
        /* <DEDUP_REMOVED lines=17> */
[----:B-1----:R-:W-:-:S12]  /*5030*/  UIADD3 UR29, UR24, 0x646e171e, URZ ;  /* 0x646e171e181d7890 */ /* 0x002fd8000fffe03f */
.L_x_1590:
[----:B------:R-:W2:Y:S01]  /*5040*/  LDL R121, [R1+0x8] ;  /* 0x0000080001797983 */ /* 0x000ea20000100800 */
[C---:B------:R-:W-:Y:S01]  /*5050*/  IMAD.IADD R114, R248.reuse, 0x1, R246 ;  /* 0x00000001f8727824 */ /* 0x040fe200078e02f6 */
[----:B------:R-:W-:Y:S01]  /*5060*/  USHF.L.U32 UR12, UR5, 0x6, URZ ;  /* 0x00000006050c7899 */ /* 0x000fe2000800063f */
[--C-:B------:R-:W-:Y:S01]  /*5070*/  IMAD.IADD R113, R248, 0x1, R245.reuse ;  /* 0x00000001f8717824 */ /* 0x100fe200078e02f5 */
[----:B------:R-:W0:Y:S01]  /*5080*/  LDGDEPBAR ;  /* 0x00000000000079af */ /* 0x000e220000000000 */
[----:B------:R-:W-:Y:S01]  /*5090*/  IMAD.IADD R112, R114, 0x1, R245 ;  /* 0x0000000172707824 */ /* 0x000fe200078e02f5 */
[----:B------:R-:W-:Y:S01]  /*50a0*/  UISETP.GE.AND UP0, UPT, UR12, UR28, UPT ;  /* 0x0000001c0c00728c */ /* 0x000fe2000bf06270 */
[----:B------:R-:W-:Y:S01]  /*50b0*/  IMAD.U32 R116, RZ, RZ, UR20 ;  /* 0x00000014ff747e24 */ /* 0x000fe2000f8e00ff */
[----:B------:R-:W1:Y:S01]  /*50c0*/  S2R R115, SR_TID.X ;  /* 0x0000000000737919 */ /* 0x000e620000002100 */
[----:B------:R-:W-:Y:S01]  /*50d0*/  IMAD.U32 R117, RZ, RZ, UR19 ;  /* 0x00000013ff757e24 */ /* 0x000fe2000f8e00ff */
[----:B------:R-:W-:Y:S01]  /*50e0*/  UMOV UR9, UR58 ;  /* 0x0000003a00097c82 */ /* 0x000fe20008000000 */
[----:B------:R-:W3:Y:S01]  /*50f0*/  S2R R120, SR_TID.X ;  /* 0x0000000000787919 */ /* 0x000ee20000002100 */
[C---:B--2---:R-:W-:Y:S01]  /*5100*/  LEA R118, P0, R121.reuse, R116, 0x2 ;  /* 0x0000007479767211 */ /* 0x044fe200078010ff */
[----:B------:R-:W-:Y:S04]  /*5110*/  DEPBAR.LE SB0, 0x0 ;  /* 0x000080000000791a */ /* 0x000fe80000000000 */
[----:B------:R-:W-:Y:S01]  /*5120*/  BAR.SYNC.DEFER_BLOCKING 0x0 ;  /* 0x0000000000007b1d */ /* 0x000fe20000010000 */
[----:B------:R-:W-:Y:S02]  /*5130*/  LEA.HI.X.SX32 R119, R121, R117, 0x2, P0 ;  /* 0x0000007579777211 */ /* 0x000fe400000f16ff */
[----:B------:R-:W-:Y:S02]  /*5140*/  PLOP3.LUT P0, PT, PT, PT, UP0, 0x80, 0x0 ;  /* 0x000000000000781c */ /* 0x000fe40003f0f008 */
[----:B-1----:R-:W-:Y:S04]  /*5150*/  SHF.R.S32.HI R115, RZ, 0x1f, R115 ;  /* 0x0000001fff737819 */ /* 0x002fe80000011473 */
[----:B---3--:R-:W-:Y:S04]  /*5160*/  LEA.HI R115, R115, R120, RZ, 0x7 ;  /* 0x0000007873737211 */ /* 0x008fe800078f38ff */
[----:B------:R-:W-:Y:S01]  /*5170*/  SHF.R.S32.HI R115, RZ, 0x7, R115 ;  /* 0x00000007ff737819 */ /* 0x000fe20000011473 */
[----:B------:R-:W-:Y:S04]  /*5180*/  LDSM.16.M88.4 R84, [R248] ;  /* 0x00000000f854783b */ /* 0x000fe80000000200 */
[----:B------:R-:W1:Y:S04]  /*5190*/  LDSM.16.M88.4 R88, [R241+0x18000] ;  /* 0x01800000f158783b */ /* 0x000e680000000200 */
[----:B------:R-:W2:Y:S04]  /*51a0*/  LDSM.16.M88.4 R92, [R241+0x18800] ;  /* 0x01880000f15c783b */ /* 0x000ea80000000200 */
[----:B------:R-:W-:Y:S04]  /*51b0*/  LDSM.16.M88.4 R96, [R114] ;  /* 0x000000007260783b */ /* 0x000fe80000000200 */
[----:B------:R-:W3:Y:S04]  /*51c0*/  LDSM.16.M88.4 R100, [R240+0x18000] ;  /* 0x01800000f064783b */ /* 0x000ee80000000200 */
[----:B------:R-:W4:Y:S04]  /*51d0*/  LDSM.16.M88.4 R104, [R240+0x18800] ;  /* 0x01880000f068783b */ /* 0x000f280000000200 */
[----:B------:R-:W-:Y:S04]  /*51e0*/  LDSM.16.M88.4 R108, [R3+0x18000] ;  /* 0x01800000036c783b */ /* 0x000fe80000000200 */
[----:B------:R2:W5:Y:S04]  /*51f0*/  LDG.E R117, desc[UR6][R118.64] ;  /* 0x0000000676757981 */ /* 0x000568000c1e1900 */
[----:B------:R3:W5:Y:S01]  /*5200*/  LDG.E R116, desc[UR6][R118.64+0x20] ;  /* 0x0000200676747981 */ /* 0x000762000c1e1900 */
[C---:B-1----:R-:W-:Y:S06]  /*5210*/  HMMA.16816.F32 R4, R84.reuse, R88, RZ ;  /* 0x000000585404723c */ /* 0x042fec00000018ff */
[C---:B------:R-:W-:Y:S01]  /*5220*/  HMMA.16816.F32 R8, R84.reuse, R90, RZ ;  /* 0x0000005a5408723c */ /* 0x040fe200000018ff */
[----:B------:R-:W1:Y:S05]  /*5230*/  LDSM.16.M88.4 R88, [R113] ;  /* 0x000000007158783b */ /* 0x000e6a0000000200 */
[C---:B--2---:R-:W-:Y:S06]  /*5240*/  HMMA.16816.F32 R12, R84.reuse, R92, RZ ;  /* 0x0000005c540c723c */ /* 0x044fec00000018ff */
[----:B------:R-:W-:Y:S01]  /*5250*/  HMMA.16816.F32 R16, R84, R94, RZ ;  /* 0x0000005e5410723c */ /* 0x000fe200000018ff */
[----:B------:R-:W2:Y:S04]  /*5260*/  LDSM.16.M88.4 R84, [R3+0x18800] ;  /* 0x018800000354783b */ /* 0x000ea80000000200 */
[----:B------:R-:W-:Y:S01]  /*5270*/  LDSM.16.M88.4 R92, [R112] ;  /* 0x00000000705c783b */ /* 0x000fe20000000200 */
        /* <DEDUP_REMOVED lines=8> */
[C---:B------:R-:W-:Y:S06]  /*5300*/  HMMA.16816.F32 R8, R88.reuse, R110, R8 ;  /* 0x0000006e5808723c */ /* 0x040fec0000001808 */
[C---:B--2---:R-:W-:Y:S06]  /*5310*/  HMMA.16816.F32 R12, R88.reuse, R84, R12 ;  /* 0x00000054580c723c */ /* 0x044fec000000180c */
[----:B------:R-:W-:Y:S01]  /*5320*/  HMMA.16816.F32 R16, R88, R86, R16 ;  /* 0x000000565810723c */ /* 0x000fe20000001810 */
[----:B------:R-:W-:Y:S04]  /*5330*/  LDSM.16.M88.4 R84, [R248+0x2000] ;  /* 0x00200000f854783b */ /* 0x000fe80000000200 */
[----:B------:R-:W1:Y:S01]  /*5340*/  LDSM.16.M88.4 R88, [R241+0x1a000] ;  /* 0x01a00000f158783b */ /* 0x000e620000000200 */
[C---:B---3--:R-:W-:Y:S06]  /*5350*/  HMMA.16816.F32 R4, R92.reuse, R100, R4 ;  /* 0x000000645c04723c */ /* 0x048fec0000001804 */
[C---:B------:R-:W-:Y:S01]  /*5360*/  HMMA.16816.F32 R8, R92.reuse, R102, R8 ;  /* 0x000000665c08723c */ /* 0x040fe20000001808 */
[----:B------:R-:W-:Y:S05]  /*5370*/  LDSM.16.M88.4 R100, [R240+0x1a800] ;  /* 0x01a80000f064783b */ /* 0x000fea0000000200 */
[C---:B----4-:R-:W-:Y:S06]  /*5380*/  HMMA.16816.F32 R12, R92.reuse, R96, R12 ;  /* 0x000000605c0c723c */ /* 0x050fec000000180c */
[----:B------:R-:W-:Y:S01]  /*5390*/  HMMA.16816.F32 R16, R92, R98, R16 ;  /* 0x000000625c10723c */ /* 0x000fe20000001810 */
[----:B------:R-:W-:Y:S04]  /*53a0*/  LDSM.16.M88.4 R92, [R114+0x2000] ;  /* 0x00200000725c783b */ /* 0x000fe80000000200 */
[----:B------:R-:W2:Y:S01]  /*53b0*/  LDSM.16.M88.4 R96, [R240+0x1a000] ;  /* 0x01a00000f060783b */ /* 0x000ea20000000200 */
[C---:B-1----:R-:W-:Y:S06]  /*53c0*/  HMMA.16816.F32 R4, R84.reuse, R88, R4 ;  /* 0x000000585404723c */ /* 0x042fec0000001804 */
[C---:B------:R-:W-:Y:S01]  /*53d0*/  HMMA.16816.F32 R8, R84.reuse, R90, R8 ;  /* 0x0000005a5408723c */ /* 0x040fe20000001808 */
[----:B------:R-:W-:Y:S05]  /*53e0*/  LDSM.16.M88.4 R88, [R3+0x1a000] ;  /* 0x01a000000358783b */ /* 0x000fea0000000200 */
[C---:B------:R-:W-:Y:S06]  /*53f0*/  HMMA.16816.F32 R12, R84.reuse, R104, R12 ;  /* 0x00000068540c723c */ /* 0x040fec000000180c */
[----:B------:R-:W-:Y:S01]  /*5400*/  HMMA.16816.F32 R16, R84, R106, R16 ;  /* 0x0000006a5410723c */ /* 0x000fe20000001810 */
[----:B------:R-:W1:Y:S04]  /*5410*/  LDSM.16.M88.4 R84, [R113+0x2000] ;  /* 0x002000007154783b */ /* 0x000e680000000200 */
[----:B------:R-:W3:Y:S01]  /*5420*/  LDSM.16.M88.4 R104, [R3+0x1a800] ;  /* 0x01a800000368783b */ /* 0x000ee20000000200 */
[C---:B--2---:R-:W-:Y:S06]  /*5430*/  HMMA.16816.F32 R4, R92.reuse, R96, R4 ;  /* 0x000000605c04723c */ /* 0x044fec0000001804 */
[C---:B------:R-:W-:Y:S01]  /*5440*/  HMMA.16816.F32 R8, R92.reuse, R98, R8 ;  /* 0x000000625c08723c */ /* 0x040fe20000001808 */
[----:B------:R-:W-:Y:S05]  /*5450*/  LDSM.16.M88.4 R96, [R2+0x1a000] ;  /* 0x01a000000260783b */ /* 0x000fea0000000200 */
[C---:B------:R-:W-:Y:S06]  /*5460*/  HMMA.16816.F32 R12, R92.reuse, R100, R12 ;  /* 0x000000645c0c723c */ /* 0x040fec000000180c */
[----:B------:R-:W-:Y:S01]  /*5470*/  HMMA.16816.F32 R16, R92, R102, R16 ;  /* 0x000000665c10723c */ /* 0x000fe20000001810 */
[----:B------:R-:W2:Y:S04]  /*5480*/  LDSM.16.M88.4 R92, [R112+0x2000] ;  /* 0x00200000705c783b */ /* 0x000ea80000000200 */
[----:B------:R-:W4:Y:S01]  /*5490*/  LDSM.16.M88.4 R100, [R2+0x1a800] ;  /* 0x01a800000264783b */ /* 0x000f220000000200 */
[C---:B-1----:R-:W-:Y:S06]  /*54a0*/  HMMA.16816.F32 R4, R84.reuse, R88, R4 ;  /* 0x000000585404723c */ /* 0x042fec0000001804 */
[C---:B------:R-:W-:Y:S01]  /*54b0*/  HMMA.16816.F32 R8, R84.reuse, R90, R8 ;  /* 0x0000005a5408723c */ /* 0x040fe20000001808 */
[----:B------:R-:W-:Y:S05]  /*54c0*/  LDSM.16.M88.4 R88, [R241+0x1c000] ;  /* 0x01c00000f158783b */ /* 0x000fea0000000200 */
[C---:B---3--:R-:W-:Y:S06]  /*54d0*/  HMMA.16816.F32 R12, R84.reuse, R104, R12 ;  /* 0x00000068540c723c */ /* 0x048fec000000180c */
[----:B------:R-:W-:Y:S01]  /*54e0*/  HMMA.16816.F32 R16, R84, R106, R16 ;  /* 0x0000006a5410723c */ /* 0x000fe20000001810 */
[----:B------:R-:W1:Y:S04]  /*54f0*/  LDSM.16.M88.4 R84, [R248+0x4000] ;  /* 0x00400000f854783b */ /* 0x000e680000000200 */
[----:B------:R-:W3:Y:S01]  /*5500*/  LDSM.16.M88.4 R104, [R241+0x1c800] ;  /* 0x01c80000f168783b */ /* 0x000ee20000000200 */
[C---:B--2---:R-:W-:Y:S06]  /*5510*/  HMMA.16816.F32 R4, R92.reuse, R96, R4 ;  /* 0x000000605c04723c */ /* 0x044fec0000001804 */
[C---:B------:R-:W-:Y:S01]  /*5520*/  HMMA.16816.F32 R8, R92.reuse, R98, R8 ;  /* 0x000000625c08723c */ /* 0x040fe20000001808 */
[----:B------:R-:W-:Y:S05]  /*5530*/  LDSM.16.M88.4 R96, [R240+0x1c000] ;  /* 0x01c00000f060783b */ /* 0x000fea0000000200 */
[C---:B----4-:R-:W-:Y:S06]  /*5540*/  HMMA.16816.F32 R12, R92.reuse, R100, R12 ;  /* 0x000000645c0c723c */ /* 0x050fec000000180c */
        /* <DEDUP_REMOVED lines=46> */
[C---:B------:R-:W-:Y:S06]  /*5830*/  HMMA.16816.F32 R8, R84.reuse, R90, R8 ;  /* 0x0000005a5408723c */ /* 0x040fec0000001808 */
[C---:B---3--:R-:W-:Y:S06]  /*5840*/  HMMA.16816.F32 R12, R84.reuse, R104, R12 ;  /* 0x00000068540c723c */ /* 0x048fec000000180c */
[----:B------:R-:W-:Y:S06]  /*5850*/  HMMA.16816.F32 R16, R84, R106, R16 ;  /* 0x0000006a5410723c */ /* 0x000fec0000001810 */
[C---:B--2---:R-:W-:Y:S06]  /*5860*/  HMMA.16816.F32 R4, R92.reuse, R96, R4 ;  /* 0x000000605c04723c */ /* 0x044fec0000001804 */
        /* <DEDUP_REMOVED lines=18> */
.L_x_1586:
[----:B------:R-:W1:Y:S01]  /*5990*/  S2R R84, SR_TID.X ;  /* 0x0000000000547919 */ /* 0x000e620000002100 */
[----:B------:R-:W-:Y:S01]  /*59a0*/  IMAD.SHL.U32 R87, R115, 0x20, RZ ;  /* 0x0000002073577824 */ /* 0x000fe200078e00ff */
[----:B------:R-:W-:Y:S01]  /*59b0*/  UIADD3 UR15, UR8, 0x1, -UR13 ;  /* 0x00000001080f7890 */ /* 0x000fe2000fffe80d */
[----:B------:R-:W-:Y:S01]  /*59c0*/  VIADD R88, R121, UR12 ;  /* 0x0000000c79587c36 */ /* 0x000fe20008000000 */
[----:B------:R-:W-:Y:S01]  /*59d0*/  UIADD3 UR14, -UR9, UR8, -UR13 ;  /* 0x00000008090e7290 */ /* 0x000fe2000fffe90d */
[----:B------:R-:W-:Y:S01]  /*59e0*/  IMAD.U32 R86, RZ, RZ, UR16 ;  /* 0x00000010ff567e24 */ /* 0x000fe2000f8e00ff */
[----:B------:R-:W-:Y:S01]  /*59f0*/  UIADD3 UR12, UR15, UR41, URZ ;  /* 0x000000290f0c7290 */ /* 0x000fe2000fffe03f */
[C---:B------:R-:W-:Y:S01]  /*5a00*/  VIADD R85, R88.reuse, 0x8 ;  /* 0x0000000858557836 */ /* 0x040fe20000000000 */
[----:B------:R-:W-:Y:S02]  /*5a10*/  UMOV UR17, UR9 ;  /* 0x0000000900117c82 */ /* 0x000fe40008000000 */
[C---:B------:R-:W-:Y:S02]  /*5a20*/  VIADDMNMX R95, R88.reuse, UR14, RZ, !PT ;  /* 0x0000000e585f7c46 */ /* 0x040fe4000f8001ff */
[----:B------:R-:W-:Y:S05]  /*5a30*/  IMAD.U32 R93, RZ, RZ, UR12 ;  /* 0x0000000cff5d7e24 */ /* 0x000fea000f8e00ff */
[----:B------:R-:W-:Y:S01]  /*5a40*/  VIADDMNMX R93, R88, R93, UR8, PT ;  /* 0x00000008585d7e46 */ /* 0x000fe2000b80015d */
[----:B-1----:R-:W-:Y:S05]  /*5a50*/  IMAD.SHL.U32 R84, R84, 0x2, RZ ;  /* 0x0000000254547824 */ /* 0x002fea00078e00ff */
[----:B------:R-:W-:Y:S01]  /*5a60*/  LOP3.LUT R87, R87, 0x6, R84, 0xf8, !PT ;  /* 0x0000000657577812 */ /* 0x000fe200078ef854 */
[----:B------:R-:W-:Y:S04]  /*5a70*/  IMAD.U32 R84, RZ, RZ, UR41 ;  /* 0x00000029ff547e24 */ /* 0x000fe8000f8e00ff */
[----:B------:R-:W-:Y:S01]  /*5a80*/  IMAD R86, R86, 0x40, R87 ;  /* 0x0000004056567824 */ /* 0x000fe200078e0257 */
[C---:B------:R-:W-:Y:S02]  /*5a90*/  IADD3 R84, R85.reuse, UR15, R84 ;  /* 0x0000000f55547c10 */ /* 0x040fe4000fffe054 */
[----:B------:R-:W-:Y:S01]  /*5aa0*/  VIADDMNMX R85, R85, UR14, RZ, !PT ;  /* 0x0000000e55557c46 */ /* 0x000fe2000f8001ff */
[----:B------:R-:W-:Y:S01]  /*5ab0*/  VIADD R92, R86, 0x1 ;  /* 0x00000001565c7836 */ /* 0x000fe20000000000 */
[----:B------:R-:W-:Y:S01]  /*5ac0*/  VIMNMX R84, R84, UR8, PT ;  /* 0x0000000854547c48 */ /* 0x000fe2000bfe0100 */
[C---:B------:R-:W-:Y:S01]  /*5ad0*/  VIADD R91, R86.reuse, 0x8 ;  /* 0x00000008565b7836 */ /* 0x040fe20000000000 */
[C---:B------:R-:W-:Y:S01]  /*5ae0*/  ISETP.GE.AND P1, PT, R86.reuse, R95, PT ;  /* 0x0000005f5600720c */ /* 0x040fe20003f26270 */
[C---:B------:R-:W-:Y:S01]  /*5af0*/  VIADD R90, R86.reuse, 0x9 ;  /* 0x00000009565a7836 */ /* 0x040fe20000000000 */
[C---:B------:R-:W-:Y:S01]  /*5b00*/  ISETP.GE.AND P0, PT, R86.reuse, R85, PT ;  /* 0x000000555600720c */ /* 0x040fe20003f06270 */
[C---:B------:R-:W-:Y:S01]  /*5b10*/  VIADD R89, R86.reuse, 0x10 ;  /* 0x0000001056597836 */ /* 0x040fe20000000000 */
[C---:B------:R-:W-:Y:S01]  /*5b20*/  ISETP.GE.OR P1, PT, R86.reuse, R93, !P1 ;  /* 0x0000005d5600720c */ /* 0x040fe20004f26670 */
[C---:B------:R-:W-:Y:S01]  /*5b30*/  VIADD R88, R86.reuse, 0x11 ;  /* 0x0000001156587836 */ /* 0x040fe20000000000 */
[CC--:B------:R-:W-:Y:S01]  /*5b40*/  ISETP.GE.OR P0, PT, R86.reuse, R84.reuse, !P0 ;  /* 0x000000545600720c */ /* 0x0c0fe20004706670 */
[----:B------:R-:W-:Y:S01]  /*5b50*/  VIADD R87, R86, 0x18 ;  /* 0x0000001856577836 */ /* 0x000fe20000000000 */
[----:B------:R-:W-:Y:S01]  /*5b60*/  FSEL R4, R4, -INF , !P1 ;  /* 0xff80000004047808 */ /* 0x000fe20004800000 */
[----:B------:R-:W-:Y:S01]  /*5b70*/  VIADD R86, R86, 0x19 ;  /* 0x0000001956567836 */ /* 0x000fe20000000000 */
        /* <DEDUP_REMOVED lines=43> */
.L_x_1587:
[----:B------:R-:W2:Y:S01]  /*5e30*/  LDL R85, [R1+0x5c] ;  /* 0x00005c0001557983 */ /* 0x000ea20000100800 */
[----:B------:R-:W-:Y:S01]  /*5e40*/  IMAD.U32 R86, RZ, RZ, UR5 ;  /* 0x00000005ff567e24 */ /* 0x000fe2000f8e00ff */
[----:B------:R-:W-:Y:S03]  /*5e50*/  UISETP.GT.AND UP2, UPT, UR5, UR23, UPT ;  /* 0x000000170500728c */ /* 0x000fe6000bf44270 */
[----:B------:R-:W3:Y:S05]  /*5e60*/  LDL R88, [R1+0x54] ;  /* 0x0000540001587983 */ /* 0x000eea0000100800 */
[----:B------:R-:W4:Y:S05]  /*5e70*/  LDL R90, [R1] ;  /* 0x00000000015a7983 */ /* 0x000f2a0000100800 */
[----:B------:R-:W4:Y:S05]  /*5e80*/  LDL R87, [R1+0x60] ;  /* 0x0000600001577983 */ /* 0x000f2a0000100800 */
[----:B------:R-:W4:Y:S05]  /*5e90*/  LDL R92, [R1+0x50] ;  /* 0x00005000015c7983 */ /* 0x000f2a0000100800 */
[----:B------:R-:W4:Y:S05]  /*5ea0*/  LDL R206, [R1+0x18] ;  /* 0x0000180001ce7983 */ /* 0x000f2a0000100800 */
[----:B------:R-:W4:Y:S05]  /*5eb0*/  LDL R205, [R1+0x28] ;  /* 0x0000280001cd7983 */ /* 0x000f2a0000100800 */
[----:B------:R-:W4:Y:S05]  /*5ec0*/  LDL R204, [R1+0x20] ;  /* 0x0000200001cc7983 */ /* 0x000f2a0000100800 */
[----:B------:R-:W4:Y:S05]  /*5ed0*/  LDL R201, [R1+0x3c] ;  /* 0x00003c0001c97983 */ /* 0x000f2a0000100800 */
[----:B------:R1:W5:Y:S05]  /*5ee0*/  LDL.64 R202, [R1+0x10] ;  /* 0x0000100001ca7983 */ /* 0x00036a0000100a00 */
[----:B------:R1:W5:Y:S05]  /*5ef0*/  LDL R200, [R1+0x38] ;  /* 0x0000380001c87983 */ /* 0x00036a0000100800 */
[----:B------:R1:W5:Y:S05]  /*5f00*/  LDL R199, [R1+0x34] ;  /* 0x0000340001c77983 */ /* 0x00036a0000100800 */
[----:B------:R1:W5:Y:S01]  /*5f10*/  LDL R198, [R1+0x30] ;  /* 0x0000300001c67983 */ /* 0x0003620000100800 */
[C---:B--2---:R-:W-:Y:S01]  /*5f20*/  FMUL.FTZ R84, R85.reuse, 1.4426950216293334961 ;  /* 0x3fb8aa3b55547820 */ /* 0x044fe20000410000 */
[----:B------:R-:W-:Y:S01]  /*5f30*/  FSETP.NEU.FTZ.AND P0, PT, R85, -INF , PT ;  /* 0xff8000005500780b */ /* 0x000fe20003f1d000 */
[----:B------:R-:W-:Y:S02]  /*5f40*/  IMAD.U32 R85, RZ, RZ, UR16 ;  /* 0x00000010ff557e24 */ /* 0x000fe4000f8e00ff */
[----:B---3--:R-:W-:Y:S01]  /*5f50*/  IMAD.WIDE.U32 R88, R88, -0x2daee0ad, RZ ;  /* 0xd2511f5358587825 */ /* 0x008fe200078e00ff */
[----:B------:R-:W-:Y:S03]  /*5f60*/  FSEL R84, R84, RZ, P0 ;  /* 0x000000ff54547208 */ /* 0x000fe60000000000 */
[----:B------:R-:W-:Y:S01]  /*5f70*/  IMAD R85, R85, 0x2, R115 ;  /* 0x0000000255557824 */ /* 0x000fe200078e0273 */
[----:B------:R-:W-:Y:S01]  /*5f80*/  LEA R115, R252, UR4, 0x1 ;  /* 0x00000004fc737c11 */ /* 0x000fe2000f8e08ff */
[----:B----4-:R-:W-:Y:S02]  /*5f90*/  IMAD R86, R86, 0x4, R90 ;  /* 0x0000000456567824 */ /* 0x010fe400078e025a */
[--C-:B------:R-:W-:Y:S01]  /*5fa0*/  FFMA.FTZ R118, R16, UR21, -R84.reuse ;  /* 0x0000001510767c23 */ /* 0x100fe20008010854 */
[C---:B------:R-:W-:Y:S01]  /*5fb0*/  FSETP.NEU.FTZ.AND P0, PT, R87.reuse, -INF , PT ;  /* 0xff8000005700780b */ /* 0x040fe20003f1d000 */
[----:B------:R-:W-:Y:S01]  /*5fc0*/  FMUL.FTZ R16, R87, 1.4426950216293334961 ;  /* 0x3fb8aa3b57107820 */ /* 0x000fe20000410000 */
[----:B------:R-:W-:Y:S01]  /*5fd0*/  LOP3.LUT R90, R89, UR24, R85, 0x96, !PT ;  /* 0x00000018595a7c12 */ /* 0x000fe2000f8e9655 */
[----:B------:R-:W-:Y:S04]  /*5fe0*/  IMAD.WIDE.U32 R86, R86, -0x326172a9, RZ ;  /* 0xcd9e8d5756567825 */ /* 0x000fe800078e00ff */
[----:B------:R-:W-:Y:S01]  /*5ff0*/  FFMA.FTZ R119, R8, UR21, -R84 ;  /* 0x0000001508777c23 */ /* 0x000fe20008010854 */
[----:B------:R-:W-:Y:S01]  /*6000*/  MUFU.EX2 R118, R118 ;  /* 0x0000007600767308 */ /* 0x000fe20000000800 */
[----:B------:R-:W-:Y:S01]  /*6010*/  FSEL R8, R16, RZ, P0 ;  /* 0x000000ff10087208 */ /* 0x000fe20000000000 */
[----:B------:R-:W-:Y:S01]  /*6020*/  IMAD.WIDE.U32 R90, R90, -0x326172a9, RZ ;  /* 0xcd9e8d575a5a7825 */ /* 0x000fe200078e00ff */
[----:B------:R-:W-:Y:S03]  /*6030*/  LOP3.LUT R16, R87, UR25, R92, 0x96, !PT ;  /* 0x0000001957107c12 */ /* 0x000fe6000f8e965c */
[----:B------:R-:W-:Y:S01]  /*6040*/  FFMA.FTZ R122, R4, UR21, -R84 ;  /* 0x00000015047a7c23 */ /* 0x000fe20008010854 */
[----:B------:R-:W-:Y:S01]  /*6050*/  FFMA.FTZ R120, R11, UR21, -R8 ;  /* 0x000000150b787c23 */ /* 0x000fe20008010808 */
[----:B------:R-:W-:Y:S01]  /*6060*/  LOP3.LUT R86, R91, UR40, R86, 0x96, !PT ;  /* 0x000000285b567c12 */ /* 0x000fe2000f8e9656 */
[----:B------:R-:W-:Y:S04]  /*6070*/  IMAD.WIDE.U32 R92, R16, -0x2daee0ad, RZ ;  /* 0xd2511f53105c7825 */ /* 0x000fe800078e00ff */
[--C-:B------:R-:W-:Y:S01]  /*6080*/  FFMA.FTZ R121, R7, UR21, -R8.reuse ;  /* 0x0000001507797c23 */ /* 0x100fe20008010808 */
[----:B------:R-:W2:Y:S01]  /*6090*/  MUFU.EX2 R119, R119 ;  /* 0x0000007700777308 */ /* 0x000ea20000000800 */
[----:B------:R-:W-:Y:S01]  /*60a0*/  FFMA.FTZ R124, R6, UR21, -R8 ;  /* 0x00000015067c7c23 */ /* 0x000fe20008010808 */
[----:B------:R-:W-:Y:S01]  /*60b0*/  IMAD.WIDE.U32 R86, R86, -0x2daee0ad, RZ ;  /* 0xd2511f5356567825 */ /* 0x000fe200078e00ff */
[----:B------:R-:W-:Y:S03]  /*60c0*/  LOP3.LUT R11, R93, UR39, R88, 0x96, !PT ;  /* 0x000000275d0b7c12 */ /* 0x000fe6000f8e9658 */
[--C-:B------:R-:W-:Y:S01]  /*60d0*/  FFMA.FTZ R9, R9, UR21, -R84.reuse ;  /* 0x0000001509097c23 */ /* 0x100fe20008010854 */
[----:B------:R-:W-:Y:S01]  /*60e0*/  FFMA.FTZ R123, R5, UR21, -R84 ;  /* 0x00000015057b7c23 */ /* 0x000fe20008010854 */
[----:B------:R-:W-:Y:S01]  /*60f0*/  LOP3.LUT R88, R87, UR37, R92, 0x96, !PT ;  /* 0x0000002557587c12 */ /* 0x000fe2000f8e965c */
[----:B------:R-:W-:Y:S01]  /*6100*/  IMAD.WIDE.U32 R92, R11, -0x326172a9, RZ ;  /* 0xcd9e8d570b5c7825 */ /* 0x000fe200078e00ff */
[----:B------:R3:W-:Y:S03]  /*6110*/  MUFU.EX2 R126, R9 ;  /* 0x00000009007e7308 */ /* 0x0007e60000000800 */
[----:B------:R-:W-:Y:S01]  /*6120*/  FFMA.FTZ R12, R12, UR21, -R84 ;  /* 0x000000150c0c7c23 */ /* 0x000fe20008010854 */
[----:B------:R-:W-:Y:S01]  /*6130*/  IMAD.WIDE.U32 R88, R88, -0x326172a9, RZ ;  /* 0xcd9e8d5758587825 */ /* 0x000fe200078e00ff */
[----:B------:R-:W-:Y:S03]  /*6140*/  LOP3.LUT R4, R93, UR38, R90, 0x96, !PT ;  /* 0x000000265d047c12 */ /* 0x000fe6000f8e965a */
[--C-:B------:R-:W-:Y:S01]  /*6150*/  FFMA.FTZ R13, R13, UR21, -R84.reuse ;  /* 0x000000150d0d7c23 */ /* 0x100fe20008010854 */
[----:B------:R-:W-:Y:S01]  /*6160*/  FFMA.FTZ R84, R17, UR21, -R84 ;  /* 0x0000001511547c23 */ /* 0x000fe20008010854 */
[----:B------:R-:W-:Y:S01]  /*6170*/  LOP3.LUT R7, R89, UR36, R92, 0x96, !PT ;  /* 0x0000002459077c12 */ /* 0x000fe2000f8e965c */
[----:B------:R-:W-:Y:S04]  /*6180*/  IMAD.WIDE.U32 R90, R4, -0x2daee0ad, RZ ;  /* 0xd2511f53045a7825 */ /* 0x000fe800078e00ff */
[--C-:B------:R-:W-:Y:S01]  /*6190*/  FFMA.FTZ R129, R10, UR21, -R8.reuse ;  /* 0x000000150a817c23 */ /* 0x100fe20008010808 */
[----:B------:R-:W-:Y:S01]  /*61a0*/  MUFU.EX2 R124, R124 ;  /* 0x0000007c007c7308 */ /* 0x000fe20000000800 */
[----:B------:R-:W-:Y:S01]  /*61b0*/  FFMA.FTZ R15, R15, UR21, -R8 ;  /* 0x000000150f0f7c23 */ /* 0x000fe20008010808 */
[----:B------:R-:W-:Y:S01]  /*61c0*/  IMAD.WIDE.U32 R6, R7, -0x2daee0ad, RZ ;  /* 0xd2511f5307067825 */ /* 0x000fe200078e00ff */
[----:B------:R-:W-:Y:S03]  /*61d0*/  LOP3.LUT R86, R91, UR35, R86, 0x96, !PT ;  /* 0x000000235b567c12 */ /* 0x000fe6000f8e9656 */
[--C-:B------:R-:W-:Y:S01]  /*61e0*/  FFMA.FTZ R14, R14, UR21, -R8.reuse ;  /* 0x000000150e0e7c23 */ /* 0x100fe20008010808 */
[----:B------:R-:W-:Y:S01]  /*61f0*/  FFMA.FTZ R19, R19, UR21, -R8 ;  /* 0x0000001513137c23 */ /* 0x000fe20008010808 */
[----:B------:R-:W-:Y:S01]  /*6200*/  LOP3.LUT R4, R7, UR33, R90, 0x96, !PT ;  /* 0x0000002107047c12 */ /* 0x000fe2000f8e965a */
[----:B------:R-:W-:Y:S01]  /*6210*/  IMAD.WIDE.U32 R86, R86, -0x326172a9, RZ ;  /* 0xcd9e8d5756567825 */ /* 0x000fe200078e00ff */
[----:B------:R-:W-:Y:S03]  /*6220*/  MUFU.EX2 R122, R122 ;  /* 0x0000007a007a7308 */ /* 0x000fe60000000800 */
[----:B------:R-:W-:Y:S01]  /*6230*/  FFMA.FTZ R8, R18, UR21, -R8 ;  /* 0x0000001512087c23 */ /* 0x000fe20008010808 */
[----:B------:R-:W-:Y:S01]  /*6240*/  IMAD.WIDE.U32 R4, R4, -0x326172a9, RZ ;  /* 0xcd9e8d5704047825 */ /* 0x000fe200078e00ff */
[----:B------:R-:W-:Y:S03]  /*6250*/  LOP3.LUT R88, R87, UR34, R88, 0x96, !PT ;  /* 0x0000002257587c12 */ /* 0x000fe6000f8e9658 */
[--C-:B------:R-:W-:Y:S01]  /*6260*/  IMAD.IADD R114, R246, 0x1, R115.reuse ;  /* 0x00000001f6727824 */ /* 0x100fe200078e0273 */
[----:B------:R-:W-:Y:S01]  /*6270*/  LOP3.LUT R16, R5, UR32, R86, 0x96, !PT ;  /* 0x0000002005107c12 */ /* 0x000fe2000f8e9656 */
[----:B------:R-:W-:Y:S01]  /*6280*/  IMAD.WIDE.U32 R88, R88, -0x2daee0ad, RZ ;  /* 0xd2511f5358587825 */ /* 0x000fe200078e00ff */
[----:B------:R-:W-:Y:S03]  /*6290*/  MUFU.EX2 R121, R121 ;  /* 0x0000007900797308 */ /* 0x000fe60000000800 */
[----:B------:R-:W-:Y:S01]  /*62a0*/  IMAD.WIDE.U32 R16, R16, -0x2daee0ad, RZ ;  /* 0xd2511f5310107825 */ /* 0x000fe200078e00ff */
[----:B------:R-:W-:Y:S03]  /*62b0*/  LOP3.LUT R86, R89, UR31, R6, 0x96, !PT ;  /* 0x0000001f59567c12 */ /* 0x000fe6000f8e9606 */
[----:B------:R-:W-:Y:S01]  /*62c0*/  IMAD.IADD R113, R245, 0x1, R115 ;  /* 0x00000001f5717824 */ /* 0x000fe200078e0273 */
[----:B------:R-:W-:Y:S01]  /*62d0*/  LOP3.LUT R6, R17, UR29, R88, 0x96, !PT ;  /* 0x0000001d11067c12 */ /* 0x000fe2000f8e9658 */
[----:B------:R-:W-:Y:S01]  /*62e0*/  IMAD.WIDE.U32 R86, R86, -0x326172a9, RZ ;  /* 0xcd9e8d5756567825 */ /* 0x000fe200078e00ff */
[----:B------:R-:W-:Y:S01]  /*62f0*/  LOP3.LUT R5, R16, 0xffff, RZ, 0xc0, !PT ;  /* 0x0000ffff10057812 */ /* 0x000fe200078ec0ff */
[----:B------:R-:W-:Y:S01]  /*6300*/  MUFU.EX2 R129, R129 ;  /* 0x0000008100817308 */ /* 0x000fe20000000800 */
[----:B------:R-:W-:Y:S01]  /*6310*/  SHF.R.U32.HI R10, RZ, 0x18, R16 ;  /* 0x00000018ff0a7819 */ /* 0x000fe20000011610 */
[----:B------:R-:W-:Y:S01]  /*6320*/  IMAD.IADD R112, R245, 0x1, R114 ;  /* 0x00000001f5707824 */ /* 0x000fe200078e0272 */
[----:B------:R-:W-:Y:S02]  /*6330*/  LOP3.LUT R17, R86, 0xff, RZ, 0xc0, !PT ;  /* 0x000000ff56117812 */ /* 0x000fe400078ec0ff */
[----:B---3--:R-:W-:Y:S02]  /*6340*/  LOP3.LUT R9, R16, 0xff, RZ, 0xc0, !PT ;  /* 0x000000ff10097812 */ /* 0x008fe400078ec0ff */
[----:B------:R-:W-:Y:S03]  /*6350*/  SHF.R.U32.HI R7, RZ, 0x10, R16 ;  /* 0x00000010ff077819 */ /* 0x000fe60000011610 */
[----:B------:R-:W-:Y:S01]  /*6360*/  MUFU.EX2 R123, R123 ;  /* 0x0000007b007b7308 */ /* 0x000fe20000000800 */
[----:B------:R-:W-:Y:S02]  /*6370*/  ISETP.LE.U32.AND P6, PT, R17, UR22, PT ;  /* 0x0000001611007c0c */ /* 0x000fe4000bfc3070 */
[----:B------:R-:W-:Y:S02]  /*6380*/  ISETP.LE.U32.AND P0, PT, R10, UR22, PT ;  /* 0x000000160a007c0c */ /* 0x000fe4000bf03070 */
[----:B------:R-:W-:Y:S02]  /*6390*/  SHF.R.U32.HI R16, RZ, 0x18, R86 ;  /* 0x00000018ff107819 */ /* 0x000fe40000011656 */
[----:B------:R-:W-:Y:S03]  /*63a0*/  ISETP.LE.U32.AND P2, PT, R9, UR22, PT ;  /* 0x0000001609007c0c */ /* 0x000fe6000bf43070 */
[----:B------:R-:W3:Y:S01]  /*63b0*/  MUFU.EX2 R120, R120 ;  /* 0x0000007800787308 */ /* 0x000ee20000000800 */
[----:B------:R-:W-:Y:S02]  /*63c0*/  SHF.R.U32.HI R10, RZ, 0x18, R6 ;  /* 0x00000018ff0a7819 */ /* 0x000fe40000011606 */
[----:B------:R-:W-:Y:S02]  /*63d0*/  LOP3.LUT R11, R87, UR30, R4, 0x96, !PT ;  /* 0x0000001e570b7c12 */ /* 0x000fe4000f8e9604 */
[----:B------:R-:W-:Y:S01]  /*63e0*/  ISETP.LE.U32.AND P1, PT, R16, UR22, PT ;  /* 0x0000001610007c0c */ /* 0x000fe2000bf23070 */
[----:B--2---:R-:W-:Y:S01]  /*63f0*/  @!P6 FADD.FTZ R119, -R119, -RZ ;  /* 0x800000ff7777e221 */ /* 0x004fe20000010100 */
[----:B------:R-:W-:Y:S03]  /*6400*/  ISETP.LE.U32.AND P3, PT, R10, UR22, PT ;  /* 0x000000160a007c0c */ /* 0x000fe6000bf63070 */
[----:B------:R-:W-:Y:S01]  /*6410*/  MUFU.EX2 R197, R12 ;  /* 0x0000000c00c57308 */ /* 0x000fe20000000800 */
[--C-:B------:R-:W-:Y:S02]  /*6420*/  SHF.R.U32.HI R16, RZ, 0x18, R11.reuse ;  /* 0x00000018ff107819 */ /* 0x100fe4000001160b */
[----:B------:R-:W-:Y:S01]  /*6430*/  SHF.R.U32.HI R10, RZ, 0x10, R11 ;  /* 0x00000010ff0a7819 */ /* 0x000fe2000001160b */
[----:B------:R-:W-:Y:S01]  /*6440*/  @!P2 FADD.FTZ R118, -R118, -RZ ;  /* 0x800000ff7676a221 */ /* 0x000fe20000010100 */
[----:B------:R-:W-:Y:S02]  /*6450*/  ISETP.LE.U32.AND P4, PT, R16, UR22, PT ;  /* 0x0000001610007c0c */ /* 0x000fe4000bf83070 */
[----:B------:R-:W-:Y:S03]  /*6460*/  LOP3.LUT R10, R10, 0xff, RZ, 0xc0, !PT ;  /* 0x000000ff0a0a7812 */ /* 0x000fe600078ec0ff */
[----:B------:R-:W-:Y:S01]  /*6470*/  MUFU.EX2 R196, R13 ;  /* 0x0000000d00c47308 */ /* 0x000fe20000000800 */
[C---:B------:R-:W-:Y:S01]  /*6480*/  LOP3.LUT R16, R11.reuse, 0xff, RZ, 0xc0, !PT ;  /* 0x000000ff0b107812 */ /* 0x040fe200078ec0ff */
[----:B---3--:R-:W-:Y:S01]  /*6490*/  @!P1 FADD.FTZ R120, -R120, -RZ ;  /* 0x800000ff78789221 */ /* 0x008fe20000010100 */
[----:B------:R-:W-:Y:S02]  /*64a0*/  ISETP.LE.U32.AND P6, PT, R10, UR22, PT ;  /* 0x000000160a007c0c */ /* 0x000fe4000bfc3070 */
[----:B------:R-:W-:Y:S02]  /*64b0*/  ISETP.LE.U32.AND P2, PT, R16, UR22, PT ;  /* 0x0000001610007c0c */ /* 0x000fe4000bf43070 */
[----:B------:R-:W-:Y:S03]  /*64c0*/  LOP3.LUT R11, R11, 0xffff, RZ, 0xc0, !PT ;  /* 0x0000ffff0b0b7812 */ /* 0x000fe600078ec0ff */
[----:B------:R-:W2:Y:S01]  /*64d0*/  MUFU.EX2 R127, R15 ;  /* 0x0000000f007f7308 */ /* 0x000ea20000000800 */
[----:B------:R-:W-:Y:S01]  /*64e0*/  LOP3.LUT R9, R86, 0xffff, RZ, 0xc0, !PT ;  /* 0x0000ffff56097812 */ /* 0x000fe200078ec0ff */
[----:B------:R-:W-:Y:S01]  /*64f0*/  @!P4 FADD.FTZ R121, -R121, -RZ ;  /* 0x800000ff7979c221 */ /* 0x000fe20000010100 */
[----:B------:R-:W-:Y:S02]  /*6500*/  SHF.R.U32.HI R4, RZ, 0x10, R86 ;  /* 0x00000010ff047819 */ /* 0x000fe40000011656 */
[----:B------:R-:W-:Y:S02]  /*6510*/  SHF.R.U32.HI R11, RZ, 0x8, R11 ;  /* 0x00000008ff0b7819 */ /* 0x000fe4000001160b */
[----:B------:R-:W-:Y:S01]  /*6520*/  SHF.R.U32.HI R9, RZ, 0x8, R9 ;  /* 0x00000008ff097819 */ /* 0x000fe20000011609 */
[----:B------:R-:W-:Y:S01]  /*6530*/  @!P6 FADD.FTZ R124, -R124, -RZ ;  /* 0x800000ff7c7ce221 */ /* 0x000fe20000010100 */
[----:B------:R-:W-:Y:S01]  /*6540*/  LOP3.LUT R4, R4, 0xff, RZ, 0xc0, !PT ;  /* 0x000000ff04047812 */ /* 0x000fe200078ec0ff */
[----:B------:R-:W-:Y:S01]  /*6550*/  @!P2 FADD.FTZ R122, -R122, -RZ ;  /* 0x800000ff7a7aa221 */ /* 0x000fe20000010100 */
[----:B------:R-:W-:Y:S01]  /*6560*/  LOP3.LUT R11, R11, 0xffff, RZ, 0xc0, !PT ;  /* 0x0000ffff0b0b7812 */ /* 0x000fe200078ec0ff */
[----:B------:R-:W-:Y:S01]  /*6570*/  MUFU.EX2 R130, R14 ;  /* 0x0000000e00827308 */ /* 0x000fe20000000800 */
[----:B------:R-:W-:Y:S02]  /*6580*/  LOP3.LUT R9, R9, 0xffff, RZ, 0xc0, !PT ;  /* 0x0000ffff09097812 */ /* 0x000fe400078ec0ff */
[----:B------:R-:W-:Y:S02]  /*6590*/  ISETP.LE.U32.AND P6, PT, R4, UR22, PT ;  /* 0x0000001604007c0c */ /* 0x000fe4000bfc3070 */
[C---:B------:R-:W-:Y:S01]  /*65a0*/  LOP3.LUT R17, R6.reuse, 0xff, RZ, 0xc0, !PT ;  /* 0x000000ff06117812 */ /* 0x040fe200078ec0ff */
[----:B--2---:R-:W-:Y:S01]  /*65b0*/  @!P3 FADD.FTZ R127, -R127, -RZ ;  /* 0x800000ff7f7fb221 */ /* 0x004fe20000010100 */
[----:B------:R-:W-:Y:S03]  /*65c0*/  ISETP.LE.U32.AND P2, PT, R11, UR22, PT ;  /* 0x000000160b007c0c */ /* 0x000fe6000bf43070 */
[----:B------:R-:W-:Y:S01]  /*65d0*/  MUFU.EX2 R131, R84 ;  /* 0x0000005400837308 */ /* 0x000fe20000000800 */
[----:B------:R-:W-:Y:S02]  /*65e0*/  SHF.R.U32.HI R4, RZ, 0x10, R6 ;  /* 0x00000010ff047819 */ /* 0x000fe40000011606 */
[----:B------:R-:W-:Y:S02]  /*65f0*/  LOP3.LUT R6, R6, 0xffff, RZ, 0xc0, !PT ;  /* 0x0000ffff06067812 */ /* 0x000fe400078ec0ff */
[----:B------:R-:W-:Y:S02]  /*6600*/  ISETP.LE.U32.AND P4, PT, R9, UR22, PT ;  /* 0x0000001609007c0c */ /* 0x000fe4000bf83070 */
[----:B------:R-:W-:Y:S01]  /*6610*/  SHF.R.U32.HI R6, RZ, 0x8, R6 ;  /* 0x00000008ff067819 */ /* 0x000fe20000011606 */
[----:B------:R-:W-:Y:S01]  /*6620*/  @!P6 FADD.FTZ R129, -R129, -RZ ;  /* 0x800000ff8181e221 */ /* 0x000fe20000010100 */
[----:B------:R-:W-:Y:S01]  /*6630*/  SHF.R.U32.HI R5, RZ, 0x8, R5 ;  /* 0x00000008ff057819 */ /* 0x000fe20000011605 */
[----:B------:R-:W2:Y:S01]  /*6640*/  MUFU.EX2 R125, R19 ;  /* 0x00000013007d7308 */ /* 0x000ea20000000800 */
[----:B------:R-:W-:Y:S01]  /*6650*/  LOP3.LUT R6, R6, 0xffff, RZ, 0xc0, !PT ;  /* 0x0000ffff06067812 */ /* 0x000fe200078ec0ff */
[----:B------:R-:W-:Y:S01]  /*6660*/  @!P2 FADD.FTZ R123, -R123, -RZ ;  /* 0x800000ff7b7ba221 */ /* 0x000fe20000010100 */
[----:B------:R-:W-:Y:S02]  /*6670*/  LOP3.LUT R5, R5, 0xffff, RZ, 0xc0, !PT ;  /* 0x0000ffff05057812 */ /* 0x000fe400078ec0ff */
[----:B------:R-:W-:Y:S02]  /*6680*/  ISETP.LE.U32.AND P5, PT, R17, UR22, PT ;  /* 0x0000001611007c0c */ /* 0x000fe4000bfa3070 */
[----:B------:R-:W-:Y:S01]  /*6690*/  LOP3.LUT R4, R4, 0xff, RZ, 0xc0, !PT ;  /* 0x000000ff04047812 */ /* 0x000fe200078ec0ff */
[----:B------:R-:W-:Y:S01]  /*66a0*/  @!P4 FADD.FTZ R126, -R126, -RZ ;  /* 0x800000ff7e7ec221 */ /* 0x000fe20000010100 */
[----:B------:R-:W-:Y:S01]  /*66b0*/  ISETP.LE.U32.AND P6, PT, R6, UR22, PT ;  /* 0x0000001606007c0c */ /* 0x000fe2000bfc3070 */
[----:B------:R-:W3:Y:S01]  /*66c0*/  MUFU.EX2 R128, R8 ;  /* 0x0000000800807308 */ /* 0x000ee20000000800 */
[----:B------:R-:W-:Y:S02]  /*66d0*/  LOP3.LUT R7, R7, 0xff, RZ, 0xc0, !PT ;  /* 0x000000ff07077812 */ /* 0x000fe400078ec0ff */
[----:B------:R-:W-:Y:S02]  /*66e0*/  ISETP.LE.U32.AND P2, PT, R5, UR22, PT ;  /* 0x0000001605007c0c */ /* 0x000fe4000bf43070 */
[----:B------:R-:W-:Y:S02]  /*66f0*/  F2FP.RELU.F16.F32.PACK_AB R5, R121, R124 ;  /* 0x0000007c7905723e */ /* 0x000fe400000008ff */
[----:B------:R-:W-:Y:S01]  /*6700*/  ISETP.LE.U32.AND P4, PT, R4, UR22, PT ;  /* 0x0000001604007c0c */ /* 0x000fe2000bf83070 */
[----:B------:R-:W-:Y:S01]  /*6710*/  @!P5 FADD.FTZ R197, -R197, -RZ ;  /* 0x800000ffc5c5d221 */ /* 0x000fe20000010100 */
[----:B------:R-:W-:Y:S01]  /*6720*/  ISETP.LE.U32.AND P1, PT, R7, UR22, PT ;  /* 0x0000001607007c0c */ /* 0x000fe2000bf23070 */
[----:B------:R-:W-:Y:S01]  /*6730*/  STS [R206+0x2a400], R5 ;  /* 0x02a40005ce007388 */ /* 0x000fe20000000800 */
[----:B------:R-:W-:Y:S01]  /*6740*/  F2FP.RELU.F16.F32.PACK_AB R7, R123, R122 ;  /* 0x0000007a7b07723e */ /* 0x000fe200000008ff */
[----:B------:R-:W-:Y:S01]  /*6750*/  @!P6 FADD.FTZ R196, -R196, -RZ ;  /* 0x800000ffc4c4e221 */ /* 0x000fe20000010100 */
[----:B------:R-:W-:Y:S01]  /*6760*/  F2FP.RELU.F16.F32.PACK_AB R4, R126, R119 ;  /* 0x000000777e04723e */ /* 0x000fe200000008ff */
[----:B--2---:R-:W-:Y:S01]  /*6770*/  @!P0 FADD.FTZ R125, -R125, -RZ ;  /* 0x800000ff7d7d8221 */ /* 0x004fe20000010100 */
[----:B------:R-:W-:Y:S01]  /*6780*/  F2FP.RELU.F16.F32.PACK_AB R6, R120, R129 ;  /* 0x000000817806723e */ /* 0x000fe200000008ff */
[----:B------:R-:W-:Y:S01]  /*6790*/  STS [R206+0x2a000], R7 ;  /* 0x02a00007ce007388 */ /* 0x000fe20000000800 */
[----:B------:R-:W-:Y:S01]  /*67a0*/  F2FP.RELU.F16.F32.PACK_AB R15, R196, R197 ;  /* 0x000000c5c40f723e */ /* 0x000fe200000008ff */
[----:B------:R-:W-:Y:S01]  /*67b0*/  @!P2 FADD.FTZ R131, -R131, -RZ ;  /* 0x800000ff8383a221 */ /* 0x000fe20000010100 */
[----:B------:R-:W-:Y:S02]  /*67c0*/  FSETP.GE.FTZ.AND P3, PT, R122, RZ, PT ;  /* 0x000000ff7a00720b */ /* 0x000fe40003f76000 */
[----:B------:R-:W-:Y:S01]  /*67d0*/  STS [R205+0x2a000], R4 ;  /* 0x02a00004cd007388 */ /* 0x000fe20000000800 */
[----:B------:R-:W-:Y:S01]  /*67e0*/  @!P4 FADD.FTZ R130, -R130, -RZ ;  /* 0x800000ff8282c221 */ /* 0x000fe20000010100 */
[----:B---3--:R-:W-:Y:S01]  /*67f0*/  @!P1 FADD.FTZ R128, -R128, -RZ ;  /* 0x800000ff80809221 */ /* 0x008fe20000010100 */
[----:B------:R-:W-:Y:S02]  /*6800*/  F2FP.RELU.F16.F32.PACK_AB R13, R131, R118 ;  /* 0x00000076830d723e */ /* 0x000fe400000008ff */
[----:B------:R-:W-:Y:S01]  /*6810*/  STS [R205+0x2a400], R6 ;  /* 0x02a40006cd007388 */ /* 0x000fe20000000800 */
[----:B------:R-:W-:Y:S02]  /*6820*/  FSETP.GE.FTZ.AND P0, PT, R121, RZ, PT ;  /* 0x000000ff7900720b */ /* 0x000fe40003f16000 */
[----:B------:R-:W-:Y:S02]  /*6830*/  F2FP.RELU.F16.F32.PACK_AB R14, R127, R130 ;  /* 0x000000827f0e723e */ /* 0x000fe400000008ff */
[----:B------:R-:W-:Y:S01]  /*6840*/  STS [R204+0x2a000], R15 ;  /* 0x02a0000fcc007388 */ /* 0x000fe20000000800 */
[----:B------:R-:W-:Y:S02]  /*6850*/  F2FP.RELU.F16.F32.PACK_AB R12, R125, R128 ;  /* 0x000000807d0c723e */ /* 0x000fe400000008ff */
[----:B------:R-:W-:Y:S02]  /*6860*/  FSETP.GE.FTZ.AND P2, PT, R123, RZ, PT ;  /* 0x000000ff7b00720b */ /* 0x000fe40003f56000 */
[----:B------:R-:W-:Y:S01]  /*6870*/  STS [R204+0x2a400], R14 ;  /* 0x02a4000ecc007388 */ /* 0x000fe20000000800 */
[----:B------:R-:W-:Y:S04]  /*6880*/  FSETP.GE.FTZ.AND P1, PT, R124, RZ, PT ;  /* 0x000000ff7c00720b */ /* 0x000fe80003f36000 */
[----:B------:R-:W-:Y:S05]  /*6890*/  STS [R201+0x2a000], R13 ;  /* 0x02a0000dc9007388 */ /* 0x000fea0000000800 */
[----:B------:R-:W-:Y:S05]  /*68a0*/  STS [R201+0x2a400], R12 ;  /* 0x02a4000cc9007388 */ /* 0x000fea0000000800 */
[----:B------:R-:W-:Y:S05]  /*68b0*/  LDSM.16.M88.4 R16, [R115+0x10000] ;  /* 0x010000007310783b */ /* 0x000fea0000000200 */
[----:B------:R-:W2:Y:S05]  /*68c0*/  LDSM.16.M88.4 R8, [R241+0x20000] ;  /* 0x02000000f108783b */ /* 0x000eaa0000000200 */
[----:B------:R-:W3:Y:S05]  /*68d0*/  LDSM.16.M88.4 R84, [R241+0x20800] ;  /* 0x02080000f154783b */ /* 0x000eea0000000200 */
[----:B------:R-:W-:Y:S05]  /*68e0*/  LDSM.16.M88.4 R88, [R114+0x10000] ;  /* 0x010000007258783b */ /* 0x000fea0000000200 */
[----:B------:R-:W4:Y:S05]  /*68f0*/  LDSM.16.M88.4 R92, [R240+0x20000] ;  /* 0x02000000f05c783b */ /* 0x000f2a0000000200 */
[----:B------:R-:W1:Y:S05]  /*6900*/  LDSM.16.M88.4 R96, [R240+0x20800] ;  /* 0x02080000f060783b */ /* 0x000e6a0000000200 */
[----:B------:R-:W-:Y:S05]  /*6910*/  LDSM.16.M88.4 R100, [R113+0x10000] ;  /* 0x010000007164783b */ /* 0x000fea0000000200 */
[----:B------:R-:W1:Y:S05]  /*6920*/  LDSM.16.M88.4 R104, [R3+0x20000] ;  /* 0x020000000368783b */ /* 0x000e6a0000000200 */
        /* <DEDUP_REMOVED lines=11> */
[----:B------:R-:W1:Y:S05]  /*69e0*/  LDSM.16.M88.4 R88, [R2+0x20800] ;  /* 0x020800000258783b */ /* 0x000e6a0000000200 */
[C---:B------:R-:W-:Y:S01]  /*69f0*/  HMMA.16816.F32 R4, R100.reuse, R104, R4 ;  /* 0x000000686404723c */ /* 0x040fe20000001804 */
[----:B------:R-:W-:Y:S05]  /*6a00*/  LDSM.16.M88.4 R96, [R115+0x12000] ;  /* 0x012000007360783b */ /* 0x000fea0000000200 */
[C---:B------:R-:W-:Y:S01]  /*6a10*/  HMMA.16816.F32 R8, R100.reuse, R106, R8 ;  /* 0x0000006a6408723c */ /* 0x040fe20000001808 */
[----:B------:R-:W4:Y:S05]  /*6a20*/  LDSM.16.M88.4 R104, [R241+0x22000] ;  /* 0x02200000f168783b */ /* 0x000f2a0000000200 */
[C---:B--2---:R-:W-:Y:S06]  /*6a30*/  HMMA.16816.F32 R12, R100.reuse, R84, R12 ;  /* 0x00000054640c723c */ /* 0x044fec000000180c */
[----:B------:R-:W-:Y:S01]  /*6a40*/  HMMA.16816.F32 R16, R100, R86, R16 ;  /* 0x000000566410723c */ /* 0x000fe20000001810 */
[----:B------:R-:W2:Y:S05]  /*6a50*/  LDSM.16.M88.4 R84, [R241+0x22800] ;  /* 0x02280000f154783b */ /* 0x000eaa0000000200 */
[C---:B---3--:R-:W-:Y:S01]  /*6a60*/  HMMA.16816.F32 R4, R92.reuse, R108, R4 ;  /* 0x0000006c5c04723c */ /* 0x048fe20000001804 */
[----:B------:R-:W-:Y:S05]  /*6a70*/  LDSM.16.M88.4 R100, [R114+0x12000] ;  /* 0x012000007264783b */ /* 0x000fea0000000200 */
[C---:B------:R-:W-:Y:S01]  /*6a80*/  HMMA.16816.F32 R8, R92.reuse, R110, R8 ;  /* 0x0000006e5c08723c */ /* 0x040fe20000001808 */
[----:B------:R-:W3:Y:S05]  /*6a90*/  LDSM.16.M88.4 R108, [R240+0x22000] ;  /* 0x02200000f06c783b */ /* 0x000eea0000000200 */
[C---:B-1----:R-:W-:Y:S06]  /*6aa0*/  HMMA.16816.F32 R12, R92.reuse, R88, R12 ;  /* 0x000000585c0c723c */ /* 0x042fec000000180c */
[----:B------:R-:W-:Y:S01]  /*6ab0*/  HMMA.16816.F32 R16, R92, R90, R16 ;  /* 0x0000005a5c10723c */ /* 0x000fe20000001810 */
[----:B------:R-:W1:Y:S05]  /*6ac0*/  LDSM.16.M88.4 R88, [R240+0x22800] ;  /* 0x02280000f058783b */ /* 0x000e6a0000000200 */
[C---:B----4-:R-:W-:Y:S01]  /*6ad0*/  HMMA.16816.F32 R4, R96.reuse, R104, R4 ;  /* 0x000000686004723c */ /* 0x050fe20000001804 */
        /* <DEDUP_REMOVED lines=79> */
[----:B------:R-:W-:Y:S03]  /*6fd0*/  FADD.FTZ R84, -R117, R5 ;  /* 0x0000000575547221 */ /* 0x000fe60000010100 */
[-C--:B------:R-:W-:Y:S01]  /*6fe0*/  FSEL R85, R4, R117.reuse, P3 ;  /* 0x0000007504557208 */ /* 0x080fe20001800000 */
[C---:B------:R-:W-:Y:S01]  /*6ff0*/  FADD.FTZ R5, -R116.reuse, R6 ;  /* 0x0000000674057221 */ /* 0x040fe20000010100 */
[-C--:B------:R-:W-:Y:S01]  /*7000*/  FSEL R4, R7, R116.reuse, P0 ;  /* 0x0000007407047208 */ /* 0x080fe20000000000 */
[----:B------:R-:W-:Y:S01]  /*7010*/  FADD.FTZ R11, -R116, R11 ;  /* 0x0000000b740b7221 */ /* 0x000fe20000010100 */
[----:B------:R-:W-:Y:S01]  /*7020*/  FSETP.GE.FTZ.AND P0, PT, R120, RZ, PT ;  /* 0x000000ff7800720b */ /* 0x000fe20003f16000 */
[C---:B------:R-:W-:Y:S01]  /*7030*/  FADD.FTZ R6, -R117.reuse, R9 ;  /* 0x0000000975067221 */ /* 0x040fe20000010100 */
[----:B------:R-:W-:Y:S01]  /*7040*/  FSEL R84, R84, R117, P2 ;  /* 0x0000007554547208 */ /* 0x000fe20001000000 */
[----:B------:R-:W-:Y:S01]  /*7050*/  FADD.FTZ R12, -R117, R12 ;  /* 0x0000000c750c7221 */ /* 0x000fe20000010100 */
[----:B------:R-:W-:Y:S01]  /*7060*/  FSEL R5, R5, R116, P1 ;  /* 0x0000007405057208 */ /* 0x000fe20000800000 */
[----:B------:R-:W-:Y:S01]  /*7070*/  FADD.FTZ R9, -R116, R10 ;  /* 0x0000000a74097221 */ /* 0x000fe20000010100 */
[----:B------:R-:W-:Y:S01]  /*7080*/  FSETP.GE.FTZ.AND P2, PT, R126, RZ, PT ;  /* 0x000000ff7e00720b */ /* 0x000fe20003f56000 */
[----:B------:R-:W-:Y:S01]  /*7090*/  FMUL.FTZ R4, R121, R4 ;  /* 0x0000000479047220 */ /* 0x000fe20000410000 */
[-C--:B------:R-:W-:Y:S01]  /*70a0*/  FSEL R11, R11, R116.reuse, P0 ;  /* 0x000000740b0b7208 */ /* 0x080fe20000000000 */
[----:B------:R-:W-:Y:S01]  /*70b0*/  FMUL.FTZ R5, R124, R5 ;  /* 0x000000057c057220 */ /* 0x000fe20000410000 */
[----:B------:R-:W-:Y:S01]  /*70c0*/  FSETP.GE.FTZ.AND P0, PT, R197, RZ, PT ;  /* 0x000000ffc500720b */ /* 0x000fe20003f16000 */
[----:B------:R-:W-:Y:S01]  /*70d0*/  FADD.FTZ R10, -R117, R13 ;  /* 0x0000000d750a7221 */ /* 0x000fe20000010100 */
[----:B------:R-:W-:Y:S01]  /*70e0*/  FSETP.GE.FTZ.AND P1, PT, R129, RZ, PT ;  /* 0x000000ff8100720b */ /* 0x000fe20003f36000 */
[----:B------:R-:W-:Y:S01]  /*70f0*/  FADD.FTZ R15, -R116, R15 ;  /* 0x0000000f740f7221 */ /* 0x000fe20000010100 */
[-C--:B------:R-:W-:Y:S01]  /*7100*/  FSEL R7, R6, R117.reuse, P2 ;  /* 0x0000007506077208 */ /* 0x080fe20001000000 */
[C---:B------:R-:W-:Y:S01]  /*7110*/  FADD.FTZ R8, -R117.reuse, R8 ;  /* 0x0000000875087221 */ /* 0x040fe20000010100 */
[----:B------:R-:W-:Y:S01]  /*7120*/  FSETP.GE.FTZ.AND P2, PT, R196, RZ, PT ;  /* 0x000000ffc400720b */ /* 0x000fe20003f56000 */
[----:B------:R-:W-:Y:S01]  /*7130*/  FADD.FTZ R16, -R117, R16 ;  /* 0x0000001075107221 */ /* 0x000fe20000010100 */
[----:B------:R-:W-:Y:S01]  /*7140*/  FSEL R12, R12, R117, P0 ;  /* 0x000000750c0c7208 */ /* 0x000fe20000000000 */
[----:B------:R-:W-:Y:S01]  /*7150*/  FMUL.FTZ R7, R126, R7 ;  /* 0x000000077e077220 */ /* 0x000fe20000410000 */
[----:B------:R-:W-:Y:S01]  /*7160*/  FSETP.GE.FTZ.AND P0, PT, R127, RZ, PT ;  /* 0x000000ff7f00720b */ /* 0x000fe20003f16000 */
[----:B------:R-:W-:Y:S01]  /*7170*/  FMUL.FTZ R85, R122, R85 ;  /* 0x000000557a557220 */ /* 0x000fe20000410000 */
[----:B------:R-:W-:Y:S01]  /*7180*/  FSEL R6, R9, R116, P1 ;  /* 0x0000007409067208 */ /* 0x000fe20000800000 */
[----:B------:R-:W-:Y:S01]  /*7190*/  FADD.FTZ R9, -R116, R14 ;  /* 0x0000000e74097221 */ /* 0x000fe20000010100 */
[----:B------:R-:W-:Y:S01]  /*71a0*/  FSETP.GE.FTZ.AND P1, PT, R130, RZ, PT ;  /* 0x000000ff8200720b */ /* 0x000fe20003f36000 */
[----:B------:R-:W-:Y:S01]  /*71b0*/  FMUL.FTZ R84, R123, R84 ;  /* 0x000000547b547220 */ /* 0x000fe20000410000 */
[----:B------:R-:W-:Y:S01]  /*71c0*/  FSEL R13, R10, R117, P2 ;  /* 0x000000750a0d7208 */ /* 0x000fe20001000000 */
[----:B------:R-:W-:Y:S01]  /*71d0*/  FMUL.FTZ R6, R129, R6 ;  /* 0x0000000681067220 */ /* 0x000fe20000410000 */
[----:B------:R-:W-:Y:S01]  /*71e0*/  F2FP.F16.F32.PACK_AB R4, R4, R5 ;  /* 0x000000050404723e */ /* 0x000fe200000000ff */
[----:B------:R-:W-:Y:S01]  /*71f0*/  FADD.FTZ R5, -R116, R18 ;  /* 0x0000001274057221 */ /* 0x000fe20000010100 */
[----:B------:R-:W-:Y:S01]  /*7200*/  FSEL R10, R15, R116, P0 ;  /* 0x000000740f0a7208 */ /* 0x000fe20000000000 */
[----:B------:R-:W-:Y:S01]  /*7210*/  FMUL.FTZ R11, R120, R11 ;  /* 0x0000000b780b7220 */ /* 0x000fe20000410000 */
[----:B------:R-:W-:Y:S01]  /*7220*/  FSETP.GE.FTZ.AND P3, PT, R119, RZ, PT ;  /* 0x000000ff7700720b */ /* 0x000fe20003f76000 */
[----:B------:R-:W-:Y:S01]  /*7230*/  FMUL.FTZ R12, R197, R12 ;  /* 0x0000000cc50c7220 */ /* 0x000fe20000410000 */
[----:B------:R-:W-:Y:S01]  /*7240*/  FSETP.GE.FTZ.AND P0, PT, R128, RZ, PT ;  /* 0x000000ff8000720b */ /* 0x000fe20003f16000 */
[----:B------:R-:W-:Y:S01]  /*7250*/  FMUL.FTZ R13, R196, R13 ;  /* 0x0000000dc40d7220 */ /* 0x000fe20000410000 */
[----:B------:R-:W-:Y:S01]  /*7260*/  FSEL R9, R9, R116, P1 ;  /* 0x0000007409097208 */ /* 0x000fe20000800000 */
[----:B------:R-:W-:Y:S01]  /*7270*/  FMUL.FTZ R10, R127, R10 ;  /* 0x0000000a7f0a7220 */ /* 0x000fe20000410000 */
[----:B------:R-:W-:Y:S02]  /*7280*/  FSETP.GE.FTZ.AND P2, PT, R131, RZ, PT ;  /* 0x000000ff8300720b */ /* 0x000fe40003f56000 */
[----:B------:R-:W-:Y:S01]  /*7290*/  FSETP.GE.FTZ.AND P1, PT, R125, RZ, PT ;  /* 0x000000ff7d00720b */ /* 0x000fe20003f36000 */
[----:B------:R-:W-:Y:S01]  /*72a0*/  FMUL.FTZ R9, R130, R9 ;  /* 0x0000000982097220 */ /* 0x000fe20000410000 */
[----:B------:R-:W-:Y:S02]  /*72b0*/  FSEL R8, R8, R117, P3 ;  /* 0x0000007508087208 */ /* 0x000fe40001800000 */
[----:B------:R-:W-:Y:S02]  /*72c0*/  FSEL R5, R5, R116, P0 ;  /* 0x0000007405057208 */ /* 0x000fe40000000000 */
[----:B------:R-:W-:Y:S01]  /*72d0*/  PLOP3.LUT P0, PT, PT, PT, UP2, 0x80, 0x0 ;  /* 0x000000000000781c */ /* 0x000fe20003f0f028 */
[----:B------:R-:W-:Y:S01]  /*72e0*/  FMUL.FTZ R8, R119, R8 ;  /* 0x0000000877087220 */ /* 0x000fe20000410000 */
[----:B------:R-:W-:Y:S01]  /*72f0*/  FSETP.GE.FTZ.AND P3, PT, R118, RZ, PT ;  /* 0x000000ff7600720b */ /* 0x000fe20003f76000 */
[----:B------:R-:W-:Y:S01]  /*7300*/  FMUL.FTZ R5, R128, R5 ;  /* 0x0000000580057220 */ /* 0x000fe20000410000 */
[----:B------:R-:W-:Y:S02]  /*7310*/  F2FP.F16.F32.PACK_AB R84, R84, R85 ;  /* 0x000000555454723e */ /* 0x000fe400000000ff */
[----:B------:R-:W-:Y:S01]  /*7320*/  F2FP.F16.F32.PACK_AB R18, R7, R8 ;  /* 0x000000080712723e */ /* 0x000fe200000000ff */
[----:B------:R-:W-:Y:S01]  /*7330*/  @P1 FADD.FTZ R116, -R116, R19 ;  /* 0x0000001374741221 */ /* 0x000fe20000010100 */
[----:B------:R-:W-:Y:S01]  /*7340*/  FSEL R7, R16, R117, P3 ;  /* 0x0000007510077208 */ /* 0x000fe20001800000 */
[----:B------:R-:W-:Y:S01]  /*7350*/  @P2 FADD.FTZ R117, -R117, R17 ;  /* 0x0000001175752221 */ /* 0x000fe20000010100 */
[----:B------:R-:W-:Y:S01]  /*7360*/  F2FP.F16.F32.PACK_AB R85, R11, R6 ;  /* 0x000000060b55723e */ /* 0x000fe200000000ff */
[----:B------:R-:W-:Y:S01]  /*7370*/  FMUL.FTZ R116, R125, R116 ;  /* 0x000000747d747220 */ /* 0x000fe20000410000 */
[----:B------:R-:W-:Y:S01]  /*7380*/  F2FP.F16.F32.PACK_AB R88, R13, R12 ;  /* 0x0000000c0d58723e */ /* 0x000fe200000000ff */
[----:B------:R-:W-:Y:S01]  /*7390*/  FMUL.FTZ R7, R118, R7 ;  /* 0x0000000776077220 */ /* 0x000fe20000410000 */
[----:B------:R-:W-:Y:S01]  /*73a0*/  F2FP.F16.F32.PACK_AB R92, R10, R9 ;  /* 0x000000090a5c723e */ /* 0x000fe200000000ff */
[----:B------:R-:W-:Y:S01]  /*73b0*/  FMUL.FTZ R6, R131, R117 ;  /* 0x0000007583067220 */ /* 0x000fe20000410000 */
        /* <DEDUP_REMOVED lines=102> */
.L_x_1588:
[----:B------:R-:W-:Y:S01]  /*7a20*/  STS [R206+0x28000], R84 ;  /* 0x02800054ce007388 */ /* 0x000fe20000000800 */
[----:B------:R-:W-:Y:S02]  /*7a30*/  F2FP.F16.F32.PACK_AB R100, R6, R7 ;  /* 0x000000070664723e */ /* 0x000fe400000000ff */
[----:B------:R-:W-:Y:S01]  /*7a40*/  F2FP.F16.F32.PACK_AB R104, R116, R5 ;  /* 0x000000057468723e */ /* 0x000fe200000000ff */
[----:B------:R-:W-:Y:S01]  /*7a50*/  STS [R206+0x28400], R4 ;  /* 0x02840004ce007388 */ /* 0x000fe20000000800 */
[----:B------:R-:W-:Y:S03]  /*7a60*/  LEA R116, R251, UR4, 0x1 ;  /* 0x00000004fb747c11 */ /* 0x000fe6000f8e08ff */
[----:B------:R-:W-:Y:S04]  /*7a70*/  STS [R205+0x28000], R18 ;  /* 0x02800012cd007388 */ /* 0x000fe80000000800 */
[----:B------:R-:W-:Y:S04]  /*7a80*/  STS [R205+0x28400], R85 ;  /* 0x02840055cd007388 */ /* 0x000fe80000000800 */
[----:B------:R-:W-:Y:S04]  /*7a90*/  STS [R204+0x28000], R88 ;  /* 0x02800058cc007388 */ /* 0x000fe80000000800 */
[----:B------:R-:W-:Y:S04]  /*7aa0*/  STS [R204+0x28400], R92 ;  /* 0x0284005ccc007388 */ /* 0x000fe80000000800 */
[----:B------:R-:W-:Y:S04]  /*7ab0*/  STS [R201+0x28000], R100 ;  /* 0x02800064c9007388 */ /* 0x000fe80000000800 */
[----:B------:R-:W-:Y:S01]  /*7ac0*/  STS [R201+0x28400], R104 ;  /* 0x02840068c9007388 */ /* 0x000fe20000000800 */
[----:B------:R-:W-:Y:S06]  /*7ad0*/  BAR.SYNC.DEFER_BLOCKING 0x0 ;  /* 0x0000000000007b1d */ /* 0x000fec0000010000 */
[----:B------:R-:W-:Y:S04]  /*7ae0*/  LDSM.16.MT88.4 R4, [R250+0x2a000] ;  /* 0x02a00000fa04783b */ /* 0x000fe80000004200 */
[----:B-1----:R-:W1:Y:S04]  /*7af0*/  LDSM.16.MT88.4 R8, [R116+0x10000] ;  /* 0x010000007408783b */ /* 0x002e680000004200 */
        /* <DEDUP_REMOVED lines=165> */
.L_x_1589:
[----:B------:R-:W-:Y:S01]  /*8550*/  LEA R236, R251, UR4, 0x1 ;  /* 0x00000004fbec7c11 */ /* 0x000fe2000f8e08ff */
[----:B------:R-:W-:Y:S01]  /*8560*/  LDSM.16.M88.4 R128, [R249] ;  /* 0x00000000f980783b */ /* 0x000fe20000000200 */
[----:B------:R-:W-:Y:S02]  /*8570*/  @UP2 UIADD3 UR12, UP0, UR10, -0x100, URZ ;  /* 0xffffff000a0c2890 */ /* 0x000fe4000ff1e03f */
[----:B------:R-:W-:Y:S01]  /*8580*/  UISETP.GT.AND UP1, UPT, UR5, UR23, UPT ;  /* 0x000000170500728c */ /* 0x000fe2000bf24270 */
[----:B------:R-:W4:Y:S01]  /*8590*/  LDSM.16.MT88.4 R16, [R236+0x18000] ;  /* 0x01800000ec10783b */ /* 0x000f220000004200 */
[----:B------:R-:W-:Y:S03]  /*85a0*/  @UP2 UIADD3.X UR9, UR11, -0x1, URZ, UP0, !UPT ;  /* 0xffffffff0b092890 */ /* 0x000fe600087fe43f */
[----:B------:R-:W1:Y:S01]  /*85b0*/  LDSM.16.M88.4 R124, [R249+0x1000] ;  /* 0x00100000f97c783b */ /* 0x000e620000000200 */
[----:B------:R-:W-:Y:S03]  /*85c0*/  @UP2 UMOV UR10, UR12 ;  /* 0x0000000c000a2c82 */ /* 0x000fe60008000000 */
[----:B------:R-:W2:Y:S01]  /*85d0*/  LDSM.16.MT88.4 R96, [R236+0x1a000] ;  /* 0x01a00000ec60783b */ /* 0x000ea20000004200 */
[----:B------:R-:W-:Y:S01]  /*85e0*/  @UP2 UMOV UR11, UR9 ;  /* 0x00000009000b2c82 */ /* 0x000fe20008000000 */
[----:B------:R-:W-:Y:S02]  /*85f0*/  ULOP3.LUT UR9, UR5, 0x1, URZ, 0xc0, !UPT ;  /* 0x0000000105097892 */ /* 0x000fe4000f8ec03f */
[----:B------:R-:W3:Y:S01]  /*8600*/  LDSM.16.MT88.4 R112, [R236+0x1c000] ;  /* 0x01c00000ec70783b */ /* 0x000ee20000004200 */
[----:B------:R-:W-:Y:S02]  /*8610*/  UIADD3 UR5, UR5, -0x1, URZ ;  /* 0xffffffff05057890 */ /* 0x000fe4000fffe03f */
[----:B------:R-:W-:Y:S01]  /*8620*/  UISETP.NE.U32.AND UP0, UPT, UR9, 0x1, UPT ;  /* 0x000000010900788c */ /* 0x000fe2000bf05070 */
        /* <DEDUP_REMOVED lines=48> */
[----:B------:R-:W5:Y:S01]  /*8930*/  LDSM.16.M88.4 R220, [R243+0x1000] ;  /* 0x00100000f3dc783b */ /* 0x000f620000000200 */
        /* <DEDUP_REMOVED lines=15> */
[C---:B------:R-:W-:Y:S06]  /*8a30*/  HMMA.16816.F32 R104, R228.reuse, R208, R104 ;  /* 0x000000d0e468723c */ /* 0x040fec0000001868 */
[-C--:B------:R-:W-:Y:S06]  /*8a40*/  HMMA.16816.F32 R108, R228, R210.reuse, R108 ;  /* 0x000000d2e46c723c */ /* 0x080fec000000186c */
[C---:B------:R-:W-:Y:S01]  /*8a50*/  HMMA.16816.F32 R112, R196.reuse, R210, R112 ;  /* 0x000000d2c470723c */ /* 0x040fe20000001870 */
[----:B------:R-:W3:Y:S05]  /*8a60*/  LDC R211, c[0x0][0x270] ;  /* 0x00009c00ffd37b82 */ /* 0x000eea0000000800 */
[-C--:B----4-:R-:W-:Y:S06]  /*8a70*/  HMMA.16816.F32 R116, R196, R200.reuse, R116 ;  /* 0x000000c8c474723c */ /* 0x090fec0000001874 */
[C---:B------:R-:W-:Y:S06]  /*8a80*/  HMMA.16816.F32 R120, R228.reuse, R200, R120 ;  /* 0x000000c8e478723c */ /* 0x040fec0000001878 */
[-C--:B------:R-:W-:Y:S01]  /*8a90*/  HMMA.16816.F32 R124, R228, R202.reuse, R124 ;  /* 0x000000cae47c723c */ /* 0x080fe2000000187c */
[----:B------:R-:W4:Y:S05]  /*8aa0*/  LDL.64 R230, [R1+0x68] ;  /* 0x0000680001e67983 */ /* 0x000f2a0000100a00 */
[----:B------:R-:W-:Y:S05]  /*8ab0*/  HMMA.16816.F32 R128, R196, R202, R128 ;  /* 0x000000cac480723c */ /* 0x000fea0000001880 */
[----:B---3--:R-:W-:Y:S01]  /*8ac0*/  IMAD R211, R211, UR42, RZ ;  /* 0x0000002ad3d37c24 */ /* 0x008fe2000f8e02ff */
[-C--:B------:R-:W-:Y:S05]  /*8ad0*/  HMMA.16816.F32 R4, R212, R216.reuse, R4 ;  /* 0x000000d8d404723c */ /* 0x080fea0000001804 */
[C---:B------:R-:W-:Y:S01]  /*8ae0*/  IMAD.SHL.U32 R198, R211.reuse, 0x8, RZ ;  /* 0x00000008d3c67824 */ /* 0x040fe200078e00ff */
[C---:B-----5:R-:W-:Y:S05]  /*8af0*/  HMMA.16816.F32 R8, R220.reuse, R216, R8 ;  /* 0x000000d8dc08723c */ /* 0x060fea0000001808 */
        /* <DEDUP_REMOVED lines=19> */
[----:B------:R1:W3:Y:S02]  /*8c30*/  @P0 LDG.E R204, desc[UR6][R196.64] ;  /* 0x00000006c4cc0981 */ /* 0x0002e4000c1e1900 */
[C---:B-1----:R-:W-:Y:S02]  /*8c40*/  IMAD R196, R211.reuse, 0x28, RZ ;  /* 0x00000028d3c47824 */ /* 0x042fe400078e02ff */
[----:B------:R-:W-:Y:S01]  /*8c50*/  IMAD R197, R211, 0x30, RZ ;  /* 0x00000030d3c57824 */ /* 0x000fe200078e02ff */
[----:B----4-:R1:W-:Y:S01]  /*8c60*/  REDG.E.ADD.F32.FTZ.RN.STRONG.GPU desc[UR6][R230.64], R4 ;  /* 0x00000004e60079a6 */ /* 0x0103e2000c10f386 */
        /* <DEDUP_REMOVED lines=8> */
[----:B---3--:R1:W-:Y:S01]  /*8cf0*/  @P0 STL [R1+0x5c], R204 ;  /* 0x00005ccc01000387 */ /* 0x0083e20000100800 */
        /* <DEDUP_REMOVED lines=15> */
[----:B------:R-:W-:Y:S04]  /*8df0*/  REDG.E.ADD.F32.FTZ.RN.STRONG.GPU desc[UR6][R196.64], R11 ;  /* 0x0000000bc40079a6 */ /* 0x000fe8000c10f386 */
[----:B------:R-:W-:Y:S04]  /*8e00*/  REDG.E.ADD.F32.FTZ.RN.STRONG.GPU desc[UR6][R230.64+0x80], R16 ;  /* 0x00008010e60079a6 */ /* 0x000fe8000c10f386 */
        /* <DEDUP_REMOVED lines=22> */
[CC--:B------:R-:W-:Y:S03]  /*8f70*/  LEA R10, P0, R4.reuse, R230.reuse, 0x2 ;  /* 0x000000e6040a7211 */ /* 0x0c0fe600078010ff */
        /* <DEDUP_REMOVED lines=11> */
[CC--:B----4-:R-:W-:Y:S03]  /*9030*/  LEA R12, P1, R5.reuse, R230.reuse, 0x2 ;  /* 0x000000e6050c7211 */ /* 0x0d0fe600078210ff */
[----:B------:R2:W-:Y:S01]  /*9040*/  REDG.E.ADD.F32.FTZ.RN.STRONG.GPU desc[UR6][R16.64], R87 ;  /* 0x00000057100079a6 */ /* 0x0005e2000c10f386 */
[C---:B---3--:R-:W-:Y:S01]  /*9050*/  IMAD.IADD R7, R198.reuse, 0x1, R5 ;  /* 0x00000001c6077824 */ /* 0x048fe200078e0205 */
        /* <DEDUP_REMOVED lines=8> */
[----:B-1----:R-:W-:Y:S01]  /*90e0*/  IMAD.IADD R15, R198, 0x1, R5 ;  /* 0x00000001c60f7824 */ /* 0x002fe200078e0205 */
[CC--:B------:R-:W-:Y:S03]  /*90f0*/  LEA R8, P0, R9.reuse, R230.reuse, 0x2 ;  /* 0x000000e609087211 */ /* 0x0c0fe600078010ff */
[----:B------:R1:W-:Y:S01]  /*9100*/  REDG.E.ADD.F32.FTZ.RN.STRONG.GPU desc[UR6][R6.64], R89 ;  /* 0x00000059060079a6 */ /* 0x0003e2000c10f386 */
[-C--:B------:R-:W-:Y:S02]  /*9110*/  LEA.HI.X.SX32 R9, R9, R231.reuse, 0x2, P0 ;  /* 0x000000e709097211 */ /* 0x080fe400000f16ff */
[CC--:B------:R-:W-:Y:S03]  /*9120*/  LEA R10, P0, R4.reuse, R230.reuse, 0x2 ;  /* 0x000000e6040a7211 */ /* 0x0c0fe600078010ff */
[----:B------:R4:W-:Y:S01]  /*9130*/  REDG.E.ADD.F32.FTZ.RN.STRONG.GPU desc[UR6][R8.64], R90 ;  /* 0x0000005a080079a6 */ /* 0x0009e2000c10f386 */
[-C--:B------:R-:W-:Y:S05]  /*9140*/  LEA.HI.X.SX32 R11, R4, R231.reuse, 0x2, P0 ;  /* 0x000000e7040b7211 */ /* 0x080fea00000f16ff */
[----:B------:R5:W-:Y:S01]  /*9150*/  REDG.E.ADD.F32.FTZ.RN.STRONG.GPU desc[UR6][R10.64], R91 ;  /* 0x0000005b0a0079a6 */ /* 0x000be2000c10f386 */
[CC--:B--2---:R-:W-:Y:S03]  /*9160*/  LEA R16, P0, R5.reuse, R230.reuse, 0x2 ;  /* 0x000000e605107211 */ /* 0x0c4fe600078010ff */
[----:B------:R-:W-:Y:S01]  /*9170*/  REDG.E.ADD.F32.FTZ.RN.STRONG.GPU desc[UR6][R230.64+0x180], R96 ;  /* 0x00018060e60079a6 */ /* 0x000fe2000c10f386 */
[-C--:B------:R-:W-:Y:S01]  /*9180*/  LEA.HI.X.SX32 R17, R5, R231.reuse, 0x2, P0 ;  /* 0x000000e705117211 */ /* 0x080fe200000f16ff */
[C---:B------:R-:W-:Y:S01]  /*9190*/  IMAD.IADD R5, R198.reuse, 0x1, R15 ;  /* 0x00000001c6057824 */ /* 0x040fe200078e020f */
[-C--:B---3--:R-:W-:Y:S01]  /*91a0*/  LEA R12, P0, R15, R230.reuse, 0x2 ;  /* 0x000000e60f0c7211 */ /* 0x088fe200078010ff */
[----:B------:R-:W-:Y:S03]  /*91b0*/  REDG.E.ADD.F32.FTZ.RN.STRONG.GPU desc[UR6][R200.64+0x180], R97 ;  /* 0x00018061c80079a6 */ /* 0x000fe6000c10f386 */
[-C--:B------:R-:W-:Y:S02]  /*91c0*/  LEA R14, P1, R5, R230.reuse, 0x2 ;  /* 0x000000e6050e7211 */ /* 0x080fe400078210ff */
[-C--:B------:R-:W-:Y:S01]  /*91d0*/  LEA.HI.X.SX32 R13, R15, R231.reuse, 0x2, P0 ;  /* 0x000000e70f0d7211 */ /* 0x080fe200000f16ff */
[----:B------:R2:W-:Y:S01]  /*91e0*/  REDG.E.ADD.F32.FTZ.RN.STRONG.GPU desc[UR6][R16.64], R98 ;  /* 0x00000062100079a6 */ /* 0x0005e2000c10f386 */
[C---:B-1----:R-:W-:Y:S01]  /*91f0*/  IMAD.IADD R7, R198.reuse, 0x1, R5 ;  /* 0x00000001c6077824 */ /* 0x042fe200078e0205 */
        /* <DEDUP_REMOVED lines=16> */
[CC--:B--2---:R-:W-:Y:S01]  /*9300*/  LEA R16, P0, R5.reuse, R230.reuse, 0x2 ;  /* 0x000000e605107211 */ /* 0x0c4fe200078010ff */
[C---:B-1----:R-:W-:Y:S02]  /*9310*/  IMAD.IADD R13, R198.reuse, 0x1, R5 ;  /* 0x00000001c60d7824 */ /* 0x042fe400078e0205 */
        /* <DEDUP_REMOVED lines=481> */
.L_x_1591:
        /* <DEDUP_REMOVED lines=21> */
.L_x_1592:
        /* <DEDUP_REMOVED lines=48> */
[C---:B------:R-:W-:Y:S01]  /*b580*/  IMAD.WIDE.U32 R66, R54.reuse, UR10, R58 ;  /* 0x0000000a36427c25 */ /* 0x040fe2000f8e003a */
        /* <DEDUP_REMOVED lines=12> */
.L_x_1594:
[----:B------:R-:W-:Y:S05]  /*b650*/  BSYNC B0 ;  /* 0x0000000000007941 */ /* 0x000fea0003800000 */
.L_x_1593:
        /* <DEDUP_REMOVED lines=21> */
.L_x_1596:
[----:B------:R-:W-:Y:S05]  /*b7b0*/  BSYNC B0 ;  /* 0x0000000000007941 */ /* 0x000fea0003800000 */
.L_x_1595:
        /* <DEDUP_REMOVED lines=24> */
[C---:B------:R-:W-:Y:S01]  /*b940*/  IMAD.WIDE.U32 R42, R54.reuse, UR12, R36 ;  /* 0x0000000c362a7c25 */ /* 0x040fe2000f8e0024 */
        /* <DEDUP_REMOVED lines=12> */
.L_x_1598:
[----:B------:R-:W-:Y:S05]  /*ba10*/  BSYNC B0 ;  /* 0x0000000000007941 */ /* 0x000fea0003800000 */
.L_x_1597:
        /* <DEDUP_REMOVED lines=11> */
[----:B---34-:R-:W-:Y:S01]  /*bad0*/  IMAD R5, R52, UR12, RZ ;  /* 0x0000000c34057c24 */ /* 0x018fe2000f8e02ff */
        /* <DEDUP_REMOVED lines=8> */
.L_x_1567:
[----:B------:R-:W-:Y:S05]  /*bb60*/  BSYNC B1 ;  /* 0x0000000000017941 */ /* 0x000fea0003800000 */
.L_x_1553:
        /* <DEDUP_REMOVED lines=12> */
.L_x_1599:
[----:B------:R-:W-:Y:S05]  /*bc30*/  EXIT ;  /* 0x000000000000794d */ /* 0x000fea0003800000 */
.L_x_1601:
        /* <DEDUP_REMOVED lines=12> */
.L_x_2064:


//--------------------- .text._ZN5flash44flash_bwd_dq_dk_dv_loop_seqk_parallel_kernelI23Flash_bwd_kernel_traitsILi256ELi64ELi64ELi8ELi4ELi2ELi2ELb0ELb0EN7cutlass6half_tE19Flash_kernel_traitsILi256ELi64ELi64ELi8ES3_EELb0ELb0ELb1ELb0ELb0ELb0ELb1EEEvNS_16Flash_bwd_paramsE --------------------------
	.section	.text._ZN5flash44flash_bwd_dq_dk_dv_loop_seqk_parallel_kernelI23Flash_bwd_kernel_traitsILi256ELi64ELi64ELi8ELi4ELi2ELi2ELb0ELb0EN7cutlass6half_tE19Flash_kernel_traitsILi256ELi64ELi64ELi8ES3_EELb0ELb0ELb1ELb0ELb0ELb0ELb1EEEvNS_16Flash_bwd_paramsE,"ax",@progbits
	.align	128
        .global         _ZN5flash44flash_bwd_dq_dk_dv_loop_seqk_parallel_kernelI23Flash_bwd_kernel_traitsILi256ELi64ELi64ELi8ELi4ELi2ELi2ELb0ELb0EN7cutlass6half_tE19Flash_kernel_traitsILi256ELi64ELi64ELi8ES3_EELb0ELb0ELb1ELb0ELb0ELb0ELb1EEEvNS_16Flash_bwd_paramsE
        .type           _ZN5flash44flash_bwd_dq_dk_dv_loop_seqk_parallel_kernelI23Flash_bwd_kernel_traitsILi256ELi64ELi64ELi8ELi4ELi2ELi2ELb0ELb0EN7cutlass6half_tE19Flash_kernel_traitsILi256ELi64ELi64ELi8ES3_EELb0ELb0ELb1ELb0ELb0ELb0ELb1EEEvNS_16Flash_bwd_paramsE,@function
        .size           _ZN5flash44flash_bwd_dq_dk_dv_loop_seqk_parallel_kernelI23Flash_bwd_kernel_traitsILi256ELi64ELi64ELi8ELi4ELi2ELi2ELb0ELb0EN7cutlass6half_tE19Flash_kernel_traitsILi256ELi64ELi64ELi8ES3_EELb0ELb0ELb1ELb0ELb0ELb0ELb1EEEvNS_16Flash_bwd_paramsE,(.L_x_2065 - _ZN5flash44flash_bwd_dq_dk_dv_loop_seqk_parallel_kernelI23Flash_bwd_kernel_traitsILi256ELi64ELi64ELi8ELi4ELi2ELi2ELb0ELb0EN7cutlass6half_tE19Flash_kernel_traitsILi256ELi64ELi64ELi8ES3_EELb0ELb0ELb1ELb0ELb0ELb0ELb1EEEvNS_16Flash_bwd_paramsE)
        .other          _ZN5flash44flash_bwd_dq_dk_dv_loop_seqk_parallel_kernelI23Flash_bwd_kernel_traitsILi256ELi64ELi64ELi8ELi4ELi2ELi2ELb0ELb0EN7cutlass6half_tE19Flash_kernel_traitsILi256ELi64ELi64ELi8ES3_EELb0ELb0ELb1ELb0ELb0ELb0ELb1EEEvNS_16Flash_bwd_paramsE,@"STO_CUDA_ENTRY STV_DEFAULT"
_ZN5flash44flash_bwd_dq_dk_dv_loop_seqk_parallel_kernelI23Flash_bwd_kernel_traitsILi256ELi64ELi64ELi8ELi4ELi2ELi2ELb0ELb0EN7cutlass6half_tE19Flash_kernel_traitsILi256ELi64ELi64ELi8ES3_EELb0ELb0ELb1ELb0ELb0ELb0ELb1EEEvNS_16Flash_bwd_paramsE:
.text._ZN5flash44flash_bwd_dq_dk_dv_loop_seqk_parallel_kernelI23Flash_bwd_kernel_traitsILi256ELi64ELi64ELi8ELi4ELi2ELi2ELb0ELb0EN7cutlass6half_tE19Flash_kernel_traitsILi256ELi64ELi64ELi8ES3_EELb0ELb0ELb1ELb0ELb0ELb0ELb1EEEvNS_16Flash_bwd_paramsE:
        /* <DEDUP_REMOVED lines=161> */
.L_x_1650:
        /* <DEDUP_REMOVED lines=73> */
.L_x_1602:
        /* <DEDUP_REMOVED lines=20> */
[----:B------:R-:W-:Y:S01]  /*0fe0*/  UIMAD UR30, UR48, UR11, UR10 ;  /* 0x0000000b301e72a4 */ /* 0x000fe2000f8e020a */
[----:B------:R-:W-:-:S02]  /*0ff0*/  ULDC UR24, c[0x0][0x394] ;  /* 0x0000e50000187ab9 */ /* 0x000fc40000000800 */
[----:B------:R-:W-:Y:S01]  /*1000*/  @!UP2 ULDC.64 UR10, c[0x0][0x418] ;  /* 0x00010600000aaab9 */ /* 0x000fe20000000a00 */
[----:B------:R-:W-:Y:S02]  /*1010*/  USHF.L.U64.HI UR20, UR48, 0x7, UR55 ;  /* 0x0000000730147899 */ /* 0x000fe40008010237 */
        /* <DEDUP_REMOVED lines=9> */
[----:B------:R-:W-:Y:S01]  /*10b0*/  UIADD3 UR24, UR10, UR24, -UR8 ;  /* 0x000000180a187290 */ /* 0x000fe2000fffe808 */
[----:B------:R-:W-:Y:S01]  /*10c0*/  ULDC.64 UR28, c[0x0][0x240] ;  /* 0x00009000001c7ab9 */ /* 0x000fe20000000a00 */
[----:B------:R-:W-:-:S02]  /*10d0*/  UIMAD UR50, UR50, UR17, UR35 ;  /* 0x00000011323272a4 */ /* 0x000fc4000f8e0223 */
[----:B------:R-:W-:Y:S02]  /*10e0*/  USEL UR32, UR20, URZ, UP0 ;  /* 0x0000003f14207287 */ /* 0x000fe40008000000 */
[----:B------:R-:W-:Y:S02]  /*10f0*/  UIMAD.WIDE.U32 UR16, UR5, UR28, URZ ;  /* 0x0000001c051072a5 */ /* 0x000fe4000f8e003f */
[----:B------:R-:W-:Y:S02]  /*1100*/  ULEA.HI UR20, UR25, UR13, URZ, 0x6 ;  /* 0x0000000d19147291 */ /* 0x000fe4000f8f303f */
[----:B------:R-:W-:Y:S02]  /*1110*/  UIADD3 UR13, UR24, 0x3f, URZ ;  /* 0x0000003f180d7890 */ /* 0x000fe4000fffe03f */
[----:B------:R-:W-:Y:S01]  /*1120*/  USEL UR41, UR18, UR16, !UP2 ;  /* 0x0000001012297287 */ /* 0x000fe2000d000000 */
[----:B-1----:R-:W1:Y:S01]  /*1130*/  MUFU.RCP R14, R14 ;  /* 0x0000000e000e7308 */ /* 0x002e620000001000 */
[----:B------:R-:W-:Y:S01]  /*1140*/  USHF.R.S32.HI UR18, URZ, 0x1f, UR13 ;  /* 0x0000001f3f127899 */ /* 0x000fe2000801140d */
[----:B------:R-:W-:Y:S01]  /*1150*/  ULDC UR56, c[0x0][0x2d4] ;  /* 0x0000b50000387ab9 */ /* 0x000fe20000000800 */
[----:B------:R-:W-:Y:S01]  /*1160*/  @UP2 ULDC.64 UR14, c[0x0][0x420] ;  /* 0x00010800000e2ab9 */ /* 0x000fe20000000a00 */
[----:B------:R-:W-:-:S02]  /*1170*/  USHF.R.S32.HI UR43, URZ, 0x1f, UR56 ;  /* 0x0000001f3f2b7899 */ /* 0x000fc40008011438 */
[----:B------:R-:W-:Y:S02]  /*1180*/  ULEA.HI UR13, UR18, UR13, URZ, 0x6 ;  /* 0x0000000d120d7291 */ /* 0x000fe4000f8f303f */
[----:B------:R-:W-:Y:S02]  /*1190*/  @UP2 UIMAD.WIDE.U32 UR46, UR5, UR14, URZ ;  /* 0x0000000e052e22a5 */ /* 0x000fe4000f8e003f */
[----:B------:R-:W-:Y:S02]  /*11a0*/  UIADD3 UR40, UR19, UR30, URZ ;  /* 0x0000001e13287290 */ /* 0x000fe4000fffe03f */
[----:B------:R-:W-:Y:S02]  /*11b0*/  USHF.L.U32 UR22, UR48, 0x7, URZ ;  /* 0x0000000730167899 */ /* 0x000fe4000800063f */
[----:B------:R-:W-:Y:S01]  /*11c0*/  UIMAD UR19, UR43, UR48, URZ ;  /* 0x000000302b1372a4 */ /* 0x000fe2000f8e023f */
[----:B-1----:R-:W-:Y:S01]  /*11d0*/  VIADD R14, R14, 0xffffffe ;  /* 0x0ffffffe0e0e7836 */ /* 0x002fe20000000000 */
[----:B------:R-:W-:-:S02]  /*11e0*/  USHF.R.S32.HI UR18, URZ, 0x6, UR20 ;  /* 0x000000063f127899 */ /* 0x000fc40008011414 */
[----:B------:R-:W-:Y:S01]  /*11f0*/  USHF.R.S32.HI UR13, URZ, 0x6, UR13 ;  /* 0x000000063f0d7899 */ /* 0x000fe2000801140d */
[----:B------:R-:W1:Y:S01]  /*1200*/  F2I.FTZ.U32.TRUNC.NTZ R15, R14 ;  /* 0x0000000e000f7305 */ /* 0x000e62000021f000 */
[----:B------:R-:W-:Y:S01]  /*1210*/  ULDC UR61, c[0x0][0x2dc] ;  /* 0x0000b700003d7ab9 */ /* 0x000fe20000000800 */
[----:B------:R-:W-:Y:S01]  /*1220*/  ULDC UR60, c[0x0][0x270] ;  /* 0x00009c00003c7ab9 */ /* 0x000fe20000000800 */
[----:B------:R-:W-:Y:S02]  /*1230*/  @UP2 UIMAD UR42, UR5, UR15, UR47 ;  /* 0x0000000f052a22a4 */ /* 0x000fe4000f8e022f */
[----:B------:R-:W-:Y:S02]  /*1240*/  UIMAD UR27, UR5, UR29, URZ ;  /* 0x0000001d051b72a4 */ /* 0x000fe4000f8e023f */
[----:B------:R-:W-:Y:S02]  /*1250*/  USEL UR31, UR22, URZ, UP0 ;  /* 0x0000003f161f7287 */ /* 0x000fe40008000000 */
[----:B------:R-:W-:-:S02]  /*1260*/  UIMAD.WIDE UR10, UR61, UR60, URZ ;  /* 0x0000003c3d0a72a5 */ /* 0x000fc4000f8e023f */
[----:B------:R-:W-:Y:S02]  /*1270*/  UIMAD.WIDE.U32 UR14, UR48, UR56, URZ ;  /* 0x00000038300e72a5 */ /* 0x000fe4000f8e003f */
[----:B------:R-:W-:Y:S01]  /*1280*/  UIMAD UR19, UR55, UR56, UR19 ;  /* 0x00000038371372a4 */ /* 0x000fe2000f8e0213 */
[--C-:B-1----:R-:W-:Y:S01]  /*1290*/  IMAD.MOV R3, RZ, RZ, -R15.reuse ;  /* 0x000000ffff037224 */ /* 0x102fe200078e0a0f */
[----:B------:R-:W-:Y:S01]  /*12a0*/  UISETP.LT.AND UP0, UPT, UR18, UR13, UPT ;  /* 0x0000000d1200728c */ /* 0x000fe2000bf01270 */
[----:B------:R-:W-:Y:S01]  /*12b0*/  IMAD.MOV.U32 R14, RZ, RZ, RZ ;  /* 0x000000ffff0e7224 */ /* 0x000fe200078e00ff */
[----:B------:R-:W-:Y:S01]  /*12c0*/  @UP2 UIADD3 UR40, UR17, UR27, URZ ;  /* 0x0000001b11282290 */ /* 0x000fe2000fffe03f */
[----:B------:R-:W-:Y:S01]  /*12d0*/  IMAD R4, R3, R5, RZ ;  /* 0x0000000503047224 */ /* 0x000fe200078e02ff */
[----:B------:R-:W-:Y:S01]  /*12e0*/  IABS R3, UR54 ;  /* 0x0000003600037c13 */ /* 0x000fe20008000000 */
[----:B------:R-:W-:Y:S02]  /*12f0*/  UIMAD UR27, UR11, UR14, URZ ;  /* 0x0000000e0b1b72a4 */ /* 0x000fe4000f8e023f */
[----:B------:R-:W-:Y:S01]  /*1300*/  IMAD.HI.U32 R4, R15, R4, R14 ;  /* 0x000000040f047227 */ /* 0x000fe200078e000e */
[----:B------:R-:W-:-:S02]  /*1310*/  UIADD3 UR19, UR15, UR19, URZ ;  /* 0x000000130f137290 */ /* 0x000fc4000fffe03f */
[----:B------:R-:W-:Y:S02]  /*1320*/  USEL UR43, UR18, UR13, UP0 ;  /* 0x0000000d122b7287 */ /* 0x000fe40008000000 */
[----:B------:R-:W-:Y:S01]  /*1330*/  UIMAD.WIDE.U32 UR16, UR10, UR14, URZ ;  /* 0x0000000e0a1072a5 */ /* 0x000fe2000f8e003f */
[----:B------:R-:W-:Y:S01]  /*1340*/  IMAD.HI.U32 R10, R4, R3, RZ ;  /* 0x00000003040a7227 */ /* 0x000fe200078e00ff */
[----:B------:R-:W-:Y:S01]  /*1350*/  UIMAD UR18, UR10, UR19, UR27 ;  /* 0x000000130a1272a4 */ /* 0x000fe2000f8e021b */
[----:B------:R-:W-:Y:S02]  /*1360*/  ULDC.U8 UR22, c[0x0][0x3d8] ;  /* 0x0000f60000167ab9 */ /* 0x000fe40000000000 */
[----:B------:R-:W-:Y:S01]  /*1370*/  IMAD.MOV R4, RZ, RZ, -R10 ;  /* 0x000000ffff047224 */ /* 0x000fe200078e0a0a */
[----:B------:R-:W-:Y:S02]  /*1380*/  ULEA UR13, UR43, 0xffffffc0, 0x6 ;  /* 0xffffffc02b0d7891 */ /* 0x000fe4000f8e303f */
[----:B------:R-:W-:Y:S01]  /*1390*/  UISETP.NE.AND UP3, UPT, UR22, URZ, UPT ;  /* 0x0000003f1600728c */ /* 0x000fe2000bf65270 */
[----:B------:R-:W-:Y:S01]  /*13a0*/  IMAD R4, R5, R4, R3 ;  /* 0x0000000405047224 */ /* 0x000fe200078e0203 */
[----:B------:R-:W-:Y:S01]  /*13b0*/  UIMAD.WIDE.U32 UR14, UR10, UR5, URZ ;  /* 0x000000050a0e72a5 */ /* 0x000fe2000f8e003f */
[----:B------:R-:W-:Y:S01]  /*13c0*/  LOP3.LUT R3, R2, UR54, RZ, 0x3c, !PT ;  /* 0x0000003602037c12 */ /* 0x000fe2000f8e3cff */
[----:B------:R-:W-:-:S02]  /*13d0*/  UIADD3 UR45, UR17, UR18, URZ ;  /* 0x00000012112d7290 */ /* 0x000fc4000fffe03f */
[----:B------:R-:W-:Y:S01]  /*13e0*/  ISETP.GT.U32.AND P1, PT, R5, R4, PT ;  /* 0x000000040500720c */ /* 0x000fe20003f24070 */
[----:B------:R-:W-:Y:S01]  /*13f0*/  USHF.R.S32.HI UR30, URZ, 0x1f, UR13 ;  /* 0x0000001f3f1e7899 */ /* 0x000fe2000801140d */
[----:B------:R-:W-:Y:S01]  /*1400*/  ISETP.GE.AND P2, PT, R3, RZ, PT ;  /* 0x000000ff0300720c */ /* 0x000fe20003f46270 */
[----:B------:R-:W-:Y:S02]  /*1410*/  UIADD3 UR18, UP0, UR13, UR31, URZ ;  /* 0x0000001f0d127290 */ /* 0x000fe4000ff1e03f */
[----:B------:R-:W-:Y:S02]  /*1420*/  UISETP.NE.AND UP1, UPT, UR37, -0x1, UPT ;  /* 0xffffffff2500788c */ /* 0x000fe4000bf25270 */
[----:B------:R-:W-:Y:S02]  /*1430*/  UIMAD UR20, UR11, UR5, URZ ;  /* 0x000000050b1472a4 */ /* 0x000fe4000f8e023f */
[----:B------:R-:W-:Y:S02]  /*1440*/  USEL UR53, UR16, UR14, !UP2 ;  /* 0x0000000e10357287 */ /* 0x000fe4000d000000 */
[----:B------:R-:W-:-:S02]  /*1450*/  UIADD3.X UR14, UR30, UR32, URZ, UP0, !UPT ;  /* 0x000000201e0e7290 */ /* 0x000fc400087fe43f */
[----:B------:R-:W-:Y:S01]  /*1460*/  UIMAD UR11, UR11, UR18, URZ ;  /* 0x000000120b0b72a4 */ /* 0x000fe2000f8e023f */
[-C--:B------:R-:W-:Y:S01]  /*1470*/  @!P1 IADD3 R4, R4, -R5.reuse, RZ ;  /* 0x8000000504049210 */ /* 0x080fe20007ffe0ff */
[----:B------:R-:W-:Y:S01]  /*1480*/  @!UP2 UIADD3 UR42, UR39, UR33, URZ ;  /* 0x00000021272aa290 */ /* 0x000fe2000fffe03f */
[----:B------:R-:W-:Y:S01]  /*1490*/  @!P1 VIADD R10, R10, 0x1 ;  /* 0x000000010a0a9836 */ /* 0x000fe20000000000 */
[----:B------:R-:W-:Y:S01]  /*14a0*/  ULDC UR27, c[0x0][0x2c4] ;  /* 0x0000b100001b7ab9 */ /* 0x000fe20000000800 */
[----:B------:R-:W-:Y:S01]  /*14b0*/  UIMAD UR19, UR10, UR14, UR11 ;  /* 0x0000000e0a1372a4 */ /* 0x000fe2000f8e020b */
[----:B------:R-:W-:Y:S01]  /*14c0*/  ISETP.GE.U32.AND P0, PT, R4, R5, PT ;  /* 0x000000050400720c */ /* 0x000fe20003f06070 */
[----:B------:R-:W-:Y:S01]  /*14d0*/  UIMAD.WIDE.U32 UR32, UR10, UR18, URZ ;  /* 0x000000120a2072a5 */ /* 0x000fe2000f8e003f */
[----:B------:R-:W-:Y:S01]  /*14e0*/  PLOP3.LUT P1, PT, PT, PT, UP1, 0x80, 0x0 ;  /* 0x000000000000781c */ /* 0x000fe20003f2f018 */
[----:B------:R-:W-:Y:S01]  /*14f0*/  @UP3 UIMAD UR10, UR48, UR27, URZ ;  /* 0x0000001b300a32a4 */ /* 0x000fe2000f8e023f */
[----:B------:R-:W-:Y:S01]  /*1500*/  ULDC.U8 UR23, c[0x0][0x480] ;  /* 0x0001200000177ab9 */ /* 0x000fe20000000000 */
[----:B------:R-:W-:-:S02]  /*1510*/  @UP1 UIADD3 UR35, UR26, UR37, URZ ;  /* 0x000000251a231290 */ /* 0x000fc4000fffe03f */
[----:B------:R-:W-:Y:S02]  /*1520*/  @UP1 UIADD3 UR36, UR26, UR37, URZ ;  /* 0x000000251a241290 */ /* 0x000fe4000fffe03f */
[----:B------:R-:W-:Y:S02]  /*1530*/  UISETP.NE.AND UP4, UPT, UR23, URZ, UPT ;  /* 0x0000003f1700728c */ /* 0x000fe4000bf85270 */
[----:B------:R-:W-:Y:S02]  /*1540*/  @UP3 USEL UR11, UR10, UR5, !UP2 ;  /* 0x000000050a0b3287 */ /* 0x000fe4000d000000 */
[----:B------:R-:W-:Y:S01]  /*1550*/  @P0 VIADD R10, R10, 0x1 ;  /* 0x000000010a0a0836 */ /* 0x000fe20000000000 */
[----:B------:R-:W-:Y:S01]  /*1560*/  @UP1 ULDC.64 UR22, c[0x0][0x248] ;  /* 0x0000920000161ab9 */ /* 0x000fe20000000a00 */
[----:B------:R-:W-:Y:S01]  /*1570*/  @UP1 ULDC.64 UR24, c[0x0][0x250] ;  /* 0x0000940000181ab9 */ /* 0x000fe20000000a00 */
[----:B------:R-:W-:Y:S01]  /*1580*/  @UP2 UIADD3 UR45, UR15, UR20, URZ ;  /* 0x000000140f2d2290 */ /* 0x000fe2000fffe03f */
[----:B------:R-:W-:Y:S01]  /*1590*/  PLOP3.LUT P0, PT, PT, PT, UP3, 0x80, 0x0 ;  /* 0x000000000000781c */ /* 0x000fe20003f0f038 */
[----:B------:R-:W-:Y:S01]  /*15a0*/  @UP3 ULDC UR10, c[0x0][0x2e4] ;  /* 0x0000b900000a3ab9 */ /* 0x000fe20000000800 */
[----:B------:R-:W-:Y:S01]  /*15b0*/  @UP1 UIMAD.WIDE.U32 UR16, UR35, UR22, URZ ;  /* 0x00000016231012a5 */ /* 0x000fe2000f8e003f */
[----:B------:R-:W-:Y:S01]  /*15c0*/  @!P2 IADD3 R10, -R10, RZ, RZ ;  /* 0x000000ff0a0aa210 */ /* 0x000fe20007ffe1ff */
[----:B------:R-:W-:Y:S01]  /*15d0*/  @UP1 UIMAD.WIDE.U32 UR14, UR36, UR24, URZ ;  /* 0x00000018240e12a5 */ /* 0x000fe2000f8e003f */
[----:B------:R-:W-:Y:S01]  /*15e0*/  @!P3 LOP3.LUT R10, RZ, R2, RZ, 0x33, !PT ;  /* 0x00000002ff0ab212 */ /* 0x000fe200078e33ff */
[----:B------:R-:W-:-:S02]  /*15f0*/  @UP3 UIMAD UR44, UR54, UR10, UR11 ;  /* 0x0000000a362c32a4 */ /* 0x000fc4000f8e020b */
[----:B------:R-:W-:Y:S02]  /*1600*/  @!UP3 UIMAD UR10, UR48, UR60, UR54 ;  /* 0x0000003c300ab2a4 */ /* 0x000fe4000f8e0236 */
[----:B------:R-:W-:Y:S02]  /*1610*/  UIMAD UR49, UR54, UR61, URZ ;  /* 0x0000003d363172a4 */ /* 0x000fe4000f8e023f */
[----:B------:R-:W-:Y:S02]  /*1620*/  @UP1 UIMAD UR35, UR35, UR23, URZ ;  /* 0x00000017232312a4 */ /* 0x000fe4000f8e023f */
[----:B------:R-:W-:Y:S02]  /*1630*/  @UP1 UIMAD UR36, UR36, UR25, URZ ;  /* 0x00000019242412a4 */ /* 0x000fe4000f8e023f */
[----:B------:R-:W-:Y:S02]  /*1640*/  USEL UR52, UR34, URZ, UP4 ;  /* 0x0000003f22347287 */ /* 0x000fe4000a000000 */
[----:B------:R-:W-:-:S02]  /*1650*/  @!UP3 UIMAD UR44, UR10, UR27, URZ ;  /* 0x0000001b0a2cb2a4 */ /* 0x000fc4000f8e023f */
[----:B------:R-:W-:Y:S02]  /*1660*/  USHF.R.S32.HI UR51, URZ, 0x1f, UR49 ;  /* 0x0000001f3f337899 */ /* 0x000fe40008011431 */
        /* <DEDUP_REMOVED lines=19> */
.L_x_1604:
        /* <DEDUP_REMOVED lines=13> */
.L_x_1605:
        /* <DEDUP_REMOVED lines=11> */
.L_x_1606:
[----:B------:R-:W-:-:S04]  /*1920*/  UIMAD UR5, UR48, UR60, UR54 ;  /* 0x0000003c300572a4 */ /* 0x000fc8000f8e0236 */
[----:B------:R-:W-:-:S12]  /*1930*/  UIMAD UR5, UR5, UR56, URZ ;  /* 0x00000038050572a4 */ /* 0x000fd8000f8e023f */
.L_x_1607:
[----:B------:R-:W2:Y:S01]  /*1940*/  LDL.64 R16, [R1+0x10] ;  /* 0x0000100001107983 */ /* 0x000ea20000100a00 */
[----:B------:R-:W1:Y:S03]  /*1950*/  LDC.64 R2, c[0x0][0x420] ;  /* 0x00010800ff027b82 */ /* 0x000e660000000a00 */
[----:B------:R3:W4:Y:S01]  /*1960*/  LDL.64 R32, [R1+0x10] ;  /* 0x0000100001207983 */ /* 0x0007220000100a00 */
[----:B------:R-:W-:Y:S01]  /*1970*/  LEA.HI R14, R8, R9, RZ, 0x5 ;  /* 0x00000009080e7211 */ /* 0x000fe200078f28ff */
[----:B------:R-:W-:Y:S01]  /*1980*/  UIMAD UR14, UR61, UR60, URZ ;  /* 0x0000003c3d0e72a4 */ /* 0x000fe2000f8e023f */
[----:B------:R-:W-:Y:S01]  /*1990*/  IADD3 R15, P2, R6, UR13, RZ ;  /* 0x0000000d060f7c10 */ /* 0x000fe2000ff5e0ff */
[----:B------:R-:W-:Y:S01]  /*19a0*/  USHF.R.S32.HI UR38, URZ, 0x1f, UR54 ;  /* 0x0000001f3f267899 */ /* 0x000fe20008011436 */
[----:B------:R-:W-:Y:S01]  /*19b0*/  LOP3.LUT R18, R14, 0xffffffe0, RZ, 0xc0, !PT ;  /* 0xffffffe00e127812 */ /* 0x000fe200078ec0ff */
[----:B------:R-:W-:Y:S01]  /*19c0*/  USHF.L.U32 UR10, UR14, 0x6, URZ ;  /* 0x000000060e0a7899 */ /* 0x000fe2000800063f */
[----:B------:R-:W-:Y:S01]  /*19d0*/  SHF.R.S32.HI R14, RZ, 0x5, R14 ;  /* 0x00000005ff0e7819 */ /* 0x000fe2000001140e */
[----:B------:R-:W-:Y:S01]  /*19e0*/  ULDC.64 UR18, c[0x0][0x428] ;  /* 0x00010a0000127ab9 */ /* 0x000fe20000000a00 */
[----:B------:R-:W-:Y:S01]  /*19f0*/  IADD3.X R19, R7, UR30, RZ, P2, !PT ;  /* 0x0000001e07137c10 */ /* 0x000fe200097fe4ff */
[----:B------:R-:W-:Y:S01]  /*1a00*/  UIADD3 UR16, UP2, UP0, UR32, UR10, UR49 ;  /* 0x0000000a20107290 */ /* 0x000fe2000f85e031 */
[----:B------:R-:W-:Y:S01]  /*1a10*/  IMAD.IADD R5, R9, 0x1, -R18 ;  /* 0x0000000109057824 */ /* 0x000fe200078e0a12 */
[----:B------:R-:W-:Y:S01]  /*1a20*/  USHF.R.S32.HI UR10, URZ, 0x1f, UR10 ;  /* 0x0000001f3f0a7899 */ /* 0x000fe2000801140a */
[----:B------:R-:W-:Y:S01]  /*1a30*/  BSSY B1, `(.L_x_1603) ;  /* 0x00009a4000017945 */ /* 0x000fe20003800000 */
[----:B------:R-:W-:Y:S01]  /*1a40*/  UIADD3 UR15, -UR8, UR12, UR9 ;  /* 0x0000000c080f7290 */ /* 0x000fe2000fffe109 */
[----:B------:R-:W-:Y:S01]  /*1a50*/  IMAD R5, R14, UR14, R5 ;  /* 0x0000000e0e057c24 */ /* 0x000fe2000f8e0205 */
[----:B------:R-:W-:-:S02]  /*1a60*/  UIMAD UR14, UR38, UR18, URZ ;  /* 0x00000012260e72a4 */ /* 0x000fc4000f8e023f */
[----:B------:R-:W-:Y:S02]  /*1a70*/  UIADD3.X UR17, UR20, UR10, UR51, UP2, UP0 ;  /* 0x0000000a14117290 */ /* 0x000fe400097e0433 */
[----:B------:R-:W-:Y:S02]  /*1a80*/  UIADD3 UR16, UP2, UP0, UR52, UR16, UR53 ;  /* 0x0000001034107290 */ /* 0x000fe4000f85e035 */
[----:B------:R-:W-:Y:S02]  /*1a90*/  UIMAD UR19, UR54, UR19, UR14 ;  /* 0x00000013361372a4 */ /* 0x000fe4000f8e020e */
[----:B------:R-:W-:Y:S01]  /*1aa0*/  UIADD3.X UR14, UR50, UR17, UR45, UP2, UP0 ;  /* 0x00000011320e7290 */ /* 0x000fe200097e042d */
[----:B------:R-:W-:Y:S01]  /*1ab0*/  ULDC UR46, c[0x0][0x398] ;  /* 0x0000e600002e7ab9 */ /* 0x000fe20000000800 */
[----:B------:R-:W-:Y:S01]  /*1ac0*/  ULDC.64 UR32, c[0x0][0x400] ;  /* 0x0001000000207ab9 */ /* 0x000fe20000000a00 */
[----:B------:R-:W-:Y:S02]  /*1ad0*/  UIADD3 UR10, UR15, -UR46, URZ ;  /* 0x8000002e0f0a7290 */ /* 0x000fe4000fffe03f */
[----:B------:R-:W-:-:S02]  /*1ae0*/  UIADD3 UR39, UR13, UR5, URZ ;  /* 0x000000050d277290 */ /* 0x000fc4000fffe03f */
[----:B------:R-:W-:Y:S01]  /*1af0*/  USHF.R.S32.HI UR20, URZ, 0x1f, UR10 ;  /* 0x0000001f3f147899 */ /* 0x000fe2000801140a */
[----:B------:R-:W-:Y:S01]  /*1b00*/  ULDC.64 UR52, c[0x0][0x478] ;  /* 0x00011e0000347ab9 */ /* 0x000fe20000000a00 */
[----:B------:R-:W-:Y:S02]  /*1b10*/  ULDC.64 UR60, c[0x0][0x2b0] ;  /* 0x0000ac00003c7ab9 */ /* 0x000fe40000000a00 */
[----:B------:R-:W-:Y:S02]  /*1b20*/  ULEA.HI UR20, UR20, UR10, URZ, 0x6 ;  /* 0x0000000a14147291 */ /* 0x000fe4000f8f303f */
[----:B------:R-:W-:Y:S02]  /*1b30*/  UIADD3 UR5, UR43, -0x1, URZ ;  /* 0xffffffff2b057890 */ /* 0x000fe4000fffe03f */
[----:B------:R-:W-:-:S04]  /*1b40*/  USHF.R.S32.HI UR20, URZ, 0x6, UR20 ;  /* 0x000000063f147899 */ /* 0x000fc80008011414 */
[----:B------:R-:W-:-:S04]  /*1b50*/  UISETP.LT.AND UP0, UPT, URZ, UR20, UPT ;  /* 0x000000143f00728c */ /* 0x000fc8000bf01270 */
        /* <DEDUP_REMOVED lines=17> */
[----:B------:R3:W-:Y:S01]  /*1c70*/  STL [R1+0x14], R33 ;  /* 0x0000142101007387 */ /* 0x0007e20000100800 */
[----:B------:R-:W-:Y:S01]  /*1c80*/  UIADD3 UR38, UR13, UR44, URZ ;  /* 0x0000002c0d267290 */ /* 0x000fe2000fffe03f */
[----:B------:R-:W-:Y:S01]  /*1c90*/  IMAD.WIDE.U32 R24, R2, UR13, R20 ;  /* 0x0000000d02187c25 */ /* 0x000fe2000f8e0014 */
[----:B------:R-:W-:Y:S01]  /*1ca0*/  LEA.HI.X.SX32 R5, R5, UR14, 0x1, P0 ;  /* 0x0000000e05057c11 */ /* 0x000fe200080f0eff */
[----:B------:R-:W-:Y:S01]  /*1cb0*/  UIMAD UR14, UR54, UR31, UR15 ;  /* 0x0000001f360e72a4 */ /* 0x000fe2000f8e020f */
        /* <DEDUP_REMOVED lines=30> */
[----:B------:R-:W-:-:S02]  /*1ea0*/  UMOV UR15, UR39 ;  /* 0x00000027000f7c82 */ /* 0x000fc40008000000 */
        /* <DEDUP_REMOVED lines=24> */
.L_x_1609:
        /* <DEDUP_REMOVED lines=18> */
.L_x_1610:
        /* <DEDUP_REMOVED lines=37> */
.L_x_1612:
[----:B------:R-:W-:Y:S05]  /*23a0*/  BSYNC B0 ;  /* 0x0000000000007941 */ /* 0x000fea0003800000 */
.L_x_1611:
        /* <DEDUP_REMOVED lines=21> */
.L_x_1614:
[----:B------:R-:W-:Y:S05]  /*2500*/  BSYNC B0 ;  /* 0x0000000000007941 */ /* 0x000fea0003800000 */
.L_x_1613:
        /* <DEDUP_REMOVED lines=33> */
.L_x_1616:
[----:B------:R-:W-:Y:S05]  /*2720*/  BSYNC B0 ;  /* 0x0000000000007941 */ /* 0x000fea0003800000 */
.L_x_1615:
        /* <DEDUP_REMOVED lines=22> */
.L_x_1608:
        /* <DEDUP_REMOVED lines=59> */
.L_x_1619:
[----:B------:R-:W-:Y:S05]  /*2c40*/  BSYNC B0 ;  /* 0x0000000000007941 */ /* 0x000fea0003800000 */
.L_x_1618:
        /* <DEDUP_REMOVED lines=47> */
.L_x_1621:
[----:B------:R-:W-:Y:S05]  /*2f40*/  BSYNC B0 ;  /* 0x0000000000007941 */ /* 0x000fea0003800000 */
.L_x_1620:
        /* <DEDUP_REMOVED lines=21> */
.L_x_1623:
        /* <DEDUP_REMOVED lines=50> */
.L_x_1624:
[----:B------:R-:W-:Y:S05]  /*33c0*/  BSYNC B0 ;  /* 0x0000000000007941 */ /* 0x000fea0003800000 */
.L_x_1622:
        /* <DEDUP_REMOVED lines=21> */
.L_x_1626:
        /* <DEDUP_REMOVED lines=51> */
.L_x_1627:
[----:B------:R-:W-:Y:S05]  /*3850*/  BSYNC B0 ;  /* 0x0000000000007941 */ /* 0x000fea0003800000 */
.L_x_1625:
        /* <DEDUP_REMOVED lines=72> */
.L_x_1629:
[----:B------:R-:W-:Y:S05]  /*3ce0*/  BSYNC B0 ;  /* 0x0000000000007941 */ /* 0x000fea0003800000 */
.L_x_1628:
        /* <DEDUP_REMOVED lines=58> */
.L_x_1631:
[----:B------:R-:W-:Y:S05]  /*4090*/  BSYNC B0 ;  /* 0x0000000000007941 */ /* 0x000fea0003800000 */
.L_x_1630:
        /* <DEDUP_REMOVED lines=73> */
.L_x_1633:
[----:B------:R-:W-:Y:S05]  /*4530*/  BSYNC B0 ;  /* 0x0000000000007941 */ /* 0x000fea0003800000 */
.L_x_1632:
        /* <DEDUP_REMOVED lines=56> */
.L_x_1635:
[----:B------:R-:W-:Y:S05]  /*48c0*/  BSYNC B0 ;  /* 0x0000000000007941 */ /* 0x000fea0003800000 */
.L_x_1634:
[----:B-1--4-:R-:W-:Y:S01]  /*48d0*/  IMAD.MOV.U32 R4, RZ, RZ, R28 ;  /* 0x000000ffff047224 */ /* 0x012fe200078e001c */
[----:B------:R-:W0:Y:S01]  /*48e0*/  LDGDEPBAR ;  /* 0x00000000000079af */ /* 0x000e220000000000 */
[----:B------:R-:W-:Y:S01]  /*48f0*/  IMAD.MOV.U32 R3, RZ, RZ, R27 ;  /* 0x000000ffff037224 */ /* 0x000fe200078e001b */
[----:B------:R-:W-:Y:S01]  /*4900*/  ULDC UR22, c[0x0][0x2d0] ;  /* 0x0000b40000167ab9 */ /* 0x000fe20000000800 */
[----:B------:R-:W-:Y:S01]  /*4910*/  IMAD.MOV.U32 R242, RZ, RZ, 0x20 ;  /* 0x00000020fff27424 */ /* 0x000fe200078e00ff */
[----:B------:R-:W-:Y:S01]  /*4920*/  ULDC UR24, c[0x0][0x398] ;  /* 0x0000e60000187ab9 */ /* 0x000fe20000000800 */
[----:B------:R-:W4:Y:S01]  /*4930*/  @!P6 LDG.E R4, desc[UR6][R18.64] ;  /* 0x000000061204e981 */ /* 0x000f22000c1e1900 */
[----:B------:R-:W-:Y:S01]  /*4940*/  IMAD.MOV.U32 R241, RZ, RZ, 0x40 ;  /* 0x00000040fff17424 */ /* 0x000fe200078e00ff */
[----:B------:R-:W-:Y:S02]  /*4950*/  UIADD3 UR9, UR9, UR12, URZ ;  /* 0x0000000c09097290 */ /* 0x000fe4000fffe03f */
[----:B------:R-:W5:Y:S01]  /*4960*/  @!P5 LDG.E R3, desc[UR6][R18.64+0x20] ;  /* 0x000020061203d981 */ /* 0x000f62000c1e1900 */
[----:B------:R-:W-:Y:S01]  /*4970*/  IMAD.MOV.U32 R6, RZ, RZ, R26 ;  /* 0x000000ffff067224 */ /* 0x000fe200078e001a */
[C---:B------:R-:W-:Y:S01]  /*4980*/  SHF.L.U64.HI R2, R84.reuse, 0x2, R2 ;  /* 0x0000000254027819 */ /* 0x040fe20000010202 */
[----:B------:R-:W-:Y:S01]  /*4990*/  IMAD.SHL.U32 R5, R84, 0x4, RZ ;  /* 0x0000000454057824 */ /* 0x000fe200078e00ff */
        /* <DEDUP_REMOVED lines=67> */
[----:B------:R-:W-:Y:S01]  /*4dd0*/  ULDC UR25, c[0x0][0x2dc] ;  /* 0x0000b70000197ab9 */ /* 0x000fe20000000800 */
        /* <DEDUP_REMOVED lines=27> */
.L_x_1640:
[----:B------:R-:W2:Y:S01]  /*4f90*/  LDL R119, [R1+0x2c] ;  /* 0x00002c0001777983 */ /* 0x000ea20000100800 */
[C---:B------:R-:W-:Y:S01]  /*4fa0*/  IADD3 R118, R244.reuse, R242, RZ ;  /* 0x000000f2f4767210 */ /* 0x040fe20007ffe0ff */
[----:B------:R-:W-:Y:S01]  /*4fb0*/  USHF.L.U32 UR11, UR5, 0x6, URZ ;  /* 0x00000006050b7899 */ /* 0x000fe2000800063f */
[-C--:B------:R-:W-:Y:S01]  /*4fc0*/  IADD3 R117, R244, R241.reuse, RZ ;  /* 0x000000f1f4757210 */ /* 0x080fe20007ffe0ff */
[----:B------:R-:W3:Y:S01]  /*4fd0*/  LDL R237, [R1+0x30] ;  /* 0x0000300001ed7983 */ /* 0x000ee20000100800 */
[----:B------:R-:W-:Y:S01]  /*4fe0*/  IADD3 R116, R118, R241, RZ ;  /* 0x000000f176747210 */ /* 0x000fe20007ffe0ff */
        /* <DEDUP_REMOVED lines=10> */
[----:B------:R-:W4:Y:S04]  /*5090*/  LDSM.16.M88.4 R104, [R249+0x800] ;  /* 0x00080000f968783b */ /* 0x000f280000000200 */
[----:B------:R-:W-:Y:S04]  /*50a0*/  LDSM.16.M88.4 R108, [R117] ;  /* 0x00000000756c783b */ /* 0x000fe80000000200 */
[----:B------:R-:W4:Y:S01]  /*50b0*/  LDSM.16.M88.4 R112, [R248] ;  /* 0x00000000f870783b */ /* 0x000f220000000200 */
[C---:B-1----:R-:W-:Y:S06]  /*50c0*/  HMMA.16816.F32 R4, R84.reuse, R88, RZ ;  /* 0x000000585404723c */ /* 0x042fec00000018ff */
[C---:B------:R-:W-:Y:S01]  /*50d0*/  HMMA.16816.F32 R8, R84.reuse, R90, RZ ;  /* 0x0000005a5408723c */ /* 0x040fe200000018ff */
[----:B------:R-:W-:Y:S05]  /*50e0*/  LDSM.16.M88.4 R88, [R116] ;  /* 0x000000007458783b */ /* 0x000fea0000000200 */
[C---:B----4-:R-:W-:Y:S06]  /*50f0*/  HMMA.16816.F32 R12, R84.reuse, R92, RZ ;  /* 0x0000005c540c723c */ /* 0x050fec00000018ff */
[----:B------:R-:W-:Y:S01]  /*5100*/  HMMA.16816.F32 R16, R84, R94, RZ ;  /* 0x0000005e5410723c */ /* 0x000fe200000018ff */
[----:B------:R-:W1:Y:S04]  /*5110*/  LDSM.16.M88.4 R84, [R248+0x800] ;  /* 0x00080000f854783b */ /* 0x000e680000000200 */
[----:B------:R-:W4:Y:S01]  /*5120*/  LDSM.16.M88.4 R92, [R247] ;  /* 0x00000000f75c783b */ /* 0x000f220000000200 */
[C---:B------:R-:W-:Y:S06]  /*5130*/  HMMA.16816.F32 R4, R96.reuse, R100, R4 ;  /* 0x000000646004723c */ /* 0x040fec0000001804 */
[C---:B------:R-:W-:Y:S01]  /*5140*/  HMMA.16816.F32 R8, R96.reuse, R102, R8 ;  /* 0x000000666008723c */ /* 0x040fe20000001808 */
[----:B------:R-:W-:Y:S05]  /*5150*/  LDSM.16.M88.4 R100, [R244+0x2000] ;  /* 0x00200000f464783b */ /* 0x000fea0000000200 */
[C---:B------:R-:W-:Y:S06]  /*5160*/  HMMA.16816.F32 R12, R96.reuse, R104, R12 ;  /* 0x00000068600c723c */ /* 0x040fec000000180c */
[----:B------:R-:W-:Y:S01]  /*5170*/  HMMA.16816.F32 R16, R96, R106, R16 ;  /* 0x0000006a6010723c */ /* 0x000fe20000001810 */
[----:B------:R-:W4:Y:S04]  /*5180*/  LDSM.16.M88.4 R96, [R247+0x800] ;  /* 0x00080000f760783b */ /* 0x000f280000000200 */
        /* <DEDUP_REMOVED lines=11> */
[C---:B------:R-:W-:Y:S06]  /*5240*/  HMMA.16816.F32 R12, R88.reuse, R96, R12 ;  /* 0x00000060580c723c */ /* 0x040fec000000180c */
[----:B------:R-:W-:Y:S01]  /*5250*/  HMMA.16816.F32 R16, R88, R98, R16 ;  /* 0x000000625810723c */ /* 0x000fe20000001810 */
[----:B------:R-:W4:Y:S04]  /*5260*/  LDSM.16.M88.4 R88, [R249+0x2800] ;  /* 0x00280000f958783b */ /* 0x000f280000000200 */
        /* <DEDUP_REMOVED lines=8> */
[C---:B------:R-:W-:Y:S06]  /*52f0*/  HMMA.16816.F32 R4, R108.reuse, R112, R4 ;  /* 0x000000706c04723c */ /* 0x040fec0000001804 */
[C---:B------:R-:W-:Y:S01]  /*5300*/  HMMA.16816.F32 R8, R108.reuse, R114, R8 ;  /* 0x000000726c08723c */ /* 0x040fe20000001808 */
[----:B------:R-:W-:Y:S05]  /*5310*/  LDSM.16.M88.4 R112, [R250+UR4+0x1c000] ;  /* 0x01c00004fa70783b */ /* 0x000fea0008000200 */
[C---:B----4-:R-:W-:Y:S06]  /*5320*/  HMMA.16816.F32 R12, R108.reuse, R88, R12 ;  /* 0x000000586c0c723c */ /* 0x050fec000000180c */
        /* <DEDUP_REMOVED lines=13> */
[C---:B----4-:R-:W-:Y:S06]  /*5400*/  HMMA.16816.F32 R12, R100.reuse, R88, R12 ;  /* 0x00000058640c723c */ /* 0x050fec000000180c */
[----:B------:R-:W-:Y:S01]  /*5410*/  HMMA.16816.F32 R16, R100, R90, R16 ;  /* 0x0000005a6410723c */ /* 0x000fe20000001810 */
[----:B------:R-:W4:Y:S04]  /*5420*/  LDSM.16.M88.4 R88, [R249+0x4800] ;  /* 0x00480000f958783b */ /* 0x000f280000000200 */
[----:B------:R-:W4:Y:S01]  /*5430*/  LDSM.16.M88.4 R100, [R117+0x4000] ;  /* 0x004000007564783b */ /* 0x000f220000000200 */
[C---:B------:R-:W-:Y:S05]  /*5440*/  HMMA.16816.F32 R4, R108.reuse, R112, R4 ;  /* 0x000000706c04723c */ /* 0x040fea0000001804 */
[----:B--2---:R-:W-:Y:S01]  /*5450*/  IADD3 R122, P0, R119, UR18, RZ ;  /* 0x00000012777a7c10 */ /* 0x004fe2000ff1e0ff */
[C---:B------:R-:W-:Y:S01]  /*5460*/  HMMA.16816.F32 R8, R108.reuse, R114, R8 ;  /* 0x000000726c08723c */ /* 0x040fe20000001808 */
[----:B------:R-:W-:Y:S04]  /*5470*/  LDSM.16.M88.4 R112, [R247+0x4000] ;  /* 0x00400000f770783b */ /* 0x000fe80000000200 */
[----:B---3--:R-:W-:Y:S01]  /*5480*/  IADD3.X R123, R237, UR17, RZ, P0, !PT ;  /* 0x00000011ed7b7c10 */ /* 0x008fe200087fe4ff */
[C---:B-1----:R-:W-:Y:S01]  /*5490*/  HMMA.16816.F32 R12, R108.reuse, R84, R12 ;  /* 0x000000546c0c723c */ /* 0x042fe2000000180c */
[----:B------:R-:W-:Y:S03]  /*54a0*/  PLOP3.LUT P0, PT, PT, PT, UP0, 0x80, 0x0 ;  /* 0x000000000000781c */ /* 0x000fe60003f0f008 */
[----:B------:R-:W5:Y:S02]  /*54b0*/  LDG.E R120, desc[UR6][R122.64] ;  /* 0x000000067a787981 */ /* 0x000f64000c1e1900 */
[----:B------:R-:W-:Y:S02]  /*54c0*/  HMMA.16816.F32 R16, R108, R86, R16 ;  /* 0x000000566c10723c */ /* 0x000fe40000001810 */
[----:B------:R1:W5:Y:S04]  /*54d0*/  LDG.E R119, desc[UR6][R122.64+0x20] ;  /* 0x000020067a777981 */ /* 0x000368000c1e1900 */
[C---:B------:R-:W-:Y:S01]  /*54e0*/  HMMA.16816.F32 R4, R92.reuse, R96, R4 ;  /* 0x000000605c04723c */ /* 0x040fe20000001804 */
[----:B------:R-:W2:Y:S04]  /*54f0*/  LDSM.16.M88.4 R84, [R248+0x4800] ;  /* 0x00480000f854783b */ /* 0x000ea80000000200 */
[----:B------:R-:W3:Y:S01]  /*5500*/  LDSM.16.M88.4 R108, [R116+0x4000] ;  /* 0x00400000746c783b */ /* 0x000ee20000000200 */
[C---:B------:R-:W-:Y:S03]  /*5510*/  HMMA.16816.F32 R8, R92.reuse, R98, R8 ;  /* 0x000000625c08723c */ /* 0x040fe60000001808 */
[----:B------:R-:W-:Y:S03]  /*5520*/  LDSM.16.M88.4 R96, [R250+UR4+0x1e000] ;  /* 0x01e00004fa60783b */ /* 0x000fe60008000200 */
[C---:B----4-:R-:W-:Y:S06]  /*5530*/  HMMA.16816.F32 R12, R92.reuse, R88, R12 ;  /* 0x000000585c0c723c */ /* 0x050fec000000180c */
[----:B------:R-:W-:Y:S01]  /*5540*/  HMMA.16816.F32 R16, R92, R90, R16 ;  /* 0x0000005a5c10723c */ /* 0x000fe20000001810 */
[----:B------:R-:W4:Y:S04]  /*5550*/  LDSM.16.M88.4 R88, [R247+0x4800] ;  /* 0x00480000f758783b */ /* 0x000f280000000200 */
[----:B------:R-:W1:Y:S01]  /*5560*/  LDSM.16.M88.4 R92, [R244+0x6000] ;  /* 0x00600000f45c783b */ /* 0x000e620000000200 */
[C---:B------:R-:W-:Y:S06]  /*5570*/  HMMA.16816.F32 R4, R100.reuse, R104, R4 ;  /* 0x000000686404723c */ /* 0x040fec0000001804 */
[C---:B------:R-:W-:Y:S01]  /*5580*/  HMMA.16816.F32 R8, R100.reuse, R106, R8 ;  /* 0x0000006a6408723c */ /* 0x040fe20000001808 */
[----:B------:R-:W-:Y:S05]  /*5590*/  LDSM.16.M88.4 R104, [R249+0x6000] ;  /* 0x00600000f968783b */ /* 0x000fea0000000200 */
[C---:B--2---:R-:W-:Y:S06]  /*55a0*/  HMMA.16816.F32 R12, R100.reuse, R84, R12 ;  /* 0x00000054640c723c */ /* 0x044fec000000180c */
[----:B------:R-:W-:Y:S01]  /*55b0*/  HMMA.16816.F32 R16, R100, R86, R16 ;  /* 0x000000566410723c */ /* 0x000fe20000001810 */
[----:B------:R-:W2:Y:S04]  /*55c0*/  LDSM.16.M88.4 R84, [R250+UR4+0x1e800] ;  /* 0x01e80004fa54783b */ /* 0x000ea80008000200 */
        /* <DEDUP_REMOVED lines=15> */
[C---:B------:R-:W-:Y:S06]  /*56c0*/  HMMA.16816.F32 R4, R100.reuse, R104, R4 ;  /* 0x000000686404723c */ /* 0x040fec0000001804 */
[C---:B------:R-:W-:Y:S06]  /*56d0*/  HMMA.16816.F32 R8, R100.reuse, R106, R8 ;  /* 0x0000006a6408723c */ /* 0x040fec0000001808 */
[C---:B---3--:R-:W-:Y:S06]  /*56e0*/  HMMA.16816.F32 R12, R100.reuse, R88, R12 ;  /* 0x00000058640c723c */ /* 0x048fec000000180c */
[----:B------:R-:W-:Y:S06]  /*56f0*/  HMMA.16816.F32 R16, R100, R90, R16 ;  /* 0x0000005a6410723c */ /* 0x000fec0000001810 */
[C---:B----4-:R-:W-:Y:S06]  /*5700*/  HMMA.16816.F32 R4, R108.reuse, R112, R4 ;  /* 0x000000706c04723c */ /* 0x050fec0000001804 */
[C---:B------:R-:W-:Y:S06]  /*5710*/  HMMA.16816.F32 R8, R108.reuse, R114, R8 ;  /* 0x000000726c08723c */ /* 0x040fec0000001808 */
[C---:B-1----:R-:W-:Y:S06]  /*5720*/  HMMA.16816.F32 R12, R108.reuse, R84, R12 ;  /* 0x000000546c0c723c */ /* 0x042fec000000180c */
[----:B------:R-:W-:Y:S01]  /*5730*/  HMMA.16816.F32 R16, R108, R86, R16 ;  /* 0x000000566c10723c */ /* 0x000fe20000001810 */
[----:B------:R-:W1:Y:S05]  /*5740*/  LDSM.16.M88.4 R84, [R247+0x6800] ;  /* 0x00680000f754783b */ /* 0x000e6a0000000200 */
[C---:B--2---:R-:W-:Y:S06]  /*5750*/  HMMA.16816.F32 R4, R92.reuse, R96, R4 ;  /* 0x000000605c04723c */ /* 0x044fec0000001804 */
[C---:B------:R-:W-:Y:S11]  /*5760*/  HMMA.16816.F32 R8, R92.reuse, R98, R8 ;  /* 0x000000625c08723c */ /* 0x040ff60000001808 */
[----:B------:R-:W-:Y:S07]  /*5770*/  @!UPT UIADD3 URZ, URZ, URZ, URZ ;  /* 0x0000003f3f3ff290 */ /* 0x000fee000fffe03f */
[----:B------:R-:W-:Y:S01]  /*5780*/  FMUL.FTZ R121, R4, UR9 ;  /* 0x0000000904797c20 */ /* 0x000fe20008410000 */
[----:B------:R-:W-:Y:S01]  /*5790*/  FMUL.FTZ R122, R5, UR9 ;  /* 0x00000009057a7c20 */ /* 0x000fe20008410000 */
[----:B------:R-:W-:Y:S01]  /*57a0*/  FMUL.FTZ R123, R6, UR9 ;  /* 0x00000009067b7c20 */ /* 0x000fe20008410000 */
[----:B------:R-:W-:Y:S03]  /*57b0*/  FMUL.FTZ R124, R7, UR9 ;  /* 0x00000009077c7c20 */ /* 0x000fe60008410000 */
[----:B------:R-:W2:Y:S01]  /*57c0*/  MUFU.TANH R121, R121 ;  /* 0x0000007900797308 */ /* 0x000ea20000002400 */
[----:B------:R-:W-:Y:S01]  /*57d0*/  FMUL.FTZ R125, R8, UR9 ;  /* 0x00000009087d7c20 */ /* 0x000fe20008410000 */
[----:B------:R-:W-:Y:S01]  /*57e0*/  FMUL.FTZ R126, R9, UR9 ;  /* 0x00000009097e7c20 */ /* 0x000fe20008410000 */
[----:B------:R-:W-:Y:S01]  /*57f0*/  FMUL.FTZ R127, R10, UR9 ;  /* 0x000000090a7f7c20 */ /* 0x000fe20008410000 */
[----:B------:R-:W-:Y:S01]  /*5800*/  FMUL.FTZ R128, R11, UR9 ;  /* 0x000000090b807c20 */ /* 0x000fe20008410000 */
[C---:B-1----:R-:W-:Y:S05]  /*5810*/  HMMA.16816.F32 R12, R92.reuse, R84, R12 ;  /* 0x000000545c0c723c */ /* 0x042fea000000180c */
[----:B------:R-:W1:Y:S01]  /*5820*/  MUFU.TANH R122, R122 ;  /* 0x0000007a007a7308 */ /* 0x000e620000002400 */
[----:B------:R-:W-:Y:S09]  /*5830*/  HMMA.16816.F32 R16, R92, R86, R16 ;  /* 0x000000565c10723c */ /* 0x000ff20000001810 */
[----:B------:R-:W3:Y:S10]  /*5840*/  MUFU.TANH R123, R123 ;  /* 0x0000007b007b7308 */ /* 0x000ef40000002400 */
[----:B------:R-:W4:Y:S01]  /*5850*/  MUFU.TANH R124, R124 ;  /* 0x0000007c007c7308 */ /* 0x000f220000002400 */
[----:B------:R-:W-:Y:S01]  /*5860*/  FMUL.FTZ R129, R12, UR9 ;  /* 0x000000090c817c20 */ /* 0x000fe20008410000 */
[----:B------:R-:W-:Y:S01]  /*5870*/  FMUL.FTZ R130, R13, UR9 ;  /* 0x000000090d827c20 */ /* 0x000fe20008410000 */
[----:B------:R-:W-:Y:S07]  /*5880*/  FMUL.FTZ R131, R14, UR9 ;  /* 0x000000090e837c20 */ /* 0x000fee0008410000 */
[----:B------:R-:W1:Y:S01]  /*5890*/  MUFU.TANH R125, R125 ;  /* 0x0000007d007d7308 */ /* 0x000e620000002400 */
[----:B------:R-:W-:Y:S01]  /*58a0*/  FMUL.FTZ R196, R15, UR9 ;  /* 0x000000090fc47c20 */ /* 0x000fe20008410000 */
[----:B------:R-:W-:Y:S01]  /*58b0*/  FMUL.FTZ R197, R16, UR9 ;  /* 0x0000000910c57c20 */ /* 0x000fe20008410000 */
[----:B------:R-:W-:Y:S01]  /*58c0*/  FMUL.FTZ R198, R17, UR9 ;  /* 0x0000000911c67c20 */ /* 0x000fe20008410000 */
[----:B------:R-:W-:Y:S01]  /*58d0*/  FMUL.FTZ R199, R18, UR9 ;  /* 0x0000000912c77c20 */ /* 0x000fe20008410000 */
[----:B------:R-:W-:Y:S05]  /*58e0*/  FMUL.FTZ R200, R19, UR9 ;  /* 0x0000000913c87c20 */ /* 0x000fea0008410000 */
[----:B------:R-:W1:Y:S10]  /*58f0*/  MUFU.TANH R126, R126 ;  /* 0x0000007e007e7308 */ /* 0x000e740000002400 */
        /* <DEDUP_REMOVED lines=9> */
[----:B------:R-:W1:Y:S01]  /*5990*/  MUFU.TANH R200, R200 ;  /* 0x000000c800c87308 */ /* 0x000e620000002400 */
[----:B--234-:R-:W-:Y:S05]  /*59a0*/  @!P0 BRA `(.L_x_1636) ;  /* 0x0000000000708947 */ /* 0x01cfea0003800000 */
[----:B-1----:R-:W-:Y:S01]  /*59b0*/  MOV R5, R200 ;  /* 0x000000c800057202 */ /* 0x002fe20000000f00 */
        /* <DEDUP_REMOVED lines=27> */
.L_x_1636:
[----:B------:R-:W2:Y:S01]  /*5b70*/  LDL R4, [R1+0x4] ;  /* 0x0000040001047983 */ /* 0x000ea20000100800 */
[----:B------:R-:W-:Y:S01]  /*5b80*/  UIADD3 UR14, UR8, 0x1, -UR12 ;  /* 0x00000001080e7890 */ /* 0x000fe2000fffe80c */
[----:B------:R-:W-:Y:S01]  /*5b90*/  IMAD.U32 R9, RZ, RZ, UR21 ;  /* 0x00000015ff097e24 */ /* 0x000fe2000f8e00ff */
[----:B------:R-:W-:Y:S01]  /*5ba0*/  UIADD3 UR13, -UR10, UR8, -UR12 ;  /* 0x000000080a0d7290 */ /* 0x000fe2000fffe90c */
[----:B------:R-:W3:Y:S02]  /*5bb0*/  LDL R8, [R1] ;  /* 0x0000000001087983 */ /* 0x000ee40000100800 */
[----:B---3--:R-:W-:Y:S02]  /*5bc0*/  IMAD R9, R9, 0x40, R8 ;  /* 0x0000004009097824 */ /* 0x008fe400078e0208 */
[----:B--2---:R-:W-:Y:S01]  /*5bd0*/  VIADD R6, R4, UR11 ;  /* 0x0000000b04067c36 */ /* 0x004fe20008000000 */
[----:B------:R-:W-:Y:S01]  /*5be0*/  UIADD3 UR11, UR14, UR24, URZ ;  /* 0x000000180e0b7290 */ /* 0x000fe2000fffe03f */
[C---:B------:R-:W-:Y:S02]  /*5bf0*/  VIADD R14, R9.reuse, 0x1 ;  /* 0x00000001090e7836 */ /* 0x040fe40000000000 */
[----:B------:R-:W-:Y:S01]  /*5c00*/  IMAD.U32 R4, RZ, RZ, UR24 ;  /* 0x00000018ff047e24 */ /* 0x000fe2000f8e00ff */
[C---:B------:R-:W-:Y:S01]  /*5c10*/  VIADDMNMX R15, R6.reuse, UR13, RZ, !PT ;  /* 0x0000000d060f7c46 */ /* 0x040fe2000f8001ff */
[----:B------:R-:W-:Y:S02]  /*5c20*/  VIADD R5, R6, 0x8 ;  /* 0x0000000806057836 */ /* 0x000fe40000000000 */
[----:B------:R-:W-:Y:S01]  /*5c30*/  IMAD.U32 R11, RZ, RZ, UR11 ;  /* 0x0000000bff0b7e24 */ /* 0x000fe2000f8e00ff */
[CC--:B------:R-:W-:Y:S01]  /*5c40*/  ISETP.GE.AND P1, PT, R9.reuse, R15.reuse, PT ;  /* 0x0000000f0900720c */ /* 0x0c0fe20003f26270 */
[C---:B------:R-:W-:Y:S01]  /*5c50*/  VIADD R13, R9.reuse, 0x8 ;  /* 0x00000008090d7836 */ /* 0x040fe20000000000 */
[C---:B------:R-:W-:Y:S01]  /*5c60*/  ISETP.GE.AND P0, PT, R14.reuse, R15, PT ;  /* 0x0000000f0e00720c */ /* 0x040fe20003f06270 */
[----:B------:R-:W-:Y:S01]  /*5c70*/  VIADD R12, R9, 0x9 ;  /* 0x00000009090c7836 */ /* 0x000fe20000000000 */
[----:B------:R-:W-:Y:S01]  /*5c80*/  VIADDMNMX R11, R11, R6, UR8, PT ;  /* 0x000000080b0b7e46 */ /* 0x000fe2000b800106 */
[----:B------:R-:W-:Y:S01]  /*5c90*/  VIADD R10, R9, 0x10 ;  /* 0x00000010090a7836 */ /* 0x000fe20000000000 */
[----:B------:R-:W-:Y:S01]  /*5ca0*/  IADD3 R4, R5, UR14, R4 ;  /* 0x0000000e05047c10 */ /* 0x000fe2000fffe004 */
[C---:B------:R-:W-:Y:S01]  /*5cb0*/  VIADD R8, R9.reuse, 0x11 ;  /* 0x0000001109087836 */ /* 0x040fe20000000000 */
[CC--:B------:R-:W-:Y:S01]  /*5cc0*/  ISETP.GE.OR P1, PT, R9.reuse, R11.reuse, !P1 ;  /* 0x0000000b0900720c */ /* 0x0c0fe20004f26670 */
[C---:B------:R-:W-:Y:S01]  /*5cd0*/  VIADD R7, R9.reuse, 0x18 ;  /* 0x0000001809077836 */ /* 0x040fe20000000000 */
[----:B------:R-:W-:Y:S01]  /*5ce0*/  ISETP.GE.OR P0, PT, R14, R11, !P0 ;  /* 0x0000000b0e00720c */ /* 0x000fe20004706670 */
[----:B------:R-:W-:Y:S01]  /*5cf0*/  VIADD R6, R9, 0x19 ;  /* 0x0000001909067836 */ /* 0x000fe20000000000 */
[----:B------:R-:W-:Y:S01]  /*5d00*/  VIADDMNMX R5, R5, UR13, RZ, !PT ;  /* 0x0000000d05057c46 */ /* 0x000fe2000f8001ff */
[----:B------:R-:W-:Y:S01]  /*5d10*/  UMOV UR14, UR10 ;  /* 0x0000000a000e7c82 */ /* 0x000fe20008000000 */
[----:B------:R-:W-:Y:S02]  /*5d20*/  FSEL R99, R121, -INF , !P1 ;  /* 0xff80000079637808 */ /* 0x000fe40004800000 */
[----:B-1----:R-:W-:Y:S02]  /*5d30*/  FSEL R97, R122, -INF , !P0 ;  /* 0xff8000007a617808 */ /* 0x002fe40004000000 */
[-C--:B------:R-:W-:Y:S02]  /*5d40*/  ISETP.GE.AND P6, PT, R13, R15.reuse, PT ;  /* 0x0000000f0d00720c */ /* 0x080fe40003fc6270 */
        /* <DEDUP_REMOVED lines=42> */
.L_x_1637:
[----:B------:R-:W2:Y:S01]  /*5ff0*/  LDL R4, [R1+0x5c] ;  /* 0x00005c0001047983 */ /* 0x000ea20000100800 */
[----:B------:R-:W-:Y:S01]  /*6000*/  LEA R115, R252, UR4, 0x1 ;  /* 0x00000004fc737c11 */ /* 0x000fe2000f8e08ff */
[----:B------:R-:W-:Y:S01]  /*6010*/  UISETP.GT.AND UP3, UPT, UR5, UR20, UPT ;  /* 0x000000140500728c */ /* 0x000fe2000bf64270 */
[----:B------:R-:W-:Y:S01]  /*6020*/  FFMA.FTZ R121, -R121, R121, 1 ;  /* 0x3f80000079797423 */ /* 0x000fe20000010179 */
[----:B------:R-:W3:Y:S01]  /*6030*/  LDL R8, [R1+0x60] ;  /* 0x0000600001087983 */ /* 0x000ee20000100800 */
[-C--:B------:R-:W-:Y:S01]  /*6040*/  IADD3 R114, R242, R115.reuse, RZ ;  /* 0x00000073f2727210 */ /* 0x080fe20007ffe0ff */
[----:B------:R-:W-:Y:S01]  /*6050*/  FFMA.FTZ R122, -R122, R122, 1 ;  /* 0x3f8000007a7a7423 */ /* 0x000fe2000001017a */
[C---:B------:R-:W-:Y:S01]  /*6060*/  IADD3 R113, R241.reuse, R115, RZ ;  /* 0x00000073f1717210 */ /* 0x040fe20007ffe0ff */
[----:B------:R-:W4:Y:S01]  /*6070*/  LDL R222, [R1+0x1c] ;  /* 0x00001c0001de7983 */ /* 0x000f220000100800 */
[----:B------:R-:W-:Y:S01]  /*6080*/  IADD3 R112, R241, R114, RZ ;  /* 0x00000072f1707210 */ /* 0x000fe20007ffe0ff */
[----:B------:R-:W-:Y:S01]  /*6090*/  FFMA.FTZ R123, -R123, R123, 1 ;  /* 0x3f8000007b7b7423 */ /* 0x000fe2000001017b */
[----:B------:R-:W-:Y:S01]  /*60a0*/  FFMA.FTZ R124, -R124, R124, 1 ;  /* 0x3f8000007c7c7423 */ /* 0x000fe2000001017c */
[----:B------:R-:W4:Y:S01]  /*60b0*/  LDL R221, [R1+0x28] ;  /* 0x0000280001dd7983 */ /* 0x000f220000100800 */
[----:B------:R-:W-:Y:S01]  /*60c0*/  FFMA.FTZ R125, -R125, R125, 1 ;  /* 0x3f8000007d7d7423 */ /* 0x000fe2000001017d */
        /* <DEDUP_REMOVED lines=10> */
[----:B------:R1:W5:Y:S01]  /*6170*/  LDL.64 R218, [R1+0x10] ;  /* 0x0000100001da7983 */ /* 0x0003620000100a00 */
[----:B------:R-:W-:Y:S01]  /*6180*/  FFMA.FTZ R198, -R198, R198, 1 ;  /* 0x3f800000c6c67423 */ /* 0x000fe200000101c6 */
[----:B------:R-:W-:Y:S01]  /*6190*/  FFMA.FTZ R199, -R199, R199, 1 ;  /* 0x3f800000c7c77423 */ /* 0x000fe200000101c7 */
[----:B------:R-:W-:Y:S01]  /*61a0*/  FFMA.FTZ R200, -R200, R200, 1 ;  /* 0x3f800000c8c87423 */ /* 0x000fe200000101c8 */
[----:B------:R1:W5:Y:S01]  /*61b0*/  LDL R216, [R1+0x40] ;  /* 0x0000400001d87983 */ /* 0x0003620000100800 */
[----:B------:R-:W-:Y:S01]  /*61c0*/  FMUL.FTZ R121, R121, UR9 ;  /* 0x0000000979797c20 */ /* 0x000fe20008410000 */
[----:B------:R-:W-:Y:S01]  /*61d0*/  FMUL.FTZ R122, R122, UR9 ;  /* 0x000000097a7a7c20 */ /* 0x000fe20008410000 */
[----:B------:R-:W-:Y:S01]  /*61e0*/  FMUL.FTZ R123, R123, UR9 ;  /* 0x000000097b7b7c20 */ /* 0x000fe20008410000 */
        /* <DEDUP_REMOVED lines=28> */
[----:B------:R-:W-:Y:S01]  /*63b0*/  MUFU.EX2 R213, R213 ;  /* 0x000000d500d57308 */ /* 0x000fe20000000800 */
[--C-:B------:R-:W-:Y:S01]  /*63c0*/  FFMA.FTZ R206, R17, UR19, -R6.reuse ;  /* 0x0000001311ce7c23 */ /* 0x100fe20008010806 */
[--C-:B------:R-:W-:Y:S01]  /*63d0*/  FFMA.FTZ R205, R11, UR19, -R6.reuse ;  /* 0x000000130bcd7c23 */ /* 0x100fe20008010806 */
[----:B------:R-:W-:Y:S01]  /*63e0*/  FFMA.FTZ R6, R9, UR19, -R6 ;  /* 0x0000001309067c23 */ /* 0x000fe20008010806 */
[--C-:B------:R-:W-:Y:S01]  /*63f0*/  FFMA.FTZ R203, R87, UR19, -R4.reuse ;  /* 0x0000001357cb7c23 */ /* 0x100fe20008010804 */
[--C-:B------:R-:W-:Y:S01]  /*6400*/  FFMA.FTZ R202, R85, UR19, -R4.reuse ;  /* 0x0000001355ca7c23 */ /* 0x100fe20008010804 */
[--C-:B------:R-:W-:Y:S01]  /*6410*/  FFMA.FTZ R201, R15, UR19, -R4.reuse ;  /* 0x000000130fc97c23 */ /* 0x100fe20008010804 */
[--C-:B------:R-:W-:Y:S03]  /*6420*/  FFMA.FTZ R118, R13, UR19, -R4.reuse ;  /* 0x000000130d767c23 */ /* 0x100fe60008010804 */
        /* <DEDUP_REMOVED lines=12> */
[----:B------:R2:W-:Y:S10]  /*64f0*/  MUFU.EX2 R204, R6 ;  /* 0x0000000600cc7308 */ /* 0x0005f40000000800 */
        /* <DEDUP_REMOVED lines=13> */
[----:B------:R-:W2:Y:S10]  /*65d0*/  MUFU.EX2 R205, R205 ;  /* 0x000000cd00cd7308 */ /* 0x000eb40000000800 */
[----:B------:R-:W4:Y:S01]  /*65e0*/  MUFU.EX2 R117, R117 ;  /* 0x0000007500757308 */ /* 0x000f220000000800 */
[----:B---3--:R-:W-:Y:S05]  /*65f0*/  F2FP.F16.F32.PACK_AB R13, R118, R201 ;  /* 0x000000c9760d723e */ /* 0x008fea00000000ff */
[----:B------:R-:W-:Y:S01]  /*6600*/  STS [R220+0x2a400], R13 ;  /* 0x02a4000ddc007388 */ /* 0x000fe20000000800 */
[----:B--2---:R-:W-:Y:S05]  /*6610*/  F2FP.F16.F32.PACK_AB R12, R204, R205 ;  /* 0x000000cdcc0c723e */ /* 0x004fea00000000ff */
[----:B------:R-:W-:Y:S01]  /*6620*/  STS [R217+0x2a000], R12 ;  /* 0x02a0000cd9007388 */ /* 0x000fe20000000800 */
[----:B----4-:R-:W-:Y:S05]  /*6630*/  F2FP.F16.F32.PACK_AB R100, R116, R117 ;  /* 0x000000757464723e */ /* 0x010fea00000000ff */
        /* <DEDUP_REMOVED lines=8> */
[----:B------:R-:W-:Y:S04]  /*66c0*/  LDSM.16.M88.4 R104, [R248+0x8800] ;  /* 0x00880000f868783b */ /* 0x000fe80000000200 */
[----:B------:R-:W-:Y:S01]  /*66d0*/  LDSM.16.M88.4 R108, [R250+UR4+0x26000] ;  /* 0x02600004fa6c783b */ /* 0x000fe20008000200 */
[C---:B--2---:R-:W-:Y:S06]  /*66e0*/  HMMA.16816.F32 R4, R16.reuse, R8, RZ ;  /* 0x000000081004723c */ /* 0x044fec00000018ff */
[C---:B------:R-:W-:Y:S06]  /*66f0*/  HMMA.16816.F32 R8, R16.reuse, R10, RZ ;  /* 0x0000000a1008723c */ /* 0x040fec00000018ff */
[C---:B---3--:R-:W-:Y:S06]  /*6700*/  HMMA.16816.F32 R12, R16.reuse, R84, RZ ;  /* 0x00000054100c723c */ /* 0x048fec00000018ff */
[----:B------:R-:W-:Y:S01]  /*6710*/  HMMA.16816.F32 R16, R16, R86, RZ ;  /* 0x000000561010723c */ /* 0x000fe200000018ff */
[----:B------:R-:W2:Y:S05]  /*6720*/  LDSM.16.M88.4 R84, [R113+0x10000] ;  /* 0x010000007154783b */ /* 0x000eaa0000000200 */
[C---:B----4-:R-:W-:Y:S06]  /*6730*/  HMMA.16816.F32 R4, R88.reuse, R92, R4 ;  /* 0x0000005c5804723c */ /* 0x050fec0000001804 */
[C---:B------:R-:W-:Y:S01]  /*6740*/  HMMA.16816.F32 R8, R88.reuse, R94, R8 ;  /* 0x0000005e5808723c */ /* 0x040fe20000001808 */
[----:B------:R-:W-:Y:S05]  /*6750*/  LDSM.16.M88.4 R92, [R247+0x8000] ;  /* 0x00800000f75c783b */ /* 0x000fea0000000200 */
[C---:B-1----:R-:W-:Y:S06]  /*6760*/  HMMA.16816.F32 R12, R88.reuse, R96, R12 ;  /* 0x00000060580c723c */ /* 0x042fec000000180c */
[----:B------:R-:W-:Y:S01]  /*6770*/  HMMA.16816.F32 R16, R88, R98, R16 ;  /* 0x000000625810723c */ /* 0x000fe20000001810 */
[----:B------:R-:W1:Y:S04]  /*6780*/  LDSM.16.M88.4 R88, [R112+0x10000] ;  /* 0x010000007058783b */ /* 0x000e680000000200 */
[----:B------:R-:W3:Y:S01]  /*6790*/  LDSM.16.M88.4 R96, [R247+0x8800] ;  /* 0x00880000f760783b */ /* 0x000ee20000000200 */
[C---:B--2---:R-:W-:Y:S06]  /*67a0*/  HMMA.16816.F32 R4, R84.reuse, R100, R4 ;  /* 0x000000645404723c */ /* 0x044fec0000001804 */
[C---:B------:R-:W-:Y:S01]  /*67b0*/  HMMA.16816.F32 R8, R84.reuse, R102, R8 ;  /* 0x000000665408723c */ /* 0x040fe20000001808 */
[----:B------:R-:W-:Y:S05]  /*67c0*/  LDSM.16.M88.4 R100, [R250+UR4+0x22000] ;  /* 0x02200004fa64783b */ /* 0x000fea0008000200 */
[C---:B------:R-:W-:Y:S06]  /*67d0*/  HMMA.16816.F32 R12, R84.reuse, R104, R12 ;  /* 0x00000068540c723c */ /* 0x040fec000000180c */
[----:B------:R-:W-:Y:S01]  /*67e0*/  HMMA.16816.F32 R16, R84, R106, R16 ;  /* 0x0000006a5410723c */ /* 0x000fe20000001810 */
[----:B------:R-:W2:Y:S04]  /*67f0*/  LDSM.16.M88.4 R84, [R115+0x12000] ;  /* 0x012000007354783b */ /* 0x000ea80000000200 */
[----:B------:R-:W4:Y:S01]  /*6800*/  LDSM.16.M88.4 R104, [R250+UR4+0x22800] ;  /* 0x02280004fa68783b */ /* 0x000f220008000200 */
        /* <DEDUP_REMOVED lines=23> */
[----:B------:R-:W-:Y:S05]  /*6980*/  LDSM.16.M88.4 R100, [R250+UR4+0x24000] ;  /* 0x02400004fa64783b */ /* 0x000fea0008000200 */
[C---:B----4-:R-:W-:Y:S06]  /*6990*/  HMMA.16816.F32 R12, R84.reuse, R104, R12 ;  /* 0x00000068540c723c */ /* 0x050fec000000180c */
        /* <DEDUP_REMOVED lines=26> */
[----:B------:R-:W2:Y:S05]  /*6b40*/  LDSM.16.M88.4 R100, [R115+0x16000] ;  /* 0x016000007364783b */ /* 0x000eaa0000000200 */
        /* <DEDUP_REMOVED lines=190> */
.L_x_1638:
        /* <DEDUP_REMOVED lines=177> */
.L_x_1639:
        /* <DEDUP_REMOVED lines=638> */
.L_x_1641:
        /* <DEDUP_REMOVED lines=21> */
.L_x_1642:
        /* <DEDUP_REMOVED lines=9> */
[----:B------:R-:W-:Y:S01]  /*ac00*/  BSSY B0, `(.L_x_1643) ;  /* 0x0000035000007945 */ /* 0x000fe20003800000 */
[----:B------:R-:W-:Y:S01]  /*ac10*/  USHF.R.S32.HI UR22, URZ, 0x1f, UR54 ;  /* 0x0000001f3f167899 */ /* 0x000fe20008011436 */
[----:B------:R-:W-:-:S03]  /*ac20*/  ULDC.64 UR16, c[0x0][0x468] ;  /* 0x00011a0000107ab9 */ /* 0x000fc60000000a00 */
        /* <DEDUP_REMOVED lines=15> */
[----:B------:R-:W-:Y:S01]  /*ad20*/  IMAD.WIDE.U32 R6, R3, UR5, R58 ;  /* 0x0000000503067c25 */ /* 0x000fe2000f8e003a */
[----:B------:R-:W-:-:S03]  /*ad30*/  SHF.R.S32.HI R3, RZ, 0x3, R5 ;  /* 0x00000003ff037819 */ /* 0x000fc60000011405 */
[----:B------:R-:W-:Y:S01]  /*ad40*/  VIADD R54, R66, 0x80 ;  /* 0x0000008042367836 */ /* 0x000fe20000000000 */
[----:B------:R-:W-:Y:S01]  /*ad50*/  IADD3 R60, P0, R6, UR19, RZ ;  /* 0x00000013063c7c10 */ /* 0x000fe2000ff1e0ff */
[C---:B------:R-:W-:Y:S01]  /*ad60*/  VIADD R4, R3.reuse, 0x20 ;  /* 0x0000002003047836 */ /* 0x040fe20000000000 */
[----:B------:R-:W-:Y:S02]  /*ad70*/  ISETP.GE.AND P5, PT, R3, UR8, PT ;  /* 0x0000000803007c0c */ /* 0x000fe4000bfa6270 */
[----:B------:R-:W-:Y:S02]  /*ad80*/  IADD3.X R61, R7, UR20, R2, P0, !PT ;  /* 0x00000014073d7c10 */ /* 0x000fe400087fe402 */
[----:B------:R-:W-:Y:S02]  /*ad90*/  MOV R2, UR16 ;  /* 0x0000001000027c02 */ /* 0x000fe40008000f00 */
[----:B------:R-:W-:-:S03]  /*ada0*/  ISETP.GE.AND P4, PT, R4, UR8, PT ;  /* 0x0000000804007c0c */ /* 0x000fc6000bf86270 */
[----:B------:R-:W-:Y:S01]  /*adb0*/  IMAD.WIDE.U32 R60, R2, UR54, R60 ;  /* 0x00000036023c7c25 */ /* 0x000fe2000f8e003c */
[----:B------:R-:W-:-:S03]  /*adc0*/  SHF.R.S32.HI R2, RZ, 0x1f, R3 ;  /* 0x0000001fff027819 */ /* 0x000fc60000011403 */
        /* <DEDUP_REMOVED lines=24> */
.L_x_1644:
[----:B------:R-:W-:Y:S05]  /*af50*/  BSYNC B0 ;  /* 0x0000000000007941 */ /* 0x000fea0003800000 */
.L_x_1643:
        /* <DEDUP_REMOVED lines=21> */
.L_x_1646:
[----:B------:R-:W-:Y:S05]  /*b0b0*/  BSYNC B0 ;  /* 0x0000000000007941 */ /* 0x000fea0003800000 */
.L_x_1645:
        /* <DEDUP_REMOVED lines=38> */
.L_x_1648:
[----:B------:R-:W-:Y:S05]  /*b320*/  BSYNC B0 ;  /* 0x0000000000007941 */ /* 0x000fea0003800000 */
.L_x_1647:
        /* <DEDUP_REMOVED lines=12> */
[----:B---34-:R-:W-:-:S03]  /*b3f0*/  LEA R4, P4, R36, UR8, 0x1 ;  /* 0x0000000824047c11 */ /* 0x018fc6000f8808ff */
[----:B------:R-:W-:-:S04]  /*b400*/  IMAD R2, R3, UR13, R2 ;  /* 0x0000000d03027c24 */ /* 0x000fc8000f8e0202 */
[----:B------:R-:W-:-:S05]  /*b410*/  IMAD.IADD R2, R2, 0x1, R37 ;  /* 0x0000000102027824 */ /* 0x000fca00078e0225 */
[----:B------:R-:W-:-:S05]  /*b420*/  LEA.HI.X R5, R36, UR9, R2, 0x1, P4 ;  /* 0x0000000924057c11 */ /* 0x000fca000a0f0c02 */
[----:B------:R3:W-:Y:S04]  /*b430*/  @!P3 STG.E.128 desc[UR6][R4.64], R32 ;  /* 0x000000200400b986 */ /* 0x0007e8000c101d06 */
[----:B------:R3:W-:Y:S04]  /*b440*/  @!P2 STG.E.128 desc[UR6][R4.64+0x80], R28 ;  /* 0x0000801c0400a986 */ /* 0x0007e8000c101d06 */
[----:B------:R3:W-:Y:S04]  /*b450*/  @!P1 STG.E.128 desc[UR6][R4.64+0x100], R24 ;  /* 0x0001001804009986 */ /* 0x0007e8000c101d06 */
[----:B------:R3:W-:Y:S02]  /*b460*/  @!P0 STG.E.128 desc[UR6][R4.64+0x180], R20 ;  /* 0x0001801404008986 */ /* 0x0007e4000c101d06 */
.L_x_1617:
[----:B------:R-:W-:Y:S05]  /*b470*/  BSYNC B1 ;  /* 0x0000000000017941 */ /* 0x000fea0003800000 */
.L_x_1603:
        /* <DEDUP_REMOVED lines=12> */
.L_x_1649:
[----:B------:R-:W-:Y:S05]  /*b540*/  EXIT ;  /* 0x000000000000794d */ /* 0x000fea0003800000 */
.L_x_1651:
        /* <DEDUP_REMOVED lines=11> */
.L_x_2065:


//--------------------- .text._ZN5flash44flash_bwd_dq_dk_dv_loop_seqk_parallel_kernelI23Flash_bwd_kernel_traitsILi256ELi64ELi64ELi8ELi4ELi2ELi2ELb0ELb0EN7cutlass6half_tE19Flash_kernel_traitsILi256ELi64ELi64ELi8ES3_EELb1ELb0ELb0ELb0ELb0ELb1ELb0EEEvNS_16Flash_bwd_paramsE --------------------------
	.section	.text._ZN5flash44flash_bwd_dq_dk_dv_loop_seqk_parallel_kernelI23Flash_bwd_kernel_traitsILi256ELi64ELi64ELi8ELi4ELi2ELi2ELb0ELb0EN7cutlass6half_tE19Flash_kernel_traitsILi256ELi64ELi64ELi8ES3_EELb1ELb0ELb0ELb0ELb0ELb1ELb0EEEvNS_16Flash_bwd_paramsE,"ax",@progbits
	.align	128
        .global         _ZN5flash44flash_bwd_dq_dk_dv_loop_seqk_parallel_kernelI23Flash_bwd_kernel_traitsILi256ELi64ELi64ELi8ELi4ELi2ELi2ELb0ELb0EN7cutlass6half_tE19Flash_kernel_traitsILi256ELi64ELi64ELi8ES3_EELb1ELb0ELb0ELb0ELb0ELb1ELb0EEEvNS_16Flash_bwd_paramsE
        .type           _ZN5flash44flash_bwd_dq_dk_dv_loop_seqk_parallel_kernelI23Flash_bwd_kernel_traitsILi256ELi64ELi64ELi8ELi4ELi2ELi2ELb0ELb0EN7cutlass6half_tE19Flash_kernel_traitsILi256ELi64ELi64ELi8ES3_EELb1ELb0ELb0ELb0ELb0ELb1ELb0EEEvNS_16Flash_bwd_paramsE,@function
        .size           _ZN5flash44flash_bwd_dq_dk_dv_loop_seqk_parallel_kernelI23Flash_bwd_kernel_traitsILi256ELi64ELi64ELi8ELi4ELi2ELi2ELb0ELb0EN7cutlass6half_tE19Flash_kernel_traitsILi256ELi64ELi64ELi8ES3_EELb1ELb0ELb0ELb0ELb0ELb1ELb0EEEvNS_16Flash_bwd_paramsE,(.L_x_2066 - _ZN5flash44flash_bwd_dq_dk_dv_loop_seqk_parallel_kernelI23Flash_bwd_kernel_traitsILi256ELi64ELi64ELi8ELi4ELi2ELi2ELb0ELb0EN7cutlass6half_tE19Flash_kernel_traitsILi256ELi64ELi64ELi8ES3_EELb1ELb0ELb0ELb0ELb0ELb1ELb0EEEvNS_16Flash_bwd_paramsE)
        .other          _ZN5flash44flash_bwd_dq_dk_dv_loop_seqk_parallel_kernelI23Flash_bwd_kernel_traitsILi256ELi64ELi64ELi8ELi4ELi2ELi2ELb0ELb0EN7cutlass6half_tE19Flash_kernel_traitsILi256ELi64ELi64ELi8ES3_EELb1ELb0ELb0ELb0ELb0ELb1ELb0EEEvNS_16Flash_bwd_paramsE,@"STO_CUDA_ENTRY STV_DEFAULT"
_ZN5flash44flash_bwd_dq_dk_dv_loop_seqk_parallel_kernelI23Flash_bwd_kernel_traitsILi256ELi64ELi64ELi8ELi4ELi2ELi2ELb0ELb0EN7cutlass6half_tE19Flash_kernel_traitsILi256ELi64ELi64ELi8ES3_EELb1ELb0ELb0ELb0ELb0ELb1ELb0EEEvNS_16Flash_bwd_paramsE:
.text._ZN5flash44flash_bwd_dq_dk_dv_loop_seqk_parallel_kernelI23Flash_bwd_kernel_traitsILi256ELi64ELi64ELi8ELi4ELi2ELi2ELb0ELb0EN7cutlass6half_tE19Flash_kernel_traitsILi256ELi64ELi64ELi8ES3_EELb1ELb0ELb0ELb0ELb0ELb1ELb0EEEvNS_16Flash_bwd_paramsE:
        /* <DEDUP_REMOVED lines=70> */
[----:B------:R-:W-:Y:S01]  /*0460*/  LOP3.LUT R3, R0, 0x10, R2, 0xf8, !PT ;  /* 0x0000001000037812 */ /* 0x000fe200078ef802 */
[----:B------:R-:W-:Y:S01]  /*0470*/  IMAD R2, R246, 0x800, R214 ;  /* 0x00000800f6027824 */ /* 0x000fe200078e02d6 */
[----:B------:R-:W-:-:S02]  /*0480*/  LOP3.LUT R209, R0, 0x8, R12, 0xf8, !PT ;  /* 0x0000000800d17812 */ /* 0x000fc400078ef80c */
[----:B------:R-:W-:Y:S02]  /*0490*/  SHF.R.U32.HI R0, RZ, 0x3, R0 ;  /* 0x00000003ff007819 */ /* 0x000fe40000011600 */
[----:B------:R-:W-:Y:S02]  /*04a0*/  LOP3.LUT R3, R3, 0x8, R12, 0xf8, !PT ;  /* 0x0000000803037812 */ /* 0x000fe400078ef80c */
[----:B------:R-:W-:Y:S02]  /*04b0*/  LOP3.LUT R4, R6, 0x1, RZ, 0xc0, !PT ;  /* 0x0000000106047812 */ /* 0x000fe400078ec0ff */
[----:B------:R-:W-:Y:S02]  /*04c0*/  LOP3.LUT R209, R209, R0, RZ, 0x3c, !PT ;  /* 0x00000000d1d17212 */ /* 0x000fe400078e3cff */
[----:B------:R-:W-:Y:S01]  /*04d0*/  LOP3.LUT R214, R214, R3, R0, 0xf6, !PT ;  /* 0x00000003d6d67212 */ /* 0x000fe200078ef600 */
[----:B------:R-:W-:Y:S01]  /*04e0*/  IMAD.SHL.U32 R3, R6, 0x40, RZ ;  /* 0x0000004006037824 */ /* 0x000fe200078e00ff */
[----:B------:R-:W-:Y:S01]  /*04f0*/  SHF.R.S32.HI R0, RZ, 0x6, R15 ;  /* 0x00000006ff007819 */ /* 0x000fe2000001140f */
[----:B------:R-:W-:Y:S01]  /*0500*/  IMAD.IADD R209, R2, 0x1, R209 ;  /* 0x0000000102d17824 */ /* 0x000fe200078e02d1 */
[----:B------:R-:W-:-:S02]  /*0510*/  LOP3.LUT P4, RZ, R5, 0x2, RZ, 0xc0, !PT ;  /* 0x0000000205ff7812 */ /* 0x000fc4000788c0ff */
[----:B------:R-:W-:Y:S01]  /*0520*/  LOP3.LUT P3, RZ, R5, 0x4, RZ, 0xc0, !PT ;  /* 0x0000000405ff7812 */ /* 0x000fe2000786c0ff */
[----:B------:R-:W-:Y:S01]  /*0530*/  IMAD R249, R0, 0x200, R8 ;  /* 0x0000020000f97824 */ /* 0x000fe200078e0208 */
[----:B------:R-:W-:Y:S01]  /*0540*/  ISETP.NE.U32.AND P0, PT, R4, 0x1, PT ;  /* 0x000000010400780c */ /* 0x000fe20003f05070 */
[----:B------:R-:W-:Y:S01]  /*0550*/  IMAD.SHL.U32 R2, R0, 0x8, RZ ;  /* 0x0000000800027824 */ /* 0x000fe200078e00ff */
[----:B------:R-:W-:Y:S01]  /*0560*/  LOP3.LUT R5, R10, 0xfffffff8, RZ, 0xc0, !PT ;  /* 0xfffffff80a057812 */ /* 0x000fe200078ec0ff */
[----:B------:R-:W-:Y:S01]  /*0570*/  IMAD.SHL.U32 R4, R14, 0x2, RZ ;  /* 0x000000020e047824 */ /* 0x000fe200078e00ff */
[----:B------:R-:W-:Y:S02]  /*0580*/  LOP3.LUT R0, R3, 0x1c0, RZ, 0xc0, !PT ;  /* 0x000001c003007812 */ /* 0x000fe400078ec0ff */
[----:B------:R-:W-:Y:S01]  /*0590*/  R2P PR, R6, 0x6 ;  /* 0x0000000606007804 */ /* 0x000fe20000000000 */
[----:B------:R-:W-:Y:S01]  /*05a0*/  IMAD.SHL.U32 R6, R246, 0x20, RZ ;  /* 0x00000020f6067824 */ /* 0x000fe200078e00ff */
[----:B------:R-:W-:Y:S01]  /*05b0*/  LOP3.LUT R2, R2, 0x18, RZ, 0xc0, !PT ;  /* 0x0000001802027812 */ /* 0x000fe200078ec0ff */
[----:B------:R-:W-:Y:S01]  /*05c0*/  IMAD.IADD R7, R11, 0x1, -R5 ;  /* 0x000000010b077824 */ /* 0x000fe200078e0a05 */
[----:B------:R-:W-:Y:S01]  /*05d0*/  SHF.R.U32.HI R3, RZ, 0x3, R0 ;  /* 0x00000003ff037819 */ /* 0x000fe20000011600 */
[----:B------:R-:W-:Y:S01]  /*05e0*/  IMAD.SHL.U32 R5, R13, 0x20, RZ ;  /* 0x000000200d057824 */ /* 0x000fe200078e00ff */
[----:B------:R-:W-:Y:S01]  /*05f0*/  LOP3.LUT R6, R0, 0x20, R6, 0xf8, !PT ;  /* 0x0000002000067812 */ /* 0x000fe200078ef806 */
[----:B------:R-:W-:Y:S01]  /*0600*/  IMAD.SHL.U32 R7, R7, 0x40, RZ ;  /* 0x0000004007077824 */ /* 0x000fe200078e00ff */
[----:B------:R-:W-:Y:S01]  /*0610*/  LOP3.LUT R0, R3, R0, R2, 0x1e, !PT ;  /* 0x0000000003007212 */ /* 0x000fe200078e1e02 */
[--C-:B------:R-:W-:Y:S01]  /*0620*/  IMAD R8, R248, 0x400, R4.reuse ;  /* 0x00000400f8087824 */ /* 0x100fe200078e0204 */
[----:B------:R-:W-:Y:S01]  /*0630*/  LOP3.LUT R9, R2, 0x20, R5, 0xf8, !PT ;  /* 0x0000002002097812 */ /* 0x000fe200078ef805 */
[----:B------:R-:W-:Y:S01]  /*0640*/  IMAD R4, R218, 0x400, R4 ;  /* 0x00000400da047824 */ /* 0x000fe200078e0204 */
[----:B------:R-:W-:Y:S01]  /*0650*/  LOP3.LUT R6, R6, R3, RZ, 0x3c, !PT ;  /* 0x0000000306067212 */ /* 0x000fe200078e3cff */
[----:B------:R-:W-:Y:S01]  /*0660*/  IMAD.SHL.U32 R5, R13, 0x8, RZ ;  /* 0x000000080d057824 */ /* 0x000fe200078e00ff */
[----:B------:R-:W-:Y:S01]  /*0670*/  LOP3.LUT R3, R7, 0x1c0, RZ, 0xc0, !PT ;  /* 0x000001c007037812 */ /* 0x000fe200078ec0ff */
[----:B------:R-:W-:Y:S01]  /*0680*/  IMAD.IADD R243, R4, 0x1, R0 ;  /* 0x0000000104f37824 */ /* 0x000fe200078e0200 */
[----:B------:R-:W-:Y:S01]  /*0690*/  SEL R210, R210, 0xffffffe0, !P4 ;  /* 0xffffffe0d2d27807 */ /* 0x000fe20006000000 */
[----:B------:R-:W-:Y:S01]  /*06a0*/  IMAD.SHL.U32 R0, R10, 0x40, RZ ;  /* 0x000000400a007824 */ /* 0x000fe200078e00ff */
[----:B------:R-:W-:Y:S01]  /*06b0*/  SHF.R.U32.HI R2, RZ, 0x3, R3 ;  /* 0x00000003ff027819 */ /* 0x000fe20000011603 */
[----:B------:R-:W-:Y:S01]  /*06c0*/  IMAD.IADD R6, R8, 0x1, R6 ;  /* 0x0000000108067824 */ /* 0x000fe200078e0206 */
[----:B------:R-:W-:Y:S01]  /*06d0*/  LOP3.LUT R4, R3, 0x8, R5, 0xf8, !PT ;  /* 0x0000000803047812 */ /* 0x000fe200078ef805 */
[----:B------:R-:W-:Y:S01]  /*06e0*/  IMAD.U32 R5, RZ, RZ, UR5 ;  /* 0x00000005ff057e24 */ /* 0x000fe2000f8e00ff */
[----:B------:R-:W-:Y:S01]  /*06f0*/  LOP3.LUT R0, R0, 0xfffffe00, RZ, 0xc0, !PT ;  /* 0xfffffe0000007812 */ /* 0x000fe200078ec0ff */
[----:B------:R-:W-:Y:S01]  /*0700*/  USHF.L.U32 UR5, UR45, 0x7, URZ ;  /* 0x000000072d057899 */ /* 0x000fe2000800063f */
[----:B------:R-:W-:-:S02]  /*0710*/  LOP3.LUT R3, R2, R9, R3, 0x1e, !PT ;  /* 0x0000000902037212 */ /* 0x000fc400078e1e03 */
[----:B------:R-:W-:Y:S01]  /*0720*/  LOP3.LUT R2, R4, R2, RZ, 0x3c, !PT ;  /* 0x0000000204027212 */ /* 0x000fe200078e3cff */
[--C-:B------:R-:W-:Y:S01]  /*0730*/  IMAD R4, R248, 0x400, R0.reuse ;  /* 0x00000400f8047824 */ /* 0x100fe200078e0200 */
[----:B------:R-:W-:Y:S01]  /*0740*/  LOP3.LUT R223, R3, R0, RZ, 0xfc, !PT ;  /* 0x0000000003df7212 */ /* 0x000fe200078efcff */
[----:B------:R-:W-:Y:S01]  /*0750*/  IMAD R218, R218, 0x400, R0 ;  /* 0x00000400dada7824 */ /* 0x000fe200078e0200 */
[----:B------:R-:W-:Y:S01]  /*0760*/  LEA R209, R209, UR4, 0x1 ;  /* 0x00000004d1d17c11 */ /* 0x000fe2000f8e08ff */
[----:B------:R-:W-:Y:S01]  /*0770*/  IMAD.U32 R0, RZ, RZ, UR5 ;  /* 0x00000005ff007e24 */ /* 0x000fe2000f8e00ff */
[----:B------:R-:W-:Y:S01]  /*0780*/  USHF.R.S32.HI UR5, URZ, 0x1f, UR55 ;  /* 0x0000001f3f057899 */ /* 0x000fe20008011437 */
[----:B------:R-:W-:Y:S01]  /*0790*/  IMAD.IADD R222, R4, 0x1, R2 ;  /* 0x0000000104de7824 */ /* 0x000fe200078e0202 */
[----:B------:R-:W-:Y:S01]  /*07a0*/  LEA R229, R6, UR4, 0x1 ;  /* 0x0000000406e57c11 */ /* 0x000fe2000f8e08ff */
[----:B------:R-:W-:Y:S01]  /*07b0*/  IMAD.IADD R218, R2, 0x1, R218 ;  /* 0x0000000102da7824 */ /* 0x000fe200078e02da */
[----:B------:R-:W-:Y:S01]  /*07c0*/  SEL R215, R215, 0xffffffc0, !P3 ;  /* 0xffffffc0d7d77807 */ /* 0x000fe20005800000 */
[----:B------:R-:W-:Y:S01]  /*07d0*/  IMAD.U32 R2, RZ, RZ, UR6 ;  /* 0x00000006ff027e24 */ /* 0x000fe2000f8e00ff */
[----:B------:R-:W-:Y:S01]  /*07e0*/  SEL R235, R235, 0x10, !P0 ;  /* 0x00000010ebeb7807 */ /* 0x000fe20004000000 */
[----:B------:R-:W-:Y:S01]  /*07f0*/  IMAD.U32 R0, RZ, RZ, UR5 ;  /* 0x00000005ff007e24 */ /* 0x000fe2000f8e00ff */
[----:B------:R-:W-:Y:S01]  /*0800*/  SHF.R.S32.HI R239, RZ, 0x2, R239 ;  /* 0x00000002ffef7819 */ /* 0x000fe200000114ef */
[----:B------:R-:W-:Y:S01]  /*0810*/  IMAD.U32 R0, RZ, RZ, UR6 ;  /* 0x00000006ff007e24 */ /* 0x000fe2000f8e00ff */
[----:B------:R-:W-:Y:S01]  /*0820*/  UIADD3 UR6, UR4, 0x18000, URZ ;  /* 0x0001800004067890 */ /* 0x000fe2000fffe03f */
[----:B------:R-:W-:Y:S01]  /*0830*/  IMAD.U32 R252, RZ, RZ, UR5 ;  /* 0x00000005fffc7e24 */ /* 0x000fe2000f8e00ff */
[----:B------:R-:W-:Y:S01]  /*0840*/  UIADD3 UR5, UR4, 0x28000, URZ ;  /* 0x0002800004057890 */ /* 0x000fe2000fffe03f */
[----:B------:R-:W-:Y:S01]  /*0850*/  LEA R214, R214, UR4, 0x1 ;  /* 0x00000004d6d67c11 */ /* 0x000fe2000f8e08ff */
[----:B------:R-:W-:-:S02]  /*0860*/  IMAD.IADD R210, R210, 0x1, R209 ;  /* 0x00000001d2d27824 */ /* 0x000fc400078e02d1 */
[----:B------:R-:W-:Y:S01]  /*0870*/  LEA R243, R243, UR6, 0x1 ;  /* 0x00000006f3f37c11 */ /* 0x000fe2000f8e08ff */
[C---:B------:R-:W-:Y:S01]  /*0880*/  VIADD R234, R229.reuse, 0x20 ;  /* 0x00000020e5ea7836 */ /* 0x040fe20000000000 */
[----:B------:R-:W-:Y:S01]  /*0890*/  LEA R218, R218, UR5, 0x1 ;  /* 0x00000005dada7c11 */ /* 0x000fe2000f8e08ff */
[----:B------:R-:W-:Y:S01]  /*08a0*/  @P1 VIADD R234, R229, 0xffffffe0 ;  /* 0xffffffe0e5ea1836 */ /* 0x000fe20000000000 */
[----:B------:R-:W-:Y:S01]  /*08b0*/  ULDC.64 UR6, c[0x0][0x208] ;  /* 0x0000820000067ab9 */ /* 0x000fe20000000a00 */
[C---:B------:R-:W-:Y:S02]  /*08c0*/  IMAD.IADD R212, R215.reuse, 0x1, R209 ;  /* 0x00000001d7d47824 */ /* 0x040fe400078e02d1 */
[----:B------:R-:W-:Y:S02]  /*08d0*/  IMAD.IADD R211, R215, 0x1, R210 ;  /* 0x00000001d7d37824 */ /* 0x000fe400078e02d2 */
[----:B------:R-:W-:Y:S02]  /*08e0*/  VIADD R244, R243, 0x40 ;  /* 0x00000040f3f47836 */ /* 0x000fe40000000000 */
[----:B------:R-:W-:-:S02]  /*08f0*/  IMAD.IADD R236, R229, 0x1, R235 ;  /* 0x00000001e5ec7824 */ /* 0x000fc400078e02eb */
[----:B------:R-:W-:Y:S02]  /*0900*/  IMAD R239, R248, 0x10, R239 ;  /* 0x00000010f8ef7824 */ /* 0x000fe400078e02ef */
[----:B------:R-:W-:Y:S02]  /*0910*/  IMAD.IADD R215, R215, 0x1, R214 ;  /* 0x00000001d7d77824 */ /* 0x000fe400078e02d6 */
[----:B------:R-:W-:Y:S02]  /*0920*/  @P2 VIADD R244, R243, 0xffffffc0 ;  /* 0xffffffc0f3f42836 */ /* 0x000fe40000000000 */
[----:B------:R-:W-:-:S07]  /*0930*/  IMAD.IADD R235, R235, 0x1, R234 ;  /* 0x00000001ebeb7824 */ /* 0x000fce00078e02ea */
.L_x_1686:
        /* <DEDUP_REMOVED lines=23> */
[----:B------:R-:W-:Y:S02]  /*0ab0*/  ULDC.64 UR8, c[0x0][0x2f8] ;  /* 0x0000be0000087ab9 */ /* 0x000fe40000000a00 */
[----:B------:R-:W-:Y:S01]  /*0ac0*/  ULDC.U8 UR15, c[0x0][0x3c2] ;  /* 0x0000f080000f7ab9 */ /* 0x000fe20000000000 */
[----:B------:R-:W-:Y:S01]  /*0ad0*/  IMAD.U32 R5, RZ, RZ, UR13 ;  /* 0x0000000dff057e24 */ /* 0x000fe2000f8e00ff */
[----:B------:R-:W-:Y:S01]  /*0ae0*/  UISETP.NE.AND UP1, UPT, UR15, URZ, UPT ;  /* 0x0000003f0f00728c */ /* 0x000fe2000bf25270 */
[----:B------:R-:W-:Y:S01]  /*0af0*/  PLOP3.LUT P3, PT, PT, PT, UP2, 0x80, 0x0 ;  /* 0x000000000000781c */ /* 0x000fe20003f6f028 */
[----:B------:R-:W-:Y:S02]  /*0b00*/  UISETP.EQ.U32.AND UP4, UPT, UR8, URZ, UPT ;  /* 0x0000003f0800728c */ /* 0x000fe4000bf82070 */
[----:B------:R-:W2:Y:S02]  /*0b10*/  @P1 LDG.E R7, desc[UR6][R4.64] ;  /* 0x0000000604071981 */ /* 0x000ea4000c1e1900 */
[----:B------:R-:W-:-:S02]  /*0b20*/  UISETP.EQ.OR.EX UP4, UPT, UR9, URZ, !UP1, UP4 ;  /* 0x0000003f0900728c */ /* 0x000fc4000cf82740 */
        /* <DEDUP_REMOVED lines=18> */
[----:B------:R-:W-:Y:S01]  /*0c50*/  USHF.L.U32 UR25, UR16, 0x6, URZ ;  /* 0x0000000610197899 */ /* 0x000fe2000800063f */
[----:B--2---:R-:W-:Y:S02]  /*0c60*/  @P1 R2UR UR32, R7 ;  /* 0x00000000072012ca */ /* 0x004fe400000e0000 */
[----:B---3--:R-:W-:-:S02]  /*0c70*/  @P0 R2UR UR13, R5 ;  /* 0x00000000050d02ca */ /* 0x008fc400000e0000 */
[----:B------:R-:W-:Y:S01]  /*0c80*/  ISETP.NE.U32.AND P0, PT, RZ, UR8, PT ;  /* 0x00000008ff007c0c */ /* 0x000fe2000bf05070 */
[----:B------:R-:W-:-:S03]  /*0c90*/  ULDC UR8, c[0x0][0x2c8] ;  /* 0x0000b20000087ab9 */ /* 0x000fc60000000800 */
[----:B------:R-:W-:Y:S01]  /*0ca0*/  ISETP.NE.AND.EX P0, PT, RZ, UR9, PT, P0 ;  /* 0x00000009ff007c0c */ /* 0x000fe2000bf05300 */
[----:B------:R-:W-:-:S06]  /*0cb0*/  @!UP3 USEL UR9, UR5, URZ, UP0 ;  /* 0x0000003f0509b287 */ /* 0x000fcc0008000000 */
        /* <DEDUP_REMOVED lines=11> */
.L_x_1652:
        /* <DEDUP_REMOVED lines=9> */
[----:B------:R-:W-:Y:S01]  /*0e00*/  UISETP.NE.AND UP1, UPT, UR12, -0x1, UPT ;  /* 0xffffffff0c00788c */ /* 0x000fe2000bf25270 */
[----:B------:R-:W-:Y:S01]  /*0e10*/  ULDC.64 UR8, c[0x0][0x228] ;  /* 0x00008a0000087ab9 */ /* 0x000fe20000000a00 */
[----:B------:R-:W-:-:S03]  /*0e20*/  UISETP.NE.AND UP0, UPT, UR33, -0x1, UPT ;  /* 0xffffffff2100788c */ /* 0x000fc6000bf05270 */
[----:B------:R-:W2:Y:S01]  /*0e30*/  S2UR UR13, SR_CTAID.X ;  /* 0x00000000000d79c3 */ /* 0x000ea20000002500 */
[----:B------:R-:W-:Y:S02]  /*0e40*/  UIMAD.WIDE.U32 UR18, UR45, UR8, URZ ;  /* 0x000000082d1272a5 */ /* 0x000fe4000f8e003f */
[----:B------:R-:W-:Y:S02]  /*0e50*/  UIMAD UR8, UR56, UR8, URZ ;  /* 0x00000008380872a4 */ /* 0x000fe4000f8e023f */
[----:B------:R-:W-:Y:S01]  /*0e60*/  USHF.L.U32 UR14, UR45, 0x7, URZ ;  /* 0x000000072d0e7899 */ /* 0x000fe2000800063f */
[----:B------:R-:W-:Y:S01]  /*0e70*/  ULDC UR57, c[0x0][0x2d4] ;  /* 0x0000b50000397ab9 */ /* 0x000fe20000000800 */
[----:B------:R-:W-:Y:S01]  /*0e80*/  ULDC.64 UR28, c[0x0][0x240] ;  /* 0x00009000001c7ab9 */ /* 0x000fe20000000a00 */
[----:B------:R-:W-:Y:S02]  /*0e90*/  UIMAD UR26, UR45, UR9, UR8 ;  /* 0x000000092d1a72a4 */ /* 0x000fe4000f8e0208 */
[----:B------:R-:W-:-:S02]  /*0ea0*/  USEL UR34, UR14, URZ, UP2 ;  /* 0x0000003f0e227287 */ /* 0x000fc40009000000 */
[----:B------:R-:W-:Y:S01]  /*0eb0*/  USHF.R.S32.HI UR35, URZ, 0x1f, UR57 ;  /* 0x0000001f3f237899 */ /* 0x000fe20008011439 */
[----:B------:R-:W-:Y:S01]  /*0ec0*/  @!UP1 ULDC.64 UR8, c[0x0][0x418] ;  /* 0x0001060000089ab9 */ /* 0x000fe20000000a00 */
[----:B-1----:R-:W-:Y:S01]  /*0ed0*/  IABS R5, R6 ;  /* 0x0000000600057213 */ /* 0x002fe20000000000 */
[----:B------:R-:W-:Y:S01]  /*0ee0*/  ULDC.U8 UR23, c[0x0][0x480] ;  /* 0x0001200000177ab9 */ /* 0x000fe20000000000 */
[----:B------:R-:W-:Y:S01]  /*0ef0*/  ULDC.U8 UR22, c[0x0][0x3d8] ;  /* 0x0000f60000167ab9 */ /* 0x000fe20000000000 */
[----:B------:R-:W-:Y:S01]  /*0f00*/  UIMAD.WIDE.U32 UR14, UR12, UR28, URZ ;  /* 0x0000001c0c0e72a5 */ /* 0x000fe2000f8e003f */
[----:B------:R-:W1:Y:S01]  /*0f10*/  I2F.RP R2, R5 ;  /* 0x0000000500027306 */ /* 0x000e620000209400 */
[----:B------:R-:W-:Y:S01]  /*0f20*/  @UP0 UIADD3 UR17, UR32, UR33, URZ ;  /* 0x0000002120110290 */ /* 0x000fe2000fffe03f */
[----:B------:R-:W-:Y:S01]  /*0f30*/  ISETP.NE.AND P3, PT, R6, RZ, PT ;  /* 0x000000ff0600720c */ /* 0x000fe20003f65270 */
[----:B------:R-:W-:Y:S02]  /*0f40*/  UISETP.NE.AND UP4, UPT, UR23, URZ, UPT ;  /* 0x0000003f1700728c */ /* 0x000fe4000bf85270 */
[----:B--2---:R-:W-:-:S02]  /*0f50*/  UIMAD.WIDE.U32 UR30, UR13, UR10, URZ ;  /* 0x0000000a0d1e72a5 */ /* 0x004fc4000f8e003f */
[----:B------:R-:W-:Y:S02]  /*0f60*/  UISETP.NE.AND UP3, UPT, UR22, URZ, UPT ;  /* 0x0000003f1600728c */ /* 0x000fe4000bf65270 */
[----:B------:R-:W-:Y:S02]  /*0f70*/  UIMAD UR49, UR13, UR11, UR31 ;  /* 0x0000000b0d3172a4 */ /* 0x000fe4000f8e021f */
[----:B------:R-:W-:Y:S01]  /*0f80*/  UIADD3 UR13, UR37, 0x3f, URZ ;  /* 0x0000003f250d7890 */ /* 0x000fe2000fffe03f */
[----:B------:R-:W-:Y:S01]  /*0f90*/  @UP1 ULDC.64 UR10, c[0x0][0x420] ;  /* 0x00010800000a1ab9 */ /* 0x000fe20000000a00 */
[----:B------:R-:W-:Y:S01]  /*0fa0*/  @UP0 ULDC.64 UR22, c[0x0][0x248] ;  /* 0x0000920000160ab9 */ /* 0x000fe20000000a00 */
[----:B-1----:R-:W1:Y:S01]  /*0fb0*/  MUFU.RCP R2, R2 ;  /* 0x0000000200027308 */ /* 0x002e620000001000 */
[----:B------:R-:W-:Y:S02]  /*0fc0*/  USHF.R.S32.HI UR21, URZ, 0x1f, UR13 ;  /* 0x0000001f3f157899 */ /* 0x000fe4000801140d */
[----:B------:R-:W-:-:S02]  /*0fd0*/  @UP1 UIMAD.WIDE.U32 UR42, UR12, UR10, URZ ;  /* 0x0000000a0c2a12a5 */ /* 0x000fc4000f8e003f */
[----:B------:R-:W-:Y:S02]  /*0fe0*/  @!UP1 UIMAD UR10, UR56, UR8, URZ ;  /* 0x00000008380a92a4 */ /* 0x000fe4000f8e023f */
[----:B------:R-:W-:Y:S02]  /*0ff0*/  ULEA.HI UR44, UR21, UR13, URZ, 0x6 ;  /* 0x0000000d152c7291 */ /* 0x000fe4000f8f303f */
[----:B------:R-:W-:Y:S02]  /*1000*/  UIMAD UR13, UR35, UR45, URZ ;  /* 0x0000002d230d72a4 */ /* 0x000fe4000f8e023f */
[----:B------:R-:W-:Y:S02]  /*1010*/  USEL UR54, UR18, UR14, !UP1 ;  /* 0x0000000e12367287 */ /* 0x000fe4000c800000 */
[----:B------:R-:W-:Y:S01]  /*1020*/  UIADD3 UR46, UR19, UR26, URZ ;  /* 0x0000001a132e7290 */ /* 0x000fe2000fffe03f */
[----:B------:R-:W-:Y:S01]  /*1030*/  ULDC UR60, c[0x0][0x2dc] ;  /* 0x0000b700003c7ab9 */ /* 0x000fe20000000800 */
[----:B------:R-:W-:Y:S01]  /*1040*/  ULDC UR59, c[0x0][0x270] ;  /* 0x00009c00003b7ab9 */ /* 0x000fe20000000800 */
[----:B-1----:R-:W-:Y:S01]  /*1050*/  VIADD R2, R2, 0xffffffe ;  /* 0x0ffffffe02027836 */ /* 0x002fe20000000000 */
[----:B------:R-:W-:-:S02]  /*1060*/  @UP0 UIMAD.WIDE.U32 UR18, UR17, UR22, URZ ;  /* 0x00000016111202a5 */ /* 0x000fc4000f8e003f */
[----:B------:R-:W-:Y:S01]  /*1070*/  @UP1 UIMAD UR47, UR12, UR11, UR43 ;  /* 0x0000000b0c2f12a4 */ /* 0x000fe2000f8e022b */
[----:B------:R-:W1:Y:S01]  /*1080*/  F2I.FTZ.U32.TRUNC.NTZ R3, R2 ;  /* 0x0000000200037305 */ /* 0x000e62000021f000 */
[----:B------:R-:W-:Y:S02]  /*1090*/  @!UP1 UIMAD.WIDE.U32 UR40, UR45, UR8, URZ ;  /* 0x000000082d2892a5 */ /* 0x000fe4000f8e003f */
[----:B------:R-:W-:Y:S02]  /*10a0*/  @!UP1 UIMAD UR31, UR45, UR9, UR10 ;  /* 0x000000092d1f92a4 */ /* 0x000fe4000f8e020a */
[----:B------:R-:W-:Y:S02]  /*10b0*/  UIMAD UR24, UR12, UR29, URZ ;  /* 0x0000001d0c1872a4 */ /* 0x000fe4000f8e023f */
[----:B------:R-:W-:Y:S02]  /*10c0*/  @UP0 UIMAD UR17, UR17, UR23, URZ ;  /* 0x00000017111102a4 */ /* 0x000fe4000f8e023f */
[----:B------:R-:W-:-:S02]  /*10d0*/  UIMAD.WIDE UR8, UR60, UR59, URZ ;  /* 0x0000003b3c0872a5 */ /* 0x000fc4000f8e023f */
[----:B------:R-:W-:Y:S02]  /*10e0*/  UIMAD.WIDE.U32 UR10, UR45, UR57, URZ ;  /* 0x000000392d0a72a5 */ /* 0x000fe4000f8e003f */
[----:B------:R-:W-:Y:S01]  /*10f0*/  UIMAD UR13, UR56, UR57, UR13 ;  /* 0x00000039380d72a4 */ /* 0x000fe2000f8e020d */
[--C-:B-1----:R-:W-:Y:S01]  /*1100*/  IMAD.MOV R0, RZ, RZ, -R3.reuse ;  /* 0x000000ffff007224 */ /* 0x102fe200078e0a03 */
[----:B------:R-:W-:Y:S01]  /*1110*/  @UP1 UIADD3 UR46, UR15, UR24, URZ ;  /* 0x000000180f2e1290 */ /* 0x000fe2000fffe03f */
[----:B------:R-:W-:Y:S01]  /*1120*/  IMAD.MOV.U32 R2, RZ, RZ, RZ ;  /* 0x000000ffff027224 */ /* 0x000fe200078e00ff */
[----:B------:R-:W-:Y:S01]  /*1130*/  @UP0 UIADD3 UR38, UR19, UR17, URZ ;  /* 0x0000001113260290 */ /* 0x000fe2000fffe03f */
[----:B------:R-:W-:Y:S01]  /*1140*/  IMAD R0, R0, R5, RZ ;  /* 0x0000000500007224 */ /* 0x000fe200078e02ff */
[----:B------:R-:W-:Y:S02]  /*1150*/  UIMAD.WIDE.U32 UR14, UR8, UR10, URZ ;  /* 0x0000000a080e72a5 */ /* 0x000fe4000f8e003f */
[----:B------:R-:W-:Y:S01]  /*1160*/  UIMAD UR17, UR9, UR10, URZ ;  /* 0x0000000a091172a4 */ /* 0x000fe2000f8e023f */
[----:B------:R-:W-:Y:S01]  /*1170*/  IMAD.HI.U32 R0, R3, R0, R2 ;  /* 0x0000000003007227 */ /* 0x000fe200078e0002 */
[----:B------:R-:W-:Y:S01]  /*1180*/  MOV R2, R4 ;  /* 0x0000000400027202 */ /* 0x000fe20000000f00 */
[----:B------:R-:W-:-:S02]  /*1190*/  UIADD3 UR13, UR11, UR13, URZ ;  /* 0x0000000d0b0d7290 */ /* 0x000fc4000fffe03f */
[----:B------:R-:W-:Y:S02]  /*11a0*/  UIMAD.WIDE.U32 UR10, UR8, UR12, URZ ;  /* 0x0000000c080a72a5 */ /* 0x000fe4000f8e003f */
[----:B------:R-:W-:Y:S01]  /*11b0*/  IMAD.HI.U32 R0, R0, R2, RZ ;  /* 0x0000000200007227 */ /* 0x000fe200078e00ff */
[----:B------:R-:W-:Y:S01]  /*11c0*/  ULDC UR50, c[0x0][0x2c4] ;  /* 0x0000b10000327ab9 */ /* 0x000fe20000000800 */
[----:B------:R-:W-:Y:S02]  /*11d0*/  USEL UR53, UR14, UR10, !UP1 ;  /* 0x0000000a0e357287 */ /* 0x000fe4000c800000 */
[----:B------:R-:W-:Y:S01]  /*11e0*/  IMAD.MOV R3, RZ, RZ, -R0 ;  /* 0x000000ffff037224 */ /* 0x000fe200078e0a00 */
[----:B------:R-:W-:Y:S02]  /*11f0*/  ULOP3.LUT UR10, UR44, 0xffffffc0, URZ, 0xc0, !UPT ;  /* 0xffffffc02c0a7892 */ /* 0x000fe4000f8ec03f */
[----:B------:R-:W-:Y:S01]  /*1200*/  UIMAD UR13, UR8, UR13, UR17 ;  /* 0x0000000d080d72a4 */ /* 0x000fe2000f8e0211 */
[----:B------:R-:W-:Y:S01]  /*1210*/  IMAD R2, R5, R3, R2 ;  /* 0x0000000305027224 */ /* 0x000fe200078e0202 */
[----:B------:R-:W-:-:S02]  /*1220*/  @UP3 UIMAD UR17, UR45, UR50, URZ ;  /* 0x000000322d1132a4 */ /* 0x000fc4000f8e023f */
[----:B------:R-:W-:Y:S02]  /*1230*/  USHF.L.U64.HI UR20, UR45, 0x7, UR56 ;  /* 0x000000072d147899 */ /* 0x000fe40008010238 */
[----:B------:R-:W-:Y:S01]  /*1240*/  ISETP.GT.U32.AND P1, PT, R5, R2, PT ;  /* 0x000000020500720c */ /* 0x000fe20003f24070 */
[----:B------:R-:W-:Y:S02]  /*1250*/  @!UP1 UIADD3 UR47, UR41, UR31, URZ ;  /* 0x0000001f292f9290 */ /* 0x000fe4000fffe03f */
[----:B------:R-:W-:Y:S02]  /*1260*/  UIADD3 UR14, UR10, -0x40, URZ ;  /* 0xffffffc00a0e7890 */ /* 0x000fe4000fffe03f */
[----:B------:R-:W-:Y:S02]  /*1270*/  UIADD3 UR31, UR15, UR13, URZ ;  /* 0x0000000d0f1f7290 */ /* 0x000fe4000fffe03f */
[----:B------:R-:W-:Y:S02]  /*1280*/  @UP3 USEL UR13, UR17, UR12, !UP1 ;  /* 0x0000000c110d3287 */ /* 0x000fe4000c800000 */
[----:B------:R-:W-:Y:S01]  /*1290*/  USEL UR20, UR20, URZ, UP2 ;  /* 0x0000003f14147287 */ /* 0x000fe20009000000 */
[----:B------:R-:W-:Y:S01]  /*12a0*/  @UP0 UMOV UR36, UR18 ;  /* 0x0000001200240c82 */ /* 0x000fe20008000000 */
[----:B------:R-:W-:-:S02]  /*12b0*/  @!UP3 UIMAD UR15, UR45, UR59, UR55 ;  /* 0x0000003b2d0fb2a4 */ /* 0x000fc4000f8e0237 */
[----:B------:R-:W-:Y:S01]  /*12c0*/  @!P1 IMAD.IADD R2, R2, 0x1, -R5 ;  /* 0x0000000102029824 */ /* 0x000fe200078e0a05 */
[----:B------:R-:W-:Y:S01]  /*12d0*/  @UP3 ULDC UR18, c[0x0][0x2e4] ;  /* 0x0000b90000123ab9 */ /* 0x000fe20000000800 */
[----:B------:R-:W-:Y:S01]  /*12e0*/  USHF.R.S32.HI UR17, URZ, 0x1f, UR14 ;  /* 0x0000001f3f117899 */ /* 0x000fe2000801140e */
[----:B------:R-:W-:Y:S01]  /*12f0*/  @!P1 IADD3 R0, R0, 0x1, RZ ;  /* 0x0000000100009810 */ /* 0x000fe20007ffe0ff */
[----:B------:R-:W-:Y:S01]  /*1300*/  UIADD3 UR10, UP2, UR14, UR34, URZ ;  /* 0x000000220e0a7290 */ /* 0x000fe2000ff5e03f */
[----:B------:R-:W-:Y:S01]  /*1310*/  ISETP.GE.U32.AND P0, PT, R2, R5, PT ;  /* 0x000000050200720c */ /* 0x000fe20003f06070 */
[----:B------:R-:W-:Y:S01]  /*1320*/  @UP3 UIMAD UR18, UR55, UR18, UR13 ;  /* 0x00000012371232a4 */ /* 0x000fe2000f8e020d */
[----:B------:R-:W-:Y:S01]  /*1330*/  LOP3.LUT R2, R6, UR55, RZ, 0x3c, !PT ;  /* 0x0000003706027c12 */ /* 0x000fe2000f8e3cff */
[----:B------:R-:W-:Y:S01]  /*1340*/  @!UP3 UIMAD UR18, UR15, UR50, URZ ;  /* 0x000000320f12b2a4 */ /* 0x000fe2000f8e023f */
[----:B------:R-:W-:Y:S01]  /*1350*/  PLOP3.LUT P1, PT, PT, PT, UP0, 0x80, 0x0 ;  /* 0x000000000000781c */ /* 0x000fe20003f2f008 */
[----:B------:R-:W-:Y:S01]  /*1360*/  UIMAD UR13, UR9, UR12, URZ ;  /* 0x0000000c090d72a4 */ /* 0x000fe2000f8e023f */
[----:B------:R-:W-:Y:S01]  /*1370*/  ISETP.GE.AND P2, PT, R2, RZ, PT ;  /* 0x000000ff0200720c */ /* 0x000fe20003f46270 */
[----:B------:R-:W-:-:S02]  /*1380*/  UIADD3.X UR15, UR17, UR20, URZ, UP2, !UPT ;  /* 0x00000014110f7290 */ /* 0x000fc400097fe43f */
[----:B------:R-:W-:Y:S02]  /*1390*/  UIMAD UR9, UR9, UR10, URZ ;  /* 0x0000000a090972a4 */ /* 0x000fe4000f8e023f */
[----:B------:R-:W-:Y:S01]  /*13a0*/  @UP0 UIADD3 UR27, UR32, UR33, URZ ;  /* 0x00000021201b0290 */ /* 0x000fe2000fffe03f */
[----:B------:R-:W-:Y:S01]  /*13b0*/  @UP0 ULDC.64 UR20, c[0x0][0x250] ;  /* 0x0000940000140ab9 */ /* 0x000fe20000000a00 */
[----:B------:R-:W-:Y:S01]  /*13c0*/  UIMAD.WIDE.U32 UR34, UR8, UR10, URZ ;  /* 0x0000000a082272a5 */ /* 0x000fe2000f8e003f */
        /* <DEDUP_REMOVED lines=30> */
.L_x_1654:
        /* <DEDUP_REMOVED lines=13> */
.L_x_1655:
        /* <DEDUP_REMOVED lines=11> */
.L_x_1656:
[----:B------:R-:W-:-:S04]  /*1730*/  UIMAD UR8, UR45, UR59, UR55 ;  /* 0x0000003b2d0872a4 */ /* 0x000fc8000f8e0237 */
[----:B------:R-:W-:-:S12]  /*1740*/  UIMAD UR8, UR8, UR57, URZ ;  /* 0x00000039080872a4 */ /* 0x000fd8000f8e023f */
.L_x_1657:
        /* <DEDUP_REMOVED lines=10> */
[----:B------:R-:W-:-:S02]  /*17f0*/  USHF.L.U32 UR8, UR12, 0x6, URZ ;  /* 0x000000060c087899 */ /* 0x000fc4000800063f */
[----:B------:R-:W-:Y:S01]  /*1800*/  IMAD R9, R5, UR28, RZ ;  /* 0x0000001c05097c24 */ /* 0x000fe2000f8e02ff */
[----:B------:R-:W-:Y:S01]  /*1810*/  UIADD3 UR15, UR14, UR18, URZ ;  /* 0x000000120e0f7290 */ /* 0x000fe2000fffe03f */
[----:B------:R-:W-:Y:S02]  /*1820*/  ULDC.64 UR40, c[0x0][0x2b0] ;  /* 0x0000ac0000287ab9 */ /* 0x000fe40000000a00 */
[----:B------:R-:W-:Y:S01]  /*1830*/  IMAD R9, R0, UR29, R9 ;  /* 0x0000001d00097c24 */ /* 0x000fe2000f8e0209 */
[----:B------:R-:W-:Y:S01]  /*1840*/  ULDC.64 UR18, c[0x0][0x258] ;  /* 0x0000960000127ab9 */ /* 0x000fe20000000a00 */
[----:B------:R-:W-:Y:S01]  /*1850*/  ULDC.64 UR42, c[0x0][0x478] ;  /* 0x00011e00002a7ab9 */ /* 0x000fe20000000a00 */
[----:B------:R-:W-:Y:S01]  /*1860*/  ULEA.HI.SX32 UR30, UR44, 0xffffffff, 0x1a ;  /* 0xffffffff2c1e7891 */ /* 0x000fe2000f8fd23f */
[----:B--2---:R-:W-:-:S04]  /*1870*/  IMAD R8, R14, UR17, RZ ;  /* 0x000000110e087c24 */ /* 0x004fc8000f8e02ff */
[----:B------:R-:W-:Y:S01]  /*1880*/  IMAD R8, R15, UR14, R8 ;  /* 0x0000000e0f087c24 */ /* 0x000fe2000f8e0208 */
[----:B-1----:R-:W-:-:S04]  /*1890*/  SHF.R.S32.HI R27, RZ, 0x1f, R26 ;  /* 0x0000001fff1b7819 */ /* 0x002fc8000001141a */
[----:B------:R-:W-:-:S04]  /*18a0*/  LEA.HI R2, R27, R26, RZ, 0x3 ;  /* 0x0000001a1b027211 */ /* 0x000fc800078f18ff */
[----:B------:R-:W-:-:S05]  /*18b0*/  LOP3.LUT R2, R2, 0xfffffff8, RZ, 0xc0, !PT ;  /* 0xfffffff802027812 */ /* 0x000fca00078ec0ff */
[----:B------:R-:W-:-:S04]  /*18c0*/  IMAD.IADD R2, R26, 0x1, -R2 ;  /* 0x000000011a027824 */ /* 0x000fc800078e0a02 */
[----:B------:R-:W-:-:S05]  /*18d0*/  IMAD.SHL.U32 R2, R2, 0x8, RZ ;  /* 0x0000000802027824 */ /* 0x000fca00078e00ff */
[--C-:B------:R-:W-:Y:S02]  /*18e0*/  SHF.R.S32.HI R3, RZ, 0x1f, R2.reuse ;  /* 0x0000001fff037819 */ /* 0x100fe40000011402 */
[----:B------:R-:W-:Y:S01]  /*18f0*/  IADD3 R4, P0, R2, UR9, RZ ;  /* 0x0000000902047c10 */ /* 0x000fe2000ff1e0ff */
[----:B------:R-:W-:Y:S01]  /*1900*/  UIMAD UR9, UR56, UR10, URZ ;  /* 0x0000000a380972a4 */ /* 0x000fe2000f8e023f */
[----:B------:R-:W-:Y:S02]  /*1910*/  IMAD.WIDE.U32 R6, R0, UR28, R2 ;  /* 0x0000001c00067c25 */ /* 0x000fe4000f8e0002 */
[----:B------:R-:W-:Y:S01]  /*1920*/  IADD3.X R5, R3, UR47, RZ, P0, !PT ;  /* 0x0000002f03057c10 */ /* 0x000fe200087fe4ff */
[----:B------:R-:W-:Y:S01]  /*1930*/  UIMAD UR13, UR55, UR11, UR9 ;  /* 0x0000000b370d72a4 */ /* 0x000fe2000f8e0209 */
[----:B------:R-:W-:Y:S01]  /*1940*/  IMAD.U32 R0, RZ, RZ, UR10 ;  /* 0x0000000aff007e24 */ /* 0x000fe2000f8e00ff */
[----:B------:R-:W-:Y:S01]  /*1950*/  IADD3 R6, P0, R6, UR54, RZ ;  /* 0x0000003606067c10 */ /* 0x000fe2000ff1e0ff */
[----:B------:R-:W-:Y:S01]  /*1960*/  IMAD.WIDE.U32 R4, R14, UR14, R4 ;  /* 0x0000000e0e047c25 */ /* 0x000fe2000f8e0004 */
[----:B------:R-:W-:-:S02]  /*1970*/  UIMAD UR9, UR56, UR18, URZ ;  /* 0x00000012380972a4 */ /* 0x000fc4000f8e023f */
[----:B------:R-:W-:Y:S01]  /*1980*/  IADD3.X R7, R7, UR46, R9, P0, !PT ;  /* 0x0000002e07077c10 */ /* 0x000fe200087fe409 */
[----:B------:R-:W-:Y:S01]  /*1990*/  IMAD.IADD R5, R5, 0x1, R8 ;  /* 0x0000000105057824 */ /* 0x000fe200078e0208 */
[----:B------:R-:W-:Y:S01]  /*19a0*/  LEA.HI R9, R27, R26, RZ, 0x5 ;  /* 0x0000001a1b097211 */ /* 0x000fe200078f28ff */
[----:B------:R-:W-:Y:S02]  /*19b0*/  USHF.R.S32.HI UR11, URZ, 0x1f, UR8 ;  /* 0x0000001f3f0b7899 */ /* 0x000fe40008011408 */
[----:B------:R-:W-:Y:S01]  /*19c0*/  UIADD3 UR10, UP1, UP0, UR34, UR8, UR48 ;  /* 0x00000008220a7290 */ /* 0x000fe2000f83e030 */
[----:B------:R-:W-:Y:S01]  /*19d0*/  LOP3.LUT R8, R9, 0xffffffe0, RZ, 0xc0, !PT ;  /* 0xffffffe009087812 */ /* 0x000fe200078ec0ff */
[----:B------:R-:W-:Y:S01]  /*19e0*/  UIMAD UR14, UR55, UR19, UR9 ;  /* 0x00000013370e72a4 */ /* 0x000fe2000f8e0209 */
[----:B------:R-:W-:Y:S01]  /*19f0*/  SHF.R.S32.HI R9, RZ, 0x5, R9 ;  /* 0x00000005ff097819 */ /* 0x000fe20000011409 */
[----:B------:R-:W-:Y:S01]  /*1a00*/  UIADD3.X UR8, UR49, UR11, UR52, UP1, UP0 ;  /* 0x0000000b31087290 */ /* 0x000fe20008fe0434 */
[----:B------:R-:W-:Y:S01]  /*1a10*/  IMAD.WIDE.U32 R4, R0, UR55, R4 ;  /* 0x0000003700047c25 */ /* 0x000fe2000f8e0004 */
[----:B------:R-:W-:-:S03]  /*1a20*/  UIADD3 UR9, UP1, UP0, UR51, UR10, UR53 ;  /* 0x0000000a33097290 */ /* 0x000fc6000f83e035 */
[----:B------:R-:W-:Y:S01]  /*1a30*/  IMAD.IADD R24, R26, 0x1, -R8 ;  /* 0x000000011a187824 */ /* 0x000fe200078e0a08 */
[----:B------:R-:W-:Y:S01]  /*1a40*/  UIADD3.X UR10, UR50, UR8, UR31, UP1, UP0 ;  /* 0x00000008320a7290 */ /* 0x000fe20008fe041f */
[----:B------:R-:W-:Y:S01]  /*1a50*/  IMAD.U32 R0, RZ, RZ, UR18 ;  /* 0x00000012ff007e24 */ /* 0x000fe2000f8e00ff */
[----:B------:R-:W-:Y:S01]  /*1a60*/  UISETP.GE.AND UP0, UPT, UR37, 0x1, UPT ;  /* 0x000000012500788c */ /* 0x000fe2000bf06270 */
[----:B------:R-:W-:Y:S01]  /*1a70*/  IMAD R8, R9, UR12, R24 ;  /* 0x0000000c09087c24 */ /* 0x000fe2000f8e0218 */
[----:B------:R-:W-:Y:S01]  /*1a80*/  UIMAD.WIDE UR18, UR15, 0x4, UR40 ;  /* 0x000000040f1278a5 */ /* 0x000fe2000f8e0228 */
        /* <DEDUP_REMOVED lines=8> */
[----:B------:R-:W-:Y:S01]  /*1b10*/  IMAD.WIDE.U32 R4, R242, R14, R4 ;  /* 0x0000000ef2047225 */ /* 0x000fe200078e0004 */
[----:B------:R-:W-:Y:S01]  /*1b20*/  ULDC.64 UR10, c[0x0][0x3e0] ;  /* 0x0000f800000a7ab9 */ /* 0x000fe20000000a00 */
[----:B------:R-:W-:Y:S02]  /*1b30*/  LEA R10, P2, R6, UR12, 0x1 ;  /* 0x0000000c060a7c11 */ /* 0x000fe4000f8408ff */
        /* <DEDUP_REMOVED lines=10> */
[----:B------:R-:W-:Y:S01]  /*1be0*/  PLOP3.LUT P0, PT, PT, PT, UP4, 0x80, 0x0 ;  /* 0x000000000000781c */ /* 0x000fe20003f0f048 */
[----:B------:R-:W-:Y:S01]  /*1bf0*/  UMOV UR8, UR30 ;  /* 0x0000001e00087c82 */ /* 0x000fe20008000000 */
[----:B------:R-:W-:Y:S01]  /*1c00*/  VIADD R6, R242, 0x20 ;  /* 0x00000020f2067836 */ /* 0x000fe20000000000 */
[----:B------:R-:W-:Y:S01]  /*1c10*/  UIMAD UR13, UR8, -0x40, UR37 ;  /* 0xffffffc0080d78a4 */ /* 0x000fe2000f8e0225 */
[----:B------:R-:W-:Y:S01]  /*1c20*/  IMAD.WIDE.U32 R4, R14, 0x40, RZ ;  /* 0x000000400e047825 */ /* 0x000fe200078e00ff */
[----:B------:R-:W-:Y:S01]  /*1c30*/  LEA R228, R249, UR4, 0x1 ;  /* 0x00000004f9e47c11 */ /* 0x000fe2000f8e08ff */
[----:B------:R-:W-:Y:S01]  /*1c40*/  ULEA.HI UR9, UR8, UR8, URZ, 0x1 ;  /* 0x0000000808097291 */ /* 0x000fe2000f8f083f */
[----:B------:R-:W-:Y:S01]  /*1c50*/  BSSY B0, `(.L_x_1659) ;  /* 0x0000045000007945 */ /* 0x000fe20003800000 */
[----:B------:R-:W-:Y:S01]  /*1c60*/  IMAD.MOV.U32 R232, RZ, RZ, R8 ;  /* 0x000000ffffe87224 */ /* 0x000fe200078e0008 */
[----:B------:R-:W-:Y:S01]  /*1c70*/  ISETP.GE.AND P1, PT, R6, UR13, PT ;  /* 0x0000000d06007c0c */ /* 0x000fe2000bf26270 */
[----:B------:R-:W-:Y:S01]  /*1c80*/  IMAD.MOV.U32 R233, RZ, RZ, R9 ;  /* 0x000000ffffe97224 */ /* 0x000fe200078e0009 */
[----:B------:R-:W-:Y:S01]  /*1c90*/  ISETP.GE.AND P2, PT, R242, UR13, PT ;  /* 0x0000000df2007c0c */ /* 0x000fe2000bf46270 */
[----:B------:R-:W-:Y:S01]  /*1ca0*/  IMAD.SHL.U32 R15, R15, 0x40, RZ ;  /* 0x000000400f0f7824 */ /* 0x000fe200078e00ff */
[----:B------:R-:W-:Y:S01]  /*1cb0*/  @P0 BAR.SYNC.DEFER_BLOCKING 0x0 ;  /* 0x0000000000000b1d */ /* 0x000fe20000010000 */
[----:B------:R-:W-:Y:S01]  /*1cc0*/  ULOP3.LUT UR9, UR9, 0xfffffffe, URZ, 0xc0, !UPT ;  /* 0xfffffffe09097892 */ /* 0x000fe2000f8ec03f */
[----:B------:R-:W-:-:S02]  /*1cd0*/  VIADD R0, R249, 0x4000 ;  /* 0x00004000f9007836 */ /* 0x000fc40000000000 */
[----:B------:R-:W-:Y:S01]  /*1ce0*/  IMAD.MOV.U32 R230, RZ, RZ, R10 ;  /* 0x000000ffffe67224 */ /* 0x000fe200078e000a */
[----:B------:R-:W-:Y:S01]  /*1cf0*/  UIADD3 UR9, UR8, -UR9, URZ ;  /* 0x8000000908097290 */ /* 0x000fe2000fffe03f */
[----:B------:R-:W-:Y:S01]  /*1d00*/  IMAD.MOV.U32 R231, RZ, RZ, R11 ;  /* 0x000000ffffe77224 */ /* 0x000fe200078e000b */
[----:B------:R-:W-:Y:S01]  /*1d10*/  UMOV UR10, UR18 ;  /* 0x00000012000a7c82 */ /* 0x000fe20008000000 */
[----:B------:R-:W-:Y:S01]  /*1d20*/  UMOV UR11, UR19 ;  /* 0x00000013000b7c82 */ /* 0x000fe20008000000 */
[----:B------:R-:W-:Y:S01]  /*1d30*/  @!P1 IADD3 R4, P3, R232, R4, RZ ;  /* 0x00000004e8049210 */ /* 0x000fe20007f7e0ff */
[----:B------:R-:W-:Y:S01]  /*1d40*/  UISETP.NE.AND UP0, UPT, UR9, 0x1, UPT ;  /* 0x000000010900788c */ /* 0x000fe2000bf05270 */
[----:B------:R-:W-:Y:S02]  /*1d50*/  UMOV UR12, UR14 ;  /* 0x0000000e000c7c82 */ /* 0x000fe40008000000 */
[----:B------:R-:W-:Y:S01]  /*1d60*/  @!P1 IADD3.X R5, R233, R5, R15, P3, !PT ;  /* 0x00000005e9059210 */ /* 0x000fe20001ffe40f */
[----:B------:R-:W-:-:S02]  /*1d70*/  UMOV UR9, UR15 ;  /* 0x0000000f00097c82 */ /* 0x000fc40008000000 */
[----:B------:R-:W-:-:S04]  /*1d80*/  PLOP3.LUT P0, PT, PT, PT, UP0, 0x80, 0x0 ;  /* 0x000000000000781c */ /* 0x000fc80003f0f008 */
[----:B------:R-:W-:Y:S01]  /*1d90*/  SEL R0, R0, R249, !P0 ;  /* 0x000000f900007207 */ /* 0x000fe20004000000 */
[----:B------:R1:W-:Y:S03]  /*1da0*/  @P2 STS.128 [R228+0x10000], RZ ;  /* 0x010000ffe4002388 */ /* 0x0003e60000000c00 */
[----:B------:R-:W-:Y:S01]  /*1db0*/  LEA R227, R0, UR4, 0x1 ;  /* 0x0000000400e37c11 */ /* 0x000fe2000f8e08ff */
        /* <DEDUP_REMOVED lines=39> */
.L_x_1660:
[----:B------:R-:W-:Y:S01]  /*2030*/  @!PT LDS RZ, [RZ] ;  /* 0x00000000fffff984 */ /* 0x000fe20000000800 */
[----:B------:R-:W-:Y:S01]  /*2040*/  @!PT LDS RZ, [RZ] ;  /* 0x00000000fffff984 */ /* 0x000fe20000000800 */
[----:B------:R-:W-:Y:S01]  /*2050*/  @!PT LDS RZ, [RZ] ;  /* 0x00000000fffff984 */ /* 0x000fe20000000800 */
[----:B------:R3:W-:Y:S04]  /*2060*/  LDGSTS.E.BYPASS.LTC128B.128 [R227], desc[UR6][R230.64] ;  /* 0x00000000e6e37fae */ /* 0x0007e8000b901d46 */
[----:B------:R3:W-:Y:S04]  /*2070*/  LDGSTS.E.BYPASS.LTC128B.128 [R227+0x2000], desc[UR6][R230.64+0x80] ;  /* 0x02000080e6e37fae */ /* 0x0007e8000b901d46 */
[----:B------:R3:W-:Y:S04]  /*2080*/  LDGSTS.E.BYPASS.LTC128B.128 [R227+0x4000], desc[UR6][R230.64+0x100] ;  /* 0x04000100e6e37fae */ /* 0x0007e8000b901d46 */
[----:B------:R3:W-:Y:S02]  /*2090*/  LDGSTS.E.BYPASS.LTC128B.128 [R227+0x6000], desc[UR6][R230.64+0x180] ;  /* 0x06000180e6e37fae */ /* 0x0007e4000b901d46 */
.L_x_1661:
[----:B------:R-:W-:Y:S05]  /*20a0*/  BSYNC B0 ;  /* 0x0000000000007941 */ /* 0x000fea0003800000 */
.L_x_1659:
        /* <DEDUP_REMOVED lines=21> */
.L_x_1663:
        /* <DEDUP_REMOVED lines=10> */
.L_x_1664:
[----:B------:R-:W-:Y:S05]  /*22a0*/  BSYNC B0 ;  /* 0x0000000000007941 */ /* 0x000fea0003800000 */
.L_x_1662:
[----:B------:R-:W-:Y:S01]  /*22b0*/  UIMAD UR14, UR16, -0x40, UR5 ;  /* 0xffffffc0100e78a4 */ /* 0x000fe2000f8e0205 */
[----:B-1----:R-:W-:Y:S01]  /*22c0*/  IMAD.U32 R4, RZ, RZ, UR22 ;  /* 0x00000016ff047e24 */ /* 0x002fe2000f8e00ff */
[----:B------:R-:W-:Y:S01]  /*22d0*/  UIMAD UR17, UR39, UR22, URZ ;  /* 0x00000016271172a4 */ /* 0x000fe2000f8e023f */
[----:B------:R-:W-:Y:S01]  /*22e0*/  IMAD.U32 R0, RZ, RZ, UR20 ;  /* 0x00000014ff007e24 */ /* 0x000fe2000f8e00ff */
[----:B------:R-:W-:Y:S01]  /*22f0*/  UIMAD UR15, UR39, UR20, URZ ;  /* 0x00000014270f72a4 */ /* 0x000fe2000f8e023f */
[--C-:B------:R-:W-:Y:S01]  /*2300*/  IMAD.WIDE.U32 R4, R4, UR25, R2.reuse ;  /* 0x0000001904047c25 */ /* 0x100fe2000f8e0002 */
[----:B------:R-:W-:Y:S01]  /*2310*/  ISETP.GE.AND P2, PT, R242, UR14, PT ;  /* 0x0000000ef2007c0c */ /* 0x000fe2000bf46270 */
[----:B------:R-:W-:Y:S01]  /*2320*/  UIMAD UR17, UR25, UR23, UR17 ;  /* 0x00000017191172a4 */ /* 0x000fe2000f8e0211 */
[----:B------:R-:W-:Y:S01]  /*2330*/  ISETP.GE.AND P1, PT, R6, UR14, PT ;  /* 0x0000000e06007c0c */ /* 0x000fe2000bf26270 */
[----:B------:R-:W-:Y:S01]  /*2340*/  UIMAD UR15, UR25, UR21, UR15 ;  /* 0x00000015190f72a4 */ /* 0x000fe2000f8e020f */
[----:B------:R-:W-:Y:S01]  /*2350*/  IMAD.WIDE.U32 R2, R0, UR25, R2 ;  /* 0x0000001900027c25 */ /* 0x000fe2000f8e0002 */
[----:B------:R-:W-:Y:S01]  /*2360*/  IADD3 R4, P4, R4, UR36, RZ ;  /* 0x0000002404047c10 */ /* 0x000fe2000ff9e0ff */
[----:B------:R-:W-:Y:S01]  /*2370*/  ULDC.64 UR18, c[0x0][0x260] ;  /* 0x0000980000127ab9 */ /* 0x000fe20000000a00 */
[----:B------:R-:W1:Y:S01]  /*2380*/  LDC R247, c[0x0][0x270] ;  /* 0x00009c00fff77b82 */ /* 0x000e620000000800 */
[----:B------:R-:W-:Y:S01]  /*2390*/  IMAD.U32 R7, RZ, RZ, UR17 ;  /* 0x00000011ff077e24 */ /* 0x000fe2000f8e00ff */
[----:B------:R-:W-:Y:S01]  /*23a0*/  IADD3 R6, P3, R2, UR24, RZ ;  /* 0x0000001802067c10 */ /* 0x000fe2000ff7e0ff */
[----:B------:R-:W-:Y:S01]  /*23b0*/  IMAD.U32 R0, RZ, RZ, UR15 ;  /* 0x0000000fff007e24 */ /* 0x000fe2000f8e00ff */
[----:B------:R-:W-:Y:S01]  /*23c0*/  ULDC.64 UR14, c[0x0][0x268] ;  /* 0x00009a00000e7ab9 */ /* 0x000fe20000000a00 */
[----:B------:R-:W-:Y:S01]  /*23d0*/  IMAD R8, R13, UR18, RZ ;  /* 0x000000120d087c24 */ /* 0x000fe2000f8e02ff */
[----:B------:R-:W-:Y:S01]  /*23e0*/  IADD3.X R5, R5, UR38, R7, P4, !PT ;  /* 0x0000002605057c10 */ /* 0x000fe2000a7fe407 */
[----:B------:R1:W-:Y:S01]  /*23f0*/  @P2 STS.128 [R228+0x18000], RZ ;  /* 0x018000ffe4002388 */ /* 0x0003e20000000c00 */
[----:B------:R-:W2:Y:S01]  /*2400*/  @!P2 LDC.64 R20, c[0x0][0x218] ;  /* 0x00008600ff14ab82 */ /* 0x000ea20000000a00 */
[----:B------:R-:W-:Y:S01]  /*2410*/  IADD3.X R7, R3, UR26, R0, P3, !PT ;  /* 0x0000001a03077c10 */ /* 0x000fe20009ffe400 */
[----:B------:R-:W-:Y:S01]  /*2420*/  IMAD R8, R12, UR19, R8 ;  /* 0x000000130c087c24 */ /* 0x000fe2000f8e0208 */
[----:B------:R-:W-:Y:S01]  /*2430*/  @!P1 IADD3 R0, P3, R242, 0x20, RZ ;  /* 0x00000020f2009810 */ /* 0x000fe20007f7e0ff */
[----:B------:R-:W-:Y:S01]  /*2440*/  IMAD.WIDE.U32 R2, R12, UR18, R4 ;  /* 0x000000120c027c25 */ /* 0x000fe2000f8e0004 */
[----:B------:R1:W-:Y:S01]  /*2450*/  @P2 STS.128 [R228+0x1a000], RZ ;  /* 0x01a000ffe4002388 */ /* 0x0003e20000000c00 */
[----:B------:R-:W-:-:S02]  /*2460*/  ULDC UR34, c[0x0][0x2dc] ;  /* 0x0000b70000227ab9 */ /* 0x000fc40000000800 */
[----:B------:R-:W-:Y:S01]  /*2470*/  IMAD R4, R13, UR14, RZ ;  /* 0x0000000e0d047c24 */ /* 0x000fe2000f8e02ff */
[----:B------:R-:W3:Y:S01]  /*2480*/  @!P1 LDC.64 R22, c[0x0][0x218] ;  /* 0x00008600ff169b82 */ /* 0x000ee20000000a00 */
[----:B------:R-:W-:Y:S01]  /*2490*/  @!P1 IMAD.X R5, RZ, RZ, R25, P3 ;  /* 0x000000ffff059224 */ /* 0x000fe200018e0619 */
[----:B------:R1:W-:Y:S01]  /*24a0*/  @P2 STS.128 [R228+0x1c000], RZ ;  /* 0x01c000ffe4002388 */ /* 0x0003e20000000c00 */
[----:B------:R-:W-:Y:S02]  /*24b0*/  IMAD.IADD R3, R3, 0x1, R8 ;  /* 0x0000000103037824 */ /* 0x000fe400078e0208 */
[C---:B------:R-:W-:Y:S01]  /*24c0*/  IMAD R9, R12.reuse, UR15, R4 ;  /* 0x0000000f0c097c24 */ /* 0x040fe2000f8e0204 */
[----:B------:R1:W-:Y:S01]  /*24d0*/  @P2 STS.128 [R228+0x1e000], RZ ;  /* 0x01e000ffe4002388 */ /* 0x0003e20000000c00 */
[----:B------:R-:W-:Y:S01]  /*24e0*/  @!P1 IMAD R8, R5, UR22, RZ ;  /* 0x0000001605089c24 */ /* 0x000fe2000f8e02ff */
[----:B------:R-:W4:Y:S01]  /*24f0*/  @!P2 LDC.64 R18, c[0x0][0x220] ;  /* 0x00008800ff12ab82 */ /* 0x000f220000000a00 */
[----:B------:R-:W-:-:S04]  /*2500*/  IMAD.WIDE.U32 R4, R12, UR14, R6 ;  /* 0x0000000e0c047c25 */ /* 0x000fc8000f8e0006 */
[----:B------:R-:W-:Y:S02]  /*2510*/  IMAD.MOV.U32 R237, RZ, RZ, 0x7f800000 ;  /* 0x7f800000ffed7424 */ /* 0x000fe400078e00ff */
[----:B------:R-:W-:Y:S01]  /*2520*/  IMAD.MOV.U32 R238, RZ, RZ, 0x7f800000 ;  /* 0x7f800000ffee7424 */ /* 0x000fe200078e00ff */
[----:B------:R-:W1:Y:S01]  /*2530*/  @!P1 LDC.64 R16, c[0x0][0x220] ;  /* 0x00008800ff109b82 */ /* 0x000e620000000a00 */
[----:B------:R-:W-:Y:S02]  /*2540*/  @!P2 IMAD R6, R25, UR22, RZ ;  /* 0x000000161906ac24 */ /* 0x000fe4000f8e02ff */
[----:B------:R-:W-:Y:S02]  /*2550*/  IMAD.MOV.U32 R217, RZ, RZ, 0x20 ;  /* 0x00000020ffd97424 */ /* 0x000fe400078e00ff */
[----:B------:R-:W-:Y:S01]  /*2560*/  IMAD.MOV.U32 R216, RZ, RZ, 0x40 ;  /* 0x00000040ffd87424 */ /* 0x000fe200078e00ff */
[----:B------:R-:W-:Y:S01]  /*2570*/  CS2R R190, SRZ ;  /* 0x0000000000be7805 */ /* 0x000fe2000001ff00 */
[----:B------:R-:W-:Y:S01]  /*2580*/  @!P1 IMAD.MOV.U32 R10, RZ, RZ, R2 ;  /* 0x000000ffff0a9224 */ /* 0x000fe200078e0002 */
[----:B------:R-:W-:Y:S01]  /*2590*/  CS2R R188, SRZ ;  /* 0x0000000000bc7805 */ /* 0x000fe2000001ff00 */
[--C-:B------:R-:W-:Y:S01]  /*25a0*/  @!P1 IMAD.MOV.U32 R11, RZ, RZ, R3.reuse ;  /* 0x000000ffff0b9224 */ /* 0x100fe200078e0003 */
[----:B------:R-:W-:Y:S01]  /*25b0*/  CS2R R194, SRZ ;  /* 0x0000000000c27805 */ /* 0x000fe2000001ff00 */
[----:B------:R-:W-:Y:S01]  /*25c0*/  @!P1 IMAD R15, R0, UR23, R8 ;  /* 0x00000017000f9c24 */ /* 0x000fe2000f8e0208 */
[----:B------:R-:W-:Y:S01]  /*25d0*/  CS2R R192, SRZ ;  /* 0x0000000000c07805 */ /* 0x000fe2000001ff00 */
[C---:B------:R-:W-:Y:S01]  /*25e0*/  @!P2 IMAD R8, R242.reuse, UR23, R6 ;  /* 0x00000017f208ac24 */ /* 0x040fe2000f8e0206 */
[----:B------:R-:W-:Y:S01]  /*25f0*/  CS2R R186, SRZ ;  /* 0x0000000000ba7805 */ /* 0x000fe2000001ff00 */
[----:B------:R-:W-:Y:S01]  /*2600*/  @!P2 IMAD.WIDE.U32 R2, R242, UR22, R2 ;  /* 0x00000016f202ac25 */ /* 0x000fe2000f8e0002 */
[----:B------:R-:W-:-:S02]  /*2610*/  CS2R R184, SRZ ;  /* 0x0000000000b87805 */ /* 0x000fc4000001ff00 */
[----:B------:R-:W-:Y:S02]  /*2620*/  CS2R R182, SRZ ;  /* 0x0000000000b67805 */ /* 0x000fe4000001ff00 */
[----:B------:R-:W-:Y:S01]  /*2630*/  CS2R R180, SRZ ;  /* 0x0000000000b47805 */ /* 0x000fe2000001ff00 */
[----:B------:R-:W-:Y:S01]  /*2640*/  @!P2 IMAD.IADD R3, R3, 0x1, R8 ;  /* 0x000000010303a824 */ /* 0x000fe200078e0208 */
[----:B--2---:R-:W-:Y:S01]  /*2650*/  @!P2 LEA R8, P4, R2, R20, 0x1 ;  /* 0x000000140208a211 */ /* 0x004fe200078808ff */
[----:B------:R-:W-:Y:S01]  /*2660*/  @!P1 IMAD.WIDE.U32 R10, R0, UR22, R10 ;  /* 0x00000016000a9c25 */ /* 0x000fe2000f8e000a */
[----:B------:R-:W-:Y:S02]  /*2670*/  @!P1 IADD3 R0, P3, R242, 0x20, RZ ;  /* 0x00000020f2009810 */ /* 0x000fe40007f7e0ff */
[----:B------:R-:W-:Y:S02]  /*2680*/  CS2R R174, SRZ ;  /* 0x0000000000ae7805 */ /* 0x000fe4000001ff00 */
[----:B------:R-:W-:Y:S01]  /*2690*/  CS2R R172, SRZ ;  /* 0x0000000000ac7805 */ /* 0x000fe2000001ff00 */
[----:B------:R-:W-:Y:S01]  /*26a0*/  IMAD.IADD R5, R5, 0x1, R9 ;  /* 0x0000000105057824 */ /* 0x000fe200078e0209 */
[----:B------:R-:W-:Y:S01]  /*26b0*/  @!P2 LEA.HI.X R9, R2, R21, R3, 0x1, P4 ;  /* 0x000000150209a211 */ /* 0x000fe200020f0c03 */
[----:B------:R-:W-:Y:S01]  /*26c0*/  @!P1 IMAD.X R6, RZ, RZ, R25, P3 ;  /* 0x000000ffff069224 */ /* 0x000fe200018e0619 */
[----:B------:R-:W-:Y:S01]  /*26d0*/  CS2R R178, SRZ ;  /* 0x0000000000b27805 */ /* 0x000fe2000001ff00 */
[----:B------:R-:W-:Y:S01]  /*26e0*/  @!P1 IMAD.IADD R11, R11, 0x1, R15 ;  /* 0x000000010b0b9824 */ /* 0x000fe200078e020f */
[----:B------:R-:W-:Y:S01]  /*26f0*/  CS2R R176, SRZ ;  /* 0x0000000000b07805 */ /* 0x000fe2000001ff00 */
[----:B------:R-:W-:Y:S01]  /*2700*/  @!PT LDS RZ, [RZ] ;  /* 0x00000000fffff984 */ /* 0x000fe20000000800 */
[----:B------:R-:W-:Y:S01]  /*2710*/  @!PT LDS RZ, [RZ] ;  /* 0x00000000fffff984 */ /* 0x000fe20000000800 */
[----:B------:R-:W-:Y:S01]  /*2720*/  @!PT LDS RZ, [RZ] ;  /* 0x00000000fffff984 */ /* 0x000fe20000000800 */
[----:B------:R-:W-:Y:S01]  /*2730*/  @!P2 LDGSTS.E.BYPASS.LTC128B.128 [R228+0x18000], desc[UR6][R8.64] ;  /* 0x1800000008e4afae */ /* 0x000fe2000b901d46 */
[----:B------:R-:W-:Y:S01]  /*2740*/  @!P1 IMAD R7, R6, UR20, RZ ;  /* 0x0000001406079c24 */ /* 0x000fe2000f8e02ff */
[----:B---3--:R-:W-:Y:S01]  /*2750*/  @!P1 LEA R6, P3, R10, R22, 0x1 ;  /* 0x000000160a069211 */ /* 0x008fe200078608ff */
[----:B------:R-:W-:Y:S01]  /*2760*/  @!P1 IMAD.MOV.U32 R12, RZ, RZ, R4 ;  /* 0x000000ffff0c9224 */ /* 0x000fe200078e0004 */
[----:B------:R-:W-:Y:S01]  /*2770*/  @!P2 LDGSTS.E.BYPASS.LTC128B.128 [R228+0x1a000], desc[UR6][R8.64+0x80] ;  /* 0x1a00008008e4afae */ /* 0x000fe2000b901d46 */
[----:B------:R-:W-:Y:S01]  /*2780*/  @!P1 IMAD.MOV.U32 R13, RZ, RZ, R5 ;  /* 0x000000ffff0d9224 */ /* 0x000fe200078e0005 */
[----:B------:R-:W-:Y:S01]  /*2790*/  CS2R R170, SRZ ;  /* 0x0000000000aa7805 */ /* 0x000fe2000001ff00 */
[----:B------:R-:W-:Y:S01]  /*27a0*/  @!P2 IMAD R14, R25, UR20, RZ ;  /* 0x00000014190eac24 */ /* 0x000fe2000f8e02ff */
[----:B------:R-:W-:Y:S01]  /*27b0*/  @!P2 LDGSTS.E.BYPASS.LTC128B.128 [R228+0x1c000], desc[UR6][R8.64+0x100] ;  /* 0x1c00010008e4afae */ /* 0x000fe2000b901d46 */
[----:B------:R-:W-:Y:S01]  /*27c0*/  @!P1 IMAD R15, R0, UR21, R7 ;  /* 0x00000015000f9c24 */ /* 0x000fe2000f8e0207 */
[----:B------:R-:W-:Y:S01]  /*27d0*/  @!P1 LEA.HI.X R7, R10, R23, R11, 0x1, P3 ;  /* 0x000000170a079211 */ /* 0x000fe200018f0c0b */
[----:B------:R-:W-:Y:S01]  /*27e0*/  @!P1 IMAD.WIDE.U32 R12, R0, UR20, R12 ;  /* 0x00000014000c9c25 */ /* 0x000fe2000f8e000c */
[----:B------:R2:W-:Y:S01]  /*27f0*/  @!P2 LDGSTS.E.BYPASS.LTC128B.128 [R228+0x1e000], desc[UR6][R8.64+0x180] ;  /* 0x1e00018008e4afae */ /* 0x0005e2000b901d46 */
[----:B------:R-:W-:-:S02]  /*2800*/  CS2R R168, SRZ ;  /* 0x0000000000a87805 */ /* 0x000fc4000001ff00 */
[----:B------:R-:W-:Y:S01]  /*2810*/  CS2R R166, SRZ ;  /* 0x0000000000a67805 */ /* 0x000fe2000001ff00 */
[C---:B------:R-:W-:Y:S01]  /*2820*/  @!P2 IMAD R0, R242.reuse, UR21, R14 ;  /* 0x00000015f200ac24 */ /* 0x040fe2000f8e020e */
[----:B------:R3:W-:Y:S01]  /*2830*/  @P1 STS.128 [R228+0x19000], RZ ;  /* 0x019000ffe4001388 */ /* 0x0007e20000000c00 */
[----:B------:R-:W-:Y:S01]  /*2840*/  @!P2 IMAD.WIDE.U32 R10, R242, UR20, R4 ;  /* 0x00000014f20aac25 */ /* 0x000fe2000f8e0004 */
[----:B-1----:R-:W-:Y:S02]  /*2850*/  @!P1 LEA R2, P3, R12, R16, 0x1 ;  /* 0x000000100c029211 */ /* 0x002fe400078608ff */
[----:B------:R-:W-:Y:S01]  /*2860*/  CS2R R164, SRZ ;  /* 0x0000000000a47805 */ /* 0x000fe2000001ff00 */
[----:B------:R3:W-:Y:S01]  /*2870*/  @P1 STS.128 [R228+0x1b000], RZ ;  /* 0x01b000ffe4001388 */ /* 0x0007e20000000c00 */
[----:B------:R-:W-:Y:S01]  /*2880*/  @!P2 IMAD.IADD R0, R11, 0x1, R0 ;  /* 0x000000010b00a824 */ /* 0x000fe200078e0200 */
[----:B----4-:R-:W-:Y:S01]  /*2890*/  @!P2 LEA R4, P4, R10, R18, 0x1 ;  /* 0x000000120a04a211 */ /* 0x010fe200078808ff */
[----:B------:R-:W-:Y:S01]  /*28a0*/  @!P1 IMAD.IADD R3, R13, 0x1, R15 ;  /* 0x000000010d039824 */ /* 0x000fe200078e020f */
[----:B------:R3:W-:Y:S01]  /*28b0*/  @P1 STS.128 [R228+0x1d000], RZ ;  /* 0x01d000ffe4001388 */ /* 0x0007e20000000c00 */
[----:B------:R-:W-:Y:S01]  /*28c0*/  IMAD.SHL.U32 R250, R246, 0x20, RZ ;  /* 0x00000020f6fa7824 */ /* 0x000fe200078e00ff */
[----:B------:R-:W-:Y:S01]  /*28d0*/  @!P2 LEA.HI.X R5, R10, R19, R0, 0x1, P4 ;  /* 0x000000130a05a211 */ /* 0x000fe200020f0c00 */
[----:B------:R-:W-:Y:S01]  /*28e0*/  IMAD.MOV.U32 R251, RZ, RZ, 0x4 ;  /* 0x00000004fffb7424 */ /* 0x000fe200078e00ff */
[----:B------:R3:W-:Y:S01]  /*28f0*/  @P1 STS.128 [R228+0x1f000], RZ ;  /* 0x01f000ffe4001388 */ /* 0x0007e20000000c00 */
[----:B------:R-:W-:-:S02]  /*2900*/  @!P1 LEA.HI.X R3, R12, R17, R3, 0x1, P3 ;  /* 0x000000110c039211 */ /* 0x000fc400018f0c03 */
        /* <DEDUP_REMOVED lines=11> */
[----:B------:R-:W-:Y:S01]  /*29c0*/  CS2R R150, SRZ ;  /* 0x0000000000967805 */ /* 0x000fe2000001ff00 */
[----:B--2---:R-:W1:Y:S01]  /*29d0*/  LDC.64 R8, c[0x0][0x3b8] ;  /* 0x0000ee00ff087b82 */ /* 0x004e620000000a00 */
[----:B------:R-:W-:Y:S01]  /*29e0*/  @!P1 LDGSTS.E.BYPASS.LTC128B.128 [R228+0x1d000], desc[UR6][R6.64+0x100] ;  /* 0x1d00010006e49fae */ /* 0x000fe2000b901d46 */
[----:B------:R-:W-:Y:S02]  /*29f0*/  CS2R R148, SRZ ;  /* 0x0000000000947805 */ /* 0x000fe4000001ff00 */
[----:B------:R-:W-:Y:S02]  /*2a00*/  CS2R R142, SRZ ;  /* 0x00000000008e7805 */ /* 0x000fe4000001ff00 */
[----:B------:R-:W-:Y:S01]  /*2a10*/  CS2R R140, SRZ ;  /* 0x00000000008c7805 */ /* 0x000fe2000001ff00 */
[----:B------:R-:W-:Y:S01]  /*2a20*/  @!P1 LDGSTS.E.BYPASS.LTC128B.128 [R228+0x1f000], desc[UR6][R6.64+0x180] ;  /* 0x1f00018006e49fae */ /* 0x000fe2000b901d46 */
[----:B------:R-:W-:Y:S02]  /*2a30*/  CS2R R146, SRZ ;  /* 0x0000000000927805 */ /* 0x000fe4000001ff00 */
[----:B------:R-:W-:-:S02]  /*2a40*/  CS2R R144, SRZ ;  /* 0x0000000000907805 */ /* 0x000fc4000001ff00 */
[----:B------:R-:W-:Y:S01]  /*2a50*/  CS2R R138, SRZ ;  /* 0x00000000008a7805 */ /* 0x000fe2000001ff00 */
[----:B------:R3:W-:Y:S01]  /*2a60*/  @P2 STS.128 [R228+0x20000], RZ ;  /* 0x020000ffe4002388 */ /* 0x0007e20000000c00 */
[----:B------:R-:W-:Y:S02]  /*2a70*/  CS2R R136, SRZ ;  /* 0x0000000000887805 */ /* 0x000fe4000001ff00 */
[----:B------:R-:W-:Y:S02]  /*2a80*/  CS2R R134, SRZ ;  /* 0x0000000000867805 */ /* 0x000fe4000001ff00 */
[----:B------:R-:W-:Y:S01]  /*2a90*/  CS2R R132, SRZ ;  /* 0x0000000000847805 */ /* 0x000fe2000001ff00 */
[----:B------:R3:W-:Y:S01]  /*2aa0*/  @P2 STS.128 [R228+0x22000], RZ ;  /* 0x022000ffe4002388 */ /* 0x0007e20000000c00 */
        /* <DEDUP_REMOVED lines=39> */
[----:B------:R-:W-:Y:S01]  /*2d20*/  CS2R R32, SRZ ;  /* 0x0000000000207805 */ /* 0x000fe2000001ff00 */
[----:B------:R-:W-:Y:S02]  /*2d30*/  ULDC.U8 UR15, c[0x0][0x388] ;  /* 0x0000e200000f7ab9 */ /* 0x000fe40000000000 */
[----:B------:R3:W-:Y:S04]  /*2d40*/  @P1 STS.128 [R228+0x27000], RZ ;  /* 0x027000ffe4001388 */ /* 0x0007e80000000c00 */
[----:B------:R-:W-:Y:S01]  /*2d50*/  @!PT LDS RZ, [RZ] ;  /* 0x00000000fffff984 */ /* 0x000fe20000000800 */
[----:B------:R-:W-:Y:S01]  /*2d60*/  @!PT LDS RZ, [RZ] ;  /* 0x00000000fffff984 */ /* 0x000fe20000000800 */
[----:B------:R-:W-:Y:S01]  /*2d70*/  @!PT LDS RZ, [RZ] ;  /* 0x00000000fffff984 */ /* 0x000fe20000000800 */
[----:B------:R-:W-:Y:S04]  /*2d80*/  @!P1 LDGSTS.E.BYPASS.LTC128B.128 [R228+0x21000], desc[UR6][R2.64] ;  /* 0x2100000002e49fae */ /* 0x000fe8000b901d46 */
[----:B------:R-:W-:Y:S01]  /*2d90*/  @!P1 LDGSTS.E.BYPASS.LTC128B.128 [R228+0x23000], desc[UR6][R2.64+0x80] ;  /* 0x2300008002e49fae */ /* 0x000fe2000b901d46 */
[----:B------:R-:W-:-:S03]  /*2da0*/  ISETP.GE.AND P2, PT, R239, UR13, PT ;  /* 0x0000000def007c0c */ /* 0x000fc6000bf46270 */
[----:B------:R-:W-:Y:S04]  /*2db0*/  @!P1 LDGSTS.E.BYPASS.LTC128B.128 [R228+0x25000], desc[UR6][R2.64+0x100] ;  /* 0x2500010002e49fae */ /* 0x000fe8000b901d46 */
[----:B------:R2:W-:Y:S04]  /*2dc0*/  @!P1 LDGSTS.E.BYPASS.LTC128B.128 [R228+0x27000], desc[UR6][R2.64+0x180] ;  /* 0x2700018002e49fae */ /* 0x0005e8000b901d46 */
[----:B------:R-:W0:Y:S04]  /*2dd0*/  LDGDEPBAR ;  /* 0x00000000000079af */ /* 0x000e280000000000 */
[----:B-1----:R-:W4:Y:S04]  /*2de0*/  LDG.E.64 R4, desc[UR6][R8.64+0x8] ;  /* 0x0000080608047981 */ /* 0x002f28000c1e1b00 */
[----:B------:R-:W3:Y:S01]  /*2df0*/  LDG.E.64 R6, desc[UR6][R8.64] ;  /* 0x0000000608067981 */ /* 0x000ee2000c1e1b00 */
[----:B------:R-:W-:-:S05]  /*2e00*/  VIADD R0, R239, 0x8 ;  /* 0x00000008ef007836 */ /* 0x000fca0000000000 */
[----:B------:R-:W-:Y:S02]  /*2e10*/  ISETP.GE.AND P1, PT, R0, UR13, PT ;  /* 0x0000000d00007c0c */ /* 0x000fe4000bf26270 */
[----:B------:R-:W-:-:S04]  /*2e20*/  LEA.HI R0, R27, R26, RZ, 0x4 ;  /* 0x0000001a1b007211 */ /* 0x000fc800078f20ff */
[----:B------:R-:W-:Y:S01]  /*2e30*/  LOP3.LUT R0, R0, 0xfffffff0, RZ, 0xc0, !PT ;  /* 0xfffffff000007812 */ /* 0x000fe200078ec0ff */
[----:B--2---:R-:W-:-:S04]  /*2e40*/  IMAD.MOV.U32 R2, RZ, RZ, 0x4 ;  /* 0x00000004ff027424 */ /* 0x004fc800078e00ff */
[----:B------:R-:W-:Y:S02]  /*2e50*/  IMAD.IADD R0, R26, 0x1, -R0 ;  /* 0x000000011a007824 */ /* 0x000fe400078e0a00 */
[----:B------:R-:W-:-:S05]  /*2e60*/  IMAD.WIDE R2, R239, R2, UR10 ;  /* 0x0000000aef027e25 */ /* 0x000fca000f8e0202 */
[----:B------:R-:W5:Y:S04]  /*2e70*/  @!P2 LDG.E R237, desc[UR6][R2.64] ;  /* 0x0000000602eda981 */ /* 0x000f68000c1e1900 */
[----:B------:R1:W5:Y:S01]  /*2e80*/  @!P1 LDG.E R238, desc[UR6][R2.64+0x20] ;  /* 0x0000200602ee9981 */ /* 0x000362000c1e1900 */
[----:B------:R-:W-:Y:S01]  /*2e90*/  UIMAD UR13, UR45, UR59, UR55 ;  /* 0x0000003b2d0d72a4 */ /* 0x000fe2000f8e0237 */
[----:B------:R-:W-:Y:S02]  /*2ea0*/  CS2R R26, SRZ ;  /* 0x00000000001a7805 */ /* 0x000fe4000001ff00 */
[----:B------:R-:W-:Y:S02]  /*2eb0*/  CS2R R22, SRZ ;  /* 0x0000000000167805 */ /* 0x000fe4000001ff00 */
[----:B------:R-:W-:Y:S01]  /*2ec0*/  CS2R R20, SRZ ;  /* 0x0000000000147805 */ /* 0x000fe2000001ff00 */
[----:B------:R-:W-:-:S04]  /*2ed0*/  USHF.L.U32 UR13, UR13, 0x5, URZ ;  /* 0x000000050d0d7899 */ /* 0x000fc8000800063f */
[----:B------:R-:W-:Y:S01]  /*2ee0*/  USHF.R.S32.HI UR14, URZ, 0x1f, UR13 ;  /* 0x0000001f3f0e7899 */ /* 0x000fe2000801140d */
[----:B-1----:R-:W-:-:S04]  /*2ef0*/  SHF.R.S32.HI R2, RZ, 0x1f, R0 ;  /* 0x0000001fff027819 */ /* 0x002fc80000011400 */
[----:B------:R-:W-:-:S04]  /*2f00*/  LEA.HI R2, R2, R0, RZ, 0x3 ;  /* 0x0000000002027211 */ /* 0x000fc800078f18ff */
[----:B------:R-:W-:-:S05]  /*2f10*/  LOP3.LUT R2, R2, 0xfffffff8, RZ, 0xc0, !PT ;  /* 0xfffffff802027812 */ /* 0x000fca00078ec0ff */
[----:B------:R-:W-:Y:S01]  /*2f20*/  IMAD.IADD R0, R0, 0x1, -R2 ;  /* 0x0000000100007824 */ /* 0x000fe200078e0a02 */
[--C-:B------:R-:W-:Y:S02]  /*2f30*/  SHF.R.S32.HI R2, RZ, 0x1f, R24.reuse ;  /* 0x0000001fff027819 */ /* 0x100fe40000011418 */
[----:B----4-:R-:W-:Y:S01]  /*2f40*/  IADD3 R240, P4, P3, R4, UR13, R24 ;  /* 0x0000000d04f07c10 */ /* 0x010fe2000fb9e018 */
[----:B------:R-:W-:Y:S01]  /*2f50*/  UIADD3 UR13, UR25, 0x40, URZ ;  /* 0x00000040190d7890 */ /* 0x000fe2000fffe03f */
[----:B------:R-:W-:Y:S02]  /*2f60*/  CS2R R24, SRZ ;  /* 0x0000000000187805 */ /* 0x000fe4000001ff00 */
[----:B------:R-:W-:Y:S01]  /*2f70*/  R2P PR, R0, 0x6 ;  /* 0x0000000600007804 */ /* 0x000fe20000000000 */
[----:B------:R-:W-:Y:S01]  /*2f80*/  VIADD R0, R222, 0x4000 ;  /* 0x00004000de007836 */ /* 0x000fe20000000000 */
[----:B------:R-:W-:Y:S01]  /*2f90*/  IADD3.X R245, R5, UR14, R2, P4, P3 ;  /* 0x0000000e05f57c10 */ /* 0x000fe2000a7e6402 */
[----:B------:R-:W-:Y:S01]  /*2fa0*/  VIADD R2, R223, 0x4000 ;  /* 0x00004000df027836 */ /* 0x000fe20000000000 */
[----:B---3--:R-:W-:Y:S01]  /*2fb0*/  R2UR UR18, R7 ;  /* 0x00000000071272ca */ /* 0x008fe200000e0000 */
[----:B------:R-:W-:Y:S01]  /*2fc0*/  IMAD.WIDE.U32 R240, R240, -0x2daee0ad, RZ ;  /* 0xd2511f53f0f07825 */ /* 0x000fe200078e00ff */
[----:B------:R-:W-:Y:S01]  /*2fd0*/  R2UR UR19, R6 ;  /* 0x00000000061372ca */ /* 0x000fe200000e0000 */
[----:B------:R-:W-:Y:S01]  /*2fe0*/  UISETP.GE.AND UP1, UPT, UR13, UR5, UPT ;  /* 0x000000050d00728c */ /* 0x000fe2000bf26270 */
[----:B------:R-:W-:Y:S01]  /*2ff0*/  SEL R217, R217, 0xffffffe0, !P1 ;  /* 0xffffffe0d9d97807 */ /* 0x000fe20004800000 */
[----:B------:R-:W-:Y:S01]  /*3000*/  ULDC UR14, c[0x0][0x2ec] ;  /* 0x0000bb00000e7ab9 */ /* 0x000fe20000000800 */
[----:B------:R-:W-:-:S02]  /*3010*/  SEL R216, R216, 0xffffffc0, !P2 ;  /* 0xffffffc0d8d87807 */ /* 0x000fc40005000000 */
[----:B------:R-:W-:Y:S01]  /*3020*/  SEL R0, R0, R222, !P0 ;  /* 0x000000de00007207 */ /* 0x000fe20004000000 */
[----:B------:R-:W-:Y:S01]  /*3030*/  IMAD.IADD R219, R218, 0x1, R217 ;  /* 0x00000001dadb7824 */ /* 0x000fe200078e02d9 */
[----:B------:R-:W-:Y:S01]  /*3040*/  SEL R2, R2, R223, !P0 ;  /* 0x000000df02027207 */ /* 0x000fe20004000000 */
[----:B------:R-:W-:Y:S01]  /*3050*/  IMAD.IADD R220, R218, 0x1, R216 ;  /* 0x00000001dadc7824 */ /* 0x000fe200078e02d8 */
[----:B------:R-:W-:Y:S01]  /*3060*/  LEA R213, R0, UR4, 0x1 ;  /* 0x0000000400d57c11 */ /* 0x000fe2000f8e08ff */
[----:B------:R-:W-:Y:S01]  /*3070*/  IMAD.IADD R221, R216, 0x1, R219 ;  /* 0x00000001d8dd7824 */ /* 0x000fe200078e02db */
[----:B------:R-:W-:Y:S01]  /*3080*/  LEA R208, R2, UR4, 0x1 ;  /* 0x0000000402d07c11 */ /* 0x000fe2000f8e08ff */
[----:B------:R-:W-:Y:S02]  /*3090*/  UIADD3 UR31, UR19, -0x61c88647, URZ ;  /* 0x9e3779b9131f7890 */ /* 0x000fe4000fffe03f */
[----:B------:R-:W-:Y:S02]  /*30a0*/  UIADD3 UR30, UR18, -0x4498517b, URZ ;  /* 0xbb67ae85121e7890 */ /* 0x000fe4000fffe03f */
[----:B------:R-:W-:-:S02]  /*30b0*/  UIADD3 UR29, UR19, 0x3c6ef372, URZ ;  /* 0x3c6ef372131d7890 */ /* 0x000fc4000fffe03f */
[----:B------:R-:W-:Y:S02]  /*30c0*/  UIADD3 UR28, UR18, 0x76cf5d0a, URZ ;  /* 0x76cf5d0a121c7890 */ /* 0x000fe4000fffe03f */
[----:B------:R-:W-:Y:S02]  /*30d0*/  UIADD3 UR27, UR19, -0x255992d5, URZ ;  /* 0xdaa66d2b131b7890 */ /* 0x000fe4000fffe03f */
[----:B------:R-:W-:Y:S02]  /*30e0*/  UIADD3 UR26, UR18, 0x32370b8f, URZ ;  /* 0x32370b8f121a7890 */ /* 0x000fe4000fffe03f */
[----:B------:R-:W-:Y:S02]  /*30f0*/  UIADD3 UR25, UR19, 0x78dde6e4, URZ ;  /* 0x78dde6e413197890 */ /* 0x000fe4000fffe03f */
[----:B------:R-:W-:Y:S02]  /*3100*/  UIADD3 UR24, UR18, -0x126145ec, URZ ;  /* 0xed9eba1412187890 */ /* 0x000fe4000fffe03f */
[----:B------:R-:W-:-:S02]  /*3110*/  UIADD3 UR23, UR19, 0x1715609d, URZ ;  /* 0x1715609d13177890 */ /* 0x000fc4000fffe03f */
[----:B------:R-:W-:Y:S02]  /*3120*/  UIADD3 UR22, UR18, -0x56f99767, URZ ;  /* 0xa906689912167890 */ /* 0x000fe4000fffe03f */
[----:B------:R-:W-:Y:S02]  /*3130*/  UIADD3 UR21, UR19, -0x4ab325aa, URZ ;  /* 0xb54cda5613157890 */ /* 0x000fe4000fffe03f */
[----:B------:R-:W-:-:S12]  /*3140*/  UIADD3 UR20, UR18, 0x646e171e, URZ ;  /* 0x646e171e12147890 */ /* 0x000fd8000fffe03f */
.L_x_1667:
[----:B------:R-:W0:Y:S01]  /*3150*/  LDGDEPBAR ;  /* 0x00000000000079af */ /* 0x000e220000000000 */
[C---:B------:R-:W-:Y:S01]  /*3160*/  IMAD.IADD R3, R213.reuse, 0x1, R217 ;  /* 0x00000001d5037824 */ /* 0x040fe200078e02d9 */
[----:B------:R-:W-:Y:S01]  /*3170*/  PLOP3.LUT P0, PT, PT, PT, UP1, 0x80, 0x0 ;  /* 0x000000000000781c */ /* 0x000fe20003f0f018 */
        /* <DEDUP_REMOVED lines=11> */
[----:B------:R-:W-:Y:S05]  /*3230*/  LDSM.16.M88.4 R16, [R213] ;  /* 0x00000000d510783b */ /* 0x000fea0000000200 */
[----:B------:R-:W1:Y:S05]  /*3240*/  LDSM.16.M88.4 R8, [R209+0x18000] ;  /* 0x01800000d108783b */ /* 0x000e6a0000000200 */
        /* <DEDUP_REMOVED lines=89> */
[----:B------:R4:W-:Y:S05]  /*37e0*/  LDSM.16.M88.4 R100, [R2+0x6000] ;  /* 0x006000000264783b */ /* 0x0009ea0000000200 */
[C---:B------:R-:W-:Y:S01]  /*37f0*/  HMMA.16816.F32 R8, R92.reuse, R106, R8 ;  /* 0x0000006a5c08723c */ /* 0x040fe20000001808 */
[----:B------:R-:W3:Y:S05]  /*3800*/  LDSM.16.M88.4 R104, [R212+0x1e000] ;  /* 0x01e00000d468783b */ /* 0x000eea0000000200 */
[C---:B-1----:R-:W-:Y:S06]  /*3810*/  HMMA.16816.F32 R12, R92.reuse, R84, R12 ;  /* 0x000000545c0c723c */ /* 0x042fec000000180c */
[----:B------:R-:W-:Y:S01]  /*3820*/  HMMA.16816.F32 R16, R92, R86, R16 ;  /* 0x000000565c10723c */ /* 0x000fe20000001810 */
[----:B------:R-:W1:Y:S05]  /*3830*/  LDSM.16.M88.4 R84, [R212+0x1e800] ;  /* 0x01e80000d454783b */ /* 0x000e6a0000000200 */
[C---:B--2---:R-:W-:Y:S01]  /*3840*/  HMMA.16816.F32 R4, R96.reuse, R108, R4 ;  /* 0x0000006c6004723c */ /* 0x044fe20000001804 */
[----:B------:R2:W-:Y:S01]  /*3850*/  LDSM.16.M88.4 R92, [R0+0x6000] ;  /* 0x00600000005c783b */ /* 0x0005e20000000200 */
[----:B----4-:R-:W-:Y:S04]  /*3860*/  IMAD.U32 R2, RZ, RZ, UR16 ;  /* 0x00000010ff027e24 */ /* 0x010fe8000f8e00ff */
[C---:B------:R-:W-:Y:S01]  /*3870*/  HMMA.16816.F32 R8, R96.reuse, R110, R8 ;  /* 0x0000006e6008723c */ /* 0x040fe20000001808 */
[----:B------:R-:W4:Y:S04]  /*3880*/  LDSM.16.M88.4 R108, [R211+0x1e000] ;  /* 0x01e00000d36c783b */ /* 0x000f280000000200 */
[----:B------:R-:W-:Y:S01]  /*3890*/  IMAD R2, R2, 0x2, R246 ;  /* 0x0000000202027824 */ /* 0x000fe200078e02f6 */
[C---:B---3--:R-:W-:Y:S01]  /*38a0*/  HMMA.16816.F32 R12, R96.reuse, R88, R12 ;  /* 0x00000058600c723c */ /* 0x048fe2000000180c */
[----:B------:R-:W3:Y:S01]  /*38b0*/  @P0 S2R R88, SR_TID.X ;  /* 0x0000000000580919 */ /* 0x000ee20000002100 */
[----:B------:R-:W-:Y:S04]  /*38c0*/  PLOP3.LUT P0, PT, PT, PT, UP1, 0x80, 0x0 ;  /* 0x000000000000781c */ /* 0x000fe80003f0f018 */
[----:B------:R-:W-:Y:S06]  /*38d0*/  HMMA.16816.F32 R16, R96, R90, R16 ;  /* 0x0000005a6010723c */ /* 0x000fec0000001810 */
[C---:B------:R-:W-:Y:S01]  /*38e0*/  HMMA.16816.F32 R4, R100.reuse, R104, R4 ;  /* 0x000000686404723c */ /* 0x040fe20000001804 */
[----:B--2---:R-:W-:Y:S04]  /*38f0*/  IMAD.U32 R0, RZ, RZ, UR8 ;  /* 0x00000008ff007e24 */ /* 0x004fe8000f8e00ff */
[----:B------:R-:W-:Y:S01]  /*3900*/  IMAD R3, R0, 0x4, R248 ;  /* 0x0000000400037824 */ /* 0x000fe200078e02f8 */
[C---:B------:R-:W-:Y:S06]  /*3910*/  HMMA.16816.F32 R8, R100.reuse, R106, R8 ;  /* 0x0000006a6408723c */ /* 0x040fec0000001808 */
[C---:B-1----:R-:W-:Y:S06]  /*3920*/  HMMA.16816.F32 R12, R100.reuse, R84, R12 ;  /* 0x00000054640c723c */ /* 0x042fec000000180c */
[----:B------:R-:W-:Y:S01]  /*3930*/  HMMA.16816.F32 R16, R100, R86, R16 ;  /* 0x000000566410723c */ /* 0x000fe20000001810 */
[----:B------:R-:W-:Y:S04]  /*3940*/  IMAD.U32 R84, RZ, RZ, UR16 ;  /* 0x00000010ff547e24 */ /* 0x000fe8000f8e00ff */
[----:B---3--:R-:W-:Y:S01]  /*3950*/  @P3 IMAD.SHL.U32 R0, R88, 0x2, RZ ;  /* 0x0000000258003824 */ /* 0x008fe200078e00ff */
[C---:B----4-:R-:W-:Y:S01]  /*3960*/  HMMA.16816.F32 R4, R92.reuse, R108, R4 ;  /* 0x0000006c5c04723c */ /* 0x050fe20000001804 */
[----:B------:R-:W-:Y:S04]  /*3970*/  PLOP3.LUT P3, PT, PT, PT, UP1, 0x80, 0x0 ;  /* 0x000000000000781c */ /* 0x000fe80003f6f018 */
[----:B------:R-:W-:Y:S01]  /*3980*/  LOP3.LUT R86, R241, UR18, R2, 0x96, !PT ;  /* 0x00000012f1567c12 */ /* 0x000fe2000f8e9602 */
[C---:B------:R-:W-:Y:S05]  /*3990*/  HMMA.16816.F32 R8, R92.reuse, R110, R8 ;  /* 0x0000006e5c08723c */ /* 0x040fea0000001808 */
[----:B------:R-:W-:Y:S01]  /*39a0*/  @P1 LOP3.LUT R0, R250, 0x6, R0, 0xf8, !PT ;  /* 0x00000006fa001812 */ /* 0x000fe200078ef800 */
[----:B------:R-:W-:Y:S01]  /*39b0*/  IMAD.WIDE.U32 R86, R86, -0x326172a9, RZ ;  /* 0xcd9e8d5756567825 */ /* 0x000fe200078e00ff */
[----:B------:R-:W-:Y:S04]  /*39c0*/  PLOP3.LUT P1, PT, PT, PT, UP1, 0x80, 0x0 ;  /* 0x000000000000781c */ /* 0x000fe80003f2f018 */
[----:B------:R-:W-:Y:S03]  /*39d0*/  IMAD.WIDE.U32 R2, R3, -0x326172a9, RZ ;  /* 0xcd9e8d5703027825 */ /* 0x000fe600078e00ff */
[----:B------:R-:W-:Y:S01]  /*39e0*/  LOP3.LUT R98, R87, UR31, R2, 0x96, !PT ;  /* 0x0000001f57627c12 */ /* 0x000fe2000f8e9602 */
[----:B------:R-:W-:Y:S01]  /*39f0*/  @P0 IMAD R2, R84, 0x40, R0 ;  /* 0x0000004054020824 */ /* 0x000fe200078e0200 */
[----:B------:R-:W-:Y:S02]  /*3a00*/  PLOP3.LUT P0, PT, PT, PT, UP1, 0x80, 0x0 ;  /* 0x000000000000781c */ /* 0x000fe40003f0f018 */
[----:B------:R-:W-:Y:S02]  /*3a10*/  LOP3.LUT R85, R3, UR19, R245, 0x96, !PT ;  /* 0x0000001303557c12 */ /* 0x000fe4000f8e96f5 */
[C---:B------:R-:W-:Y:S01]  /*3a20*/  @P1 VIADD R3, R2.reuse, 0x8 ;  /* 0x0000000802031836 */ /* 0x040fe20000000000 */
[----:B------:R-:W-:Y:S01]  /*3a30*/  PLOP3.LUT P1, PT, PT, PT, UP1, 0x80, 0x0 ;  /* 0x000000000000781c */ /* 0x000fe20003f2f018 */
[C---:B------:R-:W-:Y:S01]  /*3a40*/  @P2 VIADD R0, R2.reuse, 0x1 ;  /* 0x0000000102002836 */ /* 0x040fe20000000000 */
[----:B------:R-:W-:Y:S01]  /*3a50*/  @P5 ISETP.GE.AND P5, PT, R2, UR5, PT ;  /* 0x0000000502005c0c */ /* 0x000fe2000bfa6270 */
[----:B------:R-:W-:Y:S01]  /*3a60*/  IMAD.WIDE.U32 R84, R85, -0x2daee0ad, RZ ;  /* 0xd2511f5355547825 */ /* 0x000fe200078e00ff */
[----:B------:R-:W-:Y:S02]  /*3a70*/  PLOP3.LUT P2, PT, PT, PT, UP1, 0x80, 0x0 ;  /* 0x000000000000781c */ /* 0x000fe40003f4f018 */
[----:B------:R-:W-:Y:S01]  /*3a80*/  @P3 ISETP.GE.AND P3, PT, R0, UR5, PT ;  /* 0x0000000500003c0c */ /* 0x000fe2000bf66270 */
[----:B------:R-:W-:Y:S01]  /*3a90*/  IMAD.WIDE.U32 R98, R98, -0x2daee0ad, RZ ;  /* 0xd2511f5362627825 */ /* 0x000fe200078e00ff */
[----:B------:R-:W-:Y:S02]  /*3aa0*/  LOP3.LUT R96, R85, UR30, R240, 0x96, !PT ;  /* 0x0000001e55607c12 */ /* 0x000fe4000f8e96f0 */
[----:B------:R-:W-:Y:S01]  /*3ab0*/  @P0 FSEL R4, R4, -INF , !P5 ;  /* 0xff80000004040808 */ /* 0x000fe20006800000 */
[----:B------:R-:W-:Y:S01]  /*3ac0*/  @P4 VIADD R0, R2, 0x9 ;  /* 0x0000000902004836 */ /* 0x000fe20000000000 */
[----:B------:R-:W-:Y:S01]  /*3ad0*/  PLOP3.LUT P0, PT, PT, PT, UP1, 0x80, 0x0 ;  /* 0x000000000000781c */ /* 0x000fe20003f0f018 */
[----:B------:R-:W-:Y:S01]  /*3ae0*/  IMAD.WIDE.U32 R96, R96, -0x326172a9, RZ ;  /* 0xcd9e8d5760607825 */ /* 0x000fe200078e00ff */
[----:B------:R-:W-:Y:S02]  /*3af0*/  @P1 FSEL R6, R6, -INF , !P5 ;  /* 0xff80000006061808 */ /* 0x000fe40006800000 */
[----:B------:R-:W-:Y:S02]  /*3b00*/  PLOP3.LUT P1, PT, PT, PT, UP1, 0x80, 0x0 ;  /* 0x000000000000781c */ /* 0x000fe40003f2f018 */
[----:B------:R-:W-:Y:S02]  /*3b10*/  PLOP3.LUT P4, PT, PT, PT, UP1, 0x80, 0x0 ;  /* 0x000000000000781c */ /* 0x000fe40003f8f018 */
[----:B------:R-:W-:Y:S02]  /*3b20*/  LOP3.LUT R88, R99, UR28, R84, 0x96, !PT ;  /* 0x0000001c63587c12 */ /* 0x000fe4000f8e9654 */
[----:B------:R-:W-:Y:S02]  /*3b30*/  LOP3.LUT R90, R97, UR29, R86, 0x96, !PT ;  /* 0x0000001d615a7c12 */ /* 0x000fe4000f8e9656 */
[----:B------:R-:W1:Y:S01]  /*3b40*/  LDSM.16.M88.4 R84, [R211+0x1e800] ;  /* 0x01e80000d354783b */ /* 0x000e620000000200 */
[----:B------:R-:W-:Y:S01]  /*3b50*/  @P6 ISETP.GE.AND P6, PT, R3, UR5, PT ;  /* 0x0000000503006c0c */ /* 0x000fe2000bfc6270 */
[----:B-----5:R-:W-:Y:S01]  /*3b60*/  FMUL.FTZ R3, R237, 1.4426950216293334961 ;  /* 0x3fb8aa3bed037820 */ /* 0x020fe20000410000 */
[----:B------:R-:W-:Y:S01]  /*3b70*/  @P0 FSEL R7, R7, -INF , !P3 ;  /* 0xff80000007070808 */ /* 0x000fe20005800000 */
[----:B------:R-:W-:Y:S01]  /*3b80*/  IMAD.WIDE.U32 R88, R88, -0x326172a9, RZ ;  /* 0xcd9e8d5758587825 */ /* 0x000fe200078e00ff */
[----:B------:R-:W-:Y:S02]  /*3b90*/  FSETP.NEU.FTZ.AND P0, PT, R237, -INF , PT ;  /* 0xff800000ed00780b */ /* 0x000fe40003f1d000 */
[----:B------:R-:W-:Y:S01]  /*3ba0*/  PLOP3.LUT P5, PT, PT, PT, UP1, 0x80, 0x0 ;  /* 0x000000000000781c */ /* 0x000fe20003faf018 */
[----:B------:R-:W-:Y:S01]  /*3bb0*/  IMAD.WIDE.U32 R90, R90, -0x2daee0ad, RZ ;  /* 0xd2511f535a5a7825 */ /* 0x000fe200078e00ff */
[----:B------:R-:W-:Y:S02]  /*3bc0*/  @P2 ISETP.GE.AND P2, PT, R0, UR5, PT ;  /* 0x0000000500002c0c */ /* 0x000fe4000bf46270 */
[----:B------:R-:W-:Y:S01]  /*3bd0*/  FSEL R3, R3, RZ, P0 ;  /* 0x000000ff03037208 */ /* 0x000fe20000000000 */
[----:B------:R-:W-:Y:S01]  /*3be0*/  @P1 VIADD R0, R2, 0x10 ;  /* 0x0000001002001836 */ /* 0x000fe20000000000 */
[----:B------:R-:W-:Y:S02]  /*3bf0*/  @P4 FSEL R5, R5, -INF , !P3 ;  /* 0xff80000005054808 */ /* 0x000fe40005800000 */
[----:B------:R-:W-:Y:S01]  /*3c00*/  PLOP3.LUT P1, PT, PT, PT, UP1, 0x80, 0x0 ;  /* 0x000000000000781c */ /* 0x000fe20003f2f018 */
[--C-:B------:R-:W-:Y:S01]  /*3c10*/  FFMA.FTZ R4, R4, UR14, -R3.reuse ;  /* 0x0000000e04047c23 */ /* 0x100fe20008010803 */
[----:B------:R-:W-:Y:S01]  /*3c20*/  PLOP3.LUT P3, PT, PT, PT, UP1, 0x80, 0x0 ;  /* 0x000000000000781c */ /* 0x000fe20003f6f018 */
[--C-:B------:R-:W-:Y:S01]  /*3c30*/  FFMA.FTZ R5, R5, UR14, -R3.reuse ;  /* 0x0000000e05057c23 */ /* 0x100fe20008010803 */
[----:B------:R-:W-:Y:S01]  /*3c40*/  LOP3.LUT R99, R89, UR27, R96, 0x96, !PT ;  /* 0x0000001b59637c12 */ /* 0x000fe2000f8e9660 */
[----:B------:R2:W-:Y:S01]  /*3c50*/  MUFU.EX2 R130, R4 ;  /* 0x0000000400827308 */ /* 0x0005e20000000800 */
[----:B------:R-:W-:Y:S01]  /*3c60*/  LOP3.LUT R96, R91, UR26, R98, 0x96, !PT ;  /* 0x0000001a5b607c12 */ /* 0x000fe2000f8e9662 */
[----:B------:R-:W-:Y:S01]  /*3c70*/  @P5 VIADD R89, R2, 0x11 ;  /* 0x0000001102595836 */ /* 0x000fe20000000000 */
[----:B------:R-:W-:Y:S01]  /*3c80*/  PLOP3.LUT P4, PT, PT, PT, UP1, 0x80, 0x0 ;  /* 0x000000000000781c */ /* 0x000fe20003f8f018 */
[----:B------:R-:W-:Y:S01]  /*3c90*/  IMAD.WIDE.U32 R98, R99, -0x2daee0ad, RZ ;  /* 0xd2511f5363627825 */ /* 0x000fe200078e00ff */
[----:B------:R-:W-:Y:S02]  /*3ca0*/  PLOP3.LUT P5, PT, PT, PT, UP1, 0x80, 0x0 ;  /* 0x000000000000781c */ /* 0x000fe40003faf018 */
[----:B------:R-:W-:Y:S01]  /*3cb0*/  PLOP3.LUT P0, PT, PT, PT, UP1, 0x80, 0x0 ;  /* 0x000000000000781c */ /* 0x000fe20003f0f018 */
[----:B------:R-:W-:Y:S01]  /*3cc0*/  IMAD.WIDE.U32 R96, R96, -0x326172a9, RZ ;  /* 0xcd9e8d5760607825 */ /* 0x000fe200078e00ff */
[----:B------:R-:W-:Y:S01]  /*3cd0*/  @P1 FSEL R8, R8, -INF , !P6 ;  /* 0xff80000008081808 */ /* 0x000fe20007000000 */
[----:B------:R3:W4:Y:S01]  /*3ce0*/  MUFU.EX2 R129, R5 ;  /* 0x0000000500817308 */ /* 0x0007220000000800 */
[----:B------:R-:W-:Y:S02]  /*3cf0*/  @P3 ISETP.GE.AND P3, PT, R89, UR5, PT ;  /* 0x0000000559003c0c */ /* 0x000fe4000bf66270 */
[----:B------:R-:W-:Y:S01]  /*3d00*/  PLOP3.LUT P1, PT, PT, PT, UP1, 0x80, 0x0 ;  /* 0x000000000000781c */ /* 0x000fe20003f2f018 */
[--C-:B------:R-:W-:Y:S01]  /*3d10*/  FFMA.FTZ R8, R8, UR14, -R3.reuse ;  /* 0x0000000e08087c23 */ /* 0x100fe20008010803 */
[----:B------:R-:W-:Y:S02]  /*3d20*/  LOP3.LUT R89, R99, UR24, R90, 0x96, !PT ;  /* 0x0000001863597c12 */ /* 0x000fe4000f8e965a */
[----:B------:R-:W-:Y:S03]  /*3d30*/  LOP3.LUT R90, R97, UR25, R88, 0x96, !PT ;  /* 0x00000019615a7c12 */ /* 0x000fe6000f8e9658 */
[----:B------:R-:W-:Y:S01]  /*3d40*/  MUFU.EX2 R125, R8 ;  /* 0x00000008007d7308 */ /* 0x000fe20000000800 */
[----:B------:R-:W-:Y:S01]  /*3d50*/  @P4 ISETP.GE.AND P4, PT, R0, UR5, PT ;  /* 0x0000000500004c0c */ /* 0x000fe2000bf86270 */
[C---:B-1----:R-:W-:Y:S03]  /*3d60*/  HMMA.16816.F32 R12, R92.reuse, R84, R12 ;  /* 0x000000545c0c723c */ /* 0x042fe6000000180c */
[----:B------:R-:W-:Y:S04]  /*3d70*/  IMAD.WIDE.U32 R88, R89, -0x326172a9, RZ ;  /* 0xcd9e8d5759587825 */ /* 0x000fe800078e00ff */
[----:B------:R-:W-:Y:S01]  /*3d80*/  FMUL.FTZ R0, R238, 1.4426950216293334961 ;  /* 0x3fb8aa3bee007820 */ /* 0x000fe20000410000 */
[----:B------:R-:W-:Y:S03]  /*3d90*/  HMMA.16816.F32 R16, R92, R86, R16 ;  /* 0x000000565c10723c */ /* 0x000fe60000001810 */
[----:B------:R-:W-:Y:S01]  /*3da0*/  @P5 FSEL R10, R10, -INF , !P6 ;  /* 0xff8000000a0a5808 */ /* 0x000fe20007000000 */
[----:B------:R-:W-:Y:S01]  /*3db0*/  IMAD.WIDE.U32 R84, R90, -0x2daee0ad, RZ ;  /* 0xd2511f535a547825 */ /* 0x000fe200078e00ff */
[----:B------:R-:W-:Y:S02]  /*3dc0*/  FSETP.NEU.FTZ.AND P6, PT, R238, -INF , PT ;  /* 0xff800000ee00780b */ /* 0x000fe40003fdd000 */
[----:B------:R-:W-:Y:S04]  /*3dd0*/  PLOP3.LUT P5, PT, PT, PT, UP1, 0x80, 0x0 ;  /* 0x000000000000781c */ /* 0x000fe80003faf018 */
[----:B--2---:R-:W-:Y:S01]  /*3de0*/  LOP3.LUT R4, R89, UR23, R96, 0x96, !PT ;  /* 0x0000001759047c12 */ /* 0x004fe2000f8e9660 */
[----:B------:R-:W-:Y:S01]  /*3df0*/  @P0 VIADD R89, R2, 0x18 ;  /* 0x0000001802590836 */ /* 0x000fe20000000000 */
[----:B------:R-:W-:Y:S01]  /*3e00*/  FSEL R0, R0, RZ, P6 ;  /* 0x000000ff00007208 */ /* 0x000fe20003000000 */
[----:B------:R-:W-:Y:S01]  /*3e10*/  @P1 VIADD R2, R2, 0x19 ;  /* 0x0000001902021836 */ /* 0x000fe20000000000 */
[----:B------:R-:W-:Y:S01]  /*3e20*/  PLOP3.LUT P1, PT, PT, PT, UP1, 0x80, 0x0 ;  /* 0x000000000000781c */ /* 0x000fe20003f2f018 */
[----:B---3--:R-:W-:Y:S01]  /*3e30*/  IMAD.WIDE.U32 R4, R4, -0x2daee0ad, RZ ;  /* 0xd2511f5304047825 */ /* 0x008fe200078e00ff */
[----:B------:R-:W-:Y:S03]  /*3e40*/  PLOP3.LUT P0, PT, PT, PT, UP1, 0x80, 0x0 ;  /* 0x000000000000781c */ /* 0x000fe60003f0f018 */
[--C-:B------:R-:W-:Y:S01]  /*3e50*/  FFMA.FTZ R6, R6, UR14, -R0.reuse ;  /* 0x0000000e06067c23 */ /* 0x100fe20008010800 */
[--C-:B------:R-:W-:Y:S01]  /*3e60*/  FFMA.FTZ R7, R7, UR14, -R0.reuse ;  /* 0x0000000e07077c23 */ /* 0x100fe20008010800 */
[----:B------:R-:W-:Y:S01]  /*3e70*/  PLOP3.LUT P6, PT, PT, PT, UP1, 0x80, 0x0 ;  /* 0x000000000000781c */ /* 0x000fe20003fcf018 */
[--C-:B------:R-:W-:Y:S01]  /*3e80*/  FFMA.FTZ R10, R10, UR14, -R0.reuse ;  /* 0x0000000e0a0a7c23 */ /* 0x100fe20008010800 */
[----:B------:R1:W-:Y:S01]  /*3e90*/  MUFU.EX2 R196, R6 ;  /* 0x0000000600c47308 */ /* 0x0003e20000000800 */
[----:B------:R-:W-:Y:S02]  /*3ea0*/  @P5 ISETP.GE.AND P5, PT, R89, UR5, PT ;  /* 0x0000000559005c0c */ /* 0x000fe4000bfa6270 */
[----:B------:R-:W-:Y:S02]  /*3eb0*/  LOP3.LUT R90, R4, 0xff, RZ, 0xc0, !PT ;  /* 0x000000ff045a7812 */ /* 0x000fe400078ec0ff */
[----:B------:R-:W-:Y:S02]  /*3ec0*/  @P1 FSEL R11, R11, -INF , !P2 ;  /* 0xff8000000b0b1808 */ /* 0x000fe40005000000 */
[----:B------:R-:W-:Y:S03]  /*3ed0*/  @P0 FSEL R9, R9, -INF , !P2 ;  /* 0xff80000009090808 */ /* 0x000fe60005000000 */
[----:B------:R2:W3:Y:S01]  /*3ee0*/  MUFU.EX2 R131, R7 ;  /* 0x0000000700837308 */ /* 0x0004e20000000800 */
[----:B------:R-:W-:Y:S01]  /*3ef0*/  PLOP3.LUT P0, PT, PT, PT, UP1, 0x80, 0x0 ;  /* 0x000000000000781c */ /* 0x000fe20003f0f018 */
[----:B------:R-:W-:Y:S01]  /*3f00*/  FFMA.FTZ R11, R11, UR14, -R0 ;  /* 0x0000000e0b0b7c23 */ /* 0x000fe20008010800 */
[----:B------:R-:W-:Y:S01]  /*3f10*/  PLOP3.LUT P1, PT, PT, PT, UP1, 0x80, 0x0 ;  /* 0x000000000000781c */ /* 0x000fe20003f2f018 */
[--C-:B------:R-:W-:Y:S01]  /*3f20*/  FFMA.FTZ R9, R9, UR14, -R3.reuse ;  /* 0x0000000e09097c23 */ /* 0x100fe20008010803 */
[----:B------:R-:W-:Y:S02]  /*3f30*/  PLOP3.LUT P2, PT, PT, PT, UP1, 0x80, 0x0 ;  /* 0x000000000000781c */ /* 0x000fe40003f4f018 */
[----:B------:R-:W-:Y:S03]  /*3f40*/  @P6 ISETP.GE.AND P6, PT, R2, UR5, PT ;  /* 0x0000000502006c0c */ /* 0x000fe6000bfc6270 */
[----:B------:R-:W3:Y:S01]  /*3f50*/  MUFU.EX2 R123, R9 ;  /* 0x00000009007b7308 */ /* 0x000ee20000000800 */
[----:B-1----:R-:W-:Y:S02]  /*3f60*/  LOP3.LUT R6, R85, UR22, R98, 0x96, !PT ;  /* 0x0000001655067c12 */ /* 0x002fe4000f8e9662 */
[--C-:B------:R-:W-:Y:S02]  /*3f70*/  SHF.R.U32.HI R89, RZ, 0x18, R4.reuse ;  /* 0x00000018ff597819 */ /* 0x100fe40000011604 */
[----:B------:R-:W-:Y:S02]  /*3f80*/  SHF.R.U32.HI R91, RZ, 0x10, R4 ;  /* 0x00000010ff5b7819 */ /* 0x000fe40000011604 */
[----:B------:R-:W-:Y:S03]  /*3f90*/  @P0 FSEL R12, R12, -INF , !P4 ;  /* 0xff8000000c0c0808 */ /* 0x000fe60006000000 */
[----:B------:R1:W3:Y:S01]  /*3fa0*/  MUFU.EX2 R128, R10 ;  /* 0x0000000a00807308 */ /* 0x0002e20000000800 */
[----:B------:R-:W-:Y:S01]  /*3fb0*/  @P1 FSEL R14, R14, -INF , !P4 ;  /* 0xff8000000e0e1808 */ /* 0x000fe20006000000 */
[----:B--2---:R-:W-:Y:S01]  /*3fc0*/  IMAD.WIDE.U32 R6, R6, -0x326172a9, RZ ;  /* 0xcd9e8d5706067825 */ /* 0x004fe200078e00ff */
[----:B------:R-:W-:Y:S02]  /*3fd0*/  PLOP3.LUT P0, PT, PT, PT, UP1, 0x80, 0x0 ;  /* 0x000000000000781c */ /* 0x000fe40003f0f018 */
[----:B------:R-:W-:Y:S01]  /*3fe0*/  PLOP3.LUT P1, PT, PT, PT, UP1, 0x80, 0x0 ;  /* 0x000000000000781c */ /* 0x000fe20003f2f018 */
[--C-:B------:R-:W-:Y:S01]  /*3ff0*/  FFMA.FTZ R12, R12, UR14, -R3.reuse ;  /* 0x0000000e0c0c7c23 */ /* 0x100fe20008010803 */
[----:B------:R-:W-:Y:S01]  /*4000*/  LOP3.LUT R2, R7, UR21, R88, 0x96, !PT ;  /* 0x0000001507027c12 */ /* 0x000fe2000f8e9658 */
[--C-:B------:R-:W-:Y:S01]  /*4010*/  FFMA.FTZ R14, R14, UR14, -R0.reuse ;  /* 0x0000000e0e0e7c23 */ /* 0x100fe20008010800 */
[----:B------:R-:W-:Y:S01]  /*4020*/  @P2 FSEL R13, R13, -INF , !P3 ;  /* 0xff8000000d0d2808 */ /* 0x000fe20005800000 */
[----:B------:R-:W2:Y:S01]  /*4030*/  MUFU.EX2 R122, R12 ;  /* 0x0000000c007a7308 */ /* 0x000ea20000000800 */
[----:B------:R-:W-:Y:S02]  /*4040*/  PLOP3.LUT P2, PT, PT, PT, UP1, 0x80, 0x0 ;  /* 0x000000000000781c */ /* 0x000fe40003f4f018 */
[----:B------:R-:W-:Y:S01]  /*4050*/  LOP3.LUT R96, R4, 0xffff, RZ, 0xc0, !PT ;  /* 0x0000ffff04607812 */ /* 0x000fe200078ec0ff */
[--C-:B------:R-:W-:Y:S01]  /*4060*/  FFMA.FTZ R13, R13, UR14, -R3.reuse ;  /* 0x0000000e0d0d7c23 */ /* 0x100fe20008010803 */
[----:B------:R-:W-:Y:S02]  /*4070*/  LOP3.LUT R4, R2, 0xffff, RZ, 0xc0, !PT ;  /* 0x0000ffff02047812 */ /* 0x000fe400078ec0ff */
[----:B------:R-:W-:Y:S03]  /*4080*/  @P0 FSEL R15, R15, -INF , !P3 ;  /* 0xff8000000f0f0808 */ /* 0x000fe60005800000 */
[----:B------:R-:W2:Y:S01]  /*4090*/  MUFU.EX2 R127, R11 ;  /* 0x0000000b007f7308 */ /* 0x000ea20000000800 */
[----:B------:R-:W-:Y:S02]  /*40a0*/  @P1 FSEL R16, R16, -INF , !P5 ;  /* 0xff80000010101808 */ /* 0x000fe40006800000 */
[----:B------:R-:W-:Y:S01]  /*40b0*/  PLOP3.LUT P0, PT, PT, PT, UP1, 0x80, 0x0 ;  /* 0x000000000000781c */ /* 0x000fe20003f0f018 */
[----:B------:R-:W-:Y:S01]  /*40c0*/  FFMA.FTZ R15, R15, UR14, -R0 ;  /* 0x0000000e0f0f7c23 */ /* 0x000fe20008010800 */
[----:B------:R-:W-:Y:S01]  /*40d0*/  PLOP3.LUT P1, PT, PT, PT, UP1, 0x80, 0x0 ;  /* 0x000000000000781c */ /* 0x000fe20003f2f018 */
[--C-:B------:R-:W-:Y:S01]  /*40e0*/  FFMA.FTZ R16, R16, UR14, -R3.reuse ;  /* 0x0000000e10107c23 */ /* 0x100fe20008010803 */
[----:B------:R-:W-:Y:S03]  /*40f0*/  SHF.R.U32.HI R4, RZ, 0x8, R4 ;  /* 0x00000008ff047819 */ /* 0x000fe60000011604 */
[----:B------:R-:W2:Y:S01]  /*4100*/  MUFU.EX2 R120, R13 ;  /* 0x0000000d00787308 */ /* 0x000ea20000000800 */
[----:B------:R-:W-:Y:S02]  /*4110*/  LOP3.LUT R84, R5, UR20, R84, 0x96, !PT ;  /* 0x0000001405547c12 */ /* 0x000fe4000f8e9654 */
[C---:B------:R-:W-:Y:S02]  /*4120*/  LOP3.LUT R8, R6.reuse, 0xffff, RZ, 0xc0, !PT ;  /* 0x0000ffff06087812 */ /* 0x040fe400078ec0ff */
[----:B------:R-:W-:Y:S02]  /*4130*/  LOP3.LUT R85, R6, 0xff, RZ, 0xc0, !PT ;  /* 0x000000ff06557812 */ /* 0x000fe400078ec0ff */
[--C-:B-1----:R-:W-:Y:S03]  /*4140*/  SHF.R.U32.HI R10, RZ, 0x18, R6.reuse ;  /* 0x00000018ff0a7819 */ /* 0x102fe60000011606 */
[----:B------:R-:W-:Y:S01]  /*4150*/  MUFU.EX2 R126, R14 ;  /* 0x0000000e007e7308 */ /* 0x000fe20000000800 */
[----:B------:R-:W-:Y:S02]  /*4160*/  SHF.R.U32.HI R9, RZ, 0x10, R6 ;  /* 0x00000010ff097819 */ /* 0x000fe40000011606 */
[----:B------:R-:W-:Y:S02]  /*4170*/  LOP3.LUT R5, R4, 0xffff, RZ, 0xc0, !PT ;  /* 0x0000ffff04057812 */ /* 0x000fe400078ec0ff */
[----:B------:R-:W-:Y:S02]  /*4180*/  SHF.R.U32.HI R6, RZ, 0x10, R2 ;  /* 0x00000010ff067819 */ /* 0x000fe40000011602 */
[----:B------:R-:W-:Y:S03]  /*4190*/  @P2 FSEL R18, R18, -INF , !P5 ;  /* 0xff80000012122808 */ /* 0x000fe60006800000 */
[----:B------:R-:W-:Y:S01]  /*41a0*/  MUFU.EX2 R124, R15 ;  /* 0x0000000f007c7308 */ /* 0x000fe20000000800 */
[----:B------:R-:W-:Y:S02]  /*41b0*/  LOP3.LUT R7, R2, 0xff, RZ, 0xc0, !PT ;  /* 0x000000ff02077812 */ /* 0x000fe400078ec0ff */
[----:B------:R-:W-:Y:S01]  /*41c0*/  ISETP.LE.U32.AND P2, PT, R5, UR15, PT ;  /* 0x0000000f05007c0c */ /* 0x000fe2000bf43070 */
[----:B------:R-:W-:Y:S01]  /*41d0*/  FFMA.FTZ R18, R18, UR14, -R0 ;  /* 0x0000000e12127c23 */ /* 0x000fe20008010800 */
[----:B------:R-:W-:Y:S02]  /*41e0*/  SHF.R.U32.HI R2, RZ, 0x18, R2 ;  /* 0x00000018ff027819 */ /* 0x000fe40000011602 */
[----:B------:R-:W-:Y:S03]  /*41f0*/  LOP3.LUT R4, R6, 0xff, RZ, 0xc0, !PT ;  /* 0x000000ff06047812 */ /* 0x000fe600078ec0ff */
[----:B------:R-:W-:Y:S01]  /*4200*/  MUFU.EX2 R121, R18 ;  /* 0x0000001200797308 */ /* 0x000fe20000000800 */
[----:B------:R-:W-:Y:S02]  /*4210*/  @P0 FSEL R17, R17, -INF , !P6 ;  /* 0xff80000011110808 */ /* 0x000fe40007000000 */
[----:B------:R-:W-:Y:S02]  /*4220*/  @P1 FSEL R19, R19, -INF , !P6 ;  /* 0xff80000013131808 */ /* 0x000fe40007000000 */
[----:B------:R-:W-:Y:S01]  /*4230*/  ISETP.LE.U32.AND P6, PT, R2, UR15, PT ;  /* 0x0000000f02007c0c */ /* 0x000fe2000bfc3070 */
[----:B------:R-:W-:Y:S01]  /*4240*/  FFMA.FTZ R3, R17, UR14, -R3 ;  /* 0x0000000e11037c23 */ /* 0x000fe20008010803 */
[----:B------:R-:W-:Y:S01]  /*4250*/  ISETP.LE.U32.AND P0, PT, R4, UR15, PT ;  /* 0x0000000f04007c0c */ /* 0x000fe2000bf03070 */
[----:B----4-:R-:W-:Y:S01]  /*4260*/  @!P2 FADD.FTZ R129, -R129, -RZ ;  /* 0x800000ff8181a221 */ /* 0x010fe20000010100 */
[----:B------:R-:W-:Y:S01]  /*4270*/  SHF.R.U32.HI R4, RZ, 0x8, R8 ;  /* 0x00000008ff047819 */ /* 0x000fe20000011608 */
[----:B------:R1:W4:Y:S01]  /*4280*/  MUFU.EX2 R115, R3 ;  /* 0x0000000300737308 */ /* 0x0003220000000800 */
[----:B------:R-:W-:Y:S01]  /*4290*/  ISETP.LE.U32.AND P5, PT, R7, UR15, PT ;  /* 0x0000000f07007c0c */ /* 0x000fe2000bfa3070 */
[----:B------:R-:W-:Y:S01]  /*42a0*/  FFMA.FTZ R0, R19, UR14, -R0 ;  /* 0x0000000e13007c23 */ /* 0x000fe20008010800 */
[----:B------:R-:W-:Y:S02]  /*42b0*/  LOP3.LUT R2, R4, 0xffff, RZ, 0xc0, !PT ;  /* 0x0000ffff04027812 */ /* 0x000fe400078ec0ff */
[----:B------:R-:W-:Y:S02]  /*42c0*/  LOP3.LUT R4, R9, 0xff, RZ, 0xc0, !PT ;  /* 0x000000ff09047812 */ /* 0x000fe400078ec0ff */
[----:B------:R-:W-:Y:S01]  /*42d0*/  ISETP.LE.U32.AND P2, PT, R2, UR15, PT ;  /* 0x0000000f02007c0c */ /* 0x000fe2000bf43070 */
[----:B---3--:R-:W-:Y:S01]  /*42e0*/  @!P6 FADD.FTZ R131, -R131, -RZ ;  /* 0x800000ff8383e221 */ /* 0x008fe20000010100 */
[----:B------:R-:W-:Y:S01]  /*42f0*/  LOP3.LUT R2, R84, 0xff, RZ, 0xc0, !PT ;  /* 0x000000ff54027812 */ /* 0x000fe200078ec0ff */
[----:B------:R-:W-:Y:S01]  /*4300*/  @!P0 FADD.FTZ R196, -R196, -RZ ;  /* 0x800000ffc4c48221 */ /* 0x000fe20000010100 */
[----:B------:R-:W-:Y:S01]  /*4310*/  ISETP.LE.U32.AND P6, PT, R4, UR15, PT ;  /* 0x0000000f04007c0c */ /* 0x000fe2000bfc3070 */
[----:B------:R3:W4:Y:S01]  /*4320*/  MUFU.EX2 R119, R0 ;  /* 0x0000000000777308 */ /* 0x0007220000000800 */
[----:B------:R-:W-:Y:S01]  /*4330*/  ISETP.LE.U32.AND P0, PT, R2, UR15, PT ;  /* 0x0000000f02007c0c */ /* 0x000fe2000bf03070 */
[----:B------:R-:W-:Y:S01]  /*4340*/  @!P5 FADD.FTZ R130, -R130, -RZ ;  /* 0x800000ff8282d221 */ /* 0x000fe20000010100 */
[----:B------:R-:W-:Y:S02]  /*4350*/  LOP3.LUT R2, R84, 0xffff, RZ, 0xc0, !PT ;  /* 0x0000ffff54027812 */ /* 0x000fe400078ec0ff */
[----:B------:R-:W-:Y:S02]  /*4360*/  ISETP.LE.U32.AND P1, PT, R85, UR15, PT ;  /* 0x0000000f55007c0c */ /* 0x000fe4000bf23070 */
[----:B------:R-:W-:Y:S01]  /*4370*/  SHF.R.U32.HI R2, RZ, 0x8, R2 ;  /* 0x00000008ff027819 */ /* 0x000fe20000011602 */
[----:B------:R-:W-:Y:S01]  /*4380*/  @!P2 FADD.FTZ R123, -R123, -RZ ;  /* 0x800000ff7b7ba221 */ /* 0x000fe20000010100 */
[----:B-1----:R-:W-:Y:S01]  /*4390*/  SHF.R.U32.HI R3, RZ, 0x8, R96 ;  /* 0x00000008ff037819 */ /* 0x002fe20000011660 */
[----:B------:R-:W1:Y:S01]  /*43a0*/  MUFU.EX2 R118, R16 ;  /* 0x0000001000767308 */ /* 0x000e620000000800 */
[----:B------:R-:W-:Y:S01]  /*43b0*/  LOP3.LUT R2, R2, 0xffff, RZ, 0xc0, !PT ;  /* 0x0000ffff02027812 */ /* 0x000fe200078ec0ff */
[----:B------:R-:W-:Y:S01]  /*43c0*/  @!P6 FADD.FTZ R128, -R128, -RZ ;  /* 0x800000ff8080e221 */ /* 0x000fe20000010100 */
[----:B------:R-:W-:Y:S01]  /*43d0*/  ISETP.LE.U32.AND P5, PT, R10, UR15, PT ;  /* 0x0000000f0a007c0c */ /* 0x000fe2000bfa3070 */
[----:B--2---:R-:W-:Y:S01]  /*43e0*/  @!P0 FADD.FTZ R122, -R122, -RZ ;  /* 0x800000ff7a7a8221 */ /* 0x004fe20000010100 */
[----:B------:R-:W-:Y:S02]  /*43f0*/  ISETP.LE.U32.AND P6, PT, R2, UR15, PT ;  /* 0x0000000f02007c0c */ /* 0x000fe4000bfc3070 */
[----:B------:R-:W-:Y:S01]  /*4400*/  LOP3.LUT R2, R3, 0xffff, RZ, 0xc0, !PT ;  /* 0x0000ffff03027812 */ /* 0x000fe200078ec0ff */
[----:B------:R-:W-:Y:S01]  /*4410*/  @!P1 FADD.FTZ R125, -R125, -RZ ;  /* 0x800000ff7d7d9221 */ /* 0x000fe20000010100 */
[----:B------:R-:W-:Y:S02]  /*4420*/  F2FP.RELU.F16.F32.PACK_AB R3, R129, R130 ;  /* 0x000000828103723e */ /* 0x000fe400000008ff */
[----:B------:R-:W-:Y:S02]  /*4430*/  ISETP.LE.U32.AND P0, PT, R2, UR15, PT ;  /* 0x0000000f02007c0c */ /* 0x000fe4000bf03070 */
[----:B------:R-:W-:Y:S01]  /*4440*/  F2FP.RELU.F16.F32.PACK_AB R2, R131, R196 ;  /* 0x000000c48302723e */ /* 0x000fe200000008ff */
[----:B------:R-:W-:Y:S01]  /*4450*/  STS [R229+0x2a000], R3 ;  /* 0x02a00003e5007388 */ /* 0x000fe20000000800 */
[----:B---3--:R-:W-:Y:S01]  /*4460*/  F2FP.RELU.F16.F32.PACK_AB R0, R123, R125 ;  /* 0x0000007d7b00723e */ /* 0x008fe200000008ff */
[----:B------:R-:W-:Y:S01]  /*4470*/  @!P5 FADD.FTZ R127, -R127, -RZ ;  /* 0x800000ff7f7fd221 */ /* 0x000fe20000010100 */
[--C-:B------:R-:W-:Y:S02]  /*4480*/  SHF.R.U32.HI R4, RZ, 0x18, R84.reuse ;  /* 0x00000018ff047819 */ /* 0x100fe40000011654 */
[----:B------:R-:W-:Y:S01]  /*4490*/  STS [R229+0x2a400], R2 ;  /* 0x02a40002e5007388 */ /* 0x000fe20000000800 */
[----:B------:R-:W-:Y:S01]  /*44a0*/  SHF.R.U32.HI R84, RZ, 0x10, R84 ;  /* 0x00000010ff547819 */ /* 0x000fe20000011654 */
[----:B------:R-:W-:Y:S01]  /*44b0*/  @!P6 FADD.FTZ R120, -R120, -RZ ;  /* 0x800000ff7878e221 */ /* 0x000fe20000010100 */
[----:B------:R-:W-:Y:S02]  /*44c0*/  ISETP.LE.U32.AND P1, PT, R4, UR15, PT ;  /* 0x0000000f04007c0c */ /* 0x000fe4000bf23070 */
[----:B------:R2:W-:Y:S01]  /*44d0*/  STS [R236+0x2a000], R0 ;  /* 0x02a00000ec007388 */ /* 0x0005e20000000800 */
[----:B------:R-:W-:Y:S01]  /*44e0*/  LOP3.LUT R84, R84, 0xff, RZ, 0xc0, !PT ;  /* 0x000000ff54547812 */ /* 0x000fe200078ec0ff */
[----:B----4-:R-:W-:Y:S01]  /*44f0*/  @!P0 FADD.FTZ R115, -R115, -RZ ;  /* 0x800000ff73738221 */ /* 0x010fe20000010100 */
[----:B------:R-:W-:Y:S02]  /*4500*/  LOP3.LUT R4, R91, 0xff, RZ, 0xc0, !PT ;  /* 0x000000ff5b047812 */ /* 0x000fe400078ec0ff */
[----:B------:R-:W-:Y:S02]  /*4510*/  ISETP.LE.U32.AND P5, PT, R84, UR15, PT ;  /* 0x0000000f54007c0c */ /* 0x000fe4000bfa3070 */
[----:B------:R-:W-:Y:S02]  /*4520*/  ISETP.LE.U32.AND P3, PT, R89, UR15, PT ;  /* 0x0000000f59007c0c */ /* 0x000fe4000bf63070 */
[----:B------:R-:W-:Y:S02]  /*4530*/  ISETP.LE.U32.AND P2, PT, R4, UR15, PT ;  /* 0x0000000f04007c0c */ /* 0x000fe4000bf43070 */
[----:B------:R-:W-:Y:S01]  /*4540*/  ISETP.LE.U32.AND P4, PT, R90, UR15, PT ;  /* 0x0000000f5a007c0c */ /* 0x000fe2000bf83070 */
[----:B------:R-:W-:Y:S01]  /*4550*/  @!P1 FADD.FTZ R124, -R124, -RZ ;  /* 0x800000ff7c7c9221 */ /* 0x000fe20000010100 */
[----:B------:R-:W-:Y:S02]  /*4560*/  F2FP.RELU.F16.F32.PACK_AB R5, R120, R122 ;  /* 0x0000007a7805723e */ /* 0x000fe400000008ff */
[----:B------:R-:W-:Y:S03]  /*4570*/  FSETP.GE.FTZ.AND P1, PT, R129, RZ, PT ;  /* 0x000000ff8100720b */ /* 0x000fe60003f36000 */
[----:B------:R-:W-:Y:S02]  /*4580*/  @!P5 FADD.FTZ R126, -R126, -RZ ;  /* 0x800000ff7e7ed221 */ /* 0x000fe40000010100 */
[----:B------:R-:W-:Y:S01]  /*4590*/  @!P3 FADD.FTZ R119, -R119, -RZ ;  /* 0x800000ff7777b221 */ /* 0x000fe20000010100 */
[----:B------:R-:W-:Y:S01]  /*45a0*/  FSETP.GE.FTZ.AND P3, PT, R196, RZ, PT ;  /* 0x000000ffc400720b */ /* 0x000fe20003f76000 */
[----:B------:R-:W-:Y:S01]  /*45b0*/  @!P2 FADD.FTZ R121, -R121, -RZ ;  /* 0x800000ff7979a221 */ /* 0x000fe20000010100 */
[----:B------:R-:W-:Y:S01]  /*45c0*/  F2FP.RELU.F16.F32.PACK_AB R4, R124, R126 ;  /* 0x0000007e7c04723e */ /* 0x000fe200000008ff */
[----:B-1----:R-:W-:Y:S01]  /*45d0*/  @!P4 FADD.FTZ R118, -R118, -RZ ;  /* 0x800000ff7676c221 */ /* 0x002fe20000010100 */
[----:B--2---:R-:W-:Y:S02]  /*45e0*/  F2FP.RELU.F16.F32.PACK_AB R0, R127, R128 ;  /* 0x000000807f00723e */ /* 0x004fe400000008ff */
[----:B------:R-:W-:Y:S02]  /*45f0*/  F2FP.RELU.F16.F32.PACK_AB R2, R119, R121 ;  /* 0x000000797702723e */ /* 0x000fe400000008ff */
[----:B------:R-:W-:Y:S01]  /*4600*/  F2FP.RELU.F16.F32.PACK_AB R3, R115, R118 ;  /* 0x000000767303723e */ /* 0x000fe200000008ff */
[----:B------:R1:W-:Y:S01]  /*4610*/  STS [R236+0x2a400], R0 ;  /* 0x02a40000ec007388 */ /* 0x0003e20000000800 */
[----:B------:R-:W-:Y:S04]  /*4620*/  FSETP.GE.FTZ.AND P2, PT, R130, RZ, PT ;  /* 0x000000ff8200720b */ /* 0x000fe80003f56000 */
[----:B------:R-:W-:Y:S05]  /*4630*/  STS [R234+0x2a000], R5 ;  /* 0x02a00005ea007388 */ /* 0x000fea0000000800 */
[----:B------:R-:W-:Y:S05]  /*4640*/  STS [R234+0x2a400], R4 ;  /* 0x02a40004ea007388 */ /* 0x000fea0000000800 */
[----:B------:R2:W-:Y:S05]  /*4650*/  STS [R235+0x2a400], R2 ;  /* 0x02a40002eb007388 */ /* 0x0005ea0000000800 */
[----:B------:R3:W-:Y:S05]  /*4660*/  STS [R235+0x2a000], R3 ;  /* 0x02a00003eb007388 */ /* 0x0007ea0000000800 */
[----:B------:R-:W-:Y:S01]  /*4670*/  LDSM.16.M88.4 R8, [R209+0x20000] ;  /* 0x02000000d108783b */ /* 0x000fe20000000200 */
[----:B-1----:R-:W-:Y:S04]  /*4680*/  LEA R0, R222, UR4, 0x1 ;  /* 0x00000004de007c11 */ /* 0x002fe8000f8e08ff */
[----:B------:R-:W-:Y:S05]  /*4690*/  LDSM.16.M88.4 R84, [R209+0x20800] ;  /* 0x02080000d154783b */ /* 0x000fea0000000200 */
[----:B------:R-:W1:Y:S05]  /*46a0*/  LDSM.16.M88.4 R16, [R0+0x10000] ;  /* 0x010000000010783b */ /* 0x000e6a0000000200 */
[----:B------:R-:W-:Y:S01]  /*46b0*/  LDSM.16.M88.4 R92, [R210+0x20000] ;  /* 0x02000000d25c783b */ /* 0x000fe20000000200 */
[--C-:B--2---:R-:W-:Y:S04]  /*46c0*/  IMAD.IADD R2, R217, 0x1, R0.reuse ;  /* 0x00000001d9027824 */ /* 0x104fe800078e0200 */
[----:B------:R-:W-:Y:S01]  /*46d0*/  LDSM.16.M88.4 R96, [R210+0x20800] ;  /* 0x02080000d260783b */ /* 0x000fe20000000200 */
[C---:B---3--:R-:W-:Y:S02]  /*46e0*/  IMAD.IADD R3, R216.reuse, 0x1, R0 ;  /* 0x00000001d8037824 */ /* 0x048fe400078e0200 */
[----:B------:R-:W-:Y:S02]  /*46f0*/  IMAD.IADD R112, R216, 0x1, R2 ;  /* 0x00000001d8707824 */ /* 0x000fe400078e0202 */
[----:B------:R-:W2:Y:S05]  /*4700*/  LDSM.16.M88.4 R88, [R2+0x10000] ;  /* 0x010000000258783b */ /* 0x000eaa0000000200 */
[----:B------:R-:W-:Y:S05]  /*4710*/  LDSM.16.M88.4 R100, [R3+0x10000] ;  /* 0x010000000364783b */ /* 0x000fea0000000200 */
[----:B------:R-:W3:Y:S05]  /*4720*/  LDSM.16.M88.4 R104, [R212+0x20000] ;  /* 0x02000000d468783b */ /* 0x000eea0000000200 */
[----:B------:R-:W-:Y:S01]  /*4730*/  LDSM.16.M88.4 R108, [R211+0x20000] ;  /* 0x02000000d36c783b */ /* 0x000fe20000000200 */
[C---:B-1----:R-:W-:Y:S06]  /*4740*/  HMMA.16816.F32 R4, R16.reuse, R8, RZ ;  /* 0x000000081004723c */ /* 0x042fec00000018ff */
[C---:B------:R-:W-:Y:S06]  /*4750*/  HMMA.16816.F32 R8, R16.reuse, R10, RZ ;  /* 0x0000000a1008723c */ /* 0x040fec00000018ff */
[C---:B------:R-:W-:Y:S06]  /*4760*/  HMMA.16816.F32 R12, R16.reuse, R84, RZ ;  /* 0x00000054100c723c */ /* 0x040fec00000018ff */
[----:B------:R-:W-:Y:S01]  /*4770*/  HMMA.16816.F32 R16, R16, R86, RZ ;  /* 0x000000561010723c */ /* 0x000fe200000018ff */
[----:B------:R-:W1:Y:S05]  /*4780*/  LDSM.16.M88.4 R84, [R212+0x20800] ;  /* 0x02080000d454783b */ /* 0x000e6a0000000200 */
[C---:B--2---:R-:W-:Y:S06]  /*4790*/  HMMA.16816.F32 R4, R88.reuse, R92, R4 ;  /* 0x0000005c5804723c */ /* 0x044fec0000001804 */
[C---:B------:R-:W-:Y:S01]  /*47a0*/  HMMA.16816.F32 R8, R88.reuse, R94, R8 ;  /* 0x0000005e5808723c */ /* 0x040fe20000001808 */
[----:B------:R-:W2:Y:S05]  /*47b0*/  LDSM.16.M88.4 R92, [R112+0x10000] ;  /* 0x01000000705c783b */ /* 0x000eaa0000000200 */
[C---:B------:R-:W-:Y:S06]  /*47c0*/  HMMA.16816.F32 R12, R88.reuse, R96, R12 ;  /* 0x00000060580c723c */ /* 0x040fec000000180c */
[----:B------:R-:W-:Y:S01]  /*47d0*/  HMMA.16816.F32 R16, R88, R98, R16 ;  /* 0x000000625810723c */ /* 0x000fe20000001810 */
[----:B------:R-:W4:Y:S05]  /*47e0*/  LDSM.16.M88.4 R88, [R211+0x20800] ;  /* 0x02080000d358783b */ /* 0x000f2a0000000200 */
[C---:B---3--:R-:W-:Y:S01]  /*47f0*/  HMMA.16816.F32 R4, R100.reuse, R104, R4 ;  /* 0x000000686404723c */ /* 0x048fe20000001804 */
[----:B------:R-:W-:Y:S05]  /*4800*/  LDSM.16.M88.4 R96, [R0+0x12000] ;  /* 0x012000000060783b */ /* 0x000fea0000000200 */
[C---:B------:R-:W-:Y:S01]  /*4810*/  HMMA.16816.F32 R8, R100.reuse, R106, R8 ;  /* 0x0000006a6408723c */ /* 0x040fe20000001808 */
[----:B------:R-:W3:Y:S05]  /*4820*/  LDSM.16.M88.4 R104, [R209+0x22000] ;  /* 0x02200000d168783b */ /* 0x000eea0000000200 */
        /* <DEDUP_REMOVED lines=9> */
[C---:B----4-:R-:W-:Y:S05]  /*48c0*/  HMMA.16816.F32 R12, R92.reuse, R88, R12 ;  /* 0x000000585c0c723c */ /* 0x050fea000000180c */
[----:B------:R-:W-:Y:S01]  /*48d0*/  LEA.HI.X.SX32 R117, R239, R101, 0x2, P0 ;  /* 0x00000065ef757211 */ /* 0x000fe200000f16ff */
[----:B------:R-:W-:Y:S01]  /*48e0*/  HMMA.16816.F32 R16, R92, R90, R16 ;  /* 0x0000005a5c10723c */ /* 0x000fe20000001810 */
[----:B------:R-:W2:Y:S02]  /*48f0*/  LDSM.16.M88.4 R100, [R2+0x12000] ;  /* 0x012000000264783b */ /* 0x000ea40000000200 */
[----:B------:R-:W-:Y:S03]  /*4900*/  FSETP.GE.FTZ.AND P0, PT, R125, RZ, PT ;  /* 0x000000ff7d00720b */ /* 0x000fe60003f16000 */
[C---:B---3--:R-:W-:Y:S01]  /*4910*/  HMMA.16816.F32 R4, R96.reuse, R104, R4 ;  /* 0x000000686004723c */ /* 0x048fe20000001804 */
        /* <DEDUP_REMOVED lines=87> */
[C---:B------:R-:W-:Y:S01]  /*4e90*/  FADD.FTZ R13, -R114.reuse, R13 ;  /* 0x0000000d720d7221 */ /* 0x040fe20000010100 */
[----:B------:R-:W-:Y:S01]  /*4ea0*/  FSETP.GE.FTZ.AND P0, PT, R123, RZ, PT ;  /* 0x000000ff7b00720b */ /* 0x000fe20003f16000 */
[----:B------:R-:W-:Y:S01]  /*4eb0*/  FADD.FTZ R12, -R114, R12 ;  /* 0x0000000c720c7221 */ /* 0x000fe20000010100 */
[----:B------:R-:W-:Y:S01]  /*4ec0*/  FSEL R0, R0, R114, P2 ;  /* 0x0000007200007208 */ /* 0x000fe20001000000 */
[----:B------:R-:W-:Y:S01]  /*4ed0*/  FMUL.FTZ R3, R125, R8 ;  /* 0x000000087d037220 */ /* 0x000fe20000410000 */
[----:B------:R-:W-:Y:S01]  /*4ee0*/  FSEL R9, R9, R114, P0 ;  /* 0x0000007209097208 */ /* 0x000fe20000000000 */
[----:B------:R-:W-:Y:S01]  /*4ef0*/  FADD.FTZ R16, -R114, R16 ;  /* 0x0000001072107221 */ /* 0x000fe20000010100 */
[----:B------:R-:W-:Y:S01]  /*4f00*/  FSETP.GE.FTZ.AND P0, PT, R115, RZ, PT ;  /* 0x000000ff7300720b */ /* 0x000fe20003f16000 */
[----:B------:R-:W-:Y:S01]  /*4f10*/  FMUL.FTZ R2, R130, R0 ;  /* 0x0000000082027220 */ /* 0x000fe20000410000 */
[-C--:B------:R-:W-:Y:S01]  /*4f20*/  FSEL R13, R13, R114.reuse, P1 ;  /* 0x000000720d0d7208 */ /* 0x080fe20000800000 */
[----:B------:R-:W-:Y:S01]  /*4f30*/  FMUL.FTZ R0, R129, R5 ;  /* 0x0000000581007220 */ /* 0x000fe20000410000 */
        /* <DEDUP_REMOVED lines=9> */
[----:B------:R-:W-:Y:S01]  /*4fd0*/  @P0 FADD.FTZ R114, -R114, R17 ;  /* 0x0000001172720221 */ /* 0x000fe20000010100 */
[----:B------:R-:W-:Y:S01]  /*4fe0*/  PLOP3.LUT P0, PT, PT, PT, UP2, 0x80, 0x0 ;  /* 0x000000000000781c */ /* 0x000fe20003f0f028 */
[----:B------:R-:W-:Y:S01]  /*4ff0*/  FMUL.FTZ R12, R122, R12 ;  /* 0x0000000c7a0c7220 */ /* 0x000fe20000410000 */
[----:B------:R-:W-:Y:S01]  /*5000*/  FSETP.GE.FTZ.AND P2, PT, R131, RZ, PT ;  /* 0x000000ff8300720b */ /* 0x000fe20003f56000 */
[----:B------:R-:W-:Y:S01]  /*5010*/  FMUL.FTZ R16, R118, R16 ;  /* 0x0000001076107220 */ /* 0x000fe20000410000 */
[----:B------:R-:W-:Y:S01]  /*5020*/  F2FP.F16.F32.PACK_AB R8, R8, R3 ;  /* 0x000000030808723e */ /* 0x000fe200000000ff */
[----:B------:R-:W-:Y:S01]  /*5030*/  FMUL.FTZ R114, R115, R114 ;  /* 0x0000007273727220 */ /* 0x000fe20000410000 */
[----:B------:R-:W-:Y:S07]  /*5040*/  F2FP.F16.F32.PACK_AB R5, R5, R12 ;  /* 0x0000000c0505723e */ /* 0x000fee00000000ff */
[----:B------:R-:W-:Y:S05]  /*5050*/  @!P0 BRA `(.L_x_1665) ;  /* 0x0000000000688947 */ /* 0x000fea0003800000 */
        /* <DEDUP_REMOVED lines=26> */
.L_x_1665:
[----:B------:R2:W-:Y:S01]  /*5200*/  STS [R229+0x28000], R0 ;  /* 0x02800000e5007388 */ /* 0x0005e20000000800 */
[-C--:B-1----:R-:W-:Y:S01]  /*5210*/  FSEL R3, R6, R113.reuse, P3 ;  /* 0x0000007106037208 */ /* 0x082fe20001800000 */
[----:B------:R-:W-:Y:S01]  /*5220*/  FADD.FTZ R11, -R113, R11 ;  /* 0x0000000b710b7221 */ /* 0x000fe20000010100 */
[----:B------:R-:W-:Y:S01]  /*5230*/  FSEL R2, R7, R113, P2 ;  /* 0x0000007107027208 */ /* 0x000fe20001000000 */
[----:B------:R-:W-:Y:S01]  /*5240*/  FADD.FTZ R14, -R113, R14 ;  /* 0x0000000e710e7221 */ /* 0x000fe20000010100 */
[----:B------:R-:W-:Y:S01]  /*5250*/  FSETP.GE.FTZ.AND P1, PT, R128, RZ, PT ;  /* 0x000000ff8000720b */ /* 0x000fe20003f36000 */
[----:B------:R-:W-:Y:S01]  /*5260*/  FMUL.FTZ R4, R196, R3 ;  /* 0x00000003c4047220 */ /* 0x000fe20000410000 */
[----:B------:R-:W-:Y:S01]  /*5270*/  FSETP.GE.FTZ.AND P2, PT, R127, RZ, PT ;  /* 0x000000ff7f00720b */ /* 0x000fe20003f56000 */
[----:B------:R-:W-:Y:S01]  /*5280*/  FMUL.FTZ R3, R131, R2 ;  /* 0x0000000283037220 */ /* 0x000fe20000410000 */
[C---:B------:R-:W-:Y:S01]  /*5290*/  FADD.FTZ R15, -R113.reuse, R15 ;  /* 0x0000000f710f7221 */ /* 0x040fe20000010100 */
[----:B------:R-:W-:Y:S01]  /*52a0*/  FSETP.GE.FTZ.AND P4, PT, R126, RZ, PT ;  /* 0x000000ff7e00720b */ /* 0x000fe20003f96000 */
[----:B------:R-:W-:Y:S01]  /*52b0*/  FADD.FTZ R18, -R113, R18 ;  /* 0x0000001271127221 */ /* 0x000fe20000010100 */
[----:B------:R-:W-:Y:S01]  /*52c0*/  FSETP.GE.FTZ.AND P3, PT, R124, RZ, PT ;  /* 0x000000ff7c00720b */ /* 0x000fe20003f76000 */
[----:B------:R-:W-:Y:S01]  /*52d0*/  IMAD R226, R247, UR34, RZ ;  /* 0x00000022f7e27c24 */ /* 0x000fe2000f8e02ff */
[----:B------:R-:W-:Y:S02]  /*52e0*/  F2FP.F16.F32.PACK_AB R3, R3, R4 ;  /* 0x000000040303723e */ /* 0x000fe400000000ff */
[-C--:B------:R-:W-:Y:S02]  /*52f0*/  FSEL R15, R15, R113.reuse, P3 ;  /* 0x000000710f0f7208 */ /* 0x080fe40001800000 */
[----:B------:R-:W-:Y:S01]  /*5300*/  F2FP.F16.F32.PACK_AB R4, R114, R16 ;  /* 0x000000107204723e */ /* 0x000fe200000000ff */
[----:B------:R1:W-:Y:S04]  /*5310*/  STS [R229+0x28400], R3 ;  /* 0x02840003e5007388 */ /* 0x0003e80000000800 */
[----:B------:R-:W-:Y:S01]  /*5320*/  STS [R236+0x28000], R8 ;  /* 0x02800008ec007388 */ /* 0x000fe20000000800 */
[----:B--2---:R-:W-:Y:S05]  /*5330*/  FADD.FTZ R0, -R113, R10 ;  /* 0x0000000a71007221 */ /* 0x004fea0000010100 */
[-C--:B------:R-:W-:Y:S02]  /*5340*/  FSEL R0, R0, R113.reuse, P1 ;  /* 0x0000007100007208 */ /* 0x080fe40000800000 */
[----:B------:R-:W-:Y:S03]  /*5350*/  FSETP.GE.FTZ.AND P1, PT, R119, RZ, PT ;  /* 0x000000ff7700720b */ /* 0x000fe60003f36000 */
[----:B------:R-:W-:Y:S01]  /*5360*/  FMUL.FTZ R7, R128, R0 ;  /* 0x0000000080077220 */ /* 0x000fe20000410000 */
[-C--:B------:R-:W-:Y:S02]  /*5370*/  FSEL R0, R11, R113.reuse, P2 ;  /* 0x000000710b007208 */ /* 0x080fe40001000000 */
[----:B------:R-:W-:Y:S03]  /*5380*/  FSETP.GE.FTZ.AND P2, PT, R121, RZ, PT ;  /* 0x000000ff7900720b */ /* 0x000fe60003f56000 */
[----:B------:R-:W-:Y:S01]  /*5390*/  FMUL.FTZ R2, R127, R0 ;  /* 0x000000007f027220 */ /* 0x000fe20000410000 */
[-C--:B------:R-:W-:Y:S02]  /*53a0*/  FSEL R0, R14, R113.reuse, P4 ;  /* 0x000000710e007208 */ /* 0x080fe40002000000 */
[----:B------:R-:W-:Y:S01]  /*53b0*/  FSEL R18, R18, R113, P2 ;  /* 0x0000007112127208 */ /* 0x000fe20001000000 */
[----:B------:R-:W-:Y:S01]  /*53c0*/  @P1 FADD.FTZ R113, -R113, R19 ;  /* 0x0000001371711221 */ /* 0x000fe20000010100 */
[----:B------:R-:W-:Y:S01]  /*53d0*/  F2FP.F16.F32.PACK_AB R2, R2, R7 ;  /* 0x000000070202723e */ /* 0x000fe200000000ff */
[----:B------:R-:W-:Y:S01]  /*53e0*/  FMUL.FTZ R6, R126, R0 ;  /* 0x000000007e067220 */ /* 0x000fe20000410000 */
[----:B------:R-:W-:Y:S01]  /*53f0*/  FMUL.FTZ R0, R124, R15 ;  /* 0x0000000f7c007220 */ /* 0x000fe20000410000 */
[----:B------:R-:W-:Y:S01]  /*5400*/  FMUL.FTZ R18, R121, R18 ;  /* 0x0000001279127220 */ /* 0x000fe20000410000 */
[----:B------:R-:W-:Y:S01]  /*5410*/  FMUL.FTZ R113, R119, R113 ;  /* 0x0000007177717220 */ /* 0x000fe20000410000 */
[----:B------:R2:W-:Y:S02]  /*5420*/  STS [R236+0x28400], R2 ;  /* 0x02840002ec007388 */ /* 0x0005e40000000800 */
[----:B------:R-:W-:Y:S02]  /*5430*/  F2FP.F16.F32.PACK_AB R0, R0, R6 ;  /* 0x000000060000723e */ /* 0x000fe400000000ff */
[----:B-1----:R-:W-:Y:S01]  /*5440*/  F2FP.F16.F32.PACK_AB R3, R113, R18 ;  /* 0x000000127103723e */ /* 0x002fe200000000ff */
[----:B------:R-:W-:Y:S04]  /*5450*/  STS [R234+0x28000], R5 ;  /* 0x02800005ea007388 */ /* 0x000fe80000000800 */
[----:B------:R1:W-:Y:S04]  /*5460*/  STS [R234+0x28400], R0 ;  /* 0x02840000ea007388 */ /* 0x0003e80000000800 */
[----:B------:R-:W-:Y:S04]  /*5470*/  STS [R235+0x28000], R4 ;  /* 0x02800004eb007388 */ /* 0x000fe80000000800 */
[----:B------:R-:W-:Y:S01]  /*5480*/  STS [R235+0x28400], R3 ;  /* 0x02840003eb007388 */ /* 0x000fe20000000800 */
[----:B------:R-:W-:Y:S01]  /*5490*/  BAR.SYNC.DEFER_BLOCKING 0x0 ;  /* 0x0000000000007b1d */ /* 0x000fe20000010000 */
[----:B--2---:R-:W-:Y:S05]  /*54a0*/  IMAD.U32 R2, R226, -0x40, RZ ;  /* 0xffffffc0e2027824 */ /* 0x004fea00078e00ff */
[C---:B------:R-:W-:Y:S02]  /*54b0*/  LEA R224, P1, R2.reuse, R224, 0x2 ;  /* 0x000000e002e07211 */ /* 0x040fe400078210ff */
[----:B-1----:R-:W-:Y:S02]  /*54c0*/  LEA R0, R223, UR4, 0x1 ;  /* 0x00000004df007c11 */ /* 0x002fe4000f8e08ff */
[----:B------:R-:W-:Y:S01]  /*54d0*/  LEA.HI.X.SX32 R225, R2, R225, 0x2, P1 ;  /* 0x000000e102e17211 */ /* 0x000fe200008f16ff */
[----:B------:R-:W-:Y:S04]  /*54e0*/  LDSM.16.MT88.4 R4, [R214+0x2a000] ;  /* 0x02a00000d604783b */ /* 0x000fe80000004200 */
[----:B------:R-:W1:Y:S04]  /*54f0*/  LDSM.16.MT88.4 R8, [R0+0x10000] ;  /* 0x010000000008783b */ /* 0x000e680000004200 */
[----:B------:R-:W2:Y:S04]  /*5500*/  LDSM.16.MT88.4 R12, [R215+0x2a000] ;  /* 0x02a00000d70c783b */ /* 0x000ea80000004200 */
[----:B------:R-:W3:Y:S04]  /*5510*/  LDSM.16.MT88.4 R16, [R0+0x12000] ;  /* 0x012000000010783b */ /* 0x000ee80000004200 */
[----:B------:R-:W4:Y:S04]  /*5520*/  LDSM.16.MT88.4 R84, [R0+0x14000] ;  /* 0x014000000054783b */ /* 0x000f280000004200 */
[----:B------:R-:W5:Y:S04]  /*5530*/  LDSM.16.MT88.4 R88, [R0+0x16000] ;  /* 0x016000000058783b */ /* 0x000f680000004200 */
[----:B------:R-:W-:Y:S04]  /*5540*/  LDSM.16.MT88.4 R92, [R214+0x2a800] ;  /* 0x02a80000d65c783b */ /* 0x000fe80000004200 */
[----:B------:R-:W5:Y:S04]  /*5550*/  LDSM.16.MT88.4 R96, [R0+0x10800] ;  /* 0x010800000060783b */ /* 0x000f680000004200 */
[----:B------:R-:W5:Y:S04]  /*5560*/  LDSM.16.MT88.4 R100, [R215+0x2a800] ;  /* 0x02a80000d764783b */ /* 0x000f680000004200 */
[----:B------:R-:W-:Y:S04]  /*5570*/  LDSM.16.MT88.4 R104, [R0+0x17000] ;  /* 0x017000000068783b */ /* 0x000fe80000004200 */
[----:B------:R-:W-:Y:S01]  /*5580*/  LDSM.16.MT88.4 R108, [R0+0x15800] ;  /* 0x01580000006c783b */ /* 0x000fe20000004200 */
[-C--:B-1----:R-:W-:Y:S03]  /*5590*/  HMMA.16816.F32 R20, R4, R8.reuse, R20 ;  /* 0x000000080414723c */ /* 0x082fe60000001814 */
[----:B------:R-:W-:Y:S03]  /*55a0*/  LDSM.16.MT88.4 R112, [R0+0x17800] ;  /* 0x017800000070783b */ /* 0x000fe60000004200 */
        /* <DEDUP_REMOVED lines=19> */
[----:B------:R-:W4:Y:S04]  /*56e0*/  LDSM.16.MT88.4 R4, [R214+0x2b000] ;  /* 0x02b00000d604783b */ /* 0x000f280000004200 */
        /* <DEDUP_REMOVED lines=23> */
[-C--:B----4-:R-:W-:Y:S01]  /*5860*/  HMMA.16816.F32 R20, R4, R12.reuse, R20 ;  /* 0x0000000c0414723c */ /* 0x090fe20000001814 */
[----:B------:R-:W-:Y:S05]  /*5870*/  BAR.SYNC.DEFER_BLOCKING 0x0 ;  /* 0x0000000000007b1d */ /* 0x000fea0000010000 */
[C---:B-----5:R-:W-:Y:S06]  /*5880*/  HMMA.16816.F32 R24, R88.reuse, R12, R24 ;  /* 0x0000000c5818723c */ /* 0x060fec0000001818 */
        /* <DEDUP_REMOVED lines=54> */
.L_x_1666:
[----:B------:R-:W-:Y:S01]  /*5bf0*/  LDSM.16.M88.4 R128, [R218] ;  /* 0x00000000da80783b */ /* 0x000fe20000000200 */
[----:B------:R-:W-:Y:S03]  /*5c00*/  @UP2 UIADD3 UR17, UP0, UR10, -0x100, URZ ;  /* 0xffffff000a112890 */ /* 0x000fe6000ff1e03f */
[----:B------:R-:W2:Y:S01]  /*5c10*/  LDSM.16.MT88.4 R16, [R0+0x18000] ;  /* 0x018000000010783b */ /* 0x000ea20000004200 */
[----:B------:R-:W-:Y:S03]  /*5c20*/  @UP2 UIADD3.X UR13, UR11, -0x1, URZ, UP0, !UPT ;  /* 0xffffffff0b0d2890 */ /* 0x000fe600087fe43f */
[----:B------:R-:W3:Y:S01]  /*5c30*/  LDSM.16.M88.4 R124, [R218+0x1000] ;  /* 0x00100000da7c783b */ /* 0x000ee20000000200 */
[----:B------:R-:W-:Y:S03]  /*5c40*/  @UP2 UMOV UR10, UR17 ;  /* 0x00000011000a2c82 */ /* 0x000fe60008000000 */
[----:B------:R-:W4:Y:S01]  /*5c50*/  LDSM.16.MT88.4 R96, [R0+0x1a000] ;  /* 0x01a000000060783b */ /* 0x000f220000004200 */
[----:B------:R-:W-:Y:S01]  /*5c60*/  @UP2 UMOV UR11, UR13 ;  /* 0x0000000d000b2c82 */ /* 0x000fe20008000000 */
[----:B------:R-:W-:Y:S01]  /*5c70*/  ULOP3.LUT UR13, UR8, 0x1, URZ, 0xc0, !UPT ;  /* 0x00000001080d7892 */ /* 0x000fe2000f8ec03f */
[----:B-1----:R-:W-:Y:S01]  /*5c80*/  @P0 IMAD.WIDE R2, R239, R251, UR10 ;  /* 0x0000000aef020e25 */ /* 0x002fe2000f8e02fb */
[----:B------:R-:W1:Y:S02]  /*5c90*/  LDSM.16.MT88.4 R112, [R0+0x1c000] ;  /* 0x01c000000070783b */ /* 0x000e640000004200 */
[----:B------:R-:W-:Y:S02]  /*5ca0*/  UISETP.NE.U32.AND UP0, UPT, UR13, 0x1, UPT ;  /* 0x000000010d00788c */ /* 0x000fe4000bf05070 */
[----:B------:R-:W1:Y:S01]  /*5cb0*/  LDSM.16.MT88.4 R196, [R0+0x1e000] ;  /* 0x01e0000000c4783b */ /* 0x000e620000004200 */
[----:B------:R-:W-:Y:S03]  /*5cc0*/  UIADD3 UR13, UR8, -0x1, URZ ;  /* 0xffffffff080d7890 */ /* 0x000fe6000fffe03f */
[----:B------:R-:W-:Y:S04]  /*5cd0*/  LDSM.16.M88.4 R200, [R219] ;  /* 0x00000000dbc8783b */ /* 0x000fe80000000200 */
[----:B------:R-:W1:Y:S04]  /*5ce0*/  LDSM.16.MT88.4 R204, [R0+0x18800] ;  /* 0x0188000000cc783b */ /* 0x000e680000004200 */
[----:B------:R-:W5:Y:S04]  /*5cf0*/  @P0 LDG.E R237, desc[UR6][R2.64] ;  /* 0x0000000602ed0981 */ /* 0x000f68000c1e1900 */
[----:B------:R1:W5:Y:S01]  /*5d00*/  @P0 LDG.E R238, desc[UR6][R2.64+0x20] ;  /* 0x0000200602ee0981 */ /* 0x000362000c1e1900 */
[-C--:B--2---:R-:W-:Y:S06]  /*5d10*/  HMMA.16816.F32 R4, R128, R16.reuse, RZ ;  /* 0x000000108004723c */ /* 0x084fec00000018ff */
[C---:B---3--:R-:W-:Y:S06]  /*5d20*/  HMMA.16816.F32 R8, R124.reuse, R16, RZ ;  /* 0x000000107c08723c */ /* 0x048fec00000018ff */
[-C--:B------:R-:W-:Y:S06]  /*5d30*/  HMMA.16816.F32 R12, R124, R18.reuse, RZ ;  /* 0x000000127c0c723c */ /* 0x080fec00000018ff */
[C---:B------:R-:W-:Y:S06]  /*5d40*/  HMMA.16816.F32 R16, R128.reuse, R18, RZ ;  /* 0x000000128010723c */ /* 0x040fec00000018ff */
[-C--:B----4-:R-:W-:Y:S06]  /*5d50*/  HMMA.16816.F32 R84, R128, R96.reuse, RZ ;  /* 0x000000608054723c */ /* 0x090fec00000018ff */
[C---:B------:R-:W-:Y:S06]  /*5d60*/  HMMA.16816.F32 R88, R124.reuse, R96, RZ ;  /* 0x000000607c58723c */ /* 0x040fec00000018ff */
[-C--:B------:R-:W-:Y:S06]  /*5d70*/  HMMA.16816.F32 R92, R124, R98.reuse, RZ ;  /* 0x000000627c5c723c */ /* 0x080fec00000018ff */
[C---:B------:R-:W-:Y:S06]  /*5d80*/  HMMA.16816.F32 R96, R128.reuse, R98, RZ ;  /* 0x000000628060723c */ /* 0x040fec00000018ff */
[-C--:B-1----:R-:W-:Y:S06]  /*5d90*/  HMMA.16816.F32 R100, R128, R112.reuse, RZ ;  /* 0x000000708064723c */ /* 0x082fec00000018ff */
        /* <DEDUP_REMOVED lines=75> */
[C---:B------:R-:W-:Y:S04]  /*6250*/  IMAD.SHL.U32 R200, R226.reuse, 0x10, RZ ;  /* 0x00000010e2c87824 */ /* 0x040fe800078e00ff */
[CC--:B------:R-:W-:Y:S01]  /*6260*/  LEA R2, P0, R201.reuse, R224.reuse, 0x2 ;  /* 0x000000e0c9027211 */ /* 0x0c0fe200078010ff */
        /* <DEDUP_REMOVED lines=16> */
[-C--:B------:R-:W-:Y:S02]  /*6370*/  LEA R4, P1, R0, R224.reuse, 0x2 ;  /* 0x000000e000047211 */ /* 0x080fe400078210ff */
[-C--:B--2---:R-:W-:Y:S01]  /*6380*/  LEA R8, P0, R226, R224.reuse, 0x2 ;  /* 0x000000e0e2087211 */ /* 0x084fe200078010ff */
        /* <DEDUP_REMOVED lines=287> */
[----:B------:R-:W-:-:S05]  /*7580*/  UISETP.NE.AND UP0, UPT, UR33, -0x1, UPT ;  /* 0xffffffff2100788c */ /* 0x000fca000bf05270 */
        /* <DEDUP_REMOVED lines=233> */
[----:B------:R-:W-:Y:S01]  /*8420*/  PLOP3.LUT P0, PT, PT, PT, UP0, 0x80, 0x0 ;  /* 0x000000000000781c */ /* 0x000fe20003f0f008 */
[----:B------:R-:W-:Y:S01]  /*8430*/  STS [R243+0x9000], R30 ;  /* 0x0090001ef3007388 */ /* 0x000fe20000000800 */
[----:B------:R-:W-:Y:S01]  /*8440*/  F2FP.F16.F32.PACK_AB R0, R0, R78 ;  /* 0x0000004e0000723e */ /* 0x000fe200000000ff */
[----:B------:R-:W-:-:S02]  /*8450*/  @UP0 UIADD3 UR21, UR11, UR12, URZ ;  /* 0x0000000c0b150290 */ /* 0x000fc4000fffe03f */
[----:B------:R-:W-:Y:S01]  /*8460*/  STS [R243+0x9400], R29 ;  /* 0x0094001df3007388 */ /* 0x000fe20000000800 */
[----:B------:R-:W-:-:S03]  /*8470*/  @UP0 UMOV UR20, UR10 ;  /* 0x0000000a00140c82 */ /* 0x000fc60008000000 */
        /* <DEDUP_REMOVED lines=27> */
[----:B-1----:R-:W-:-:S04]  /*8630*/  SHF.R.S32.HI R0, RZ, 0x1f, R19 ;  /* 0x0000001fff007819 */ /* 0x002fc80000011413 */
[----:B------:R-:W-:Y:S01]  /*8640*/  LEA.HI R0, R0, R19, RZ, 0x3 ;  /* 0x0000001300007211 */ /* 0x000fe200078f18ff */
        /* <DEDUP_REMOVED lines=14> */
.L_x_1668:
[----:B------:R-:W-:Y:S01]  /*8730*/  @UP0 UIADD3 UR13, UR32, UR33, URZ ;  /* 0x00000021200d0290 */ /* 0x000fe2000fffe03f */
[----:B------:R-:W-:Y:S01]  /*8740*/  LOP3.LUT R0, R0, 0xfffffff8, RZ, 0xc0, !PT ;  /* 0xfffffff800007812 */ /* 0x000fe200078ec0ff */
[----:B------:R-:W-:Y:S01]  /*8750*/  @UP0 ULDC.64 UR10, c[0x0][0x458] ;  /* 0x00011600000a0ab9 */ /* 0x000fe20000000a00 */
[----:B------:R-:W-:Y:S02]  /*8760*/  USHF.L.U32 UR12, UR16, 0x6, URZ ;  /* 0x00000006100c7899 */ /* 0x000fe4000800063f */
[----:B------:R-:W-:Y:S01]  /*8770*/  @UP0 UIMAD.WIDE.U32 UR14, UR13, UR10, URZ ;  /* 0x0000000a0d0e02a5 */ /* 0x000fe2000f8e003f */
[----:B------:R-:W-:Y:S01]  /*8780*/  IMAD.IADD R2, R19, 0x1, -R0 ;  /* 0x0000000113027824 */ /* 0x000fe200078e0a00 */
[----:B------:R-:W-:Y:S01]  /*8790*/  @UP0 UIMAD UR13, UR13, UR11, URZ ;  /* 0x0000000b0d0d02a4 */ /* 0x000fe2000f8e023f */
[----:B------:R-:W-:-:S03]  /*87a0*/  LEA R0, R249, UR4, 0x1 ;  /* 0x00000004f9007c11 */ /* 0x000fc6000f8e08ff */
        /* <DEDUP_REMOVED lines=14> */
.L_x_1669:
        /* <DEDUP_REMOVED lines=18> */
[----:B------:R-:W-:Y:S02]  /*89b0*/  SHF.R.S32.HI R60, RZ, 0x1f, R242 ;  /* 0x0000001fff3c7819 */ /* 0x000fe400000114f2 */
        /* <DEDUP_REMOVED lines=31> */
.L_x_1671:
[----:B------:R-:W-:Y:S05]  /*8bb0*/  BSYNC B0 ;  /* 0x0000000000007941 */ /* 0x000fea0003800000 */
.L_x_1670:
        /* <DEDUP_REMOVED lines=16> */
.L_x_1673:
[----:B------:R-:W-:Y:S05]  /*8cc0*/  BSYNC B0 ;  /* 0x0000000000007941 */ /* 0x000fea0003800000 */
.L_x_1672:
        /* <DEDUP_REMOVED lines=33> */
.L_x_1675:
[----:B------:R-:W-:Y:S05]  /*8ee0*/  BSYNC B0 ;  /* 0x0000000000007941 */ /* 0x000fea0003800000 */
.L_x_1674:
        /* <DEDUP_REMOVED lines=17> */
.L_x_1658:
        /* <DEDUP_REMOVED lines=23> */
.L_x_1677:
        /* <DEDUP_REMOVED lines=21> */
.L_x_1678:
        /* <DEDUP_REMOVED lines=8> */
[----:B------:R-:W-:Y:S01]  /*9340*/  ISETP.GE.AND P2, PT, R242, UR5, PT ;  /* 0x00000005f2007c0c */ /* 0x000fe2000bf46270 */
        /* <DEDUP_REMOVED lines=25> */
.L_x_1680:
[----:B------:R-:W-:Y:S05]  /*94e0*/  BSYNC B0 ;  /* 0x0000000000007941 */ /* 0x000fea0003800000 */
.L_x_1679:
        /* <DEDUP_REMOVED lines=16> */
.L_x_1682:
[----:B------:R-:W-:Y:S05]  /*95f0*/  BSYNC B0 ;  /* 0x0000000000007941 */ /* 0x000fea0003800000 */
.L_x_1681:
        /* <DEDUP_REMOVED lines=29> */
.L_x_1684:
[----:B------:R-:W-:Y:S05]  /*97d0*/  BSYNC B0 ;  /* 0x0000000000007941 */ /* 0x000fea0003800000 */
.L_x_1683:
        /* <DEDUP_REMOVED lines=15> */
.L_x_1676:
[----:B------:R-:W-:Y:S05]  /*98d0*/  BSYNC B1 ;  /* 0x0000000000017941 */ /* 0x000fea0003800000 */
.L_x_1653:
[----:B------:R-:W-:Y:S02]  /*98e0*/  ULDC UR5, c[0x0][0xc] ;  /* 0x0000030000057ab9 */ /* 0x000fe40000000800 */
[----:B------:R-:W-:-:S04]  /*98f0*/  UIADD3 UR16, UR5, UR16, URZ ;  /* 0x0000001005107290 */ /* 0x000fc8000fffe03f */
[----:B------:R-:W-:-:S06]  /*9900*/  UISETP.GE.AND UP0, UPT, UR16, UR61, UPT ;  /* 0x0000003d1000728c */ /* 0x000fcc000bf06270 */
[----:B------:R-:W-:-:S13]  /*9910*/  PLOP3.LUT P0, PT, PT, PT, UP0, 0x80, 0x0 ;  /* 0x000000000000781c */ /* 0x000fda0003f0f008 */
[----:B------:R-:W-:Y:S05]  /*9920*/  @P0 BRA `(.L_x_1685) ;  /* 0x0000000000040947 */ /* 0x000fea0003800000 */
[----:B------:R-:W-:Y:S05]  /*9930*/  BRA `(.L_x_1686) ;  /* 0xffffff7000007947 */ /* 0x000fea000383ffff */
.L_x_1685:
[----:B------:R-:W-:Y:S05]  /*9940*/  EXIT ;  /* 0x000000000000794d */ /* 0x000fea0003800000 */
.L_x_1687:
        /* <DEDUP_REMOVED lines=11> */
.L_x_2066:


//--------------------- .text._ZN5flash44flash_bwd_dq_dk_dv_loop_seqk_parallel_kernelI23Flash_bwd_kernel_traitsILi256ELi64ELi64ELi8ELi4ELi2ELi2ELb0ELb0EN7cutlass6half_tE19Flash_kernel_traitsILi256ELi64ELi64ELi8ES3_EELb0ELb0ELb0ELb0ELb0ELb1ELb1EEEvNS_16Flash_bwd_paramsE --------------------------
	.section	.text._ZN5flash44flash_bwd_dq_dk_dv_loop_seqk_parallel_kernelI23Flash_bwd_kernel_traitsILi256ELi64ELi64ELi8ELi4ELi2ELi2ELb0ELb0EN7cutlass6half_tE19Flash_kernel_traitsILi256ELi64ELi64ELi8ES3_EELb0ELb0ELb0ELb0ELb0ELb1ELb1EEEvNS_16Flash_bwd_paramsE,"ax",@progbits
	.align	128
        .global         _ZN5flash44flash_bwd_dq_dk_dv_loop_seqk_parallel_kernelI23Flash_bwd_kernel_traitsILi256ELi64ELi64ELi8ELi4ELi2ELi2ELb0ELb0EN7cutlass6half_tE19Flash_kernel_traitsILi256ELi64ELi64ELi8ES3_EELb0ELb0ELb0ELb0ELb0ELb1ELb1EEEvNS_16Flash_bwd_paramsE
        .type           _ZN5flash44flash_bwd_dq_dk_dv_loop_seqk_parallel_kernelI23Flash_bwd_kernel_traitsILi256ELi64ELi64ELi8ELi4ELi2ELi2ELb0ELb0EN7cutlass6half_tE19Flash_kernel_traitsILi256ELi64ELi64ELi8ES3_EELb0ELb0ELb0ELb0ELb0ELb1ELb1EEEvNS_16Flash_bwd_paramsE,@function
        .size           _ZN5flash44flash_bwd_dq_dk_dv_loop_seqk_parallel_kernelI23Flash_bwd_kernel_traitsILi256ELi64ELi64ELi8ELi4ELi2ELi2ELb0ELb0EN7cutlass6half_tE19Flash_kernel_traitsILi256ELi64ELi64ELi8ES3_EELb0ELb0ELb0ELb0ELb0ELb1ELb1EEEvNS_16Flash_bwd_paramsE,(.L_x_2067 - _ZN5flash44flash_bwd_dq_dk_dv_loop_seqk_parallel_kernelI23Flash_bwd_kernel_traitsILi256ELi64ELi64ELi8ELi4ELi2ELi2ELb0ELb0EN7cutlass6half_tE19Flash_kernel_traitsILi256ELi64ELi64ELi8ES3_EELb0ELb0ELb0ELb0ELb0ELb1ELb1EEEvNS_16Flash_bwd_paramsE)
        .other          _ZN5flash44flash_bwd_dq_dk_dv_loop_seqk_parallel_kernelI23Flash_bwd_kernel_traitsILi256ELi64ELi64ELi8ELi4ELi2ELi2ELb0ELb0EN7cutlass6half_tE19Flash_kernel_traitsILi256ELi64ELi64ELi8ES3_EELb0ELb0ELb0ELb0ELb0ELb1ELb1EEEvNS_16Flash_bwd_paramsE,@"STO_CUDA_ENTRY STV_DEFAULT"
_ZN5flash44flash_bwd_dq_dk_dv_loop_seqk_parallel_kernelI23Flash_bwd_kernel_traitsILi256ELi64ELi64ELi8ELi4ELi2ELi2ELb0ELb0EN7cutlass6half_tE19Flash_kernel_traitsILi256ELi64ELi64ELi8ES3_EELb0ELb0ELb0ELb0ELb0ELb1ELb1EEEvNS_16Flash_bwd_paramsE:
.text._ZN5flash44flash_bwd_dq_dk_dv_loop_seqk_parallel_kernelI23Flash_bwd_kernel_traitsILi256ELi64ELi64ELi8ELi4ELi2ELi2ELb0ELb0EN7cutlass6half_tE19Flash_kernel_traitsILi256ELi64ELi64ELi8ES3_EELb0ELb0ELb0ELb0ELb0ELb1ELb1EEEvNS_16Flash_bwd_paramsE:
        /* <DEDUP_REMOVED lines=17> */
[----:B------:R-:W-:Y:S01]  /*0110*/  UMOV UR59, 0xffff8000 ;  /* 0xffff8000003b7882 */ /* 0x000fe20000000000 */
[----:B------:R-:W-:Y:S02]  /*0120*/  IMAD.MOV.U32 R219, RZ, RZ, 0x40 ;  /* 0x00000040ffdb7424 */ /* 0x000fe400078e00ff */
[----:B------:R-:W-:Y:S02]  /*0130*/  IMAD.MOV.U32 R243, RZ, RZ, -0x10 ;  /* 0xfffffff0fff37424 */ /* 0x000fe400078e00ff */
[----:B------:R-:W4:Y:S08]  /*0140*/  S2UR UR55, SR_CTAID.Z ;  /* 0x00000000003779c3 */ /* 0x000f300000002700 */
[----:B------:R-:W5:Y:S01]  /*0150*/  S2UR UR46, SR_CTAID.Y ;  /* 0x00000000002e79c3 */ /* 0x000f620000002600 */
[----:B---3--:R-:W-:Y:S01]  /*0160*/  ULEA UR4, UR4, UR5, 0x18 ;  /* 0x0000000504047291 */ /* 0x008fe2000f8ec03f */
[----:B--2---:R-:W-:Y:S01]  /*0170*/  SHF.R.S32.HI R16, RZ, 0x1f, R15 ;  /* 0x0000001fff107819 */ /* 0x004fe2000001140f */
[----:B----4-:R-:W-:-:S03]  /*0180*/  USHF.R.S32.HI UR6, URZ, 0x1f, UR55 ;  /* 0x0000001f3f067899 */ /* 0x010fc60008011437 */
[CC--:B------:R-:W-:Y:S02]  /*0190*/  LEA.HI R2, R16.reuse, R15.reuse, RZ, 0x5 ;  /* 0x0000000f10027211 */ /* 0x0c0fe400078f28ff */
[----:B------:R-:W-:Y:S02]  /*01a0*/  LEA.HI R5, R16, R15, RZ, 0x4 ;  /* 0x0000000f10057211 */ /* 0x000fe400078f20ff */
[--C-:B-1----:R-:W-:Y:S01]  /*01b0*/  SHF.R.S32.HI R0, RZ, 0x5, R2.reuse ;  /* 0x00000005ff007819 */ /* 0x102fe20000011402 */
[----:B-----5:R-:W-:Y:S01]  /*01c0*/  USHF.L.U32 UR5, UR46, 0x7, URZ ;  /* 0x000000072e057899 */ /* 0x020fe2000800063f */
        /* <DEDUP_REMOVED lines=122> */
.L_x_1722:
        /* <DEDUP_REMOVED lines=16> */
[----:B------:R-:W-:Y:S01]  /*0a70*/  IMAD.U32 R2, RZ, RZ, UR8 ;  /* 0x00000008ff027e24 */ /* 0x000fe2000f8e00ff */
        /* <DEDUP_REMOVED lines=50> */
.L_x_1688:
        /* <DEDUP_REMOVED lines=81> */
[----:B------:R-:W-:Y:S01]  /*12b0*/  UIADD3 UR17, UR12, -0x40, URZ ;  /* 0xffffffc00c117890 */ /* 0x000fe2000fffe03f */
[----:B------:R-:W-:Y:S01]  /*12c0*/  @UP3 ULDC UR19, c[0x0][0x2e4] ;  /* 0x0000b90000133ab9 */ /* 0x000fe20000000800 */
[----:B------:R-:W-:Y:S02]  /*12d0*/  UIADD3 UR45, UR13, UR14, URZ ;  /* 0x0000000e0d2d7290 */ /* 0x000fe4000fffe03f */
[----:B------:R-:W-:-:S02]  /*12e0*/  @!UP3 UIMAD UR13, UR46, UR60, UR55 ;  /* 0x0000003c2e0db2a4 */ /* 0x000fc4000f8e0237 */
        /* <DEDUP_REMOVED lines=26> */
[----:B------:R-:W-:Y:S01]  /*1490*/  USHF.R.S32.HI UR39, URZ, 0x1f, UR27 ;  /* 0x0000001f3f277899 */ /* 0x000fe2000801141b */
[----:B------:R-:W-:Y:S01]  /*14a0*/  @!P3 LOP3.LUT R12, RZ, R6, RZ, 0x33, !PT ;  /* 0x00000006ff0cb212 */ /* 0x000fe200078e33ff */
[----:B------:R-:W-:Y:S02]  /*14b0*/  @!UP1 UIADD3 UR48, UR41, UR33, URZ ;  /* 0x0000002129309290 */ /* 0x000fe4000fffe03f */
        /* <DEDUP_REMOVED lines=18> */
.L_x_1690:
        /* <DEDUP_REMOVED lines=13> */
.L_x_1691:
        /* <DEDUP_REMOVED lines=11> */
.L_x_1692:
[----:B------:R-:W-:-:S04]  /*1760*/  UIMAD UR8, UR46, UR60, UR55 ;  /* 0x0000003c2e0872a4 */ /* 0x000fc8000f8e0237 */
[----:B------:R-:W-:-:S12]  /*1770*/  UIMAD UR8, UR8, UR58, URZ ;  /* 0x0000003a080872a4 */ /* 0x000fd8000f8e023f */
.L_x_1693:
        /* <DEDUP_REMOVED lines=53> */
[----:B------:R-:W-:Y:S01]  /*1ad0*/  IADD3 R0, P0, R8, UR9, RZ ;  /* 0x0000000908007c10 */ /* 0x000fe2000ff1e0ff */
[----:B------:R-:W-:Y:S01]  /*1ae0*/  ULDC.64 UR8, c[0x0][0x400] ;  /* 0x0001000000087ab9 */ /* 0x000fe20000000a00 */
[----:B------:R-:W-:Y:S01]  /*1af0*/  VIADD R5, R5, UR12 ;  /* 0x0000000c05057c36 */ /* 0x000fe20008000000 */
[----:B------:R-:W-:Y:S01]  /*1b00*/  LEA R10, P2, R6, UR16, 0x1 ;  /* 0x00000010060a7c11 */ /* 0x000fe2000f8408ff */
[-C--:B------:R-:W-:Y:S01]  /*1b10*/  IMAD R9, R24, R14.reuse, RZ ;  /* 0x0000000e18097224 */ /* 0x080fe200078e02ff */
[----:B------:R-:W-:Y:S01]  /*1b20*/  LEA.HI.X.SX32 R8, R8, UR10, 0x1, P0 ;  /* 0x0000000a08087c11 */ /* 0x000fe200080f0eff */
[C---:B------:R-:W-:Y:S01]  /*1b30*/  IMAD.WIDE.U32 R4, R249.reuse, R14, R4 ;  /* 0x0000000ef9047225 */ /* 0x040fe200078e0004 */
[C---:B------:R-:W-:Y:S01]  /*1b40*/  LEA R232, P0, R0.reuse, UR8, 0x2 ;  /* 0x0000000800e87c11 */ /* 0x040fe2000f8010ff */
[----:B------:R-:W-:Y:S01]  /*1b50*/  ULDC.64 UR10, c[0x0][0x3e0] ;  /* 0x0000f800000a7ab9 */ /* 0x000fe20000000a00 */
[----:B------:R-:W-:Y:S01]  /*1b60*/  UIMAD.WIDE UR12, UR29, 0x4, UR40 ;  /* 0x000000041d0c78a5 */ /* 0x000fe2000f8e0228 */
        /* <DEDUP_REMOVED lines=25> */
[----:B------:R-:W-:Y:S01]  /*1d00*/  IMAD.MOV.U32 R238, RZ, RZ, R10 ;  /* 0x000000ffffee7224 */ /* 0x000fe200078e000a */
[----:B------:R-:W-:Y:S01]  /*1d10*/  UMOV UR12, UR15 ;  /* 0x0000000f000c7c82 */ /* 0x000fe20008000000 */
        /* <DEDUP_REMOVED lines=53> */
.L_x_1696:
[----:B------:R-:W-:Y:S01]  /*2070*/  @!PT LDS RZ, [RZ] ;  /* 0x00000000fffff984 */ /* 0x000fe20000000800 */
[----:B------:R-:W-:Y:S01]  /*2080*/  @!PT LDS RZ, [RZ] ;  /* 0x00000000fffff984 */ /* 0x000fe20000000800 */
[----:B------:R-:W-:Y:S01]  /*2090*/  @!PT LDS RZ, [RZ] ;  /* 0x00000000fffff984 */ /* 0x000fe20000000800 */
[----:B------:R3:W-:Y:S04]  /*20a0*/  LDGSTS.E.BYPASS.LTC128B.128 [R235], desc[UR6][R238.64] ;  /* 0x00000000eeeb7fae */ /* 0x0007e8000b901d46 */
[----:B------:R3:W-:Y:S04]  /*20b0*/  LDGSTS.E.BYPASS.LTC128B.128 [R235+0x2000], desc[UR6][R238.64+0x80] ;  /* 0x02000080eeeb7fae */ /* 0x0007e8000b901d46 */
[----:B------:R3:W-:Y:S04]  /*20c0*/  LDGSTS.E.BYPASS.LTC128B.128 [R235+0x4000], desc[UR6][R238.64+0x100] ;  /* 0x04000100eeeb7fae */ /* 0x0007e8000b901d46 */
[----:B------:R3:W-:Y:S02]  /*20d0*/  LDGSTS.E.BYPASS.LTC128B.128 [R235+0x6000], desc[UR6][R238.64+0x180] ;  /* 0x06000180eeeb7fae */ /* 0x0007e4000b901d46 */
.L_x_1697:
[----:B------:R-:W-:Y:S05]  /*20e0*/  BSYNC B0 ;  /* 0x0000000000007941 */ /* 0x000fea0003800000 */
.L_x_1695:
        /* <DEDUP_REMOVED lines=21> */
.L_x_1699:
        /* <DEDUP_REMOVED lines=10> */
.L_x_1700:
[----:B------:R-:W-:Y:S05]  /*22e0*/  BSYNC B0 ;  /* 0x0000000000007941 */ /* 0x000fea0003800000 */
.L_x_1698:
        /* <DEDUP_REMOVED lines=27> */
[----:B------:R-:W-:Y:S01]  /*24a0*/  ULDC.64 UR14, c[0x0][0x268] ;  /* 0x00009a00000e7ab9 */ /* 0x000fe20000000a00 */
[----:B------:R-:W-:-:S02]  /*24b0*/  IMAD.MOV.U32 R225, RZ, RZ, 0x20 ;  /* 0x00000020ffe17424 */ /* 0x000fc400078e00ff */
[----:B------:R-:W-:Y:S01]  /*24c0*/  IMAD.MOV.U32 R224, RZ, RZ, 0x40 ;  /* 0x00000040ffe07424 */ /* 0x000fe200078e00ff */
[----:B------:R-:W-:Y:S01]  /*24d0*/  IADD3.X R5, R3, UR28, R2, P3, !PT ;  /* 0x0000001c03057c10 */ /* 0x000fe20009ffe402 */
[----:B------:R-:W-:Y:S01]  /*24e0*/  IMAD R2, R16, UR16, RZ ;  /* 0x0000001010027c24 */ /* 0x000fe2000f8e02ff */
[C---:B------:R-:W-:Y:S01]  /*24f0*/  @!P1 IADD3 R10, P3, R249.reuse, 0x20, RZ ;  /* 0x00000020f90a9810 */ /* 0x040fe20007f7e0ff */
[----:B------:R-:W-:Y:S01]  /*2500*/  IMAD R0, R8, 0x10, R0 ;  /* 0x0000001008007824 */ /* 0x000fe200078e0200 */
[----:B------:R-:W2:Y:S01]  /*2510*/  @!P2 LDC.64 R18, c[0x0][0x218] ;  /* 0x00008600ff12ab82 */ /* 0x000ea20000000a00 */
[----:B------:R-:W-:Y:S01]  /*2520*/  IMAD R8, R16, UR14, RZ ;  /* 0x0000000e10087c24 */ /* 0x000fe2000f8e02ff */
[----:B------:R1:W-:Y:S01]  /*2530*/  @P2 STS.128 [R236+0x18000], RZ ;  /* 0x018000ffec002388 */ /* 0x0003e20000000c00 */
[C---:B------:R-:W-:Y:S01]  /*2540*/  IMAD R9, R12.reuse, UR17, R2 ;  /* 0x000000110c097c24 */ /* 0x040fe2000f8e0202 */
[----:B------:R-:W-:Y:S01]  /*2550*/  CS2R R190, SRZ ;  /* 0x0000000000be7805 */ /* 0x000fe2000001ff00 */
[----:B------:R-:W-:Y:S01]  /*2560*/  IMAD.WIDE.U32 R2, R12, UR16, R6 ;  /* 0x000000100c027c25 */ /* 0x000fe2000f8e0006 */
[----:B------:R1:W-:Y:S01]  /*2570*/  @P2 STS.128 [R236+0x1a000], RZ ;  /* 0x01a000ffec002388 */ /* 0x0003e20000000c00 */
[----:B------:R-:W-:Y:S01]  /*2580*/  CS2R R188, SRZ ;  /* 0x0000000000bc7805 */ /* 0x000fe2000001ff00 */
[----:B------:R-:W3:Y:S01]  /*2590*/  @!P1 LDC.64 R20, c[0x0][0x218] ;  /* 0x00008600ff149b82 */ /* 0x000ee20000000a00 */
[----:B------:R-:W-:Y:S01]  /*25a0*/  VIADD R6, R0, 0x8 ;  /* 0x0000000800067836 */ /* 0x000fe20000000000 */
[----:B------:R1:W-:Y:S01]  /*25b0*/  @P2 STS.128 [R236+0x1c000], RZ ;  /* 0x01c000ffec002388 */ /* 0x0003e20000000c00 */
[C---:B------:R-:W-:Y:S01]  /*25c0*/  IMAD R8, R12.reuse, UR15, R8 ;  /* 0x0000000f0c087c24 */ /* 0x040fe2000f8e0208 */
[----:B------:R-:W-:Y:S01]  /*25d0*/  CS2R R194, SRZ ;  /* 0x0000000000c27805 */ /* 0x000fe2000001ff00 */
[----:B------:R-:W-:Y:S01]  /*25e0*/  IMAD.WIDE.U32 R4, R12, UR14, R4 ;  /* 0x0000000e0c047c25 */ /* 0x000fe2000f8e0004 */
[----:B------:R-:W-:Y:S01]  /*25f0*/  ISETP.GE.AND P5, PT, R6, UR9, PT ;  /* 0x0000000906007c0c */ /* 0x000fe2000bfa6270 */
[----:B------:R1:W-:Y:S01]  /*2600*/  @P2 STS.128 [R236+0x1e000], RZ ;  /* 0x01e000ffec002388 */ /* 0x0003e20000000c00 */
[----:B------:R-:W4:Y:S01]  /*2610*/  @!P2 LDC.64 R22, c[0x0][0x220] ;  /* 0x00008800ff16ab82 */ /* 0x000f220000000a00 */
        /* <DEDUP_REMOVED lines=151> */
[----:B------:R-:W-:Y:S01]  /*2f90*/  ULDC UR9, c[0x0][0x39c] ;  /* 0x0000e70000097ab9 */ /* 0x000fe20000000800 */
        /* <DEDUP_REMOVED lines=16> */
.L_x_1703:
        /* <DEDUP_REMOVED lines=8> */
[----:B-----5:R-:W-:Y:S02]  /*3120*/  FSETP.NEU.FTZ.AND P2, PT, R245, -INF , PT ;  /* 0xff800000f500780b */ /* 0x020fe40003f5d000 */
[----:B------:R-:W-:Y:S02]  /*3130*/  PLOP3.LUT P0, PT, PT, PT, UP0, 0x80, 0x0 ;  /* 0x000000000000781c */ /* 0x000fe40003f0f008 */
[----:B------:R-:W-:Y:S02]  /*3140*/  PLOP3.LUT P3, PT, PT, PT, UP0, 0x80, 0x0 ;  /* 0x000000000000781c */ /* 0x000fe40003f6f008 */
[----:B------:R-:W-:Y:S02]  /*3150*/  PLOP3.LUT P4, PT, PT, PT, UP0, 0x80, 0x0 ;  /* 0x000000000000781c */ /* 0x000fe40003f8f008 */
[----:B------:R-:W-:Y:S01]  /*3160*/  PLOP3.LUT P6, PT, PT, PT, UP0, 0x80, 0x0 ;  /* 0x000000000000781c */ /* 0x000fe20003fcf008 */
[----:B------:R-:W-:Y:S04]  /*3170*/  DEPBAR.LE SB0, 0x0 ;  /* 0x000080000000791a */ /* 0x000fe80000000000 */
[----:B------:R-:W-:Y:S06]  /*3180*/  BAR.SYNC.DEFER_BLOCKING 0x0 ;  /* 0x0000000000007b1d */ /* 0x000fec0000010000 */
[----:B------:R-:W-:Y:S05]  /*3190*/  LDSM.16.M88.4 R16, [R221] ;  /* 0x00000000dd10783b */ /* 0x000fea0000000200 */
[----:B------:R-:W1:Y:S05]  /*31a0*/  LDSM.16.M88.4 R8, [R218+UR4+0x18000] ;  /* 0x01800004da08783b */ /* 0x000e6a0008000200 */
[----:B------:R-:W3:Y:S05]  /*31b0*/  LDSM.16.M88.4 R84, [R218+UR4+0x18800] ;  /* 0x01880004da54783b */ /* 0x000eea0008000200 */
[----:B------:R-:W-:Y:S05]  /*31c0*/  LDSM.16.M88.4 R88, [R3] ;  /* 0x000000000358783b */ /* 0x000fea0000000200 */
[----:B------:R-:W4:Y:S05]  /*31d0*/  LDSM.16.M88.4 R92, [R217] ;  /* 0x00000000d95c783b */ /* 0x000f2a0000000200 */
        /* <DEDUP_REMOVED lines=239> */
[----:B------:R-:W-:Y:S02]  /*40d0*/  @P1 FSEL R3, R115, -INF , !P4 ;  /* 0xff80000073031808 */ /* 0x000fe40006000000 */
[----:B------:R-:W-:Y:S01]  /*40e0*/  PLOP3.LUT P1, PT, PT, PT, UP3, 0x80, 0x0 ;  /* 0x000000000000781c */ /* 0x000fe20003f2f038 */
[--C-:B--2---:R-:W-:Y:S02]  /*40f0*/  FFMA.FTZ R4, R5, UR15, -R2.reuse ;  /* 0x0000000f05047c23 */ /* 0x104fe40008010802 */
[----:B------:R-:W-:Y:S01]  /*4100*/  FFMA.FTZ R2, R3, UR15, -R2 ;  /* 0x0000000f03027c23 */ /* 0x000fe20008010802 */
[----:B-1----:R-:W-:Y:S03]  /*4110*/  MOV R3, R125 ;  /* 0x0000007d00037202 */ /* 0x002fe60000000f00 */
[----:B------:R1:W-:Y:S01]  /*4120*/  MUFU.EX2 R198, R4 ;  /* 0x0000000400c67308 */ /* 0x0003e20000000800 */
[----:B------:R-:W-:Y:S02]  /*4130*/  @P0 FSEL R3, R125, -INF , !P4 ;  /* 0xff8000007d030808 */ /* 0x000fe40006000000 */
[----:B------:R-:W-:Y:S02]  /*4140*/  F2FP.F16.F32.PACK_AB R5, R201, R203 ;  /* 0x000000cbc905723e */ /* 0x000fe400000000ff */
[----:B------:R-:W-:Y:S05]  /*4150*/  IADD3 R116, P0, R247, UR13, RZ ;  /* 0x0000000df7747c10 */ /* 0x000fea000ff1e0ff */
[----:B------:R2:W4:Y:S01]  /*4160*/  MUFU.EX2 R197, R2 ;  /* 0x0000000200c57308 */ /* 0x0005220000000800 */
[----:B------:R-:W-:Y:S05]  /*4170*/  IADD3.X R117, R248, UR12, RZ, P0, !PT ;  /* 0x0000000cf8757c10 */ /* 0x000fea00087fe4ff */
        /* <DEDUP_REMOVED lines=64> */
[----:B------:R-:W3:Y:S05]  /*4580*/  LDSM.16.M88.4 R104, [R220+0xa000] ;  /* 0x00a00000dc68783b */ /* 0x000eea0000000200 */
[C---:B--2---:R-:W-:Y:S06]  /*4590*/  HMMA.16816.F32 R12, R96.reuse, R84, R12 ;  /* 0x00000054600c723c */ /* 0x044fec000000180c */
[----:B------:R-:W-:Y:S01]  /*45a0*/  HMMA.16816.F32 R16, R96, R86, R16 ;  /* 0x000000566010723c */ /* 0x000fe20000001810 */
[----:B------:R-:W2:Y:S05]  /*45b0*/  LDSM.16.M88.4 R84, [R220+0xa800] ;  /* 0x00a80000dc54783b */ /* 0x000eaa0000000200 */
        /* <DEDUP_REMOVED lines=36> */
[----:B------:R3:W-:Y:S05]  /*4800*/  LDSM.16.M88.4 R92, [R0+0x16000] ;  /* 0x01600000005c783b */ /* 0x0007ea0000000200 */
[C---:B------:R-:W-:Y:S01]  /*4810*/  HMMA.16816.F32 R8, R96.reuse, R106, R8 ;  /* 0x0000006a6008723c */ /* 0x040fe20000001808 */
[----:B------:R-:W4:Y:S05]  /*4820*/  LDSM.16.M88.4 R104, [R218+UR4+0x26000] ;  /* 0x02600004da68783b */ /* 0x000f2a0008000200 */
[C---:B--2---:R-:W-:Y:S06]  /*4830*/  HMMA.16816.F32 R12, R96.reuse, R84, R12 ;  /* 0x00000054600c723c */ /* 0x044fec000000180c */
[----:B------:R-:W-:Y:S01]  /*4840*/  HMMA.16816.F32 R16, R96, R86, R16 ;  /* 0x000000566010723c */ /* 0x000fe20000001810 */
[----:B------:R-:W2:Y:S05]  /*4850*/  LDSM.16.M88.4 R84, [R218+UR4+0x26800] ;  /* 0x02680004da54783b */ /* 0x000eaa0008000200 */
[C---:B-1----:R-:W-:Y:S01]  /*4860*/  HMMA.16816.F32 R4, R100.reuse, R108, R4 ;  /* 0x0000006c6404723c */ /* 0x042fe20000001804 */
[----:B------:R-:W-:Y:S04]  /*4870*/  LDSM.16.M88.4 R96, [R2+0x16000] ;  /* 0x016000000260783b */ /* 0x000fe80000000200 */
[----:B---3--:R-:W-:Y:S01]  /*4880*/  FFMA.FTZ R0, -R123, R123, 1 ;  /* 0x3f8000007b007423 */ /* 0x008fe2000001017b */
[C---:B------:R-:W-:Y:S01]  /*4890*/  HMMA.16816.F32 R8, R100.reuse, R110, R8 ;  /* 0x0000006e6408723c */ /* 0x040fe20000001808 */
[----:B------:R-:W1:Y:S04]  /*48a0*/  LDSM.16.M88.4 R108, [R217+0xe000] ;  /* 0x00e00000d96c783b */ /* 0x000e680000000200 */
[----:B------:R-:W-:Y:S01]  /*48b0*/  FMUL.FTZ R0, R0, UR9 ;  /* 0x0000000900007c20 */ /* 0x000fe20008410000 */
[C---:B----4-:R-:W-:Y:S06]  /*48c0*/  HMMA.16816.F32 R12, R100.reuse, R88, R12 ;  /* 0x00000058640c723c */ /* 0x050fec000000180c */
[----:B------:R-:W-:Y:S01]  /*48d0*/  HMMA.16816.F32 R16, R100, R90, R16 ;  /* 0x0000005a6410723c */ /* 0x000fe20000001810 */
[----:B------:R-:W3:Y:S05]  /*48e0*/  LDSM.16.M88.4 R88, [R217+0xe800] ;  /* 0x00e80000d958783b */ /* 0x000eea0000000200 */
[C---:B------:R-:W-:Y:S01]  /*48f0*/  HMMA.16816.F32 R4, R92.reuse, R104, R4 ;  /* 0x000000685c04723c */ /* 0x040fe20000001804 */
[----:B------:R4:W-:Y:S05]  /*4900*/  LDSM.16.M88.4 R100, [R3+0x16000] ;  /* 0x016000000364783b */ /* 0x0009ea0000000200 */
[C---:B------:R-:W-:Y:S01]  /*4910*/  HMMA.16816.F32 R8, R92.reuse, R106, R8 ;  /* 0x0000006a5c08723c */ /* 0x040fe20000001808 */
[----:B------:R-:W3:Y:S05]  /*4920*/  LDSM.16.M88.4 R104, [R220+0xe000] ;  /* 0x00e00000dc68783b */ /* 0x000eea0000000200 */
[C---:B--2---:R-:W-:Y:S06]  /*4930*/  HMMA.16816.F32 R12, R92.reuse, R84, R12 ;  /* 0x000000545c0c723c */ /* 0x044fec000000180c */
[----:B------:R-:W-:Y:S01]  /*4940*/  HMMA.16816.F32 R16, R92, R86, R16 ;  /* 0x000000565c10723c */ /* 0x000fe20000001810 */
[----:B------:R-:W2:Y:S05]  /*4950*/  LDSM.16.M88.4 R84, [R220+0xe800] ;  /* 0x00e80000dc54783b */ /* 0x000eaa0000000200 */
[C---:B-1----:R-:W-:Y:S01]  /*4960*/  HMMA.16816.F32 R4, R96.reuse, R108, R4 ;  /* 0x0000006c6004723c */ /* 0x042fe20000001804 */
[----:B------:R-:W-:Y:S04]  /*4970*/  LDSM.16.M88.4 R92, [R112+0x16000] ;  /* 0x01600000705c783b */ /* 0x000fe80000000200 */
[----:B----4-:R-:W-:Y:S01]  /*4980*/  FFMA.FTZ R3, -R124, R124, 1 ;  /* 0x3f8000007c037423 */ /* 0x010fe2000001017c */
[C---:B------:R-:W-:Y:S01]  /*4990*/  HMMA.16816.F32 R8, R96.reuse, R110, R8 ;  /* 0x0000006e6008723c */ /* 0x040fe20000001808 */
[----:B------:R-:W1:Y:S04]  /*49a0*/  LDSM.16.M88.4 R108, [R219+0xe000] ;  /* 0x00e00000db6c783b */ /* 0x000e680000000200 */
[----:B------:R-:W-:Y:S01]  /*49b0*/  FMUL.FTZ R3, R3, UR9 ;  /* 0x0000000903037c20 */ /* 0x000fe20008410000 */
[C---:B---3--:R-:W-:Y:S06]  /*49c0*/  HMMA.16816.F32 R12, R96.reuse, R88, R12 ;  /* 0x00000058600c723c */ /* 0x048fec000000180c */
[----:B------:R-:W-:Y:S01]  /*49d0*/  HMMA.16816.F32 R16, R96, R90, R16 ;  /* 0x0000005a6010723c */ /* 0x000fe20000001810 */
[----:B------:R-:W3:Y:S05]  /*49e0*/  LDSM.16.M88.4 R88, [R219+0xe800] ;  /* 0x00e80000db58783b */ /* 0x000eea0000000200 */
[C---:B------:R-:W-:Y:S06]  /*49f0*/  HMMA.16816.F32 R4, R100.reuse, R104, R4 ;  /* 0x000000686404723c */ /* 0x040fec0000001804 */
[C---:B------:R-:W-:Y:S06]  /*4a00*/  HMMA.16816.F32 R8, R100.reuse, R106, R8 ;  /* 0x0000006a6408723c */ /* 0x040fec0000001808 */
[C---:B--2---:R-:W-:Y:S06]  /*4a10*/  HMMA.16816.F32 R12, R100.reuse, R84, R12 ;  /* 0x00000054640c723c */ /* 0x044fec000000180c */
        /* <DEDUP_REMOVED lines=14> */
[----:B------:R-:W-:Y:S01]  /*4b00*/  FFMA.FTZ R8, -R121, R121, 1 ;  /* 0x3f80000079087423 */ /* 0x000fe20000010179 */
[----:B------:R-:W-:Y:S01]  /*4b10*/  FMUL.FTZ R0, R4, R0 ;  /* 0x0000000004007220 */ /* 0x000fe20000410000 */
[----:B------:R-:W-:Y:S01]  /*4b20*/  FMUL.FTZ R5, R200, R5 ;  /* 0x00000005c8057220 */ /* 0x000fe20000410000 */
[----:B------:R-:W-:Y:S01]  /*4b30*/  FADD.FTZ R12, -R114, R12 ;  /* 0x0000000c720c7221 */ /* 0x000fe20000010100 */
[----:B------:R-:W-:Y:S01]  /*4b40*/  FMUL.FTZ R2, R2, UR9 ;  /* 0x0000000902027c20 */ /* 0x000fe20008410000 */
[----:B------:R-:W-:Y:S01]  /*4b50*/  FMUL.FTZ R9, R199, R9 ;  /* 0x00000009c7097220 */ /* 0x000fe20000410000 */
[----:B------:R-:W-:Y:S01]  /*4b60*/  F2FP.F16.F32.PACK_AB R0, R0, R3 ;  /* 0x000000030000723e */ /* 0x000fe200000000ff */
[----:B------:R-:W-:Y:S01]  /*4b70*/  FADD.FTZ R4, -R114, R16 ;  /* 0x0000001072047221 */ /* 0x000fe20000010100 */
[----:B------:R-:W-:Y:S01]  /*4b80*/  FMUL.FTZ R8, R8, UR9 ;  /* 0x0000000908087c20 */ /* 0x000fe20008410000 */
[----:B------:R-:W-:Y:S01]  /*4b90*/  FMUL.FTZ R16, R203, R12 ;  /* 0x0000000ccb107220 */ /* 0x000fe20000410000 */
[----:B------:R-:W-:Y:S01]  /*4ba0*/  FMUL.FTZ R2, R5, R2 ;  /* 0x0000000205027220 */ /* 0x000fe20000410000 */
[----:B------:R-:W-:Y:S01]  /*4bb0*/  FADD.FTZ R13, -R114, R13 ;  /* 0x0000000d720d7221 */ /* 0x000fe20000010100 */
[----:B------:R-:W-:Y:S01]  /*4bc0*/  FMUL.FTZ R8, R9, R8 ;  /* 0x0000000809087220 */ /* 0x000fe20000410000 */
[----:B------:R-:W-:Y:S01]  /*4bd0*/  FMUL.FTZ R12, R198, R4 ;  /* 0x00000004c60c7220 */ /* 0x000fe20000410000 */
[----:B------:R-:W-:Y:S01]  /*4be0*/  FFMA.FTZ R3, -R120, R120, 1 ;  /* 0x3f80000078037423 */ /* 0x000fe20000010178 */
[----:B------:R-:W-:Y:S01]  /*4bf0*/  FFMA.FTZ R5, -R119, R119, 1 ;  /* 0x3f80000077057423 */ /* 0x000fe20000010177 */
[----:B------:R-:W-:Y:S01]  /*4c00*/  FADD.FTZ R114, -R114, R17 ;  /* 0x0000001172727221 */ /* 0x000fe20000010100 */
[----:B------:R-:W-:Y:S01]  /*4c10*/  FFMA.FTZ R9, -R118, R118, 1 ;  /* 0x3f80000076097423 */ /* 0x000fe20000010176 */
[----:B------:R-:W-:Y:S01]  /*4c20*/  FFMA.FTZ R4, -R115, R115, 1 ;  /* 0x3f80000073047423 */ /* 0x000fe20000010173 */
[----:B------:R-:W-:Y:S01]  /*4c30*/  FMUL.FTZ R17, R201, R13 ;  /* 0x0000000dc9117220 */ /* 0x000fe20000410000 */
[----:B------:R-:W-:Y:S01]  /*4c40*/  FMUL.FTZ R3, R3, UR9 ;  /* 0x0000000903037c20 */ /* 0x000fe20008410000 */
[----:B------:R-:W-:Y:S01]  /*4c50*/  FMUL.FTZ R5, R5, UR9 ;  /* 0x0000000905057c20 */ /* 0x000fe20008410000 */
        /* <DEDUP_REMOVED lines=9> */
[----:B------:R-:W-:Y:S01]  /*4cf0*/  F2FP.F16.F32.PACK_AB R5, R5, R3 ;  /* 0x000000030505723e */ /* 0x000fe200000000ff */
[----:B------:R-:W-:Y:S01]  /*4d00*/  FFMA.FTZ R13, -R131, R131, 1 ;  /* 0x3f800000830d7423 */ /* 0x000fe20000010183 */
[----:B------:R-:W-:Y:S01]  /*4d10*/  F2FP.F16.F32.PACK_AB R6, R4, R9 ;  /* 0x000000090406723e */ /* 0x000fe200000000ff */
[----:B------:R-:W-:Y:S01]  /*4d20*/  FMUL.FTZ R3, R212, R2 ;  /* 0x00000002d4037220 */ /* 0x000fe20000410000 */
[----:B------:R-:W-:Y:S01]  /*4d30*/  FFMA.FTZ R2, -R196, R196, 1 ;  /* 0x3f800000c4027423 */ /* 0x000fe200000101c4 */
[----:B------:R-:W-:Y:S01]  /*4d40*/  FFMA.FTZ R4, -R130, R130, 1 ;  /* 0x3f80000082047423 */ /* 0x000fe20000010182 */
[C---:B------:R-:W-:Y:S01]  /*4d50*/  FADD.FTZ R9, -R113.reuse, R10 ;  /* 0x0000000a71097221 */ /* 0x040fe20000010100 */
[----:B------:R-:W-:Y:S01]  /*4d60*/  FADD.FTZ R10, -R113, R11 ;  /* 0x0000000b710a7221 */ /* 0x000fe20000010100 */
[----:B------:R-:W-:Y:S01]  /*4d70*/  FFMA.FTZ R12, -R127, R127, 1 ;  /* 0x3f8000007f0c7423 */ /* 0x000fe2000001017f */
[----:B------:R-:W-:Y:S01]  /*4d80*/  FMUL.FTZ R7, R211, R7 ;  /* 0x00000007d3077220 */ /* 0x000fe20000410000 */
[----:B------:R-:W-:Y:S01]  /*4d90*/  FMUL.FTZ R2, R2, UR9 ;  /* 0x0000000902027c20 */ /* 0x000fe20008410000 */
[----:B------:R-:W-:Y:S01]  /*4da0*/  FMUL.FTZ R4, R4, UR9 ;  /* 0x0000000904047c20 */ /* 0x000fe20008410000 */
[----:B------:R-:W-:Y:S01]  /*4db0*/  FMUL.FTZ R9, R210, R9 ;  /* 0x00000009d2097220 */ /* 0x000fe20000410000 */
[----:B------:R-:W-:Y:S01]  /*4dc0*/  FMUL.FTZ R10, R207, R10 ;  /* 0x0000000acf0a7220 */ /* 0x000fe20000410000 */
[----:B------:R-:W-:Y:S01]  /*4dd0*/  FMUL.FTZ R13, R13, UR9 ;  /* 0x000000090d0d7c20 */ /* 0x000fe20008410000 */
[----:B------:R-:W-:Y:S01]  /*4de0*/  FMUL.FTZ R12, R12, UR9 ;  /* 0x000000090c0c7c20 */ /* 0x000fe20008410000 */
        /* <DEDUP_REMOVED lines=8> */
[----:B------:R-:W-:Y:S01]  /*4e70*/  FFMA.FTZ R9, -R129, R129, 1 ;  /* 0x3f80000081097423 */ /* 0x000fe20000010181 */
[----:B------:R-:W-:Y:S01]  /*4e80*/  FFMA.FTZ R7, -R128, R128, 1 ;  /* 0x3f80000080077423 */ /* 0x000fe20000010180 */
[----:B------:R-:W-:Y:S01]  /*4e90*/  FFMA.FTZ R11, -R126, R126, 1 ;  /* 0x3f8000007e0b7423 */ /* 0x000fe2000001017e */
[----:B------:R-:W-:Y:S01]  /*4ea0*/  FFMA.FTZ R10, -R125, R125, 1 ;  /* 0x3f8000007d0a7423 */ /* 0x000fe2000001017d */
[----:B------:R-:W-:Y:S01]  /*4eb0*/  FMUL.FTZ R15, R209, R14 ;  /* 0x0000000ed10f7220 */ /* 0x000fe20000410000 */
[----:B------:R-:W-:Y:S01]  /*4ec0*/  FMUL.FTZ R14, R208, R3 ;  /* 0x00000003d00e7220 */ /* 0x000fe20000410000 */
[----:B------:R-:W-:Y:S01]  /*4ed0*/  F2FP.F16.F32.PACK_AB R4, R4, R2 ;  /* 0x000000020404723e */ /* 0x000fe200000000ff */
        /* <DEDUP_REMOVED lines=37> */
.L_x_1701:
        /* <DEDUP_REMOVED lines=130> */
.L_x_1702:
        /* <DEDUP_REMOVED lines=628> */
.L_x_1704:
        /* <DEDUP_REMOVED lines=23> */
.L_x_1705:
        /* <DEDUP_REMOVED lines=50> */
.L_x_1707:
[----:B------:R-:W-:Y:S05]  /*8520*/  BSYNC B0 ;  /* 0x0000000000007941 */ /* 0x000fea0003800000 */
.L_x_1706:
        /* <DEDUP_REMOVED lines=16> */
.L_x_1709:
[----:B------:R-:W-:Y:S05]  /*8630*/  BSYNC B0 ;  /* 0x0000000000007941 */ /* 0x000fea0003800000 */
.L_x_1708:
        /* <DEDUP_REMOVED lines=33> */
.L_x_1711:
[----:B------:R-:W-:Y:S05]  /*8850*/  BSYNC B0 ;  /* 0x0000000000007941 */ /* 0x000fea0003800000 */
.L_x_1710:
        /* <DEDUP_REMOVED lines=17> */
.L_x_1694:
        /* <DEDUP_REMOVED lines=23> */
.L_x_1713:
        /* <DEDUP_REMOVED lines=21> */
.L_x_1714:
        /* <DEDUP_REMOVED lines=34> */
.L_x_1716:
[----:B------:R-:W-:Y:S05]  /*8e50*/  BSYNC B0 ;  /* 0x0000000000007941 */ /* 0x000fea0003800000 */
.L_x_1715:
        /* <DEDUP_REMOVED lines=16> */
.L_x_1718:
[----:B------:R-:W-:Y:S05]  /*8f60*/  BSYNC B0 ;  /* 0x0000000000007941 */ /* 0x000fea0003800000 */
.L_x_1717:
        /* <DEDUP_REMOVED lines=29> */
.L_x_1720:
[----:B------:R-:W-:Y:S05]  /*9140*/  BSYNC B0 ;  /* 0x0000000000007941 */ /* 0x000fea0003800000 */
.L_x_1719:
        /* <DEDUP_REMOVED lines=15> */
.L_x_1712:
[----:B------:R-:W-:Y:S05]  /*9240*/  BSYNC B1 ;  /* 0x0000000000017941 */ /* 0x000fea0003800000 */
.L_x_1689:
        /* <DEDUP_REMOVED lines=8> */
.L_x_1721:
[----:B------:R-:W-:Y:S05]  /*92d0*/  EXIT ;  /* 0x000000000000794d */ /* 0x000fea0003800000 */
.L_x_1723:
        /* <DEDUP_REMOVED lines=10> */
.L_x_2067:


//--------------------- .text._ZN5flash44flash_bwd_dq_dk_dv_loop_seqk_parallel_kernelI23Flash_bwd_kernel_traitsILi256ELi64ELi64ELi8ELi4ELi2ELi2ELb0ELb0EN7cutlass6half_tE19Flash_kernel_traitsILi256ELi64ELi64ELi8ES3_EELb1ELb0ELb0ELb1ELb0ELb0ELb0EEEvNS_16Flash_bwd_paramsE --------------------------
	.section	.text._ZN5flash44flash_bwd_dq_dk_dv_loop_seqk_parallel_kernelI23Flash_bwd_kernel_traitsILi256ELi64ELi64ELi8ELi4ELi2ELi2ELb0ELb0EN7cutlass6half_tE19Flash_kernel_traitsILi256ELi64ELi64ELi8ES3_EELb1ELb0ELb0ELb1ELb0ELb0ELb0EEEvNS_16Flash_bwd_paramsE,"ax",@progbits
	.align	128
        .global         _ZN5flash44flash_bwd_dq_dk_dv_loop_seqk_parallel_kernelI23Flash_bwd_kernel_traitsILi256ELi64ELi64ELi8ELi4ELi2ELi2ELb0ELb0EN7cutlass6half_tE19Flash_kernel_traitsILi256ELi64ELi64ELi8ES3_EELb1ELb0ELb0ELb1ELb0ELb0ELb0EEEvNS_16Flash_bwd_paramsE
        .type           _ZN5flash44flash_bwd_dq_dk_dv_loop_seqk_parallel_kernelI23Flash_bwd_kernel_traitsILi256ELi64ELi64ELi8ELi4ELi2ELi2ELb0ELb0EN7cutlass6half_tE19Flash_kernel_traitsILi256ELi64ELi64ELi8ES3_EELb1ELb0ELb0ELb1ELb0ELb0ELb0EEEvNS_16Flash_bwd_paramsE,@function
        .size           _ZN5flash44flash_bwd_dq_dk_dv_loop_seqk_parallel_kernelI23Flash_bwd_kernel_traitsILi256ELi64ELi64ELi8ELi4ELi2ELi2ELb0ELb0EN7cutlass6half_tE19Flash_kernel_traitsILi256ELi64ELi64ELi8ES3_EELb1ELb0ELb0ELb1ELb0ELb0ELb0EEEvNS_16Flash_bwd_paramsE,(.L_x_2068 - _ZN5flash44flash_bwd_dq_dk_dv_loop_seqk_parallel_kernelI23Flash_bwd_kernel_traitsILi256ELi64ELi64ELi8ELi4ELi2ELi2ELb0ELb0EN7cutlass6half_tE19Flash_kernel_traitsILi256ELi64ELi64ELi8ES3_EELb1ELb0ELb0ELb1ELb0ELb0ELb0EEEvNS_16Flash_bwd_paramsE)
        .other          _ZN5flash44flash_bwd_dq_dk_dv_loop_seqk_parallel_kernelI23Flash_bwd_kernel_traitsILi256ELi64ELi64ELi8ELi4ELi2ELi2ELb0ELb0EN7cutlass6half_tE19Flash_kernel_traitsILi256ELi64ELi64ELi8ES3_EELb1ELb0ELb0ELb1ELb0ELb0ELb0EEEvNS_16Flash_bwd_paramsE,@"STO_CUDA_ENTRY STV_DEFAULT"
_ZN5flash44flash_bwd_dq_dk_dv_loop_seqk_parallel_kernelI23Flash_bwd_kernel_traitsILi256ELi64ELi64ELi8ELi4ELi2ELi2ELb0ELb0EN7cutlass6half_tE19Flash_kernel_traitsILi256ELi64ELi64ELi8ES3_EELb1ELb0ELb0ELb1ELb0ELb0ELb0EEEvNS_16Flash_bwd_paramsE:
.text._ZN5flash44flash_bwd_dq_dk_dv_loop_seqk_parallel_kernelI23Flash_bwd_kernel_traitsILi256ELi64ELi64ELi8ELi4ELi2ELi2ELb0ELb0EN7cutlass6half_tE19Flash_kernel_traitsILi256ELi64ELi64ELi8ES3_EELb1ELb0ELb0ELb1ELb0ELb0ELb0EEEvNS_16Flash_bwd_paramsE:
        /* <DEDUP_REMOVED lines=42> */
[----:B------:R-:W-:Y:S02]  /*02a0*/  LEA.HI R0, R0, R5, RZ, 0x1 ;  /* 0x0000000500007211 */ /* 0x000fe400078f08ff */
[----:B------:R-:W-:Y:S01]  /*02b0*/  SHF.R.S32.HI R19, RZ, 0x1f, R7 ;  /* 0x0000001fff137819 */ /* 0x000fe20000011407 */
[----:B------:R-:W-:Y:S01]  /*02c0*/  IMAD.SHL.U32 R13, R13, 0x40, RZ ;  /* 0x000000400d0d7824 */ /* 0x000fe200078e00ff */
[----:B------:R-:W-:Y:S02]  /*02d0*/  SHF.R.S32.HI R9, RZ, 0x1f, R9 ;  /* 0x0000001fff097819 */ /* 0x000fe40000011409 */
[----:B------:R-:W-:Y:S02]  /*02e0*/  LEA.HI R7, R7, R8, RZ, 0x1 ;  /* 0x0000000807077211 */ /* 0x000fe400078f08ff */
[----:B------:R-:W-:Y:S02]  /*02f0*/  LOP3.LUT R0, R0, 0xfffffffe, RZ, 0xc0, !PT ;  /* 0xfffffffe00007812 */ /* 0x000fe400078ec0ff */
[----:B------:R-:W-:-:S02]  /*0300*/  LEA.HI R9, R9, R6, RZ, 0x3 ;  /* 0x0000000609097211 */ /* 0x000fc400078f18ff */
[----:B------:R-:W-:Y:S01]  /*0310*/  LOP3.LUT R7, R7, 0xfffffffe, RZ, 0xc0, !PT ;  /* 0xfffffffe07077812 */ /* 0x000fe200078ec0ff */
[----:B------:R-:W-:Y:S01]  /*0320*/  IMAD.IADD R0, R5, 0x1, -R0 ;  /* 0x0000000105007824 */ /* 0x000fe200078e0a00 */
[----:B------:R-:W-:Y:S02]  /*0330*/  LOP3.LUT R9, R9, 0xfffffff8, RZ, 0xc0, !PT ;  /* 0xfffffff809097812 */ /* 0x000fe400078ec0ff */
[----:B------:R-:W-:Y:S01]  /*0340*/  SHF.R.S32.HI R5, RZ, 0x1f, R4 ;  /* 0x0000001fff057819 */ /* 0x000fe20000011404 */
[----:B------:R-:W-:Y:S01]  /*0350*/  IMAD.IADD R7, R8, 0x1, -R7 ;  /* 0x0000000108077824 */ /* 0x000fe200078e0a07 */
[----:B------:R-:W-:Y:S01]  /*0360*/  LOP3.LUT R13, R13, 0x1c0, RZ, 0xc0, !PT ;  /* 0x000001c00d0d7812 */ /* 0x000fe200078ec0ff */
[----:B------:R-:W-:Y:S01]  /*0370*/  IMAD.IADD R9, R6, 0x1, -R9 ;  /* 0x0000000106097824 */ /* 0x000fe200078e0a09 */
[----:B------:R-:W-:Y:S01]  /*0380*/  LOP3.LUT P4, RZ, R17, 0x4, RZ, 0xc0, !PT ;  /* 0x0000000411ff7812 */ /* 0x000fe2000788c0ff */
[----:B------:R-:W-:Y:S01]  /*0390*/  IMAD.SHL.U32 R6, R7, 0x10, RZ ;  /* 0x0000001007067824 */ /* 0x000fe200078e00ff */
[C---:B------:R-:W-:Y:S01]  /*03a0*/  LOP3.LUT P3, RZ, R17.reuse, 0x2, RZ, 0xc0, !PT ;  /* 0x0000000211ff7812 */ /* 0x040fe2000786c0ff */
[----:B------:R-:W-:Y:S01]  /*03b0*/  IMAD.SHL.U32 R17, R17, 0x40, RZ ;  /* 0x0000004011117824 */ /* 0x000fe200078e00ff */
[----:B------:R-:W-:Y:S01]  /*03c0*/  LEA.HI R19, R19, R8, RZ, 0x2 ;  /* 0x0000000813137211 */ /* 0x000fe200078f10ff */
[----:B------:R-:W-:Y:S01]  /*03d0*/  IMAD.SHL.U32 R249, R0, 0x8, RZ ;  /* 0x0000000800f97824 */ /* 0x000fe200078e00ff */
[----:B------:R-:W-:-:S02]  /*03e0*/  LEA.HI R5, R5, R4, RZ, 0x2 ;  /* 0x0000000405057211 */ /* 0x000fc400078f10ff */
[----:B------:R-:W-:Y:S02]  /*03f0*/  SHF.R.U32.HI R10, RZ, 0x3, R13 ;  /* 0x00000003ff0a7819 */ /* 0x000fe4000001160d */
[----:B------:R-:W-:Y:S02]  /*0400*/  SHF.R.S32.HI R4, RZ, 0x1f, R15 ;  /* 0x0000001fff047819 */ /* 0x000fe4000001140f */
[----:B------:R-:W-:Y:S02]  /*0410*/  LOP3.LUT R13, R13, 0x38, R20, 0xf8, !PT ;  /* 0x000000380d0d7812 */ /* 0x000fe400078ef814 */
[----:B------:R-:W-:Y:S02]  /*0420*/  LOP3.LUT R19, R19, 0xfffffffc, RZ, 0xc0, !PT ;  /* 0xfffffffc13137812 */ /* 0x000fe400078ec0ff */
[----:B------:R-:W-:Y:S02]  /*0430*/  LOP3.LUT R17, R17, 0x1c0, RZ, 0xc0, !PT ;  /* 0x000001c011117812 */ /* 0x000fe400078ec0ff */
[----:B------:R-:W-:Y:S01]  /*0440*/  LEA.HI R4, R4, R15, RZ, 0x3 ;  /* 0x0000000f04047211 */ /* 0x000fe200078f18ff */
[----:B------:R-:W-:Y:S01]  /*0450*/  IMAD.IADD R18, R8, 0x1, -R19 ;  /* 0x0000000108127824 */ /* 0x000fe200078e0a13 */
[----:B------:R-:W-:-:S02]  /*0460*/  LOP3.LUT R10, R13, R10, RZ, 0x3c, !PT ;  /* 0x0000000a0d0a7212 */ /* 0x000fc400078e3cff */
[----:B------:R-:W-:Y:S02]  /*0470*/  SHF.R.S32.HI R3, RZ, 0x7, R3 ;  /* 0x00000007ff037819 */ /* 0x000fe40000011403 */
[C---:B------:R-:W-:Y:S01]  /*0480*/  LOP3.LUT R241, R17.reuse, 0x8, R16, 0xf8, !PT ;  /* 0x0000000811f17812 */ /* 0x040fe200078ef810 */
[----:B------:R-:W-:Y:S01]  /*0490*/  STL [R1], R18 ;  /* 0x0000001201007387 */ /* 0x000fe20000100800 */
[----:B------:R-:W-:Y:S01]  /*04a0*/  LOP3.LUT R13, R17, 0x10, R6, 0xf8, !PT ;  /* 0x00000010110d7812 */ /* 0x000fe200078ef806 */
[----:B------:R-:W-:Y:S01]  /*04b0*/  IMAD.SHL.U32 R6, R0, 0x200, RZ ;  /* 0x0000020000067824 */ /* 0x000fe200078e00ff */
[----:B------:R-:W-:Y:S01]  /*04c0*/  SHF.R.U32.HI R250, RZ, 0x3, R17 ;  /* 0x00000003fffa7819 */ /* 0x000fe20000011611 */
[----:B------:R-:W-:Y:S01]  /*04d0*/  STL [R1+0x8], R20 ;  /* 0x0000081401007387 */ /* 0x000fe20000100800 */
[----:B------:R-:W-:Y:S01]  /*04e0*/  LOP3.LUT R8, R4, 0xfffffff8, RZ, 0xc0, !PT ;  /* 0xfffffff804087812 */ /* 0x000fe200078ec0ff */
[----:B------:R-:W-:Y:S01]  /*04f0*/  IMAD R14, R3, 0x800, R6 ;  /* 0x00000800030e7824 */ /* 0x000fe200078e0206 */
[----:B------:R-:W-:-:S02]  /*0500*/  LOP3.LUT R12, R9, 0x1, RZ, 0xc0, !PT ;  /* 0x00000001090c7812 */ /* 0x000fc400078ec0ff */
[----:B------:R-:W-:Y:S01]  /*0510*/  LOP3.LUT R241, R241, R250, RZ, 0x3c, !PT ;  /* 0x000000faf1f17212 */ /* 0x000fe200078e3cff */
[----:B------:R-:W-:Y:S01]  /*0520*/  IMAD.IADD R8, R15, 0x1, -R8 ;  /* 0x000000010f087824 */ /* 0x000fe200078e0a08 */
[----:B------:R-:W-:Y:S01]  /*0530*/  ISETP.NE.U32.AND P0, PT, R12, 0x1, PT ;  /* 0x000000010c00780c */ /* 0x000fe20003f05070 */
[----:B------:R-:W-:Y:S01]  /*0540*/  IMAD.SHL.U32 R12, R2, 0x2, RZ ;  /* 0x00000002020c7824 */ /* 0x000fe200078e00ff */
[----:B------:R-:W-:Y:S01]  /*0550*/  SHF.R.S32.HI R11, RZ, 0x6, R11 ;  /* 0x00000006ff0b7819 */ /* 0x000fe2000001140b */
[----:B------:R-:W-:Y:S01]  /*0560*/  IMAD.IADD R241, R14, 0x1, R241 ;  /* 0x000000010ef17824 */ /* 0x000fe200078e02f1 */
[C---:B------:R-:W-:Y:S01]  /*0570*/  R2P PR, R9.reuse, 0x6 ;  /* 0x0000000609007804 */ /* 0x040fe20000000000 */
[----:B------:R-:W-:Y:S01]  /*0580*/  IMAD.SHL.U32 R14, R9, 0x40, RZ ;  /* 0x00000040090e7824 */ /* 0x000fe200078e00ff */
[----:B------:R-:W-:Y:S01]  /*0590*/  LOP3.LUT R13, R13, 0x8, R16, 0xf8, !PT ;  /* 0x000000080d0d7812 */ /* 0x000fe200078ef810 */
[----:B------:R-:W-:Y:S01]  /*05a0*/  IMAD.SHL.U32 R9, R11, 0x8, RZ ;  /* 0x000000080b097824 */ /* 0x000fe200078e00ff */
[----:B------:R-:W-:Y:S01]  /*05b0*/  SEL R240, R240, 0xffffffe0, !P3 ;  /* 0xffffffe0f0f07807 */ /* 0x000fe20005800000 */
[----:B------:R-:W-:Y:S01]  /*05c0*/  IMAD.SHL.U32 R8, R8, 0x40, RZ ;  /* 0x0000004008087824 */ /* 0x000fe200078e00ff */
[----:B------:R-:W-:Y:S01]  /*05d0*/  LOP3.LUT R250, R6, R13, R250, 0xf6, !PT ;  /* 0x0000000d06fa7212 */ /* 0x000fe200078ef6fa */
[----:B------:R-:W-:Y:S01]  /*05e0*/  IMAD.SHL.U32 R16, R0, 0x20, RZ ;  /* 0x0000002000107824 */ /* 0x000fe200078e00ff */
[----:B------:R-:W-:Y:S01]  /*05f0*/  LOP3.LUT R9, R9, 0x18, RZ, 0xc0, !PT ;  /* 0x0000001809097812 */ /* 0x000fe200078ec0ff */
[----:B------:R-:W-:Y:S01]  /*0600*/  IMAD.SHL.U32 R0, R4, 0x40, RZ ;  /* 0x0000004004007824 */ /* 0x000fe200078e00ff */
[----:B------:R-:W-:Y:S01]  /*0610*/  LOP3.LUT R8, R8, 0x1c0, RZ, 0xc0, !PT ;  /* 0x000001c008087812 */ /* 0x000fe200078ec0ff */
[----:B------:R-:W-:Y:S01]  /*0620*/  IMAD R10, R11, 0x200, R10 ;  /* 0x000002000b0a7824 */ /* 0x000fe200078e020a */
[----:B------:R-:W-:Y:S01]  /*0630*/  LOP3.LUT R251, R9, 0x20, R16, 0xf8, !PT ;  /* 0x0000002009fb7812 */ /* 0x000fe200078ef810 */
[----:B------:R-:W-:Y:S01]  /*0640*/  IMAD.SHL.U32 R11, R3, 0x20, RZ ;  /* 0x00000020030b7824 */ /* 0x000fe200078e00ff */
[----:B------:R-:W-:-:S02]  /*0650*/  SHF.R.U32.HI R6, RZ, 0x3, R8 ;  /* 0x00000003ff067819 */ /* 0x000fc40000011608 */
[----:B------:R-:W-:Y:S01]  /*0660*/  LOP3.LUT R249, R8, 0x8, R249, 0xf8, !PT ;  /* 0x0000000808f97812 */ /* 0x000fe200078ef8f9 */
[----:B------:R1:W-:Y:S01]  /*0670*/  STL [R1+0x4], R10 ;  /* 0x0000040a01007387 */ /* 0x0003e20000100800 */
[----:B------:R-:W-:Y:S02]  /*0680*/  LOP3.LUT R251, R6, R251, R8, 0x1e, !PT ;  /* 0x000000fb06fb7212 */ /* 0x000fe400078e1e08 */
[----:B------:R-:W-:Y:S01]  /*0690*/  LOP3.LUT R249, R249, R6, RZ, 0x3c, !PT ;  /* 0x00000006f9f97212 */ /* 0x000fe200078e3cff */
[----:B------:R-:W-:Y:S01]  /*06a0*/  IMAD.U32 R6, RZ, RZ, UR6 ;  /* 0x00000006ff067e24 */ /* 0x000fe2000f8e00ff */
[----:B------:R-:W-:Y:S01]  /*06b0*/  LOP3.LUT R14, R14, 0x1c0, RZ, 0xc0, !PT ;  /* 0x000001c00e0e7812 */ /* 0x000fe200078ec0ff */
[----:B------:R-:W-:Y:S01]  /*06c0*/  IMAD.U32 R6, RZ, RZ, UR5 ;  /* 0x00000005ff067e24 */ /* 0x000fe2000f8e00ff */
[----:B------:R-:W-:Y:S01]  /*06d0*/  LOP3.LUT R0, R0, 0xfffffe00, RZ, 0xc0, !PT ;  /* 0xfffffe0000007812 */ /* 0x000fe200078ec0ff */
[----:B------:R-:W-:Y:S01]  /*06e0*/  USHF.R.S32.HI UR5, URZ, 0x1f, UR47 ;  /* 0x0000001f3f057899 */ /* 0x000fe2000801142f */
[----:B------:R-:W-:Y:S01]  /*06f0*/  SHF.R.U32.HI R3, RZ, 0x3, R14 ;  /* 0x00000003ff037819 */ /* 0x000fe2000001160e */
[----:B------:R-:W-:Y:S01]  /*0700*/  USHF.R.S32.HI UR6, URZ, 0x1f, UR47 ;  /* 0x0000001f3f067899 */ /* 0x000fe2000801142f */
[----:B------:R-:W-:Y:S01]  /*0710*/  LOP3.LUT R251, R251, R0, RZ, 0xfc, !PT ;  /* 0x00000000fbfb7212 */ /* 0x000fe200078efcff */
[--C-:B------:R-:W-:Y:S01]  /*0720*/  IMAD R252, R18, 0x400, R0.reuse ;  /* 0x0000040012fc7824 */ /* 0x100fe200078e0200 */
[----:B------:R-:W-:Y:S01]  /*0730*/  LOP3.LUT R2, R3, R14, R9, 0x1e, !PT ;  /* 0x0000000e03027212 */ /* 0x000fe200078e1e09 */
[----:B------:R-:W-:Y:S01]  /*0740*/  IMAD R4, R7, 0x400, R0 ;  /* 0x0000040007047824 */ /* 0x000fe200078e0200 */
[----:B------:R-:W-:Y:S01]  /*0750*/  LEA R241, R241, UR4, 0x1 ;  /* 0x00000004f1f17c11 */ /* 0x000fe2000f8e08ff */
[----:B------:R-:W-:Y:S01]  /*0760*/  IMAD.U32 R0, RZ, RZ, UR5 ;  /* 0x00000005ff007e24 */ /* 0x000fe2000f8e00ff */
[----:B------:R-:W-:Y:S01]  /*0770*/  USHF.R.S32.HI UR5, URZ, 0x1f, UR55 ;  /* 0x0000001f3f057899 */ /* 0x000fe20008011437 */
[----:B------:R-:W-:Y:S01]  /*0780*/  IMAD R9, R7, 0x400, R12 ;  /* 0x0000040007097824 */ /* 0x000fe200078e020c */
[----:B------:R-:W-:Y:S01]  /*0790*/  LEA R250, R250, UR4, 0x1 ;  /* 0x00000004fafa7c11 */ /* 0x000fe2000f8e08ff */
[----:B------:R-:W-:-:S02]  /*07a0*/  IMAD.IADD R252, R252, 0x1, R249 ;  /* 0x00000001fcfc7824 */ /* 0x000fc400078e02f9 */
[----:B------:R-:W-:Y:S02]  /*07b0*/  IMAD.MOV.U32 R0, RZ, RZ, 0x40 ;  /* 0x00000040ff007424 */ /* 0x000fe400078e00ff */
[----:B------:R-:W-:Y:S01]  /*07c0*/  IMAD.U32 R6, RZ, RZ, UR6 ;  /* 0x00000006ff067e24 */ /* 0x000fe2000f8e00ff */
[----:B-1----:R-:W-:Y:S01]  /*07d0*/  LOP3.LUT R10, R14, 0x20, R11, 0xf8, !PT ;  /* 0x000000200e0a7812 */ /* 0x002fe200078ef80b */
[----:B------:R-:W-:Y:S01]  /*07e0*/  IMAD.IADD R249, R249, 0x1, R4 ;  /* 0x00000001f9f97824 */ /* 0x000fe200078e0204 */
[----:B------:R-:W-:Y:S01]  /*07f0*/  SHF.R.S32.HI R6, RZ, 0x2, R5 ;  /* 0x00000002ff067819 */ /* 0x000fe20000011405 */
[----:B------:R-:W-:Y:S01]  /*0800*/  IMAD.U32 R4, RZ, RZ, UR5 ;  /* 0x00000005ff047e24 */ /* 0x000fe2000f8e00ff */
[----:B------:R-:W-:Y:S01]  /*0810*/  LOP3.LUT R3, R10, R3, RZ, 0x3c, !PT ;  /* 0x000000030a037212 */ /* 0x000fe200078e3cff */
[----:B------:R-:W-:Y:S01]  /*0820*/  IMAD R10, R18, 0x400, R12 ;  /* 0x00000400120a7824 */ /* 0x000fe200078e020c */
[----:B------:R-:W-:Y:S01]  /*0830*/  UIADD3 UR6, UR4, 0x18000, URZ ;  /* 0x0001800004067890 */ /* 0x000fe2000fffe03f */
[----:B------:R-:W-:Y:S01]  /*0840*/  IMAD.MOV.U32 R4, RZ, RZ, -0x10 ;  /* 0xfffffff0ff047424 */ /* 0x000fe200078e00ff */
[----:B------:R-:W-:Y:S01]  /*0850*/  SEL R5, R0, 0xffffffc0, !P4 ;  /* 0xffffffc000057807 */ /* 0x000fe20006000000 */
[----:B------:R-:W-:-:S02]  /*0860*/  IMAD.IADD R3, R10, 0x1, R3 ;  /* 0x000000010a037824 */ /* 0x000fc400078e0203 */
[----:B------:R-:W-:Y:S01]  /*0870*/  IMAD.IADD R2, R9, 0x1, R2 ;  /* 0x0000000109027824 */ /* 0x000fe200078e0202 */
[----:B------:R-:W-:Y:S01]  /*0880*/  SEL R4, R4, 0x10, !P0 ;  /* 0x0000001004047807 */ /* 0x000fe20004000000 */
[----:B------:R-:W-:Y:S01]  /*0890*/  IMAD R0, R18, 0x10, R6 ;  /* 0x0000001012007824 */ /* 0x000fe200078e0206 */
[----:B------:R-:W-:Y:S01]  /*08a0*/  LEA R9, R3, UR4, 0x1 ;  /* 0x0000000403097c11 */ /* 0x000fe2000f8e08ff */
        /* <DEDUP_REMOVED lines=22> */
.L_x_1770:
        /* <DEDUP_REMOVED lines=23> */
[----:B--2-4-:R-:W-:Y:S01]  /*0b80*/  IMAD.U32 R6, RZ, RZ, UR10 ;  /* 0x0000000aff067e24 */ /* 0x014fe2000f8e00ff */
        /* <DEDUP_REMOVED lines=14> */
[----:B------:R-:W-:Y:S01]  /*0c70*/  UMOV UR33, URZ ;  /* 0x0000003f00217c82 */ /* 0x000fe20008000000 */
[----:B------:R-:W-:Y:S01]  /*0c80*/  IMAD.U32 R12, RZ, RZ, UR10 ;  /* 0x0000000aff0c7e24 */ /* 0x000fe2000f8e00ff */
[----:B------:R-:W-:Y:S01]  /*0c90*/  @!UP3 ULDC.64 UR8, c[0x0][0x318] ;  /* 0x0000c6000008bab9 */ /* 0x000fe20000000a00 */
[----:B------:R-:W-:Y:S01]  /*0ca0*/  IMAD.U32 R13, RZ, RZ, UR5 ;  /* 0x00000005ff0d7e24 */ /* 0x000fe2000f8e00ff */
[----:B------:R-:W4:Y:S04]  /*0cb0*/  @P3 LDG.E R8, desc[UR6][R14.64] ;  /* 0x000000060e083981 */ /* 0x000f28000c1e1900 */
[----:B------:R-:W5:Y:S04]  /*0cc0*/  @P3 LDG.E R5, desc[UR6][R14.64+0x4] ;  /* 0x000004060e053981 */ /* 0x000f68000c1e1900 */
        /* <DEDUP_REMOVED lines=17> */
[----:B---3--:R-:W-:Y:S02]  /*0de0*/  @P1 R2UR UR33, R6 ;  /* 0x00000000062112ca */ /* 0x008fe400000e0000 */
[----:B----4-:R-:W-:Y:S02]  /*0df0*/  @P3 R2UR UR5, R8 ;  /* 0x00000000080532ca */ /* 0x010fe400000e0000 */
[----:B-----5:R-:W-:-:S09]  /*0e00*/  @P3 R2UR UR12, R5 ;  /* 0x00000000050c32ca */ /* 0x020fd200000e0000 */
        /* <DEDUP_REMOVED lines=9> */
.L_x_1724:
        /* <DEDUP_REMOVED lines=58> */
[----:B------:R-:W-:-:S02]  /*1240*/  UIMAD.WIDE.U32 UR22, UR10, UR12, URZ ;  /* 0x0000000c0a1672a5 */ /* 0x000fc4000f8e003f */
[----:B------:R-:W-:Y:S02]  /*1250*/  USHF.L.U64.HI UR16, UR47, 0x7, UR56 ;  /* 0x000000072f107899 */ /* 0x000fe40008010238 */
[----:B------:R-:W-:Y:S02]  /*1260*/  UIMAD.WIDE.U32 UR12, UR10, UR5, URZ ;  /* 0x000000050a0c72a5 */ /* 0x000fe4000f8e003f */
[----:B------:R-:W-:Y:S01]  /*1270*/  UIMAD UR14, UR10, UR8, UR14 ;  /* 0x000000080a0e72a4 */ /* 0x000fe2000f8e020e */
[----:B------:R-:W-:Y:S01]  /*1280*/  ULDC.U8 UR17, c[0x0][0x3d8] ;  /* 0x0000f60000117ab9 */ /* 0x000fe20000000000 */
[----:B------:R-:W-:Y:S01]  /*1290*/  UIADD3 UR8, UR15, -0x40, URZ ;  /* 0xffffffc00f087890 */ /* 0x000fe2000fffe03f */
[----:B-1----:R-:W-:Y:S01]  /*12a0*/  IMAD.MOV R8, RZ, RZ, -R15 ;  /* 0x000000ffff087224 */ /* 0x002fe200078e0a0f */
[----:B------:R-:W-:Y:S01]  /*12b0*/  UISETP.NE.AND UP3, UPT, UR17, URZ, UPT ;  /* 0x0000003f1100728c */ /* 0x000fe2000bf65270 */
[----:B------:R-:W-:Y:S01]  /*12c0*/  IMAD.MOV.U32 R14, RZ, RZ, RZ ;  /* 0x000000ffff0e7224 */ /* 0x000fe200078e00ff */
[----:B------:R-:W-:Y:S01]  /*12d0*/  USEL UR29, UR16, URZ, UP2 ;  /* 0x0000003f101d7287 */ /* 0x000fe20009000000 */
[----:B------:R-:W-:Y:S01]  /*12e0*/  IMAD R8, R8, R11, RZ ;  /* 0x0000000b08087224 */ /* 0x000fe200078e02ff */
[----:B------:R-:W-:-:S02]  /*12f0*/  USEL UR54, UR22, UR12, !UP1 ;  /* 0x0000000c16367287 */ /* 0x000fc4000c800000 */
[----:B------:R-:W-:Y:S01]  /*1300*/  USHF.R.S32.HI UR39, URZ, 0x1f, UR8 ;  /* 0x0000001f3f277899 */ /* 0x000fe20008011408 */
[----:B------:R-:W-:Y:S01]  /*1310*/  IMAD.HI.U32 R8, R15, R8, R14 ;  /* 0x000000080f087227 */ /* 0x000fe200078e000e */
[----:B------:R-:W-:Y:S02]  /*1320*/  UIADD3 UR22, UP2, UR8, UR27, URZ ;  /* 0x0000001b08167290 */ /* 0x000fe4000ff5e03f */
[----:B------:R-:W-:Y:S02]  /*1330*/  UISETP.NE.AND UP0, UPT, UR36, -0x1, UPT ;  /* 0xffffffff2400788c */ /* 0x000fe4000bf05270 */
[----:B------:R-:W-:Y:S01]  /*1340*/  UIMAD UR24, UR11, UR5, URZ ;  /* 0x000000050b1872a4 */ /* 0x000fe2000f8e023f */
[----:B------:R-:W-:Y:S01]  /*1350*/  IMAD.HI.U32 R14, R8, R5, RZ ;  /* 0x00000005080e7227 */ /* 0x000fe200078e00ff */
[----:B------:R-:W-:Y:S02]  /*1360*/  UIADD3.X UR12, UR39, UR29, URZ, UP2, !UPT ;  /* 0x0000001d270c7290 */ /* 0x000fe400097fe43f */
[----:B------:R-:W-:-:S02]  /*1370*/  UIMAD UR11, UR11, UR22, URZ ;  /* 0x000000160b0b72a4 */ /* 0x000fc4000f8e023f */
[----:B------:R-:W-:Y:S01]  /*1380*/  IADD3 R8, -R14, RZ, RZ ;  /* 0x000000ff0e087210 */ /* 0x000fe20007ffe1ff */
[----:B------:R-:W-:Y:S02]  /*1390*/  UIADD3 UR48, UR23, UR14, URZ ;  /* 0x0000000e17307290 */ /* 0x000fe4000fffe03f */
[----:B------:R-:W-:Y:S02]  /*13a0*/  @!UP1 UIADD3 UR38, UR43, UR30, URZ ;  /* 0x0000001e2b269290 */ /* 0x000fe4000fffe03f */
[C---:B------:R-:W-:Y:S01]  /*13b0*/  IMAD R8, R11.reuse, R8, R5 ;  /* 0x000000080b087224 */ /* 0x040fe200078e0205 */
[----:B------:R-:W-:Y:S01]  /*13c0*/  ULDC UR27, c[0x0][0x2c4] ;  /* 0x0000b100001b7ab9 */ /* 0x000fe20000000800 */
[----:B------:R-:W-:Y:S01]  /*13d0*/  UIMAD UR23, UR10, UR12, UR11 ;  /* 0x0000000c0a1772a4 */ /* 0x000fe2000f8e020b */
[----:B------:R-:W-:Y:S01]  /*13e0*/  LOP3.LUT R5, R4, UR55, RZ, 0x3c, !PT ;  /* 0x0000003704057c12 */ /* 0x000fe2000f8e3cff */
[----:B------:R-:W-:Y:S01]  /*13f0*/  UIMAD.WIDE.U32 UR30, UR10, UR22, URZ ;  /* 0x000000160a1e72a5 */ /* 0x000fe2000f8e003f */
[----:B------:R-:W-:Y:S01]  /*1400*/  ISETP.GT.U32.AND P1, PT, R11, R8, PT ;  /* 0x000000080b00720c */ /* 0x000fe20003f24070 */
[----:B------:R-:W-:Y:S01]  /*1410*/  @UP3 UIMAD UR10, UR47, UR27, URZ ;  /* 0x0000001b2f0a32a4 */ /* 0x000fe2000f8e023f */
[----:B------:R-:W-:Y:S01]  /*1420*/  ISETP.GE.AND P2, PT, R5, RZ, PT ;  /* 0x000000ff0500720c */ /* 0x000fe20003f46270 */
[----:B------:R-:W-:Y:S01]  /*1430*/  ULDC.U8 UR19, c[0x0][0x480] ;  /* 0x0001200000137ab9 */ /* 0x000fe20000000000 */
[----:B------:R-:W-:-:S02]  /*1440*/  @UP0 UIADD3 UR25, UR33, UR36, URZ ;  /* 0x0000002421190290 */ /* 0x000fc4000fffe03f */
[----:B------:R-:W-:Y:S02]  /*1450*/  @UP0 UIADD3 UR26, UR33, UR36, URZ ;  /* 0x00000024211a0290 */ /* 0x000fe4000fffe03f */
[----:B------:R-:W-:Y:S02]  /*1460*/  UISETP.NE.AND UP4, UPT, UR19, URZ, UPT ;  /* 0x0000003f1300728c */ /* 0x000fe4000bf85270 */
[----:B------:R-:W-:Y:S01]  /*1470*/  @UP3 USEL UR11, UR10, UR5, !UP1 ;  /* 0x000000050a0b3287 */ /* 0x000fe2000c800000 */
[----:B------:R-:W-:Y:S02]  /*1480*/  @UP0 ULDC.64 UR16, c[0x0][0x248] ;  /* 0x0000920000100ab9 */ /* 0x000fe40000000a00 */
[----:B------:R-:W-:Y:S01]  /*1490*/  @!P1 IMAD.IADD R8, R8, 0x1, -R11 ;  /* 0x0000000108089824 */ /* 0x000fe200078e0a0b */
[----:B------:R-:W-:Y:S01]  /*14a0*/  @UP0 ULDC.64 UR18, c[0x0][0x250] ;  /* 0x0000940000120ab9 */ /* 0x000fe20000000a00 */
[----:B------:R-:W-:Y:S01]  /*14b0*/  @!P1 VIADD R14, R14, 0x1 ;  /* 0x000000010e0e9836 */ /* 0x000fe20000000000 */
[----:B------:R-:W-:Y:S01]  /*14c0*/  PLOP3.LUT P1, PT, PT, PT, UP0, 0x80, 0x0 ;  /* 0x000000000000781c */ /* 0x000fe20003f2f008 */
[----:B------:R-:W-:Y:S01]  /*14d0*/  @UP1 UIADD3 UR48, UR13, UR24, URZ ;  /* 0x000000180d301290 */ /* 0x000fe2000fffe03f */
[----:B------:R-:W-:Y:S01]  /*14e0*/  ISETP.GE.U32.AND P0, PT, R8, R11, PT ;  /* 0x0000000b0800720c */ /* 0x000fe20003f06070 */
[----:B------:R-:W-:Y:S01]  /*14f0*/  @UP3 ULDC UR10, c[0x0][0x2e4] ;  /* 0x0000b900000a3ab9 */ /* 0x000fe20000000800 */
[----:B------:R-:W-:-:S02]  /*1500*/  @UP0 UIMAD.WIDE.U32 UR14, UR25, UR16, URZ ;  /* 0x00000010190e02a5 */ /* 0x000fc4000f8e003f */
[----:B------:R-:W-:Y:S02]  /*1510*/  @UP0 UIMAD.WIDE.U32 UR12, UR26, UR18, URZ ;  /* 0x000000121a0c02a5 */ /* 0x000fe4000f8e003f */
[----:B------:R-:W-:Y:S02]  /*1520*/  @UP0 UIMAD UR24, UR26, UR19, URZ ;  /* 0x000000131a1802a4 */ /* 0x000fe4000f8e023f */
[----:B------:R-:W-:Y:S02]  /*1530*/  @UP3 UIMAD UR26, UR55, UR10, UR11 ;  /* 0x0000000a371a32a4 */ /* 0x000fe4000f8e020b */
[----:B------:R-:W-:Y:S02]  /*1540*/  @!UP3 UIMAD UR10, UR47, UR60, UR55 ;  /* 0x0000003c2f0ab2a4 */ /* 0x000fe4000f8e0237 */
[----:B------:R-:W-:Y:S01]  /*1550*/  UIMAD UR49, UR55, UR61, URZ ;  /* 0x0000003d373172a4 */ /* 0x000fe2000f8e023f */
        /* <DEDUP_REMOVED lines=28> */
.L_x_1726:
        /* <DEDUP_REMOVED lines=13> */
.L_x_1727:
        /* <DEDUP_REMOVED lines=11> */
.L_x_1728:
[----:B------:R-:W-:-:S04]  /*18a0*/  UIMAD UR5, UR47, UR60, UR55 ;  /* 0x0000003c2f0572a4 */ /* 0x000fc8000f8e0237 */
[----:B------:R-:W-:-:S12]  /*18b0*/  UIMAD UR5, UR5, UR57, URZ ;  /* 0x00000039050572a4 */ /* 0x000fd8000f8e023f */
.L_x_1729:
[----:B------:R-:W2:Y:S01]  /*18c0*/  LDL.64 R16, [R1+0x8] ;  /* 0x0000080001107983 */ /* 0x000ea20000100a00 */
[----:B------:R-:W1:Y:S03]  /*18d0*/  LDC.64 R4, c[0x0][0x420] ;  /* 0x00010800ff047b82 */ /* 0x000e660000000a00 */
        /* <DEDUP_REMOVED lines=15> */
[----:B------:R-:W-:-:S02]  /*19d0*/  UIMAD UR26, UR43, UR12, URZ ;  /* 0x0000000c2b1a72a4 */ /* 0x000fc4000f8e023f */
[----:B------:R-:W-:Y:S01]  /*19e0*/  UIMAD.WIDE UR22, UR22, 0x4, UR24 ;  /* 0x00000004161678a5 */ /* 0x000fe2000f8e0218 */
[----:B------:R-:W-:Y:S01]  /*19f0*/  IMAD R28, R5, UR8, R28 ;  /* 0x00000008051c7c24 */ /* 0x000fe2000f8e021c */
[----:B------:R-:W-:Y:S01]  /*1a00*/  ULDC.64 UR30, c[0x0][0x400] ;  /* 0x00010000001e7ab9 */ /* 0x000fe20000000a00 */
[----:B------:R-:W-:Y:S01]  /*1a10*/  ULDC.64 UR24, c[0x0][0x258] ;  /* 0x0000960000187ab9 */ /* 0x000fe20000000a00 */
[----:B------:R-:W-:Y:S01]  /*1a20*/  UIMAD UR26, UR55, UR13, UR26 ;  /* 0x0000000d371a72a4 */ /* 0x000fe2000f8e021a */
[----:B------:R-:W-:Y:S01]  /*1a30*/  ULDC.64 UR44, c[0x0][0x2b0] ;  /* 0x0000ac00002c7ab9 */ /* 0x000fe20000000a00 */
[----:B------:R-:W-:Y:S01]  /*1a40*/  ULEA.HI.SX32 UR42, UR46, 0xffffffff, 0x1a ;  /* 0xffffffff2e2a7891 */ /* 0x000fe2000f8fd23f */
[----:B--2---:R-:W-:-:S05]  /*1a50*/  IMAD.MOV.U32 R38, RZ, RZ, R16 ;  /* 0x000000ffff267224 */ /* 0x004fca00078e0010 */
[----:B------:R-:W-:Y:S02]  /*1a60*/  SHF.R.S32.HI R39, RZ, 0x1f, R38 ;  /* 0x0000001fff277819 */ /* 0x000fe40000011426 */
[----:B------:R-:W-:-:S03]  /*1a70*/  IADD3 R16, P0, R38, UR15, RZ ;  /* 0x0000000f26107c10 */ /* 0x000fc6000ff1e0ff */
[----:B------:R3:W-:Y:S01]  /*1a80*/  STL [R1+0xc], R39 ;  /* 0x00000c2701007387 */ /* 0x0007e20000100800 */
[----:B------:R-:W-:Y:S02]  /*1a90*/  IADD3.X R17, R39, UR38, RZ, P0, !PT ;  /* 0x0000002627117c10 */ /* 0x000fe400087fe4ff */
[----:B------:R-:W-:Y:S01]  /*1aa0*/  IADD3 R18, P0, R6, UR8, RZ ;  /* 0x0000000806127c10 */ /* 0x000fe2000ff1e0ff */
[----:B------:R-:W-:Y:S01]  /*1ab0*/  IMAD.WIDE.U32 R16, R4, UR8, R16 ;  /* 0x0000000804107c25 */ /* 0x000fe2000f8e0010 */
[----:B------:R-:W-:Y:S02]  /*1ac0*/  UIADD3 UR8, UP1, UP0, UR52, UR11, UR54 ;  /* 0x0000000b34087290 */ /* 0x000fe4000f83e036 */
[----:B------:R-:W-:Y:S01]  /*1ad0*/  IADD3.X R21, R7, UR39, RZ, P0, !PT ;  /* 0x0000002707157c10 */ /* 0x000fe200087fe4ff */
[----:B------:R-:W-:Y:S01]  /*1ae0*/  IMAD.IADD R29, R17, 0x1, R28 ;  /* 0x00000001111d7824 */ /* 0x000fe200078e021c */
[----:B------:R-:W-:Y:S01]  /*1af0*/  LOP3.LUT R17, R15, 0xffffffe0, RZ, 0xc0, !PT ;  /* 0xffffffe00f117812 */ /* 0x000fe200078ec0ff */
[----:B------:R-:W-:Y:S01]  /*1b00*/  UIADD3.X UR5, UR51, UR5, UR48, UP1, UP0 ;  /* 0x0000000533057290 */ /* 0x000fe20008fe0430 */
[----:B------:R-:W-:Y:S01]  /*1b10*/  SHF.R.S32.HI R15, RZ, 0x5, R15 ;  /* 0x00000005ff0f7819 */ /* 0x000fe2000001140f */
[----:B------:R-:W-:Y:S01]  /*1b20*/  IMAD.MOV.U32 R28, RZ, RZ, R16 ;  /* 0x000000ffff1c7224 */ /* 0x000fe200078e0010 */
[----:B------:R-:W-:Y:S01]  /*1b30*/  PLOP3.LUT P0, PT, PT, PT, UP2, 0x80, 0x0 ;  /* 0x000000000000781c */ /* 0x000fe20003f0f028 */
[----:B------:R-:W-:-:S02]  /*1b40*/  IMAD.IADD R8, R10, 0x1, -R17 ;  /* 0x000000010a087824 */ /* 0x000fc400078e0a11 */
[----:B------:R-:W-:Y:S02]  /*1b50*/  IMAD R19, R21, UR20, RZ ;  /* 0x0000001415137c24 */ /* 0x000fe4000f8e02ff */
[----:B------:R-:W-:Y:S01]  /*1b60*/  IMAD R15, R15, UR10, R8 ;  /* 0x0000000a0f0f7c24 */ /* 0x000fe2000f8e0208 */
[----:B------:R-:W-:Y:S01]  /*1b70*/  UIMAD.WIDE UR10, UR14, 0x4, UR44 ;  /* 0x000000040e0a78a5 */ /* 0x000fe2000f8e022c */
[----:B------:R-:W-:-:S03]  /*1b80*/  IMAD.WIDE.U32 R22, R18, UR20, R38 ;  /* 0x0000001412167c25 */ /* 0x000fc6000f8e0026 */
[C---:B------:R-:W-:Y:S01]  /*1b90*/  IADD3 R20, P1, R15.reuse, UR8, RZ ;  /* 0x000000080f147c10 */ /* 0x040fe2000ff3e0ff */
[----:B------:R-:W-:Y:S01]  /*1ba0*/  IMAD.U32 R16, RZ, RZ, UR12 ;  /* 0x0000000cff107e24 */ /* 0x000fe2000f8e00ff */
[----:B------:R-:W-:Y:S01]  /*1bb0*/  UIMAD UR12, UR43, UR24, URZ ;  /* 0x000000182b0c72a4 */ /* 0x000fe2000f8e023f */
[----:B------:R-:W-:Y:S01]  /*1bc0*/  IMAD R19, R18, UR21, R19 ;  /* 0x0000001512137c24 */ /* 0x000fe2000f8e0213 */
[----:B------:R-:W-:Y:S01]  /*1bd0*/  LEA.HI.X.SX32 R15, R15, UR5, 0x1, P1 ;  /* 0x000000050f0f7c11 */ /* 0x000fe200088f0eff */
[----:B------:R-:W-:Y:S01]  /*1be0*/  IMAD.WIDE.U32 R28, R16, UR55, R28 ;  /* 0x00000037101c7c25 */ /* 0x000fe2000f8e001c */
[----:B------:R-:W-:Y:S01]  /*1bf0*/  LEA R26, P1, R20, UR30, 0x2 ;  /* 0x0000001e141a7c11 */ /* 0x000fe2000f8210ff */
[----:B------:R-:W-:Y:S01]  /*1c00*/  UIMAD UR12, UR55, UR25, UR12 ;  /* 0x00000019370c72a4 */ /* 0x000fe2000f8e020c */
[----:B------:R-:W-:Y:S01]  /*1c10*/  IADD3 R30, P2, R22, UR40, RZ ;  /* 0x00000028161e7c10 */ /* 0x000fe2000ff5e0ff */
[----:B------:R-:W-:Y:S01]  /*1c20*/  VIADD R29, R29, UR26 ;  /* 0x0000001a1d1d7c36 */ /* 0x000fe20008000000 */
[----:B------:R-:W-:-:S02]  /*1c30*/  LEA.HI.X R27, R20, UR31, R15, 0x2, P1 ;  /* 0x0000001f141b7c11 */ /* 0x000fc400088f140f */
[----:B------:R-:W-:Y:S01]  /*1c40*/  IADD3.X R31, R23, UR35, R19, P2, !PT ;  /* 0x00000023171f7c10 */ /* 0x000fe200097fe413 */
        /* <DEDUP_REMOVED lines=80> */
.L_x_1732:
[----:B------:R-:W-:Y:S05]  /*2150*/  BSYNC B0 ;  /* 0x0000000000007941 */ /* 0x000fea0003800000 */
.L_x_1731:
        /* <DEDUP_REMOVED lines=51> */
.L_x_1734:
[----:B------:R-:W-:Y:S05]  /*2490*/  BSYNC B0 ;  /* 0x0000000000007941 */ /* 0x000fea0003800000 */
.L_x_1733:
        /* <DEDUP_REMOVED lines=24> */
.L_x_1736:
        /* <DEDUP_REMOVED lines=50> */
.L_x_1737:
[----:B------:R-:W-:Y:S05]  /*2940*/  BSYNC B0 ;  /* 0x0000000000007941 */ /* 0x000fea0003800000 */
.L_x_1735:
        /* <DEDUP_REMOVED lines=21> */
.L_x_1739:
        /* <DEDUP_REMOVED lines=51> */
.L_x_1740:
[----:B------:R-:W-:Y:S05]  /*2dd0*/  BSYNC B0 ;  /* 0x0000000000007941 */ /* 0x000fea0003800000 */
.L_x_1738:
[----:B------:R-:W5:Y:S01]  /*2de0*/  LDL R84, [R1+0x10] ;  /* 0x0000100001547983 */ /* 0x000f620000100800 */
        /* <DEDUP_REMOVED lines=34> */
[----:B---3--:R-:W-:Y:S01]  /*3010*/  @!P2 MOV R27, R15 ;  /* 0x0000000f001ba202 */ /* 0x008fe20000000f00 */
        /* <DEDUP_REMOVED lines=36> */
.L_x_1742:
[----:B------:R-:W-:Y:S05]  /*3260*/  BSYNC B0 ;  /* 0x0000000000007941 */ /* 0x000fea0003800000 */
.L_x_1741:
        /* <DEDUP_REMOVED lines=9> */
[----:B-1-3--:R-:W1:Y:S01]  /*3300*/  LDC.64 R22, c[0x0][0x218] ;  /* 0x00008600ff167b82 */ /* 0x00ae620000000a00 */
[----:B------:R-:W-:Y:S01]  /*3310*/  ISETP.GE.AND P2, PT, R38, UR5, PT ;  /* 0x0000000526007c0c */ /* 0x000fe2000bf46270 */
[----:B------:R-:W-:Y:S01]  /*3320*/  IMAD.U32 R24, RZ, RZ, UR27 ;  /* 0x0000001bff187e24 */ /* 0x000fe2000f8e00ff */
[----:B------:R-:W-:Y:S01]  /*3330*/  IADD3 R19, P1, R13, 0x20, RZ ;  /* 0x000000200d137810 */ /* 0x000fe20007f3e0ff */
[----:B------:R-:W-:Y:S01]  /*3340*/  IMAD.MOV.U32 R21, RZ, RZ, R15 ;  /* 0x000000ffff157224 */ /* 0x000fe200078e000f */
[----:B------:R-:W-:-:S03]  /*3350*/  MOV R25, UR28 ;  /* 0x0000001c00197c02 */ /* 0x000fc60008000f00 */
[----:B------:R-:W-:Y:S02]  /*3360*/  IMAD.X R18, RZ, RZ, R12, P1 ;  /* 0x000000ffff127224 */ /* 0x000fe400008e060c */
[----:B------:R-:W-:-:S04]  /*3370*/  IMAD.WIDE.U32 R24, R19, UR16, R24 ;  /* 0x0000001013187c25 */ /* 0x000fc8000f8e0018 */
[----:B------:R-:W3:Y:S01]  /*3380*/  @!P2 LDC.64 R4, c[0x0][0x218] ;  /* 0x00008600ff04ab82 */ /* 0x000ee20000000a00 */
        /* <DEDUP_REMOVED lines=14> */
[----:B---3--:R-:W-:Y:S01]  /*3470*/  @!P2 LEA R4, P1, R20, R4, 0x1 ;  /* 0x000000041404a211 */ /* 0x008fe200078208ff */
        /* <DEDUP_REMOVED lines=25> */
.L_x_1744:
[----:B------:R-:W-:Y:S05]  /*3610*/  BSYNC B0 ;  /* 0x0000000000007941 */ /* 0x000fea0003800000 */
.L_x_1743:
[----:B------:R-:W-:Y:S01]  /*3620*/  UIMAD UR5, UR12, UR18, URZ ;  /* 0x000000120c0572a4 */ /* 0x000fe2000f8e023f */
[----:B------:R2:W-:Y:S01]  /*3630*/  @P3 STS.128 [R34+0x20000], RZ ;  /* 0x020000ff22003388 */ /* 0x0005e20000000c00 */
[----:B-1-3--:R-:W-:Y:S01]  /*3640*/  IMAD.WIDE.U32 R4, R17, UR37, R38 ;  /* 0x0000002511047c25 */ /* 0x00afe2000f8e0026 */
        /* <DEDUP_REMOVED lines=61> */
.L_x_1746:
[----:B------:R-:W-:Y:S05]  /*3a20*/  BSYNC B0 ;  /* 0x0000000000007941 */ /* 0x000fea0003800000 */
.L_x_1745:
        /* <DEDUP_REMOVED lines=8> */
[----:B-1-3--:R-:W1:Y:S01]  /*3ab0*/  LDC.64 R20, c[0x0][0x220] ;  /* 0x00008800ff147b82 */ /* 0x00ae620000000a00 */
        /* <DEDUP_REMOVED lines=10> */
[----:B------:R-:W3:Y:S01]  /*3b60*/  @!P1 LDC.64 R4, c[0x0][0x220] ;  /* 0x00008800ff049b82 */ /* 0x000ee20000000a00 */
        /* <DEDUP_REMOVED lines=8> */
[----:B---3--:R-:W-:Y:S02]  /*3bf0*/  @!P1 LEA R6, P2, R18, R4, 0x1 ;  /* 0x0000000412069211 */ /* 0x008fe400078408ff */
        /* <DEDUP_REMOVED lines=26> */
.L_x_1748:
[----:B------:R-:W-:Y:S05]  /*3da0*/  BSYNC B0 ;  /* 0x0000000000007941 */ /* 0x000fea0003800000 */
.L_x_1747:
[----:B------:R-:W-:Y:S01]  /*3db0*/  ULDC.64 UR18, c[0x0][0x3c8] ;  /* 0x0000f20000127ab9 */ /* 0x000fe20000000a00 */
[----:B-1----:R-:W-:Y:S01]  /*3dc0*/  IMAD.MOV.U32 R5, RZ, RZ, 0x4 ;  /* 0x00000004ff057424 */ /* 0x002fe200078e00ff */
[----:B------:R-:W-:Y:S01]  /*3dd0*/  UISETP.NE.U32.AND UP0, UPT, UR18, URZ, UPT ;  /* 0x0000003f1200728c */ /* 0x000fe2000bf05070 */
[----:B------:R-:W-:Y:S01]  /*3de0*/  IMAD.MOV.U32 R11, RZ, RZ, 0x7f800000 ;  /* 0x7f800000ff0b7424 */ /* 0x000fe200078e00ff */
[----:B------:R-:W-:Y:S01]  /*3df0*/  USHF.R.S32.HI UR12, URZ, 0x1f, UR55 ;  /* 0x0000001f3f0c7899 */ /* 0x000fe20008011437 */
[----:B------:R-:W-:Y:S01]  /*3e00*/  IMAD.WIDE R16, R84, R5, UR10 ;  /* 0x0000000a54107e25 */ /* 0x000fe2000f8e0205 */
[----:B------:R-:W-:Y:S01]  /*3e10*/  UISETP.NE.AND.EX UP0, UPT, UR19, URZ, UPT, UP0 ;  /* 0x0000003f1300728c */ /* 0x000fe2000bf05300 */
[----:B------:R-:W1:Y:S01]  /*3e20*/  LDC.64 R18, c[0x0][0x3b8] ;  /* 0x0000ee00ff127b82 */ /* 0x000e620000000a00 */
[----:B------:R-:W0:Y:S01]  /*3e30*/  LDGDEPBAR ;  /* 0x00000000000079af */ /* 0x000e220000000000 */
[----:B---3--:R-:W-:Y:S01]  /*3e40*/  IMAD.MOV.U32 R20, RZ, RZ, 0x7f800000 ;  /* 0x7f800000ff147424 */ /* 0x008fe200078e00ff */
[----:B------:R-:W-:-:S02]  /*3e50*/  ULDC UR35, c[0x0][0x2dc] ;  /* 0x0000b70000237ab9 */ /* 0x000fc40000000800 */
[----:B------:R-:W3:Y:S01]  /*3e60*/  @!P5 LDG.E R11, desc[UR6][R16.64+0x20] ;  /* 0x00002006100bd981 */ /* 0x000ee2000c1e1900 */
[----:B------:R-:W-:-:S03]  /*3e70*/  PLOP3.LUT P3, PT, PT, PT, UP0, 0x80, 0x0 ;  /* 0x000000000000781c */ /* 0x000fc60003f6f008 */
[----:B------:R-:W5:Y:S01]  /*3e80*/  @!P6 LDG.E R20, desc[UR6][R16.64] ;  /* 0x000000061014e981 */ /* 0x000f62000c1e1900 */
[----:B------:R-:W-:Y:S01]  /*3e90*/  @UP0 ULDC.64 UR20, c[0x0][0x3d0] ;  /* 0x0000f40000140ab9 */ /* 0x000fe20000000a00 */
[----:B------:R-:W-:Y:S01]  /*3ea0*/  @UP0 UMOV UR16, UR55 ;  /* 0x0000003700100c82 */ /* 0x000fe20008000000 */
[----:B------:R-:W-:Y:S01]  /*3eb0*/  @UP0 UIMAD UR5, UR56, UR20, URZ ;  /* 0x00000014380502a4 */ /* 0x000fe2000f8e023f */
[----:B------:R-:W-:Y:S02]  /*3ec0*/  @UP0 UMOV UR17, UR12 ;  /* 0x0000000c00110c82 */ /* 0x000fe40008000000 */
[----:B------:R-:W-:Y:S02]  /*3ed0*/  @UP0 UIMAD.WIDE.U32 UR16, UR47, UR20, UR16 ;  /* 0x000000142f1002a5 */ /* 0x000fe4000f8e0010 */
[----:B------:R-:W-:Y:S02]  /*3ee0*/  @UP0 UIMAD UR5, UR47, UR21, UR5 ;  /* 0x000000152f0502a4 */ /* 0x000fe4000f8e0205 */
[----:B------:R-:W-:-:S02]  /*3ef0*/  @UP0 ULEA UR18, UP1, UR16, UR18, 0x2 ;  /* 0x0000001210120291 */ /* 0x000fc4000f82103f */
[----:B------:R-:W-:Y:S01]  /*3f00*/  @UP0 UIADD3 UR5, UR17, UR5, URZ ;  /* 0x0000000511050290 */ /* 0x000fe2000fffe03f */
[----:B-1----:R-:W5:Y:S01]  /*3f10*/  LDG.E.64 R12, desc[UR6][R18.64+0x8] ;  /* 0x00000806120c7981 */ /* 0x002f62000c1e1b00 */
[----:B------:R-:W-:Y:S02]  /*3f20*/  IMAD.MOV.U32 R246, RZ, RZ, 0x20 ;  /* 0x00000020fff67424 */ /* 0x000fe400078e00ff */
[----:B------:R-:W-:Y:S01]  /*3f30*/  @UP0 ULEA.HI.X UR19, UR16, UR19, UR5, 0x2, UP1 ;  /* 0x0000001310130291 */ /* 0x000fe200088f1405 */
[----:B------:R-:W-:Y:S01]  /*3f40*/  IMAD.U32 R14, RZ, RZ, UR18 ;  /* 0x00000012ff0e7e24 */ /* 0x000fe2000f8e00ff */
[----:B------:R-:W5:Y:S01]  /*3f50*/  LDG.E.64 R6, desc[UR6][R18.64] ;  /* 0x0000000612067981 */ /* 0x000f62000c1e1b00 */
[----:B------:R-:W-:Y:S01]  /*3f60*/  @UP0 ULDC UR5, c[0x0][0x2e8] ;  /* 0x0000ba0000050ab9 */ /* 0x000fe20000000800 */
[----:B------:R-:W-:Y:S02]  /*3f70*/  IMAD.MOV.U32 R245, RZ, RZ, 0x40 ;  /* 0x00000040fff57424 */ /* 0x000fe400078e00ff */
[----:B------:R-:W-:Y:S01]  /*3f80*/  VIADD R248, R251, 0x4000 ;  /* 0x00004000fbf87836 */ /* 0x000fe20000000000 */
[----:B------:R-:W1:Y:S01]  /*3f90*/  S2R R5, SR_TID.X ;  /* 0x0000000000057919 */ /* 0x000e620000002100 */
[----:B------:R-:W-:-:S02]  /*3fa0*/  IMAD.U32 R15, RZ, RZ, UR19 ;  /* 0x00000013ff0f7e24 */ /* 0x000fc4000f8e00ff */
[----:B------:R-:W-:Y:S01]  /*3fb0*/  VIADD R247, R252, 0x4000 ;  /* 0x00004000fcf77836 */ /* 0x000fe20000000000 */
[----:B------:R-:W-:Y:S02]  /*3fc0*/  CS2R R190, SRZ ;  /* 0x0000000000be7805 */ /* 0x000fe4000001ff00 */
[----:B------:R-:W-:Y:S01]  /*3fd0*/  CS2R R188, SRZ ;  /* 0x0000000000bc7805 */ /* 0x000fe2000001ff00 */
[----:B------:R2:W5:Y:S01]  /*3fe0*/  @P3 LDG.E R4, desc[UR6][R14.64] ;  /* 0x000000060e043981 */ /* 0x000562000c1e1900 */
        /* <DEDUP_REMOVED lines=24> */
[----:B--2---:R-:W-:Y:S02]  /*4170*/  LEA.HI R14, R9, R10, RZ, 0x7 ;  /* 0x0000000a090e7211 */ /* 0x004fe400078f38ff */
[----:B------:R-:W-:Y:S02]  /*4180*/  CS2R R146, SRZ ;  /* 0x0000000000927805 */ /* 0x000fe4000001ff00 */
[----:B------:R-:W-:Y:S02]  /*4190*/  CS2R R144, SRZ ;  /* 0x0000000000907805 */ /* 0x000fe4000001ff00 */
[----:B------:R-:W-:-:S02]  /*41a0*/  CS2R R138, SRZ ;  /* 0x00000000008a7805 */ /* 0x000fc4000001ff00 */
[----:B------:R-:W-:Y:S01]  /*41b0*/  SHF.R.S32.HI R15, RZ, 0x7, R14 ;  /* 0x00000007ff0f7819 */ /* 0x000fe2000001140e */
[----:B-1----:R-:W-:Y:S01]  /*41c0*/  IMAD.SHL.U32 R14, R5, 0x2, RZ ;  /* 0x00000002050e7824 */ /* 0x002fe200078e00ff */
[----:B------:R-:W-:Y:S02]  /*41d0*/  CS2R R136, SRZ ;  /* 0x0000000000887805 */ /* 0x000fe4000001ff00 */
[----:B------:R-:W-:Y:S02]  /*41e0*/  CS2R R134, SRZ ;  /* 0x0000000000867805 */ /* 0x000fe4000001ff00 */
[----:B------:R-:W-:Y:S01]  /*41f0*/  CS2R R132, SRZ ;  /* 0x0000000000847805 */ /* 0x000fe2000001ff00 */
[----:B------:R-:W-:Y:S01]  /*4200*/  IMAD.SHL.U32 R5, R15, 0x20, RZ ;  /* 0x000000200f057824 */ /* 0x000fe200078e00ff */
[----:B------:R-:W-:Y:S02]  /*4210*/  CS2R R78, SRZ ;  /* 0x00000000004e7805 */ /* 0x000fe4000001ff00 */
[----:B------:R-:W-:-:S02]  /*4220*/  CS2R R76, SRZ ;  /* 0x00000000004c7805 */ /* 0x000fc4000001ff00 */
[----:B------:R-:W-:Y:S02]  /*4230*/  CS2R R82, SRZ ;  /* 0x0000000000527805 */ /* 0x000fe4000001ff00 */
[----:B------:R-:W-:Y:S02]  /*4240*/  CS2R R80, SRZ ;  /* 0x0000000000507805 */ /* 0x000fe4000001ff00 */
[----:B------:R-:W-:Y:S02]  /*4250*/  LOP3.LUT R5, R5, 0x6, R14, 0xf8, !PT ;  /* 0x0000000605057812 */ /* 0x000fe400078ef80e */
[----:B------:R-:W-:Y:S02]  /*4260*/  CS2R R74, SRZ ;  /* 0x00000000004a7805 */ /* 0x000fe4000001ff00 */
[----:B------:R-:W-:Y:S02]  /*4270*/  SEL R248, R248, R251, !P0 ;  /* 0x000000fbf8f87207 */ /* 0x000fe40004000000 */
[----:B------:R-:W-:-:S02]  /*4280*/  CS2R R72, SRZ ;  /* 0x0000000000487805 */ /* 0x000fc4000001ff00 */
[----:B------:R-:W-:Y:S02]  /*4290*/  SEL R247, R247, R252, !P0 ;  /* 0x000000fcf7f77207 */ /* 0x000fe40004000000 */
        /* <DEDUP_REMOVED lines=19> */
[----:B----4-:R-:W-:Y:S02]  /*43d0*/  CS2R R34, SRZ ;  /* 0x0000000000227805 */ /* 0x010fe4000001ff00 */
[----:B------:R-:W-:Y:S02]  /*43e0*/  CS2R R32, SRZ ;  /* 0x0000000000207805 */ /* 0x000fe4000001ff00 */
[----:B------:R-:W-:Y:S02]  /*43f0*/  CS2R R26, SRZ ;  /* 0x00000000001a7805 */ /* 0x000fe4000001ff00 */
[----:B------:R-:W-:-:S02]  /*4400*/  CS2R R24, SRZ ;  /* 0x0000000000187805 */ /* 0x000fc4000001ff00 */
[----:B------:R-:W-:Y:S02]  /*4410*/  CS2R R22, SRZ ;  /* 0x0000000000167805 */ /* 0x000fe4000001ff00 */
[----:B------:R-:W-:Y:S01]  /*4420*/  LEA R248, R248, UR4, 0x1 ;  /* 0x00000004f8f87c11 */ /* 0x000fe2000f8e08ff */
[----:B------:R-:W-:Y:S01]  /*4430*/  ULDC UR20, c[0x0][0x2d0] ;  /* 0x0000b40000147ab9 */ /* 0x000fe20000000800 */
[----:B------:R-:W-:Y:S01]  /*4440*/  LEA R247, R247, UR4, 0x1 ;  /* 0x00000004f7f77c11 */ /* 0x000fe2000f8e08ff */
[----:B------:R-:W-:Y:S01]  /*4450*/  ULDC.U8 UR16, c[0x0][0x388] ;  /* 0x0000e20000107ab9 */ /* 0x000fe20000000000 */
[----:B---3--:R1:W-:Y:S02]  /*4460*/  STL [R1+0x5c], R11 ;  /* 0x00005c0b01007387 */ /* 0x0083e40000100800 */
[----:B-1----:R-:W-:-:S04]  /*4470*/  LEA.HI R11, R9, R10, RZ, 0x4 ;  /* 0x0000000a090b7211 */ /* 0x002fc800078f20ff */
[----:B------:R-:W-:-:S05]  /*4480*/  LOP3.LUT R11, R11, 0xfffffff0, RZ, 0xc0, !PT ;  /* 0xfffffff00b0b7812 */ /* 0x000fca00078ec0ff */
[----:B------:R-:W-:Y:S01]  /*4490*/  IMAD.IADD R11, R10, 0x1, -R11 ;  /* 0x000000010a0b7824 */ /* 0x000fe200078e0a0b */
[----:B------:R-:W5:Y:S04]  /*44a0*/  @P3 MUFU.RCP R9, UR5 ;  /* 0x0000000500093d08 */ /* 0x000f680008001000 */
[----:B------:R-:W-:-:S04]  /*44b0*/  SHF.R.S32.HI R10, RZ, 0x1f, R11 ;  /* 0x0000001fff0a7819 */ /* 0x000fc8000001140b */
[----:B------:R-:W-:Y:S01]  /*44c0*/  LEA.HI R10, R10, R11, RZ, 0x3 ;  /* 0x0000000b0a0a7211 */ /* 0x000fe200078f18ff */
[----:B------:R-:W-:-:S03]  /*44d0*/  UIMAD UR5, UR47, UR60, UR55 ;  /* 0x0000003c2f0572a4 */ /* 0x000fc6000f8e0237 */
[----:B------:R-:W-:Y:S01]  /*44e0*/  LOP3.LUT R14, R10, 0xfffffff8, RZ, 0xc0, !PT ;  /* 0xfffffff80a0e7812 */ /* 0x000fe200078ec0ff */
[----:B------:R-:W-:Y:S01]  /*44f0*/  USHF.L.U32 UR5, UR5, 0x5, URZ ;  /* 0x0000000505057899 */ /* 0x000fe2000800063f */
[----:B------:R-:W-:-:S03]  /*4500*/  IMAD.U32 R10, RZ, RZ, UR34 ;  /* 0x00000022ff0a7e24 */ /* 0x000fc6000f8e00ff */
[----:B------:R-:W-:Y:S01]  /*4510*/  IMAD.IADD R11, R11, 0x1, -R14 ;  /* 0x000000010b0b7824 */ /* 0x000fe200078e0a0e */
[----:B------:R-:W-:Y:S01]  /*4520*/  USHF.R.S32.HI UR12, URZ, 0x1f, UR5 ;  /* 0x0000001f3f0c7899 */ /* 0x000fe20008011405 */
[----:B------:R-:W-:Y:S02]  /*4530*/  IMAD R15, R10, 0x40, R5 ;  /* 0x000000400a0f7824 */ /* 0x000fe400078e0205 */
[----:B-----5:R-:W-:Y:S01]  /*4540*/  @P3 FMUL.FTZ R9, R4, R9 ;  /* 0x0000000904093220 */ /* 0x020fe20000410000 */
[--C-:B------:R-:W-:Y:S02]  /*4550*/  SHF.R.S32.HI R5, RZ, 0x1f, R8.reuse ;  /* 0x0000001fff057819 */ /* 0x100fe40000011408 */
[----:B------:R-:W-:Y:S02]  /*4560*/  R2P PR, R11, 0x6 ;  /* 0x000000060b007804 */ /* 0x000fe40000000000 */
[----:B------:R-:W-:Y:S01]  /*4570*/  IADD3 R4, P5, P4, R12, UR5, R8 ;  /* 0x000000050c047c10 */ /* 0x000fe2000fcbe008 */
[----:B------:R-:W-:Y:S03]  /*4580*/  STL [R1+0x38], R15 ;  /* 0x0000380f01007387 */ /* 0x000fe60000100800 */
[----:B------:R-:W-:Y:S01]  /*4590*/  IADD3.X R5, R13, UR12, R5, P5, P4 ;  /* 0x0000000c0d057c10 */ /* 0x000fe2000afe8405 */
[----:B------:R-:W-:Y:S04]  /*45a0*/  STL [R1+0x58], R20 ;  /* 0x0000581401007387 */ /* 0x000fe80000100800 */
[----:B------:R1:W-:Y:S02]  /*45b0*/  STL [R1+0x50], R5 ;  /* 0x0000500501007387 */ /* 0x0003e40000100800 */
[----:B-1----:R-:W-:-:S05]  /*45c0*/  IMAD.MOV.U32 R5, RZ, RZ, R28 ;  /* 0x000000ffff057224 */ /* 0x002fca00078e001c */
[----:B------:R1:W-:Y:S02]  /*45d0*/  STL [R1+0x54], R5 ;  /* 0x0000540501007387 */ /* 0x0003e40000100800 */
[----:B-1----:R-:W-:-:S05]  /*45e0*/  IADD3 R5, R84, -UR41, -R15 ;  /* 0x8000002954057c10 */ /* 0x002fca000fffe80f */
[----:B------:R-:W-:-:S05]  /*45f0*/  VIADD R5, R5, UR9 ;  /* 0x0000000905057c36 */ /* 0x000fca0008000000 */
[----:B------:R1:W-:Y:S01]  /*4600*/  STL [R1+0x64], R5 ;  /* 0x0000640501007387 */ /* 0x0003e20000100800 */
[----:B------:R-:W-:Y:S02]  /*4610*/  @P3 R2UR UR15, R9 ;  /* 0x00000000090f32ca */ /* 0x000fe400000e0000 */
[----:B------:R-:W-:Y:S02]  /*4620*/  R2UR UR18, R7 ;  /* 0x00000000071272ca */ /* 0x000fe400000e0000 */
[----:B------:R-:W-:Y:S02]  /*4630*/  R2UR UR19, R6 ;  /* 0x00000000061372ca */ /* 0x000fe400000e0000 */
[----:B------:R-:W-:Y:S01]  /*4640*/  SEL R246, R246, 0xffffffe0, !P1 ;  /* 0xffffffe0f6f67807 */ /* 0x000fe20004800000 */
[----:B-1----:R-:W-:-:S05]  /*4650*/  IMAD.WIDE.U32 R4, R4, -0x2daee0ad, RZ ;  /* 0xd2511f5304047825 */ /* 0x002fca00078e00ff */
[----:B------:R1:W-:Y:S01]  /*4660*/  STL.64 [R1+0x70], R4 ;  /* 0x0000700401007387 */ /* 0x0003e20000100a00 */
[----:B------:R-:W-:Y:S01]  /*4670*/  SEL R245, R245, 0xffffffc0, !P2 ;  /* 0xffffffc0f5f57807 */ /* 0x000fe20005000000 */
[C---:B------:R-:W-:Y:S01]  /*4680*/  IMAD.IADD R244, R249.reuse, 0x1, R246 ;  /* 0x00000001f9f47824 */ /* 0x040fe200078e02f6 */
[----:B------:R-:W-:Y:S01]  /*4690*/  UIADD3 UR12, UR37, 0x40, URZ ;  /* 0x00000040250c7890 */ /* 0x000fe2000fffe03f */
[----:B------:R-:W-:Y:S02]  /*46a0*/  CS2R R28, SRZ ;  /* 0x00000000001c7805 */ /* 0x000fe4000001ff00 */
[----:B------:R-:W-:Y:S01]  /*46b0*/  CS2R R20, SRZ ;  /* 0x0000000000147805 */ /* 0x000fe2000001ff00 */
[----:B------:R-:W-:Y:S01]  /*46c0*/  IMAD.IADD R242, R249, 0x1, R245 ;  /* 0x00000001f9f27824 */ /* 0x000fe200078e02f5 */
[----:B------:R-:W-:Y:S01]  /*46d0*/  UMOV UR5, URZ ;  /* 0x0000003f00057c82 */ /* 0x000fe20008000000 */
[----:B------:R-:W-:Y:S01]  /*46e0*/  IMAD.IADD R243, R245, 0x1, R244 ;  /* 0x00000001f5f37824 */ /* 0x000fe200078e02f4 */
[----:B------:R-:W-:Y:S01]  /*46f0*/  @UP0 UMOV UR5, UR15 ;  /* 0x0000000f00050c82 */ /* 0x000fe20008000000 */
[----:B------:R-:W-:-:S02]  /*4700*/  UISETP.GE.AND UP1, UPT, UR12, UR9, UPT ;  /* 0x000000090c00728c */ /* 0x000fc4000bf26270 */
[----:B------:R-:W-:Y:S02]  /*4710*/  UIADD3 UR32, UR18, 0x646e171e, URZ ;  /* 0x646e171e12207890 */ /* 0x000fe4000fffe03f */
[----:B------:R-:W-:Y:S02]  /*4720*/  UIADD3 UR31, UR19, -0x4ab325aa, URZ ;  /* 0xb54cda56131f7890 */ /* 0x000fe4000fffe03f */
[----:B------:R-:W-:Y:S02]  /*4730*/  UIADD3 UR30, UR18, -0x56f99767, URZ ;  /* 0xa9066899121e7890 */ /* 0x000fe4000fffe03f */
[----:B------:R-:W-:Y:S02]  /*4740*/  UIADD3 UR29, UR19, 0x1715609d, URZ ;  /* 0x1715609d131d7890 */ /* 0x000fe4000fffe03f */
[----:B------:R-:W-:Y:S02]  /*4750*/  UIADD3 UR28, UR18, -0x126145ec, URZ ;  /* 0xed9eba14121c7890 */ /* 0x000fe4000fffe03f */
[----:B------:R-:W-:-:S02]  /*4760*/  UIADD3 UR27, UR19, 0x78dde6e4, URZ ;  /* 0x78dde6e4131b7890 */ /* 0x000fc4000fffe03f */
[----:B------:R-:W-:Y:S02]  /*4770*/  UIADD3 UR26, UR18, 0x32370b8f, URZ ;  /* 0x32370b8f121a7890 */ /* 0x000fe4000fffe03f */
[----:B------:R-:W-:Y:S02]  /*4780*/  UIADD3 UR25, UR19, -0x255992d5, URZ ;  /* 0xdaa66d2b13197890 */ /* 0x000fe4000fffe03f */
[----:B------:R-:W-:Y:S02]  /*4790*/  UIADD3 UR24, UR18, 0x76cf5d0a, URZ ;  /* 0x76cf5d0a12187890 */ /* 0x000fe4000fffe03f */
[----:B------:R-:W-:Y:S02]  /*47a0*/  UIADD3 UR23, UR19, 0x3c6ef372, URZ ;  /* 0x3c6ef37213177890 */ /* 0x000fe4000fffe03f */
[----:B------:R-:W-:Y:S02]  /*47b0*/  UIADD3 UR22, UR18, -0x4498517b, URZ ;  /* 0xbb67ae8512167890 */ /* 0x000fe4000fffe03f */
[----:B------:R-:W-:Y:S01]  /*47c0*/  UIADD3 UR21, UR19, -0x61c88647, URZ ;  /* 0x9e3779b913157890 */ /* 0x000fe2000fffe03f */
[----:B-1----:R-:W-:-:S11]  /*47d0*/  ULDC UR15, c[0x0][0x2ec] ;  /* 0x0000bb00000f7ab9 */ /* 0x002fd60000000800 */
.L_x_1751:
[----:B------:R-:W0:Y:S01]  /*47e0*/  LDGDEPBAR ;  /* 0x00000000000079af */ /* 0x000e220000000000 */
[C---:B------:R-:W-:Y:S01]  /*47f0*/  IMAD.IADD R114, R247.reuse, 0x1, R246 ;  /* 0x00000001f7727824 */ /* 0x040fe200078e02f6 */
[----:B------:R-:W-:Y:S01]  /*4800*/  PLOP3.LUT P0, PT, PT, PT, UP1, 0x80, 0x0 ;  /* 0x000000000000781c */ /* 0x000fe20003f0f018 */
[--C-:B------:R-:W-:Y:S02]  /*4810*/  IMAD.IADD R113, R247, 0x1, R245.reuse ;  /* 0x00000001f7717824 */ /* 0x100fe400078e02f5 */
[----:B------:R-:W2:Y:S01]  /*4820*/  LDL R121, [R1] ;  /* 0x0000000001797983 */ /* 0x000ea20000100800 */
[----:B------:R-:W-:Y:S01]  /*4830*/  IMAD.IADD R112, R114, 0x1, R245 ;  /* 0x0000000172707824 */ /* 0x000fe200078e02f5 */
[----:B------:R-:W-:Y:S01]  /*4840*/  PLOP3.LUT P6, PT, PT, PT, UP1, 0x80, 0x0 ;  /* 0x000000000000781c */ /* 0x000fe20003fcf018 */
[----:B------:R-:W-:Y:S02]  /*4850*/  IMAD.U32 R127, RZ, RZ, UR8 ;  /* 0x00000008ff7f7e24 */ /* 0x000fe4000f8e00ff */
[----:B------:R-:W3:Y:S01]  /*4860*/  LDL R118, [R1+0x50] ;  /* 0x0000500001767983 */ /* 0x000ee20000100800 */
[----:B------:R-:W-:Y:S01]  /*4870*/  IMAD.U32 R116, RZ, RZ, UR8 ;  /* 0x00000008ff747e24 */ /* 0x000fe2000f8e00ff */
[----:B------:R-:W-:Y:S01]  /*4880*/  UISETP.GE.AND UP2, UPT, UR8, 0x1, UPT ;  /* 0x000000010800788c */ /* 0x000fe2000bf46270 */
[----:B------:R-:W-:Y:S02]  /*4890*/  IMAD.U32 R115, RZ, RZ, UR34 ;  /* 0x00000022ff737e24 */ /* 0x000fe4000f8e00ff */
[----:B------:R-:W4:Y:S05]  /*48a0*/  LDL R120, [R1+0x64] ;  /* 0x0000640001787983 */ /* 0x000f2a0000100800 */
[----:B------:R-:W3:Y:S05]  /*48b0*/  LDL.64 R122, [R1+0x70] ;  /* 0x00007000017a7983 */ /* 0x000eea0000100a00 */
[----:B------:R-:W3:Y:S05]  /*48c0*/  LDL R200, [R1+0x38] ;  /* 0x0000380001c87983 */ /* 0x000eea0000100800 */
[----:B------:R-:W3:Y:S05]  /*48d0*/  LDL R211, [R1+0x14] ;  /* 0x0000140001d37983 */ /* 0x000eea0000100800 */
[----:B------:R-:W3:Y:S05]  /*48e0*/  LDL R210, [R1+0x24] ;  /* 0x0000240001d27983 */ /* 0x000eea0000100800 */
[----:B------:R-:W3:Y:S05]  /*48f0*/  LDL R209, [R1+0x1c] ;  /* 0x00001c0001d17983 */ /* 0x000eea0000100800 */
[----:B------:R-:W3:Y:S05]  /*4900*/  LDL R208, [R1+0x3c] ;  /* 0x00003c0001d07983 */ /* 0x000eea0000100800 */
[----:B------:R-:W3:Y:S05]  /*4910*/  LDL R203, [R1+0x10] ;  /* 0x0000100001cb7983 */ /* 0x000eea0000100800 */
[----:B------:R-:W5:Y:S01]  /*4920*/  LDL.64 R206, [R1+0x8] ;  /* 0x0000080001ce7983 */ /* 0x000f620000100a00 */
[----:B------:R-:W1:Y:S01]  /*4930*/  S2R R119, SR_TID.X ;  /* 0x0000000000777919 */ /* 0x000e620000002100 */
[----:B------:R-:W1:Y:S01]  /*4940*/  S2R R117, SR_TID.X ;  /* 0x0000000000757919 */ /* 0x000e620000002100 */
[----:B------:R-:W-:Y:S04]  /*4950*/  DEPBAR.LE SB0, 0x0 ;  /* 0x000080000000791a */ /* 0x000fe80000000000 */
[----:B------:R-:W-:Y:S06]  /*4960*/  BAR.SYNC.DEFER_BLOCKING 0x0 ;  /* 0x0000000000007b1d */ /* 0x000fec0000010000 */
[----:B------:R-:W-:Y:S01]  /*4970*/  LDSM.16.M88.4 R84, [R247] ;  /* 0x00000000f754783b */ /* 0x000fe20000000200 */
[----:B-1----:R-:W-:Y:S04]  /*4980*/  SHF.R.S32.HI R117, RZ, 0x1f, R117 ;  /* 0x0000001fff757819 */ /* 0x002fe80000011475 */
[----:B------:R-:W1:Y:S01]  /*4990*/  LDSM.16.M88.4 R88, [R241+0x18000] ;  /* 0x01800000f158783b */ /* 0x000e620000000200 */
[----:B------:R-:W-:Y:S04]  /*49a0*/  LEA.HI R117, R117, R119, RZ, 0x7 ;  /* 0x0000007775757211 */ /* 0x000fe800078f38ff */
[----:B------:R-:W1:Y:S01]  /*49b0*/  LDSM.16.M88.4 R92, [R241+0x18800] ;  /* 0x01880000f15c783b */ /* 0x000e620000000200 */
[----:B------:R-:W-:Y:S04]  /*49c0*/  SHF.R.S32.HI R117, RZ, 0x7, R117 ;  /* 0x00000007ff757819 */ /* 0x000fe80000011475 */
[----:B------:R-:W-:Y:S01]  /*49d0*/  LDSM.16.M88.4 R96, [R114] ;  /* 0x000000007260783b */ /* 0x000fe20000000200 */
[----:B------:R-:W-:Y:S04]  /*49e0*/  IMAD R115, R115, 0x2, R117 ;  /* 0x0000000273737824 */ /* 0x000fe800078e0275 */
[----:B------:R-:W1:Y:S01]  /*49f0*/  LDSM.16.M88.4 R100, [R240+0x18000] ;  /* 0x01800000f064783b */ /* 0x000e620000000200 */
[----:B------:R-:W-:Y:S04]  /*4a00*/  LOP3.LUT R115, R115, UR18, RZ, 0x3c, !PT ;  /* 0x0000001273737c12 */ /* 0x000fe8000f8e3cff */
[----:B------:R-:W1:Y:S05]  /*4a10*/  LDSM.16.M88.4 R104, [R240+0x18800] ;  /* 0x01880000f068783b */ /* 0x000e6a0000000200 */
[----:B------:R-:W-:Y:S01]  /*4a20*/  LDSM.16.M88.4 R108, [R3+0x18000] ;  /* 0x01800000036c783b */ /* 0x000fe20000000200 */
[C---:B-1----:R-:W-:Y:S06]  /*4a30*/  HMMA.16816.F32 R4, R84.reuse, R88, RZ ;  /* 0x000000585404723c */ /* 0x042fec00000018ff */
[C---:B------:R-:W-:Y:S01]  /*4a40*/  HMMA.16816.F32 R8, R84.reuse, R90, RZ ;  /* 0x0000005a5408723c */ /* 0x040fe200000018ff */
[----:B------:R-:W1:Y:S05]  /*4a50*/  LDSM.16.M88.4 R88, [R113] ;  /* 0x000000007158783b */ /* 0x000e6a0000000200 */
[C---:B------:R-:W-:Y:S06]  /*4a60*/  HMMA.16816.F32 R12, R84.reuse, R92, RZ ;  /* 0x0000005c540c723c */ /* 0x040fec00000018ff */
[----:B------:R-:W-:Y:S01]  /*4a70*/  HMMA.16816.F32 R16, R84, R94, RZ ;  /* 0x0000005e5410723c */ /* 0x000fe200000018ff */
[----:B------:R-:W1:Y:S05]  /*4a80*/  LDSM.16.M88.4 R84, [R3+0x18800] ;  /* 0x018800000354783b */ /* 0x000e6a0000000200 */
[C---:B------:R-:W-:Y:S01]  /*4a90*/  HMMA.16816.F32 R4, R96.reuse, R100, R4 ;  /* 0x000000646004723c */ /* 0x040fe20000001804 */
[----:B------:R-:W-:Y:S05]  /*4aa0*/  LDSM.16.M88.4 R92, [R112] ;  /* 0x00000000705c783b */ /* 0x000fea0000000200 */
[C---:B------:R-:W-:Y:S01]  /*4ab0*/  HMMA.16816.F32 R8, R96.reuse, R102, R8 ;  /* 0x000000666008723c */ /* 0x040fe20000001808 */
[----:B------:R-:W1:Y:S05]  /*4ac0*/  LDSM.16.M88.4 R100, [R2+0x18000] ;  /* 0x018000000264783b */ /* 0x000e6a0000000200 */
[C---:B------:R-:W-:Y:S06]  /*4ad0*/  HMMA.16816.F32 R12, R96.reuse, R104, R12 ;  /* 0x00000068600c723c */ /* 0x040fec000000180c */
[----:B------:R-:W-:Y:S01]  /*4ae0*/  HMMA.16816.F32 R16, R96, R106, R16 ;  /* 0x0000006a6010723c */ /* 0x000fe20000001810 */
[----:B------:R-:W1:Y:S05]  /*4af0*/  LDSM.16.M88.4 R96, [R2+0x18800] ;  /* 0x018800000260783b */ /* 0x000e6a0000000200 */
[C---:B-1----:R-:W-:Y:S01]  /*4b00*/  HMMA.16816.F32 R4, R88.reuse, R108, R4 ;  /* 0x0000006c5804723c */ /* 0x042fe20000001804 */
[----:B------:R-:W-:Y:S05]  /*4b10*/  LDSM.16.M88.4 R104, [R247+0x2000] ;  /* 0x00200000f768783b */ /* 0x000fea0000000200 */
[C---:B------:R-:W-:Y:S01]  /*4b20*/  HMMA.16816.F32 R8, R88.reuse, R110, R8 ;  /* 0x0000006e5808723c */ /* 0x040fe20000001808 */
[----:B------:R-:W1:Y:S05]  /*4b30*/  LDSM.16.M88.4 R108, [R241+0x1a000] ;  /* 0x01a00000f16c783b */ /* 0x000e6a0000000200 */
[C---:B------:R-:W-:Y:S06]  /*4b40*/  HMMA.16816.F32 R12, R88.reuse, R84, R12 ;  /* 0x00000054580c723c */ /* 0x040fec000000180c */
[----:B------:R-:W-:Y:S01]  /*4b50*/  HMMA.16816.F32 R16, R88, R86, R16 ;  /* 0x000000565810723c */ /* 0x000fe20000001810 */
[----:B------:R-:W1:Y:S05]  /*4b60*/  LDSM.16.M88.4 R84, [R241+0x1a800] ;  /* 0x01a80000f154783b */ /* 0x000e6a0000000200 */
[C---:B------:R-:W-:Y:S01]  /*4b70*/  HMMA.16816.F32 R4, R92.reuse, R100, R4 ;  /* 0x000000645c04723c */ /* 0x040fe20000001804 */
[----:B------:R-:W-:Y:S05]  /*4b80*/  LDSM.16.M88.4 R88, [R114+0x2000] ;  /* 0x002000007258783b */ /* 0x000fea0000000200 */
        /* <DEDUP_REMOVED lines=15> */
[----:B------:R-:W2:Y:S05]  /*4c80*/  LDSM.16.M88.4 R100, [R112+0x2000] ;  /* 0x002000007064783b */ /* 0x000eaa0000000200 */
[C---:B------:R-:W-:Y:S06]  /*4c90*/  HMMA.16816.F32 R12, R88.reuse, R92, R12 ;  /* 0x0000005c580c723c */ /* 0x040fec000000180c */
        /* <DEDUP_REMOVED lines=8> */
[----:B------:R-:W3:Y:S05]  /*4d20*/  LDSM.16.M88.4 R84, [R241+0x1c800] ;  /* 0x01c80000f154783b */ /* 0x000eea0000000200 */
[C---:B--2---:R-:W-:Y:S01]  /*4d30*/  HMMA.16816.F32 R4, R100.reuse, R104, R4 ;  /* 0x000000686404723c */ /* 0x044fe20000001804 */
[----:B------:R-:W-:Y:S05]  /*4d40*/  LDSM.16.M88.4 R96, [R114+0x4000] ;  /* 0x004000007260783b */ /* 0x000fea0000000200 */
[C---:B------:R-:W-:Y:S01]  /*4d50*/  HMMA.16816.F32 R8, R100.reuse, R106, R8 ;  /* 0x0000006a6408723c */ /* 0x040fe20000001808 */
[----:B------:R-:W2:Y:S04]  /*4d60*/  LDSM.16.M88.4 R104, [R240+0x1c000] ;  /* 0x01c00000f068783b */ /* 0x000ea80000000200 */
[----:B------:R-:W-:Y:S01]  /*4d70*/  IMAD R116, R116, 0x4, R121 ;  /* 0x0000000474747824 */ /* 0x000fe200078e0279 */
[C---:B----4-:R-:W-:Y:S05]  /*4d80*/  HMMA.16816.F32 R12, R100.reuse, R88, R12 ;  /* 0x00000058640c723c */ /* 0x050fea000000180c */
[----:B------:R-:W-:Y:S01]  /*4d90*/  IMAD.WIDE.U32 R116, R116, -0x326172a9, RZ ;  /* 0xcd9e8d5774747825 */ /* 0x000fe200078e00ff */
[----:B------:R-:W-:Y:S01]  /*4da0*/  HMMA.16816.F32 R16, R100, R90, R16 ;  /* 0x0000005a6410723c */ /* 0x000fe20000001810 */
[----:B------:R-:W4:Y:S04]  /*4db0*/  LDSM.16.M88.4 R88, [R240+0x1c800] ;  /* 0x01c80000f058783b */ /* 0x000f280000000200 */
[----:B------:R-:W-:Y:S01]  /*4dc0*/  IMAD R127, R127, 0x40, R120 ;  /* 0x000000407f7f7824 */ /* 0x000fe200078e0278 */
[C---:B-1----:R-:W-:Y:S01]  /*4dd0*/  HMMA.16816.F32 R4, R92.reuse, R108, R4 ;  /* 0x0000006c5c04723c */ /* 0x042fe20000001804 */
[----:B------:R-:W-:Y:S04]  /*4de0*/  LDSM.16.M88.4 R100, [R113+0x4000] ;  /* 0x004000007164783b */ /* 0x000fe80000000200 */
[C---:B------:R-:W-:Y:S01]  /*4df0*/  VIADD R126, R127.reuse, 0xffffffff ;  /* 0xffffffff7f7e7836 */ /* 0x040fe20000000000 */
[C---:B------:R-:W-:Y:S01]  /*4e00*/  HMMA.16816.F32 R8, R92.reuse, R110, R8 ;  /* 0x0000006e5c08723c */ /* 0x040fe20000001808 */
[----:B------:R-:W1:Y:S04]  /*4e10*/  LDSM.16.M88.4 R108, [R3+0x1c000] ;  /* 0x01c00000036c783b */ /* 0x000e680000000200 */
[----:B------:R-:W-:Y:S01]  /*4e20*/  VIADD R121, R127, 0xffffffef ;  /* 0xffffffef7f797836 */ /* 0x000fe20000000000 */
[C---:B---3--:R-:W-:Y:S05]  /*4e30*/  HMMA.16816.F32 R12, R92.reuse, R84, R12 ;  /* 0x000000545c0c723c */ /* 0x048fea000000180c */
[----:B------:R-:W-:Y:S01]  /*4e40*/  LOP3.LUT R117, R117, UR19, R118, 0x96, !PT ;  /* 0x0000001375757c12 */ /* 0x000fe2000f8e9676 */
[----:B------:R-:W-:Y:S01]  /*4e50*/  HMMA.16816.F32 R16, R92, R86, R16 ;  /* 0x000000565c10723c */ /* 0x000fe20000001810 */
[----:B------:R-:W3:Y:S04]  /*4e60*/  LDSM.16.M88.4 R84, [R3+0x1c800] ;  /* 0x01c800000354783b */ /* 0x000ee80000000200 */
[----:B------:R-:W-:Y:S01]  /*4e70*/  IMAD.WIDE.U32 R118, R117, -0x2daee0ad, RZ ;  /* 0xd2511f5375767825 */ /* 0x000fe200078e00ff */
[C---:B--2---:R-:W-:Y:S01]  /*4e80*/  HMMA.16816.F32 R4, R96.reuse, R104, R4 ;  /* 0x000000686004723c */ /* 0x044fe20000001804 */
[----:B------:R-:W-:Y:S04]  /*4e90*/  LDSM.16.M88.4 R92, [R112+0x4000] ;  /* 0x00400000705c783b */ /* 0x000fe80000000200 */
[----:B------:R-:W-:Y:S01]  /*4ea0*/  @P0 VIADD R117, R200, 0x1 ;  /* 0x00000001c8750836 */ /* 0x000fe20000000000 */
[C---:B------:R-:W-:Y:S01]  /*4eb0*/  HMMA.16816.F32 R8, R96.reuse, R106, R8 ;  /* 0x0000006a6008723c */ /* 0x040fe20000001808 */
[----:B------:R-:W2:Y:S02]  /*4ec0*/  LDSM.16.M88.4 R104, [R2+0x1c000] ;  /* 0x01c000000268783b */ /* 0x000ea40000000200 */
[----:B------:R-:W-:Y:S02]  /*4ed0*/  ISETP.GE.AND P0, PT, R126, RZ, PT ;  /* 0x000000ff7e00720c */ /* 0x000fe40003f06270 */
[----:B------:R-:W-:Y:S01]  /*4ee0*/  @P6 ISETP.GE.AND P6, PT, R117, UR9, PT ;  /* 0x0000000975006c0c */ /* 0x000fe2000bfc6270 */
[C---:B----4-:R-:W-:Y:S05]  /*4ef0*/  HMMA.16816.F32 R12, R96.reuse, R88, R12 ;  /* 0x00000058600c723c */ /* 0x050fea000000180c */
[----:B------:R-:W-:Y:S01]  /*4f00*/  LOP3.LUT R130, R119, UR22, R122, 0x96, !PT ;  /* 0x0000001677827c12 */ /* 0x000fe2000f8e967a */
[----:B------:R-:W-:Y:S01]  /*4f10*/  HMMA.16816.F32 R16, R96, R90, R16 ;  /* 0x0000005a6010723c */ /* 0x000fe20000001810 */
[----:B------:R-:W4:Y:S04]  /*4f20*/  LDSM.16.M88.4 R88, [R2+0x1c800] ;  /* 0x01c800000258783b */ /* 0x000f280000000200 */
[C---:B------:R-:W-:Y:S01]  /*4f30*/  @!P0 IADD3 R126, -R127.reuse, 0x1, RZ ;  /* 0x000000017f7e8810 */ /* 0x040fe20007ffe1ff */
[C---:B-1----:R-:W-:Y:S01]  /*4f40*/  HMMA.16816.F32 R4, R100.reuse, R108, R4 ;  /* 0x0000006c6404723c */ /* 0x042fe20000001804 */
[----:B------:R-:W-:Y:S04]  /*4f50*/  LDSM.16.M88.4 R96, [R247+0x6000] ;  /* 0x00600000f760783b */ /* 0x000fe80000000200 */
[C---:B------:R-:W-:Y:S01]  /*4f60*/  VIADD R128, R127.reuse, 0x8 ;  /* 0x000000087f807836 */ /* 0x040fe20000000000 */
[C---:B------:R-:W-:Y:S01]  /*4f70*/  HMMA.16816.F32 R8, R100.reuse, R110, R8 ;  /* 0x0000006e6408723c */ /* 0x040fe20000001808 */
[----:B------:R-:W1:Y:S03]  /*4f80*/  LDSM.16.M88.4 R108, [R241+0x1e000] ;  /* 0x01e00000f16c783b */ /* 0x000e660000000200 */
[----:B------:R-:W-:Y:S01]  /*4f90*/  ISETP.GE.AND P2, PT, R128, RZ, PT ;  /* 0x000000ff8000720c */ /* 0x000fe20003f46270 */
[C---:B------:R-:W-:Y:S01]  /*4fa0*/  VIADD R120, R127.reuse, 0x7 ;  /* 0x000000077f787836 */ /* 0x040fe20000000000 */
[C---:B---3--:R-:W-:Y:S04]  /*4fb0*/  HMMA.16816.F32 R12, R100.reuse, R84, R12 ;  /* 0x00000054640c723c */ /* 0x048fe8000000180c */
[----:B------:R-:W-:Y:S01]  /*4fc0*/  ISETP.GE.AND P1, PT, R120, RZ, PT ;  /* 0x000000ff7800720c */ /* 0x000fe20003f26270 */
[----:B------:R-:W-:Y:S01]  /*4fd0*/  IMAD.WIDE.U32 R130, R130, -0x326172a9, RZ ;  /* 0xcd9e8d5782827825 */ /* 0x000fe200078e00ff */
[----:B------:R-:W-:Y:S01]  /*4fe0*/  HMMA.16816.F32 R16, R100, R86, R16 ;  /* 0x000000566410723c */ /* 0x000fe20000001810 */
[----:B------:R-:W3:Y:S04]  /*4ff0*/  LDSM.16.M88.4 R84, [R241+0x1e800] ;  /* 0x01e80000f154783b */ /* 0x000ee80000000200 */
[----:B------:R-:W-:Y:S01]  /*5000*/  @!P2 IADD3 R128, -R127, -0x8, RZ ;  /* 0xfffffff87f80a810 */ /* 0x000fe20007ffe1ff */
[C---:B--2---:R-:W-:Y:S01]  /*5010*/  HMMA.16816.F32 R4, R92.reuse, R104, R4 ;  /* 0x000000685c04723c */ /* 0x044fe20000001804 */
[----:B------:R-:W-:Y:S04]  /*5020*/  LDSM.16.M88.4 R100, [R114+0x6000] ;  /* 0x006000007264783b */ /* 0x000fe80000000200 */
[----:B------:R-:W-:Y:S01]  /*5030*/  ISETP.GE.AND P2, PT, R121, RZ, PT ;  /* 0x000000ff7900720c */ /* 0x000fe20003f46270 */
[C---:B------:R-:W-:Y:S01]  /*5040*/  HMMA.16816.F32 R8, R92.reuse, R106, R8 ;  /* 0x0000006a5c08723c */ /* 0x040fe20000001808 */
[----:B------:R-:W2:Y:S04]  /*5050*/  LDSM.16.M88.4 R104, [R240+0x1e000] ;  /* 0x01e00000f068783b */ /* 0x000ea80000000200 */
[----:B------:R-:W-:Y:S01]  /*5060*/  @!P1 IADD3 R120, -R127, -0x7, RZ ;  /* 0xfffffff97f789810 */ /* 0x000fe20007ffe1ff */
[C---:B----4-:R-:W-:Y:S05]  /*5070*/  HMMA.16816.F32 R12, R92.reuse, R88, R12 ;  /* 0x000000585c0c723c */ /* 0x050fea000000180c */
[----:B------:R-:W-:Y:S01]  /*5080*/  LOP3.LUT R115, R115, R123, RZ, 0x3c, !PT ;  /* 0x0000007b73737212 */ /* 0x000fe200078e3cff */
[----:B------:R-:W-:Y:S01]  /*5090*/  HMMA.16816.F32 R16, R92, R90, R16 ;  /* 0x0000005a5c10723c */ /* 0x000fe20000001810 */
[----:B------:R-:W4:Y:S04]  /*50a0*/  LDSM.16.M88.4 R88, [R240+0x1e800] ;  /* 0x01e80000f058783b */ /* 0x000f280000000200 */
[----:B------:R-:W-:Y:S01]  /*50b0*/  @!P2 IADD3 R121, -R127, 0x11, RZ ;  /* 0x000000117f79a810 */ /* 0x000fe20007ffe1ff */
[C---:B-1----:R-:W-:Y:S01]  /*50c0*/  HMMA.16816.F32 R4, R96.reuse, R108, R4 ;  /* 0x0000006c6004723c */ /* 0x042fe20000001804 */
[----:B------:R-:W-:Y:S04]  /*50d0*/  LDSM.16.M88.4 R92, [R113+0x6000] ;  /* 0x00600000715c783b */ /* 0x000fe80000000200 */
[----:B------:R-:W-:Y:S01]  /*50e0*/  IMAD.WIDE.U32 R124, R115, -0x326172a9, RZ ;  /* 0xcd9e8d57737c7825 */ /* 0x000fe200078e00ff */
[C---:B------:R-:W-:Y:S01]  /*50f0*/  HMMA.16816.F32 R8, R96.reuse, R110, R8 ;  /* 0x0000006e6008723c */ /* 0x040fe20000001808 */
[----:B------:R-:W1:Y:S04]  /*5100*/  LDSM.16.M88.4 R108, [R3+0x1e000] ;  /* 0x01e00000036c783b */ /* 0x000e680000000200 */
[----:B------:R-:W-:Y:S01]  /*5110*/  LOP3.LUT R196, R125, UR21, R116, 0x96, !PT ;  /* 0x000000157dc47c12 */ /* 0x000fe2000f8e9674 */
[C---:B---3--:R-:W-:Y:S05]  /*5120*/  HMMA.16816.F32 R12, R96.reuse, R84, R12 ;  /* 0x00000054600c723c */ /* 0x048fea000000180c */
[----:B------:R-:W-:Y:S01]  /*5130*/  IMAD.WIDE.U32 R196, R196, -0x2daee0ad, RZ ;  /* 0xd2511f53c4c47825 */ /* 0x000fe200078e00ff */
[----:B------:R-:W-:Y:S01]  /*5140*/  HMMA.16816.F32 R16, R96, R86, R16 ;  /* 0x000000566010723c */ /* 0x000fe20000001810 */
[----:B------:R-:W3:Y:S04]  /*5150*/  LDSM.16.M88.4 R84, [R3+0x1e800] ;  /* 0x01e800000354783b */ /* 0x000ee80000000200 */
[----:B------:R-:W-:Y:S01]  /*5160*/  LOP3.LUT R116, R197, UR24, R118, 0x96, !PT ;  /* 0x00000018c5747c12 */ /* 0x000fe2000f8e9676 */
[C---:B--2---:R-:W-:Y:S01]  /*5170*/  HMMA.16816.F32 R4, R100.reuse, R104, R4 ;  /* 0x000000686404723c */ /* 0x044fe20000001804 */
[----:B------:R-:W-:Y:S04]  /*5180*/  LDSM.16.M88.4 R96, [R112+0x6000] ;  /* 0x006000007060783b */ /* 0x000fe80000000200 */
[----:B------:R-:W-:Y:S01]  /*5190*/  IMAD.WIDE.U32 R198, R116, -0x326172a9, RZ ;  /* 0xcd9e8d5774c67825 */ /* 0x000fe200078e00ff */
[C---:B------:R-:W-:Y:S01]  /*51a0*/  HMMA.16816.F32 R8, R100.reuse, R106, R8 ;  /* 0x0000006a6408723c */ /* 0x040fe20000001808 */
[----:B------:R-:W2:Y:S04]  /*51b0*/  LDSM.16.M88.4 R104, [R2+0x1e000] ;  /* 0x01e000000268783b */ /* 0x000ea80000000200 */
[----:B------:R-:W-:Y:S01]  /*51c0*/  LOP3.LUT R119, R199, UR25, R130, 0x96, !PT ;  /* 0x00000019c7777c12 */ /* 0x000fe2000f8e9682 */
[C---:B----4-:R-:W-:Y:S01]  /*51d0*/  HMMA.16816.F32 R12, R100.reuse, R88, R12 ;  /* 0x00000058640c723c */ /* 0x050fe2000000180c */
[----:B------:R-:W4:Y:S04]  /*51e0*/  LDL R88, [R1+0x5c] ;  /* 0x00005c0001587983 */ /* 0x000f280000100800 */
[----:B------:R-:W-:Y:S01]  /*51f0*/  LOP3.LUT R124, R131, UR23, R124, 0x96, !PT ;  /* 0x00000017837c7c12 */ /* 0x000fe2000f8e967c */
[----:B------:R-:W-:Y:S05]  /*5200*/  HMMA.16816.F32 R16, R100, R90, R16 ;  /* 0x0000005a6410723c */ /* 0x000fea0000001810 */
[----:B------:R-:W-:Y:S01]  /*5210*/  IMAD.WIDE.U32 R124, R124, -0x2daee0ad, RZ ;  /* 0xd2511f537c7c7825 */ /* 0x000fe200078e00ff */
[C---:B-1----:R-:W-:Y:S05]  /*5220*/  HMMA.16816.F32 R4, R92.reuse, R108, R4 ;  /* 0x0000006c5c04723c */ /* 0x042fea0000001804 */
[----:B------:R-:W-:Y:S01]  /*5230*/  LOP3.LUT R116, R125, UR26, R196, 0x96, !PT ;  /* 0x0000001a7d747c12 */ /* 0x000fe2000f8e96c4 */
[C---:B------:R-:W-:Y:S05]  /*5240*/  HMMA.16816.F32 R8, R92.reuse, R110, R8 ;  /* 0x0000006e5c08723c */ /* 0x040fea0000001808 */
[----:B------:R-:W-:Y:S01]  /*5250*/  IMAD.WIDE.U32 R196, R119, -0x2daee0ad, RZ ;  /* 0xd2511f5377c47825 */ /* 0x000fe200078e00ff */
[C---:B---3--:R-:W-:Y:S01]  /*5260*/  HMMA.16816.F32 R12, R92.reuse, R84, R12 ;  /* 0x000000545c0c723c */ /* 0x048fe2000000180c */
[----:B------:R-:W3:Y:S04]  /*5270*/  LDL R84, [R1+0x58] ;  /* 0x0000580001547983 */ /* 0x000ee80000100800 */
[----:B------:R-:W-:Y:S01]  /*5280*/  VIADD R123, R127, 0xfffffff8 ;  /* 0xfffffff87f7b7836 */ /* 0x000fe20000000000 */
[----:B------:R-:W-:Y:S04]  /*5290*/  HMMA.16816.F32 R16, R92, R86, R16 ;  /* 0x000000565c10723c */ /* 0x000fe80000001810 */
[----:B------:R-:W-:Y:S01]  /*52a0*/  ISETP.GE.AND P3, PT, R123, RZ, PT ;  /* 0x000000ff7b00720c */ /* 0x000fe20003f66270 */
[----:B------:R-:W-:Y:S01]  /*52b0*/  VIADD R115, R127, 0xffffffe7 ;  /* 0xffffffe77f737836 */ /* 0x000fe20000000000 */
[C---:B--2---:R-:W-:Y:S05]  /*52c0*/  HMMA.16816.F32 R4, R96.reuse, R104, R4 ;  /* 0x000000686004723c */ /* 0x044fea0000001804 */
[----:B------:R-:W-:Y:S01]  /*52d0*/  ISETP.GE.AND P0, PT, R115, RZ, PT ;  /* 0x000000ff7300720c */ /* 0x000fe20003f06270 */
[C---:B------:R-:W-:Y:S05]  /*52e0*/  HMMA.16816.F32 R8, R96.reuse, R106, R8 ;  /* 0x0000006a6008723c */ /* 0x040fea0000001808 */
[C---:B------:R-:W-:Y:S01]  /*52f0*/  VIADD R202, R127.reuse, 0xfffffff7 ;  /* 0xfffffff77fca7836 */ /* 0x040fe20000000000 */
[C---:B------:R-:W-:Y:S01]  /*5300*/  @!P3 IADD3 R123, -R127.reuse, 0x8, RZ ;  /* 0x000000087f7bb810 */ /* 0x040fe20007ffe1ff */
[C---:B------:R-:W-:Y:S01]  /*5310*/  VIADD R118, R127.reuse, 0xfffffff0 ;  /* 0xfffffff07f767836 */ /* 0x040fe20000000000 */
[----:B------:R-:W-:Y:S02]  /*5320*/  PLOP3.LUT P3, PT, PT, PT, UP1, 0x80, 0x0 ;  /* 0x000000000000781c */ /* 0x000fe40003f6f018 */
[----:B------:R-:W-:Y:S01]  /*5330*/  ISETP.GE.AND P5, PT, R202, RZ, PT ;  /* 0x000000ffca00720c */ /* 0x000fe20003fa6270 */
[C---:B------:R-:W-:Y:S01]  /*5340*/  VIADD R122, R127.reuse, 0xffffffe8 ;  /* 0xffffffe87f7a7836 */ /* 0x040fe20000000000 */
[----:B------:R-:W-:Y:S01]  /*5350*/  ISETP.GE.AND P4, PT, R118, RZ, PT ;  /* 0x000000ff7600720c */ /* 0x000fe20003f86270 */
[----:B------:R-:W-:Y:S01]  /*5360*/  IMAD.WIDE.U32 R116, R116, -0x326172a9, RZ ;  /* 0xcd9e8d5774747825 */ /* 0x000fe200078e00ff */
[----:B------:R-:W-:Y:S02]  /*5370*/  @!P0 IADD3 R115, -R127, 0x19, RZ ;  /* 0x000000197f738810 */ /* 0x000fe40007ffe1ff */
[----:B------:R-:W-:Y:S02]  /*5380*/  ISETP.GE.AND P1, PT, R122, RZ, PT ;  /* 0x000000ff7a00720c */ /* 0x000fe40003f26270 */
[----:B------:R-:W-:Y:S02]  /*5390*/  IABS R125, R127 ;  /* 0x0000007f007d7213 */ /* 0x000fe40000000000 */
[----:B------:R-:W-:Y:S02]  /*53a0*/  PLOP3.LUT P0, PT, PT, PT, UP1, 0x80, 0x0 ;  /* 0x000000000000781c */ /* 0x000fe40003f0f018 */
[----:B------:R-:W-:Y:S02]  /*53b0*/  LOP3.LUT R198, R117, UR27, R198, 0x96, !PT ;  /* 0x0000001b75c67c12 */ /* 0x000fe4000f8e96c6 */
[----:B------:R-:W-:Y:S02]  /*53c0*/  I2FP.F32.S32 R117, R125 ;  /* 0x0000007d00757245 */ /* 0x000fe40000201400 */
[C---:B------:R-:W-:Y:S01]  /*53d0*/  @!P5 IADD3 R202, -R127.reuse, 0x9, RZ ;  /* 0x000000097fcad810 */ /* 0x040fe20007ffe1ff */
[----:B------:R-:W-:Y:S01]  /*53e0*/  IMAD.WIDE.U32 R198, R198, -0x2daee0ad, RZ ;  /* 0xd2511f53c6c67825 */ /* 0x000fe200078e00ff */
[----:B------:R-:W-:Y:S03]  /*53f0*/  @!P4 IADD3 R118, -R127, 0x10, RZ ;  /* 0x000000107f76c810 */ /* 0x000fe60007ffe1ff */
[----:B------:R-:W-:Y:S01]  /*5400*/  FFMA.FTZ R4, R117, -UR5, R4 ;  /* 0x8000000575047c23 */ /* 0x000fe20008010004 */
[----:B------:R-:W-:Y:S01]  /*5410*/  @!P1 IADD3 R122, -R127, 0x18, RZ ;  /* 0x000000187f7a9810 */ /* 0x000fe20007ffe1ff */
[----:B------:R-:W-:Y:S01]  /*5420*/  FFMA.FTZ R10, R117, -UR5, R10 ;  /* 0x80000005750a7c23 */ /* 0x000fe2000801000a */
[----:B------:R-:W-:Y:S02]  /*5430*/  @P3 ISETP.GE.AND P3, PT, R200, UR9, PT ;  /* 0x00000009c8003c0c */ /* 0x000fe4000bf66270 */
[----:B------:R-:W-:Y:S02]  /*5440*/  I2FP.F32.S32 R127, R128 ;  /* 0x00000080007f7245 */ /* 0x000fe40000201400 */
[----:B------:R-:W-:Y:S02]  /*5450*/  I2FP.F32.S32 R128, R120 ;  /* 0x0000007800807245 */ /* 0x000fe40000201400 */
[----:B------:R-:W-:Y:S01]  /*5460*/  I2FP.F32.S32 R120, R126 ;  /* 0x0000007e00787245 */ /* 0x000fe20000201400 */
[----:B------:R-:W-:Y:S01]  /*5470*/  FFMA.FTZ R6, R127, -UR5, R6 ;  /* 0x800000057f067c23 */ /* 0x000fe20008010006 */
[----:B------:R-:W-:Y:S01]  /*5480*/  @P0 FSEL R4, R4, -INF , !P3 ;  /* 0xff80000004040808 */ /* 0x000fe20005800000 */
[----:B------:R-:W-:Y:S01]  /*5490*/  FFMA.FTZ R7, R128, -UR5, R7 ;  /* 0x8000000580077c23 */ /* 0x000fe20008010007 */
[----:B------:R-:W-:Y:S01]  /*54a0*/  PLOP3.LUT P0, PT, PT, PT, UP1, 0x80, 0x0 ;  /* 0x000000000000781c */ /* 0x000fe20003f0f018 */
[C---:B------:R-:W-:Y:S01]  /*54b0*/  FFMA.FTZ R5, R120.reuse, -UR5, R5 ;  /* 0x8000000578057c23 */ /* 0x040fe20008010005 */
[----:B------:R-:W-:Y:S01]  /*54c0*/  PLOP3.LUT P1, PT, PT, PT, UP1, 0x80, 0x0 ;  /* 0x000000000000781c */ /* 0x000fe20003f2f018 */
[----:B------:R-:W-:Y:S01]  /*54d0*/  FFMA.FTZ R11, R120, -UR5, R11 ;  /* 0x80000005780b7c23 */ /* 0x000fe2000801000b */
[----:B------:R-:W-:Y:S02]  /*54e0*/  I2FP.F32.S32 R123, R123 ;  /* 0x0000007b007b7245 */ /* 0x000fe40000201400 */
[----:B------:R-:W-:Y:S02]  /*54f0*/  PLOP3.LUT P4, PT, PT, PT, UP1, 0x80, 0x0 ;  /* 0x000000000000781c */ /* 0x000fe40003f8f018 */
[----:B------:R-:W-:Y:S01]  /*5500*/  PLOP3.LUT P5, PT, PT, PT, UP1, 0x80, 0x0 ;  /* 0x000000000000781c */ /* 0x000fe20003faf018 */
[----:B------:R-:W-:Y:S01]  /*5510*/  FFMA.FTZ R8, R123, -UR5, R8 ;  /* 0x800000057b087c23 */ /* 0x000fe20008010008 */
[----:B------:R-:W-:Y:S02]  /*5520*/  I2FP.F32.S32 R202, R202 ;  /* 0x000000ca00ca7245 */ /* 0x000fe40000201400 */
[----:B------:R-:W-:Y:S01]  /*5530*/  LOP3.LUT R119, R199, UR30, R196, 0x96, !PT ;  /* 0x0000001ec7777c12 */ /* 0x000fe2000f8e96c4 */
[----:B------:R-:W-:Y:S01]  /*5540*/  @P0 VIADD R128, R200, 0x8 ;  /* 0x00000008c8800836 */ /* 0x000fe20000000000 */
[----:B------:R-:W-:Y:S01]  /*5550*/  PLOP3.LUT P0, PT, PT, PT, UP1, 0x80, 0x0 ;  /* 0x000000000000781c */ /* 0x000fe20003f0f018 */
[----:B------:R-:W-:Y:S01]  /*5560*/  FFMA.FTZ R9, R202, -UR5, R9 ;  /* 0x80000005ca097c23 */ /* 0x000fe20008010009 */
[----:B------:R-:W-:Y:S02]  /*5570*/  @P1 FSEL R6, R6, -INF , !P3 ;  /* 0xff80000006061808 */ /* 0x000fe40005800000 */
[----:B------:R-:W-:Y:S02]  /*5580*/  PLOP3.LUT P1, PT, PT, PT, UP1, 0x80, 0x0 ;  /* 0x000000000000781c */ /* 0x000fe40003f2f018 */
[----:B------:R-:W-:Y:S02]  /*5590*/  @P4 FSEL R5, R5, -INF , !P6 ;  /* 0xff80000005054808 */ /* 0x000fe40007000000 */
[----:B------:R-:W-:Y:S02]  /*55a0*/  PLOP3.LUT P3, PT, PT, PT, UP1, 0x80, 0x0 ;  /* 0x000000000000781c */ /* 0x000fe40003f6f018 */
[----:B------:R-:W-:Y:S02]  /*55b0*/  PLOP3.LUT P4, PT, PT, PT, UP1, 0x80, 0x0 ;  /* 0x000000000000781c */ /* 0x000fe40003f8f018 */
[----:B------:R-:W-:Y:S02]  /*55c0*/  @P5 FSEL R7, R7, -INF , !P6 ;  /* 0xff80000007075808 */ /* 0x000fe40007000000 */
[----:B------:R-:W-:Y:S02]  /*55d0*/  PLOP3.LUT P6, PT, PT, PT, UP1, 0x80, 0x0 ;  /* 0x000000000000781c */ /* 0x000fe40003fcf018 */
[----:B------:R-:W-:Y:S01]  /*55e0*/  LOP3.LUT R124, R197, UR28, R124, 0x96, !PT ;  /* 0x0000001cc57c7c12 */ /* 0x000fe2000f8e967c */
[C---:B------:R-:W-:Y:S01]  /*55f0*/  @P1 VIADD R129, R200.reuse, 0x9 ;  /* 0x00000009c8811836 */ /* 0x040fe20000000000 */
[----:B------:R-:W-:Y:S02]  /*5600*/  PLOP3.LUT P1, PT, PT, PT, UP1, 0x80, 0x0 ;  /* 0x000000000000781c */ /* 0x000fe40003f2f018 */
[----:B------:R-:W-:Y:S01]  /*5610*/  PLOP3.LUT P5, PT, PT, PT, UP1, 0x80, 0x0 ;  /* 0x000000000000781c */ /* 0x000fe20003faf018 */
[C---:B------:R-:W-:Y:S01]  /*5620*/  @P3 VIADD R130, R200.reuse, 0x10 ;  /* 0x00000010c8823836 */ /* 0x040fe20000000000 */
[----:B------:R-:W-:Y:S01]  /*5630*/  PLOP3.LUT P3, PT, PT, PT, UP1, 0x80, 0x0 ;  /* 0x000000000000781c */ /* 0x000fe20003f6f018 */
[C---:B------:R-:W-:Y:S01]  /*5640*/  @P4 VIADD R131, R200.reuse, 0x11 ;  /* 0x00000011c8834836 */ /* 0x040fe20000000000 */
[----:B------:R-:W-:Y:S03]  /*5650*/  PLOP3.LUT P4, PT, PT, PT, UP1, 0x80, 0x0 ;  /* 0x000000000000781c */ /* 0x000fe60003f8f018 */
[C---:B------:R-:W-:Y:S01]  /*5660*/  @P6 VIADD R127, R200.reuse, 0x19 ;  /* 0x00000019c87f6836 */ /* 0x040fe20000000000 */
[----:B------:R-:W-:Y:S03]  /*5670*/  PLOP3.LUT P6, PT, PT, PT, UP1, 0x80, 0x0 ;  /* 0x000000000000781c */ /* 0x000fe60003fcf018 */
[----:B------:R-:W-:Y:S02]  /*5680*/  @P1 ISETP.GE.AND P1, PT, R129, UR9, PT ;  /* 0x0000000981001c0c */ /* 0x000fe4000bf26270 */
[----:B------:R-:W-:Y:S01]  /*5690*/  @P5 VIADD R125, R200, 0x18 ;  /* 0x00000018c87d5836 */ /* 0x000fe20000000000 */
[----:B------:R-:W-:Y:S02]  /*56a0*/  PLOP3.LUT P5, PT, PT, PT, UP1, 0x80, 0x0 ;  /* 0x000000000000781c */ /* 0x000fe40003faf018 */
[----:B------:R-:W-:Y:S02]  /*56b0*/  @P3 ISETP.GE.AND P3, PT, R130, UR9, PT ;  /* 0x0000000982003c0c */ /* 0x000fe4000bf66270 */
[----:B------:R-:W-:Y:S01]  /*56c0*/  @P4 ISETP.GE.AND P4, PT, R131, UR9, PT ;  /* 0x0000000983004c0c */ /* 0x000fe2000bf86270 */
[----:B------:R-:W-:Y:S02]  /*56d0*/  IMAD.WIDE.U32 R130, R119, -0x326172a9, RZ ;  /* 0xcd9e8d5777827825 */ /* 0x000fe400078e00ff */
[----:B------:R-:W-:Y:S06]  /*56e0*/  @P6 ISETP.GE.AND P6, PT, R127, UR9, PT ;  /* 0x000000097f006c0c */ /* 0x000fec000bfc6270 */
[----:B------:R-:W-:Y:S02]  /*56f0*/  @P5 ISETP.GE.AND P5, PT, R125, UR9, PT ;  /* 0x000000097d005c0c */ /* 0x000fe4000bfa6270 */
[----:B------:R-:W-:Y:S01]  /*5700*/  LOP3.LUT R125, R130, 0xff, RZ, 0xc0, !PT ;  /* 0x000000ff827d7812 */ /* 0x000fe200078ec0ff */
[----:B----4-:R-:W-:Y:S01]  /*5710*/  FMUL.FTZ R196, R88, 1.4426950216293334961 ;  /* 0x3fb8aa3b58c47820 */ /* 0x010fe20000410000 */
[C---:B---3--:R-:W-:Y:S01]  /*5720*/  FSETP.NEU.FTZ.AND P2, PT, R84.reuse, -INF , PT ;  /* 0xff8000005400780b */ /* 0x048fe20003f5d000 */
[----:B------:R-:W-:Y:S02]  /*5730*/  FMUL.FTZ R126, R84, 1.4426950216293334961 ;  /* 0x3fb8aa3b547e7820 */ /* 0x000fe40000410000 */
[----:B------:R-:W1:Y:S03]  /*5740*/  LDSM.16.M88.4 R84, [R2+0x1e800] ;  /* 0x01e800000254783b */ /* 0x000e660000000200 */
[----:B------:R-:W-:Y:S02]  /*5750*/  FSEL R126, R126, RZ, P2 ;  /* 0x000000ff7e7e7208 */ /* 0x000fe40001000000 */
[----:B------:R-:W-:Y:S03]  /*5760*/  PLOP3.LUT P2, PT, PT, PT, UP1, 0x80, 0x0 ;  /* 0x000000000000781c */ /* 0x000fe60003f4f018 */
[----:B------:R-:W-:Y:S06]  /*5770*/  FFMA.FTZ R117, R4, UR15, -R126 ;  /* 0x0000000f04757c23 */ /* 0x000fec000801087e */
[----:B------:R-:W-:Y:S04]  /*5780*/  MUFU.EX2 R117, R117 ;  /* 0x0000007500757308 */ /* 0x000fe80000000800 */
[----:B------:R-:W-:Y:S01]  /*5790*/  @P2 ISETP.GE.AND P2, PT, R128, UR9, PT ;  /* 0x0000000980002c0c */ /* 0x000fe2000bf46270 */
[----:B------:R-:W-:Y:S01]  /*57a0*/  IMAD.WIDE.U32 R128, R124, -0x326172a9, RZ ;  /* 0xcd9e8d577c807825 */ /* 0x000fe200078e00ff */
[----:B------:R-:W-:Y:S02]  /*57b0*/  SHF.R.U32.HI R124, RZ, 0x18, R130 ;  /* 0x00000018ff7c7819 */ /* 0x000fe40000011682 */
[----:B------:R-:W-:Y:S02]  /*57c0*/  @P0 FSEL R8, R8, -INF , !P2 ;  /* 0xff80000008080808 */ /* 0x000fe40005000000 */
[----:B------:R-:W-:Y:S02]  /*57d0*/  PLOP3.LUT P0, PT, PT, PT, UP1, 0x80, 0x0 ;  /* 0x000000000000781c */ /* 0x000fe40003f0f018 */
[----:B------:R-:W-:Y:S01]  /*57e0*/  LOP3.LUT R204, R129, UR29, R116, 0x96, !PT ;  /* 0x0000001d81cc7c12 */ /* 0x000fe2000f8e9674 */
[--C-:B------:R-:W-:Y:S01]  /*57f0*/  FFMA.FTZ R116, R5, UR15, -R126.reuse ;  /* 0x0000000f05747c23 */ /* 0x100fe2000801087e */
[----:B------:R-:W-:Y:S01]  /*5800*/  FFMA.FTZ R120, R8, UR15, -R126 ;  /* 0x0000000f08787c23 */ /* 0x000fe2000801087e */
[----:B------:R-:W-:Y:S02]  /*5810*/  I2FP.F32.S32 R129, R118 ;  /* 0x0000007600817245 */ /* 0x000fe40000201400 */
[----:B------:R-:W-:Y:S01]  /*5820*/  IMAD.WIDE.U32 R204, R204, -0x2daee0ad, RZ ;  /* 0xd2511f53cccc7825 */ /* 0x000fe200078e00ff */
[----:B------:R-:W-:Y:S01]  /*5830*/  LOP3.LUT R127, R131, UR31, R128, 0x96, !PT ;  /* 0x0000001f837f7c12 */ /* 0x000fe2000f8e9680 */
[----:B------:R-:W-:Y:S01]  /*5840*/  MUFU.EX2 R116, R116 ;  /* 0x0000007400747308 */ /* 0x000fe20000000800 */
[----:B------:R-:W-:Y:S02]  /*5850*/  LOP3.LUT R128, R130, 0xffff, RZ, 0xc0, !PT ;  /* 0x0000ffff82807812 */ /* 0x000fe400078ec0ff */
[----:B------:R-:W-:Y:S02]  /*5860*/  LOP3.LUT R197, R205, UR32, R198, 0x96, !PT ;  /* 0x00000020cdc57c12 */ /* 0x000fe4000f8e96c6 */
[----:B------:R-:W-:Y:S01]  /*5870*/  LOP3.LUT R198, R204, 0xffff, RZ, 0xc0, !PT ;  /* 0x0000ffffccc67812 */ /* 0x000fe200078ec0ff */
[C---:B-1----:R-:W-:Y:S01]  /*5880*/  HMMA.16816.F32 R12, R96.reuse, R84, R12 ;  /* 0x00000054600c723c */ /* 0x042fe2000000180c */
[----:B------:R-:W5:Y:S03]  /*5890*/  LDL R205, [R1+0x34] ;  /* 0x0000340001cd7983 */ /* 0x000f660000100800 */
[----:B------:R-:W1:Y:S01]  /*58a0*/  MUFU.EX2 R120, R120 ;  /* 0x0000007800787308 */ /* 0x000e620000000800 */
[----:B------:R-:W-:Y:S02]  /*58b0*/  @P0 FSEL R10, R10, -INF , !P2 ;  /* 0xff8000000a0a0808 */ /* 0x000fe40005000000 */
[----:B------:R-:W-:Y:S01]  /*58c0*/  PLOP3.LUT P2, PT, PT, PT, UP1, 0x80, 0x0 ;  /* 0x000000000000781c */ /* 0x000fe20003f4f018 */
[----:B------:R-:W-:Y:S03]  /*58d0*/  HMMA.16816.F32 R16, R96, R86, R16 ;  /* 0x000000566010723c */ /* 0x000fe60000001810 */
[----:B------:R-:W-:Y:S02]  /*58e0*/  FSETP.NEU.FTZ.AND P0, PT, R88, -INF , PT ;  /* 0xff8000005800780b */ /* 0x000fe40003f1d000 */
[----:B------:R-:W-:Y:S02]  /*58f0*/  LOP3.LUT R200, R204, 0xff, RZ, 0xc0, !PT ;  /* 0x000000ffccc87812 */ /* 0x000fe400078ec0ff */
[----:B------:R-:W-:Y:S02]  /*5900*/  FSEL R196, R196, RZ, P0 ;  /* 0x000000ffc4c47208 */ /* 0x000fe40000000000 */
[----:B------:R-:W-:Y:S02]  /*5910*/  PLOP3.LUT P0, PT, PT, PT, UP1, 0x80, 0x0 ;  /* 0x000000000000781c */ /* 0x000fe40003f0f018 */
[----:B------:R-:W-:Y:S01]  /*5920*/  SHF.R.U32.HI R131, RZ, 0x18, R204 ;  /* 0x00000018ff837819 */ /* 0x000fe200000116cc */
[--C-:B------:R-:W-:Y:S01]  /*5930*/  FFMA.FTZ R201, R7, UR15, -R196.reuse ;  /* 0x0000000f07c97c23 */ /* 0x100fe200080108c4 */
[----:B------:R-:W-:Y:S01]  /*5940*/  @P2 FSEL R9, R9, -INF , !P1 ;  /* 0xff80000009092808 */ /* 0x000fe20004800000 */
[----:B------:R-:W-:Y:S01]  /*5950*/  FFMA.FTZ R119, R6, UR15, -R196 ;  /* 0x0000000f06777c23 */ /* 0x000fe200080108c4 */
[----:B------:R-:W-:Y:S01]  /*5960*/  PLOP3.LUT P2, PT, PT, PT, UP1, 0x80, 0x0 ;  /* 0x000000000000781c */ /* 0x000fe20003f4f018 */
[----:B------:R2:W-:Y:S01]  /*5970*/  MUFU.EX2 R118, R201 ;  /* 0x000000c900767308 */ /* 0x0005e20000000800 */
[----:B------:R-:W-:Y:S01]  /*5980*/  SHF.R.U32.HI R199, RZ, 0x10, R204 ;  /* 0x00000010ffc77819 */ /* 0x000fe200000116cc */
[----:B------:R-:W-:Y:S01]  /*5990*/  FFMA.FTZ R12, R129, -UR5, R12 ;  /* 0x80000005810c7c23 */ /* 0x000fe2000801000c */
[----:B------:R-:W-:Y:S01]  /*59a0*/  I2FP.F32.S32 R204, R121 ;  /* 0x0000007900cc7245 */ /* 0x000fe20000201400 */
[----:B------:R-:W-:Y:S01]  /*59b0*/  FFMA.FTZ R14, R123, -UR5, R14 ;  /* 0x800000057b0e7c23 */ /* 0x000fe2000801000e */
[----:B------:R-:W-:Y:S01]  /*59c0*/  FFMA.FTZ R15, R202, -UR5, R15 ;  /* 0x80000005ca0f7c23 */ /* 0x000fe2000801000f */
[----:B------:R-:W-:Y:S01]  /*59d0*/  @P0 FSEL R11, R11, -INF , !P1 ;  /* 0xff8000000b0b0808 */ /* 0x000fe20004800000 */
[----:B------:R-:W-:Y:S01]  /*59e0*/  FFMA.FTZ R202, R10, UR15, -R196 ;  /* 0x0000000f0aca7c23 */ /* 0x000fe200080108c4 */
[----:B------:R-:W-:Y:S01]  /*59f0*/  PLOP3.LUT P0, PT, PT, PT, UP1, 0x80, 0x0 ;  /* 0x000000000000781c */ /* 0x000fe20003f0f018 */
[----:B------:R-:W-:Y:S01]  /*5a00*/  FFMA.FTZ R13, R204, -UR5, R13 ;  /* 0x80000005cc0d7c23 */ /* 0x000fe2000801000d */
[----:B------:R-:W-:Y:S01]  /*5a10*/  PLOP3.LUT P1, PT, PT, PT, UP1, 0x80, 0x0 ;  /* 0x000000000000781c */ /* 0x000fe20003f2f018 */
[----:B------:R-:W-:Y:S01]  /*5a20*/  FFMA.FTZ R18, R129, -UR5, R18 ;  /* 0x8000000581127c23 */ /* 0x000fe20008010012 */
[----:B------:R-:W-:Y:S01]  /*5a30*/  @P2 FSEL R12, R12, -INF , !P3 ;  /* 0xff8000000c0c2808 */ /* 0x000fe20005800000 */
[----:B------:R-:W-:Y:S01]  /*5a40*/  FFMA.FTZ R19, R204, -UR5, R19 ;  /* 0x80000005cc137c23 */ /* 0x000fe20008010013 */
[----:B------:R-:W-:Y:S01]  /*5a50*/  PLOP3.LUT P2, PT, PT, PT, UP1, 0x80, 0x0 ;  /* 0x000000000000781c */ /* 0x000fe20003f4f018 */
[----:B------:R-:W-:Y:S01]  /*5a60*/  MUFU.EX2 R119, R119 ;  /* 0x0000007700777308 */ /* 0x000fe20000000800 */
[----:B------:R-:W-:Y:S01]  /*5a70*/  LOP3.LUT R123, R127, 0xff, RZ, 0xc0, !PT ;  /* 0x000000ff7f7b7812 */ /* 0x000fe200078ec0ff */
[--C-:B------:R-:W-:Y:S01]  /*5a80*/  FFMA.FTZ R121, R9, UR15, -R126.reuse ;  /* 0x0000000f09797c23 */ /* 0x100fe2000801087e */
[----:B--2---:R-:W-:Y:S01]  /*5a90*/  I2FP.F32.S32 R201, R122 ;  /* 0x0000007a00c97245 */ /* 0x004fe20000201400 */
[----:B------:R-:W-:Y:S01]  /*5aa0*/  FFMA.FTZ R129, R12, UR15, -R126 ;  /* 0x0000000f0c817c23 */ /* 0x000fe2000801087e */
[----:B------:R-:W-:Y:S01]  /*5ab0*/  SHF.R.U32.HI R128, RZ, 0x8, R128 ;  /* 0x00000008ff807819 */ /* 0x000fe20000011680 */
[----:B------:R-:W5:Y:S01]  /*5ac0*/  LDL R204, [R1+0x2c] ;  /* 0x00002c0001cc7983 */ /* 0x000f620000100800 */
[----:B------:R-:W-:Y:S03]  /*5ad0*/  @P0 FSEL R14, R14, -INF , !P3 ;  /* 0xff8000000e0e0808 */ /* 0x000fe60005800000 */
[----:B------:R2:W-:Y:S01]  /*5ae0*/  MUFU.EX2 R122, R202 ;  /* 0x000000ca007a7308 */ /* 0x0005e20000000800 */
[----:B------:R-:W-:Y:S01]  /*5af0*/  @P1 FSEL R13, R13, -INF , !P4 ;  /* 0xff8000000d0d1808 */ /* 0x000fe20006000000 */
[----:B------:R-:W-:Y:S01]  /*5b00*/  FFMA.FTZ R16, R201, -UR5, R16 ;  /* 0x80000005c9107c23 */ /* 0x000fe20008010010 */
[----:B------:R-:W-:Y:S01]  /*5b10*/  ISETP.LE.U32.AND P3, PT, R125, UR16, PT ;  /* 0x000000107d007c0c */ /* 0x000fe2000bf63070 */
[----:B------:R-:W-:Y:S01]  /*5b20*/  FFMA.FTZ R125, R11, UR15, -R196 ;  /* 0x0000000f0b7d7c23 */ /* 0x000fe200080108c4 */
[----:B------:R-:W-:Y:S01]  /*5b30*/  PLOP3.LUT P0, PT, PT, PT, UP1, 0x80, 0x0 ;  /* 0x000000000000781c */ /* 0x000fe20003f0f018 */
[----:B------:R-:W-:Y:S01]  /*5b40*/  FFMA.FTZ R201, R13, UR15, -R126 ;  /* 0x0000000f0dc97c23 */ /* 0x000fe2000801087e */
[----:B------:R-:W-:Y:S03]  /*5b50*/  PLOP3.LUT P1, PT, PT, PT, UP1, 0x80, 0x0 ;  /* 0x000000000000781c */ /* 0x000fe60003f2f018 */
[----:B------:R-:W-:Y:S01]  /*5b60*/  MUFU.EX2 R121, R121 ;  /* 0x0000007900797308 */ /* 0x000fe20000000800 */
[----:B------:R-:W-:Y:S02]  /*5b70*/  @P2 FSEL R15, R15, -INF , !P4 ;  /* 0xff8000000f0f2808 */ /* 0x000fe40006000000 */
[----:B------:R-:W-:Y:S02]  /*5b80*/  ISETP.LE.U32.AND P4, PT, R123, UR16, PT ;  /* 0x000000107b007c0c */ /* 0x000fe4000bf83070 */
[----:B------:R-:W-:Y:S02]  /*5b90*/  ISETP.LE.U32.AND P2, PT, R124, UR16, PT ;  /* 0x000000107c007c0c */ /* 0x000fe4000bf43070 */
[----:B------:R-:W-:Y:S03]  /*5ba0*/  LOP3.LUT R124, R127, 0xffff, RZ, 0xc0, !PT ;  /* 0x0000ffff7f7c7812 */ /* 0x000fe600078ec0ff */
[----:B------:R3:W4:Y:S01]  /*5bb0*/  MUFU.EX2 R123, R125 ;  /* 0x0000007d007b7308 */ /* 0x0007220000000800 */
[----:B--2---:R-:W-:Y:S01]  /*5bc0*/  I2FP.F32.S32 R202, R115 ;  /* 0x0000007300ca7245 */ /* 0x004fe20000201400 */
[----:B-1----:R-:W-:Y:S01]  /*5bd0*/  @!P3 FADD.FTZ R120, -R120, -RZ ;  /* 0x800000ff7878b221 */ /* 0x002fe20000010100 */
[----:B------:R-:W-:Y:S02]  /*5be0*/  @P0 FSEL R16, R16, -INF , !P5 ;  /* 0xff80000010100808 */ /* 0x000fe40006800000 */
[----:B------:R-:W-:Y:S01]  /*5bf0*/  @P1 FSEL R18, R18, -INF , !P5 ;  /* 0xff80000012121808 */ /* 0x000fe20006800000 */
[----:B------:R-:W-:Y:S01]  /*5c00*/  FFMA.FTZ R17, R202, -UR5, R17 ;  /* 0x80000005ca117c23 */ /* 0x000fe20008010011 */
[----:B------:R-:W-:Y:S01]  /*5c10*/  PLOP3.LUT P0, PT, PT, PT, UP1, 0x80, 0x0 ;  /* 0x000000000000781c */ /* 0x000fe20003f0f018 */
[----:B------:R-:W-:Y:S01]  /*5c20*/  @!P4 FADD.FTZ R117, -R117, -RZ ;  /* 0x800000ff7575c221 */ /* 0x000fe20000010100 */
[----:B------:R-:W-:Y:S02]  /*5c30*/  PLOP3.LUT P1, PT, PT, PT, UP1, 0x80, 0x0 ;  /* 0x000000000000781c */ /* 0x000fe40003f2f018 */
[----:B------:R-:W-:Y:S02]  /*5c40*/  SHF.R.U32.HI R115, RZ, 0x8, R124 ;  /* 0x00000008ff737819 */ /* 0x000fe4000001167c */
[----:B------:R-:W-:Y:S01]  /*5c50*/  SHF.R.U32.HI R130, RZ, 0x10, R130 ;  /* 0x00000010ff827819 */ /* 0x000fe20000011682 */
[----:B------:R1:W2:Y:S01]  /*5c60*/  MUFU.EX2 R124, R129 ;  /* 0x00000081007c7308 */ /* 0x0002a20000000800 */
[----:B------:R-:W-:Y:S02]  /*5c70*/  LOP3.LUT R115, R115, 0xffff, RZ, 0xc0, !PT ;  /* 0x0000ffff73737812 */ /* 0x000fe400078ec0ff */
[--C-:B---3--:R-:W-:Y:S01]  /*5c80*/  SHF.R.U32.HI R125, RZ, 0x10, R127.reuse ;  /* 0x00000010ff7d7819 */ /* 0x108fe2000001167f */
[----:B----4-:R-:W-:Y:S01]  /*5c90*/  @!P2 FADD.FTZ R123, -R123, -RZ ;  /* 0x800000ff7b7ba221 */ /* 0x010fe20000010100 */
[----:B------:R-:W-:Y:S02]  /*5ca0*/  SHF.R.U32.HI R127, RZ, 0x18, R127 ;  /* 0x00000018ff7f7819 */ /* 0x000fe4000001167f */
[----:B------:R-:W-:Y:S02]  /*5cb0*/  ISETP.LE.U32.AND P5, PT, R115, UR16, PT ;  /* 0x0000001073007c0c */ /* 0x000fe4000bfa3070 */
[----:B------:R-:W-:Y:S02]  /*5cc0*/  LOP3.LUT R115, R125, 0xff, RZ, 0xc0, !PT ;  /* 0x000000ff7d737812 */ /* 0x000fe400078ec0ff */
[----:B------:R-:W-:Y:S01]  /*5cd0*/  @P0 FSEL R17, R17, -INF , !P6 ;  /* 0xff80000011110808 */ /* 0x000fe20007000000 */
[----:B------:R-:W-:Y:S01]  /*5ce0*/  MUFU.EX2 R125, R201 ;  /* 0x000000c9007d7308 */ /* 0x000fe20000000800 */
[----:B------:R-:W-:Y:S02]  /*5cf0*/  @P1 FSEL R19, R19, -INF , !P6 ;  /* 0xff80000013131808 */ /* 0x000fe40007000000 */
[----:B------:R-:W-:Y:S01]  /*5d00*/  ISETP.LE.U32.AND P6, PT, R127, UR16, PT ;  /* 0x000000107f007c0c */ /* 0x000fe2000bfc3070 */
[--C-:B------:R-:W-:Y:S01]  /*5d10*/  FFMA.FTZ R127, R15, UR15, -R196.reuse ;  /* 0x0000000f0f7f7c23 */ /* 0x100fe200080108c4 */
[----:B------:R-:W-:Y:S01]  /*5d20*/  ISETP.LE.U32.AND P0, PT, R115, UR16, PT ;  /* 0x0000001073007c0c */ /* 0x000fe2000bf03070 */
[--C-:B-1----:R-:W-:Y:S01]  /*5d30*/  FFMA.FTZ R129, R14, UR15, -R196.reuse ;  /* 0x0000000f0e817c23 */ /* 0x102fe200080108c4 */
[----:B------:R-:W-:Y:S01]  /*5d40*/  LOP3.LUT R115, R128, 0xffff, RZ, 0xc0, !PT ;  /* 0x0000ffff80737812 */ /* 0x000fe200078ec0ff */
[----:B------:R-:W-:Y:S02]  /*5d50*/  @!P5 FADD.FTZ R116, -R116, -RZ ;  /* 0x800000ff7474d221 */ /* 0x000fe40000010100 */
[----:B------:R1:W3:Y:S01]  /*5d60*/  MUFU.EX2 R128, R127 ;  /* 0x0000007f00807308 */ /* 0x0002e20000000800 */
[----:B------:R-:W-:Y:S02]  /*5d70*/  LOP3.LUT R130, R130, 0xff, RZ, 0xc0, !PT ;  /* 0x000000ff82827812 */ /* 0x000fe400078ec0ff */
[----:B------:R-:W-:Y:S02]  /*5d80*/  ISETP.LE.U32.AND P5, PT, R115, UR16, PT ;  /* 0x0000001073007c0c */ /* 0x000fe4000bfa3070 */
[----:B------:R-:W-:Y:S01]  /*5d90*/  LOP3.LUT R115, R197, 0xff, RZ, 0xc0, !PT ;  /* 0x000000ffc5737812 */ /* 0x000fe200078ec0ff */
[----:B------:R-:W-:Y:S01]  /*5da0*/  @!P6 FADD.FTZ R118, -R118, -RZ ;  /* 0x800000ff7676e221 */ /* 0x000fe20000010100 */
[----:B------:R-:W-:Y:S01]  /*5db0*/  LOP3.LUT R199, R199, 0xff, RZ, 0xc0, !PT ;  /* 0x000000ffc7c77812 */ /* 0x000fe200078ec0ff */
[----:B------:R-:W-:Y:S01]  /*5dc0*/  @!P0 FADD.FTZ R119, -R119, -RZ ;  /* 0x800000ff77778221 */ /* 0x000fe20000010100 */
[----:B------:R-:W-:Y:S01]  /*5dd0*/  ISETP.LE.U32.AND P0, PT, R130, UR16, PT ;  /* 0x0000001082007c0c */ /* 0x000fe2000bf03070 */
[----:B------:R-:W-:Y:S01]  /*5de0*/  MUFU.EX2 R129, R129 ;  /* 0x0000008100817308 */ /* 0x000fe20000000800 */
[----:B------:R-:W-:Y:S02]  /*5df0*/  ISETP.LE.U32.AND P6, PT, R115, UR16, PT ;  /* 0x0000001073007c0c */ /* 0x000fe4000bfc3070 */
[----:B------:R-:W-:Y:S03]  /*5e00*/  SHF.R.U32.HI R115, RZ, 0x18, R197 ;  /* 0x00000018ff737819 */ /* 0x000fe600000116c5 */
[----:B------:R-:W-:Y:S01]  /*5e10*/  @!P5 FADD.FTZ R121, -R121, -RZ ;  /* 0x800000ff7979d221 */ /* 0x000fe20000010100 */
[----:B-1----:R-:W-:Y:S02]  /*5e20*/  LOP3.LUT R127, R197, 0xffff, RZ, 0xc0, !PT ;  /* 0x0000ffffc57f7812 */ /* 0x002fe400078ec0ff */
[----:B------:R-:W-:Y:S01]  /*5e30*/  ISETP.LE.U32.AND P3, PT, R115, UR16, PT ;  /* 0x0000001073007c0c */ /* 0x000fe2000bf63070 */
[--C-:B------:R-:W-:Y:S01]  /*5e40*/  FFMA.FTZ R115, R18, UR15, -R196.reuse ;  /* 0x0000000f12737c23 */ /* 0x100fe200080108c4 */
[----:B------:R-:W-:Y:S01]  /*5e50*/  SHF.R.U32.HI R127, RZ, 0x8, R127 ;  /* 0x00000008ff7f7819 */ /* 0x000fe2000001167f */
[----:B------:R-:W-:Y:S01]  /*5e60*/  FFMA.FTZ R196, R19, UR15, -R196 ;  /* 0x0000000f13c47c23 */ /* 0x000fe200080108c4 */
[----:B------:R-:W-:Y:S01]  /*5e70*/  ISETP.LE.U32.AND P5, PT, R199, UR16, PT ;  /* 0x00000010c7007c0c */ /* 0x000fe2000bfa3070 */
[----:B------:R-:W-:Y:S01]  /*5e80*/  @!P0 FADD.FTZ R122, -R122, -RZ ;  /* 0x800000ff7a7a8221 */ /* 0x000fe20000010100 */
[----:B------:R-:W-:Y:S01]  /*5e90*/  LOP3.LUT R199, R127, 0xffff, RZ, 0xc0, !PT ;  /* 0x0000ffff7fc77812 */ /* 0x000fe200078ec0ff */
[----:B--2---:R-:W-:Y:S01]  /*5ea0*/  @!P6 FADD.FTZ R124, -R124, -RZ ;  /* 0x800000ff7c7ce221 */ /* 0x004fe20000010100 */
[----:B------:R1:W2:Y:S01]  /*5eb0*/  MUFU.EX2 R127, R115 ;  /* 0x00000073007f7308 */ /* 0x0002a20000000800 */
[----:B------:R-:W-:Y:S02]  /*5ec0*/  SHF.R.U32.HI R198, RZ, 0x8, R198 ;  /* 0x00000008ffc67819 */ /* 0x000fe400000116c6 */
[----:B------:R-:W-:Y:S02]  /*5ed0*/  SHF.R.U32.HI R197, RZ, 0x10, R197 ;  /* 0x00000010ffc57819 */ /* 0x000fe400000116c5 */
[----:B------:R-:W-:Y:S01]  /*5ee0*/  ISETP.LE.U32.AND P0, PT, R199, UR16, PT ;  /* 0x00000010c7007c0c */ /* 0x000fe2000bf03070 */
[----:B---3--:R-:W-:Y:S01]  /*5ef0*/  @!P3 FADD.FTZ R128, -R128, -RZ ;  /* 0x800000ff8080b221 */ /* 0x008fe20000010100 */
[----:B------:R-:W-:Y:S02]  /*5f00*/  LOP3.LUT R197, R197, 0xff, RZ, 0xc0, !PT ;  /* 0x000000ffc5c57812 */ /* 0x000fe400078ec0ff */
[----:B------:R-:W-:Y:S02]  /*5f10*/  LOP3.LUT R199, R198, 0xffff, RZ, 0xc0, !PT ;  /* 0x0000ffffc6c77812 */ /* 0x000fe400078ec0ff */
[----:B------:R-:W-:Y:S02]  /*5f20*/  F2FP.RELU.F16.F32.PACK_AB R198, R116, R117 ;  /* 0x0000007574c6723e */ /* 0x000fe400000008ff */
[----:B------:R-:W-:Y:S02]  /*5f30*/  ISETP.LE.U32.AND P2, PT, R197, UR16, PT ;  /* 0x00000010c5007c0c */ /* 0x000fe4000bf43070 */
[----:B------:R-:W-:Y:S01]  /*5f40*/  F2FP.RELU.F16.F32.PACK_AB R197, R118, R119 ;  /* 0x0000007776c5723e */ /* 0x000fe200000008ff */
[----:B------:R3:W-:Y:S01]  /*5f50*/  STS [R211+0x2a000], R198 ;  /* 0x02a000c6d3007388 */ /* 0x0007e20000000800 */
[----:B------:R-:W-:Y:S01]  /*5f60*/  ISETP.LE.U32.AND P4, PT, R131, UR16, PT ;  /* 0x0000001083007c0c */ /* 0x000fe2000bf83070 */
[--C-:B------:R-:W-:Y:S01]  /*5f70*/  FFMA.FTZ R131, R16, UR15, -R126.reuse ;  /* 0x0000000f10837c23 */ /* 0x100fe2000801087e */
[----:B------:R-:W-:Y:S02]  /*5f80*/  FFMA.FTZ R126, R17, UR15, -R126 ;  /* 0x0000000f117e7c23 */ /* 0x000fe4000801087e */
[----:B------:R-:W-:Y:S01]  /*5f90*/  STS [R211+0x2a400], R197 ;  /* 0x02a400c5d3007388 */ /* 0x000fe20000000800 */
[----:B-1----:R-:W-:Y:S01]  /*5fa0*/  F2FP.RELU.F16.F32.PACK_AB R115, R121, R120 ;  /* 0x000000787973723e */ /* 0x002fe200000008ff */
[----:B------:R-:W-:Y:S01]  /*5fb0*/  @!P0 FADD.FTZ R125, -R125, -RZ ;  /* 0x800000ff7d7d8221 */ /* 0x000fe20000010100 */
[----:B------:R-:W1:Y:S01]  /*5fc0*/  MUFU.EX2 R130, R126 ;  /* 0x0000007e00827308 */ /* 0x000e620000000800 */
[----:B------:R-:W-:Y:S01]  /*5fd0*/  ISETP.LE.U32.AND P1, PT, R200, UR16, PT ;  /* 0x00000010c8007c0c */ /* 0x000fe2000bf23070 */
[----:B--2---:R-:W-:Y:S01]  /*5fe0*/  @!P5 FADD.FTZ R127, -R127, -RZ ;  /* 0x800000ff7f7fd221 */ /* 0x004fe20000010100 */
[----:B------:R-:W-:Y:S01]  /*5ff0*/  ISETP.LE.U32.AND P6, PT, R199, UR16, PT ;  /* 0x00000010c7007c0c */ /* 0x000fe2000bfc3070 */
[----:B------:R2:W-:Y:S01]  /*6000*/  STS [R210+0x2a000], R115 ;  /* 0x02a00073d2007388 */ /* 0x0005e20000000800 */
[----:B------:R-:W-:Y:S01]  /*6010*/  F2FP.RELU.F16.F32.PACK_AB R200, R123, R122 ;  /* 0x0000007a7bc8723e */ /* 0x000fe200000008ff */
[----:B------:R-:W-:Y:S01]  /*6020*/  @!P2 FADD.FTZ R129, -R129, -RZ ;  /* 0x800000ff8181a221 */ /* 0x000fe20000010100 */
[----:B------:R-:W-:Y:S03]  /*6030*/  F2FP.RELU.F16.F32.PACK_AB R199, R125, R124 ;  /* 0x0000007c7dc7723e */ /* 0x000fe600000008ff */
[----:B------:R-:W4:Y:S01]  /*6040*/  MUFU.EX2 R131, R131 ;  /* 0x0000008300837308 */ /* 0x000f220000000800 */
[----:B------:R-:W-:Y:S01]  /*6050*/  FSETP.GE.FTZ.AND P2, PT, R116, RZ, PT ;  /* 0x000000ff7400720b */ /* 0x000fe20003f56000 */
[----:B------:R-:W-:Y:S01]  /*6060*/  STS [R210+0x2a400], R200 ;  /* 0x02a400c8d2007388 */ /* 0x000fe20000000800 */
[----:B------:R-:W-:Y:S04]  /*6070*/  FSETP.GE.FTZ.AND P3, PT, R117, RZ, PT ;  /* 0x000000ff7500720b */ /* 0x000fe80003f76000 */
[----:B------:R-:W-:Y:S03]  /*6080*/  STS [R209+0x2a000], R199 ;  /* 0x02a000c7d1007388 */ /* 0x000fe60000000800 */
[----:B------:R-:W2:Y:S01]  /*6090*/  MUFU.EX2 R126, R196 ;  /* 0x000000c4007e7308 */ /* 0x000ea20000000800 */
[----:B-1----:R-:W-:Y:S01]  /*60a0*/  @!P6 FADD.FTZ R130, -R130, -RZ ;  /* 0x800000ff8282e221 */ /* 0x002fe20000010100 */
[----:B---3--:R-:W-:Y:S02]  /*60b0*/  F2FP.RELU.F16.F32.PACK_AB R198, R128, R129 ;  /* 0x0000008180c6723e */ /* 0x008fe400000008ff */
[----:B------:R-:W-:Y:S03]  /*60c0*/  FSETP.GE.FTZ.AND P6, PT, R119, RZ, PT ;  /* 0x000000ff7700720b */ /* 0x000fe60003fd6000 */
[----:B------:R-:W-:Y:S01]  /*60d0*/  STS [R209+0x2a400], R198 ;  /* 0x02a400c6d1007388 */ /* 0x000fe20000000800 */
[----:B----4-:R-:W-:Y:S01]  /*60e0*/  @!P1 FADD.FTZ R131, -R131, -RZ ;  /* 0x800000ff83839221 */ /* 0x010fe20000010100 */
[----:B------:R-:W-:Y:S02]  /*60f0*/  FSETP.GE.FTZ.AND P1, PT, R120, RZ, PT ;  /* 0x000000ff7800720b */ /* 0x000fe40003f36000 */
[----:B--2---:R-:W-:Y:S02]  /*6100*/  LEA R115, R252, UR4, 0x1 ;  /* 0x00000004fc737c11 */ /* 0x004fe4000f8e08ff */
[----:B------:R-:W-:Y:S01]  /*6110*/  F2FP.RELU.F16.F32.PACK_AB R197, R130, R131 ;  /* 0x0000008382c5723e */ /* 0x000fe200000008ff */
[----:B------:R-:W-:Y:S02]  /*6120*/  @!P4 FADD.FTZ R126, -R126, -RZ ;  /* 0x800000ff7e7ec221 */ /* 0x000fe40000010100 */
[--C-:B------:R-:W-:Y:S02]  /*6130*/  IMAD.IADD R114, R246, 0x1, R115.reuse ;  /* 0x00000001f6727824 */ /* 0x100fe400078e0273 */
[----:B------:R1:W-:Y:S01]  /*6140*/  STS [R208+0x2a000], R197 ;  /* 0x02a000c5d0007388 */ /* 0x0003e20000000800 */
[C---:B------:R-:W-:Y:S01]  /*6150*/  IMAD.IADD R113, R245.reuse, 0x1, R115 ;  /* 0x00000001f5717824 */ /* 0x040fe200078e0273 */
[----:B------:R-:W-:Y:S01]  /*6160*/  F2FP.RELU.F16.F32.PACK_AB R196, R126, R127 ;  /* 0x0000007f7ec4723e */ /* 0x000fe200000008ff */
[----:B------:R-:W-:Y:S04]  /*6170*/  IMAD.IADD R112, R245, 0x1, R114 ;  /* 0x00000001f5707824 */ /* 0x000fe800078e0272 */
[----:B------:R2:W-:Y:S05]  /*6180*/  STS [R208+0x2a400], R196 ;  /* 0x02a400c4d0007388 */ /* 0x0005ea0000000800 */
[----:B------:R-:W-:Y:S05]  /*6190*/  LDSM.16.M88.4 R84, [R115+0x10000] ;  /* 0x010000007354783b */ /* 0x000fea0000000200 */
[----:B------:R-:W3:Y:S05]  /*61a0*/  LDSM.16.M88.4 R88, [R241+0x20000] ;  /* 0x02000000f158783b */ /* 0x000eea0000000200 */
[----:B------:R-:W4:Y:S01]  /*61b0*/  LDSM.16.M88.4 R92, [R241+0x20800] ;  /* 0x02080000f15c783b */ /* 0x000f220000000200 */
[----:B-1----:R-:W-:Y:S04]  /*61c0*/  IMAD.U32 R197, RZ, RZ, UR13 ;  /* 0x0000000dffc57e24 */ /* 0x002fe8000f8e00ff */
[----:B------:R-:W-:Y:S05]  /*61d0*/  LDSM.16.M88.4 R96, [R114+0x10000] ;  /* 0x010000007260783b */ /* 0x000fea0000000200 */
[----:B------:R-:W1:Y:S01]  /*61e0*/  LDSM.16.M88.4 R100, [R240+0x20000] ;  /* 0x02000000f064783b */ /* 0x000e620000000200 */
[----:B--2---:R-:W-:Y:S04]  /*61f0*/  IMAD.U32 R196, RZ, RZ, UR14 ;  /* 0x0000000effc47e24 */ /* 0x004fe8000f8e00ff */
[----:B------:R-:W2:Y:S01]  /*6200*/  LDSM.16.M88.4 R104, [R240+0x20800] ;  /* 0x02080000f068783b */ /* 0x000ea20000000200 */
[C---:B------:R-:W-:Y:S04]  /*6210*/  LEA R198, P0, R203.reuse, R196, 0x2 ;  /* 0x000000c4cbc67211 */ /* 0x040fe800078010ff */
[----:B------:R-:W-:Y:S01]  /*6220*/  LDSM.16.M88.4 R108, [R3+0x20000] ;  /* 0x02000000036c783b */ /* 0x000fe20000000200 */
[----:B------:R-:W-:Y:S02]  /*6230*/  LEA.HI.X.SX32 R199, R203, R197, 0x2, P0 ;  /* 0x000000c5cbc77211 */ /* 0x000fe400000f16ff */
[----:B------:R-:W-:Y:S02]  /*6240*/  FSETP.GE.FTZ.AND P0, PT, R121, RZ, PT ;  /* 0x000000ff7900720b */ /* 0x000fe40003f16000 */
[----:B------:R-:W5:Y:S05]  /*6250*/  LDL R203, [R1+0x28] ;  /* 0x0000280001cb7983 */ /* 0x000f6a0000100800 */
[----:B------:R-:W2:Y:S01]  /*6260*/  LDG.E R197, desc[UR6][R198.64] ;  /* 0x00000006c6c57981 */ /* 0x000ea2000c1e1900 */
[C---:B---3--:R-:W-:Y:S06]  /*6270*/  HMMA.16816.F32 R4, R84.reuse, R88, RZ ;  /* 0x000000585404723c */ /* 0x048fec00000018ff */
[C---:B------:R-:W-:Y:S01]  /*6280*/  HMMA.16816.F32 R8, R84.reuse, R90, RZ ;  /* 0x0000005a5408723c */ /* 0x040fe200000018ff */
[----:B------:R-:W3:Y:S05]  /*6290*/  LDSM.16.M88.4 R88, [R113+0x10000] ;  /* 0x010000007158783b */ /* 0x000eea0000000200 */
[C---:B----4-:R-:W-:Y:S06]  /*62a0*/  HMMA.16816.F32 R12, R84.reuse, R92, RZ ;  /* 0x0000005c540c723c */ /* 0x050fec00000018ff */
[----:B------:R-:W-:Y:S01]  /*62b0*/  HMMA.16816.F32 R16, R84, R94, RZ ;  /* 0x0000005e5410723c */ /* 0x000fe200000018ff */
[----:B------:R-:W4:Y:S05]  /*62c0*/  LDSM.16.M88.4 R84, [R3+0x20800] ;  /* 0x020800000354783b */ /* 0x000f2a0000000200 */
[C---:B-1----:R-:W-:Y:S01]  /*62d0*/  HMMA.16816.F32 R4, R96.reuse, R100, R4 ;  /* 0x000000646004723c */ /* 0x042fe20000001804 */
[----:B------:R1:W4:Y:S05]  /*62e0*/  LDG.E R199, desc[UR6][R198.64+0x20] ;  /* 0x00002006c6c77981 */ /* 0x00032a000c1e1900 */
[----:B------:R-:W-:Y:S01]  /*62f0*/  LDSM.16.M88.4 R92, [R112+0x10000] ;  /* 0x01000000705c783b */ /* 0x000fe20000000200 */
[C---:B------:R-:W-:Y:S04]  /*6300*/  HMMA.16816.F32 R8, R96.reuse, R102, R8 ;  /* 0x000000666008723c */ /* 0x040fe80000001808 */
[----:B------:R-:W1:Y:S02]  /*6310*/  LDSM.16.M88.4 R100, [R2+0x20000] ;  /* 0x020000000264783b */ /* 0x000e640000000200 */
[C---:B--2---:R-:W-:Y:S06]  /*6320*/  HMMA.16816.F32 R12, R96.reuse, R104, R12 ;  /* 0x00000068600c723c */ /* 0x044fec000000180c */
[----:B------:R-:W-:Y:S01]  /*6330*/  HMMA.16816.F32 R16, R96, R106, R16 ;  /* 0x0000006a6010723c */ /* 0x000fe20000001810 */
[----:B------:R-:W2:Y:S05]  /*6340*/  LDSM.16.M88.4 R96, [R2+0x20800] ;  /* 0x020800000260783b */ /* 0x000eaa0000000200 */
[C---:B---3--:R-:W-:Y:S01]  /*6350*/  HMMA.16816.F32 R4, R88.reuse, R108, R4 ;  /* 0x0000006c5804723c */ /* 0x048fe20000001804 */
[----:B------:R-:W-:Y:S05]  /*6360*/  LDSM.16.M88.4 R104, [R115+0x12000] ;  /* 0x012000007368783b */ /* 0x000fea0000000200 */
[C---:B------:R-:W-:Y:S01]  /*6370*/  HMMA.16816.F32 R8, R88.reuse, R110, R8 ;  /* 0x0000006e5808723c */ /* 0x040fe20000001808 */
[----:B------:R-:W3:Y:S05]  /*6380*/  LDSM.16.M88.4 R108, [R241+0x22000] ;  /* 0x02200000f16c783b */ /* 0x000eea0000000200 */
[C---:B----4-:R-:W-:Y:S06]  /*6390*/  HMMA.16816.F32 R12, R88.reuse, R84, R12 ;  /* 0x00000054580c723c */ /* 0x050fec000000180c */
[----:B------:R-:W-:Y:S01]  /*63a0*/  HMMA.16816.F32 R16, R88, R86, R16 ;  /* 0x000000565810723c */ /* 0x000fe20000001810 */
[----:B------:R-:W4:Y:S05]  /*63b0*/  LDSM.16.M88.4 R84, [R241+0x22800] ;  /* 0x02280000f154783b */ /* 0x000f2a0000000200 */
[----:B------:R-:W-:Y:S01]  /*63c0*/  LDSM.16.M88.4 R88, [R114+0x12000] ;  /* 0x012000007258783b */ /* 0x000fe20000000200 */
[C---:B-1----:R-:W-:Y:S06]  /*63d0*/  HMMA.16816.F32 R4, R92.reuse, R100, R4 ;  /* 0x000000645c04723c */ /* 0x042fec0000001804 */
[C---:B------:R-:W-:Y:S01]  /*63e0*/  HMMA.16816.F32 R8, R92.reuse, R102, R8 ;  /* 0x000000665c08723c */ /* 0x040fe20000001808 */
[----:B------:R-:W1:Y:S05]  /*63f0*/  LDSM.16.M88.4 R100, [R240+0x22000] ;  /* 0x02200000f064783b */ /* 0x000e6a0000000200 */
        /* <DEDUP_REMOVED lines=10> */
[C---:B-1----:R-:W-:Y:S01]  /*64a0*/  HMMA.16816.F32 R4, R88.reuse, R100, R4 ;  /* 0x000000645804723c */ /* 0x042fe20000001804 */
[----:B------:R-:W-:Y:S05]  /*64b0*/  LDSM.16.M88.4 R104, [R2+0x22000] ;  /* 0x022000000268783b */ /* 0x000fea0000000200 */
        /* <DEDUP_REMOVED lines=61> */
[C---:B---3--:R-:W-:Y:S06]  /*6890*/  HMMA.16816.F32 R4, R92.reuse, R108, R4 ;  /* 0x0000006c5c04723c */ /* 0x048fec0000001804 */
[C---:B------:R-:W-:Y:S06]  /*68a0*/  HMMA.16816.F32 R8, R92.reuse, R110, R8 ;  /* 0x0000006e5c08723c */ /* 0x040fec0000001808 */
[C---:B----4-:R-:W-:Y:S06]  /*68b0*/  HMMA.16816.F32 R12, R92.reuse, R84, R12 ;  /* 0x000000545c0c723c */ /* 0x050fec000000180c */
[----:B------:R-:W-:Y:S06]  /*68c0*/  HMMA.16816.F32 R16, R92, R86, R16 ;  /* 0x000000565c10723c */ /* 0x000fec0000001810 */
[C---:B-1----:R-:W-:Y:S06]  /*68d0*/  HMMA.16816.F32 R4, R96.reuse, R104, R4 ;  /* 0x000000686004723c */ /* 0x042fec0000001804 */
[C---:B------:R-:W-:Y:S06]  /*68e0*/  HMMA.16816.F32 R8, R96.reuse, R106, R8 ;  /* 0x0000006a6008723c */ /* 0x040fec0000001808 */
[C---:B--2---:R-:W-:Y:S06]  /*68f0*/  HMMA.16816.F32 R12, R96.reuse, R88, R12 ;  /* 0x00000058600c723c */ /* 0x044fec000000180c */
[----:B------:R-:W-:Y:S06]  /*6900*/  HMMA.16816.F32 R16, R96, R90, R16 ;  /* 0x0000005a6010723c */ /* 0x000fec0000001810 */
[C---:B------:R-:W-:Y:S01]  /*6910*/  FADD.FTZ R198, -R197.reuse, R5 ;  /* 0x00000005c5c67221 */ /* 0x040fe20000010100 */
[C---:B------:R-:W-:Y:S04]  /*6920*/  FADD.FTZ R196, -R197.reuse, R4 ;  /* 0x00000004c5c47221 */ /* 0x040fe80000010100 */
[-C--:B------:R-:W-:Y:S01]  /*6930*/  FSEL R115, R198, R197.reuse, P2 ;  /* 0x000000c5c6737208 */ /* 0x080fe20001000000 */
[C---:B------:R-:W-:Y:S01]  /*6940*/  FADD.FTZ R200, -R197.reuse, R8 ;  /* 0x00000008c5c87221 */ /* 0x040fe20000010100 */
[----:B------:R-:W-:Y:S01]  /*6950*/  FSEL R196, R196, R197, P3 ;  /* 0x000000c5c4c47208 */ /* 0x000fe20001800000 */
[C---:B------:R-:W-:Y:S01]  /*6960*/  FADD.FTZ R202, -R197.reuse, R9 ;  /* 0x00000009c5ca7221 */ /* 0x040fe20000010100 */
[----:B------:R-:W-:Y:S01]  /*6970*/  FSETP.GE.FTZ.AND P2, PT, R124, RZ, PT ;  /* 0x000000ff7c00720b */ /* 0x000fe20003f56000 */
[----:B------:R-:W-:Y:S01]  /*6980*/  FMUL.FTZ R115, R116, R115 ;  /* 0x0000007374737220 */ /* 0x000fe20000410000 */
[-C--:B------:R-:W-:Y:S01]  /*6990*/  FSEL R201, R200, R197.reuse, P1 ;  /* 0x000000c5c8c97208 */ /* 0x080fe20000800000 */
[----:B------:R-:W-:Y:S01]  /*69a0*/  FADD.FTZ R116, -R197, R12 ;  /* 0x0000000cc5747221 */ /* 0x000fe20000010100 */
[----:B------:R-:W-:Y:S01]  /*69b0*/  FSEL R202, R202, R197, P0 ;  /* 0x000000c5caca7208 */ /* 0x000fe20000000000 */
[----:B------:R-:W-:Y:S01]  /*69c0*/  FMUL.FTZ R196, R117, R196 ;  /* 0x000000c475c47220 */ /* 0x000fe20000410000 */
[----:B------:R-:W-:Y:S01]  /*69d0*/  FSETP.GE.FTZ.AND P0, PT, R125, RZ, PT ;  /* 0x000000ff7d00720b */ /* 0x000fe20003f16000 */
[----:B------:R-:W-:Y:S01]  /*69e0*/  FMUL.FTZ R201, R120, R201 ;  /* 0x000000c978c97220 */ /* 0x000fe20000410000 */
[----:B------:R-:W-:Y:S01]  /*69f0*/  FSEL R117, R116, R197, P2 ;  /* 0x000000c574757208 */ /* 0x000fe20001000000 */
[C---:B------:R-:W-:Y:S01]  /*6a00*/  FADD.FTZ R120, -R197.reuse, R13 ;  /* 0x0000000dc5787221 */ /* 0x040fe20000010100 */
[----:B------:R-:W-:Y:S01]  /*6a10*/  FSETP.GE.FTZ.AND P1, PT, R130, RZ, PT ;  /* 0x000000ff8200720b */ /* 0x000fe20003f36000 */
[----:B------:R-:W-:Y:S01]  /*6a20*/  FADD.FTZ R116, -R197, R16 ;  /* 0x00000010c5747221 */ /* 0x000fe20000010100 */
[----:B------:R-:W-:Y:S01]  /*6a30*/  F2FP.F16.F32.PACK_AB R115, R115, R196 ;  /* 0x000000c47373723e */ /* 0x000fe200000000ff */
[----:B------:R-:W-:Y:S01]  /*6a40*/  FMUL.FTZ R117, R124, R117 ;  /* 0x000000757c757220 */ /* 0x000fe20000410000 */
[-C--:B------:R-:W-:Y:S01]  /*6a50*/  FSEL R120, R120, R197.reuse, P0 ;  /* 0x000000c578787208 */ /* 0x080fe20000000000 */
[----:B------:R-:W-:Y:S01]  /*6a60*/  FMUL.FTZ R202, R121, R202 ;  /* 0x000000ca79ca7220 */ /* 0x000fe20000410000 */
[----:B------:R-:W-:Y:S01]  /*6a70*/  FSETP.GE.FTZ.AND P0, PT, R131, RZ, PT ;  /* 0x000000ff8300720b */ /* 0x000fe20003f16000 */
[----:B------:R-:W-:Y:S02]  /*6a80*/  FADD.FTZ R124, -R199, R7 ;  /* 0x00000007c77c7221 */ /* 0x000fe40000010100 */
[----:B------:R-:W-:Y:S01]  /*6a90*/  FMUL.FTZ R120, R125, R120 ;  /* 0x000000787d787220 */ /* 0x000fe20000410000 */
[----:B------:R-:W-:Y:S02]  /*6aa0*/  FSEL R116, R116, R197, P0 ;  /* 0x000000c574747208 */ /* 0x000fe40000000000 */
[----:B------:R-:W-:Y:S01]  /*6ab0*/  PLOP3.LUT P0, PT, PT, PT, UP2, 0x80, 0x0 ;  /* 0x000000000000781c */ /* 0x000fe20003f0f028 */
[----:B------:R-:W-:Y:S01]  /*6ac0*/  @P1 FADD.FTZ R197, -R197, R17 ;  /* 0x00000011c5c51221 */ /* 0x000fe20000010100 */
[----:B------:R-:W-:Y:S01]  /*6ad0*/  F2FP.F16.F32.PACK_AB R117, R120, R117 ;  /* 0x000000757875723e */ /* 0x000fe200000000ff */
[----:B------:R-:W-:Y:S01]  /*6ae0*/  FMUL.FTZ R116, R131, R116 ;  /* 0x0000007483747220 */ /* 0x000fe20000410000 */
[----:B------:R-:W-:Y:S01]  /*6af0*/  F2FP.F16.F32.PACK_AB R201, R202, R201 ;  /* 0x000000c9cac9723e */ /* 0x000fe200000000ff */
[----:B------:R-:W-:Y:S08]  /*6b00*/  FADD.FTZ R120, -R199, R6 ;  /* 0x00000006c7787221 */ /* 0x000ff00000010100 */
        /* <DEDUP_REMOVED lines=102> */
.L_x_1749:
[----:B------:R-:W-:Y:S01]  /*7170*/  FSETP.GE.FTZ.AND P1, PT, R118, RZ, PT ;  /* 0x000000ff7600720b */ /* 0x000fe20003f36000 */
[C---:B------:R-:W-:Y:S01]  /*7180*/  FADD.FTZ R10, -R199.reuse, R10 ;  /* 0x0000000ac70a7221 */ /* 0x040fe20000010100 */
[-C--:B------:R-:W-:Y:S01]  /*7190*/  FSEL R120, R120, R199.reuse, P6 ;  /* 0x000000c778787208 */ /* 0x080fe20003000000 */
[----:B-1----:R-:W-:Y:S01]  /*71a0*/  FADD.FTZ R4, -R199, R11 ;  /* 0x0000000bc7047221 */ /* 0x002fe20000010100 */
        /* <DEDUP_REMOVED lines=207> */
.L_x_1750:
        /* <DEDUP_REMOVED lines=702> */
.L_x_1752:
        /* <DEDUP_REMOVED lines=21> */
.L_x_1753:
        /* <DEDUP_REMOVED lines=62> */
.L_x_1755:
[----:B------:R-:W-:Y:S05]  /*afb0*/  BSYNC B0 ;  /* 0x0000000000007941 */ /* 0x000fea0003800000 */
.L_x_1754:
        /* <DEDUP_REMOVED lines=21> */
.L_x_1757:
[----:B------:R-:W-:Y:S05]  /*b110*/  BSYNC B0 ;  /* 0x0000000000007941 */ /* 0x000fea0003800000 */
.L_x_1756:
        /* <DEDUP_REMOVED lines=38> */
.L_x_1759:
[----:B------:R-:W-:Y:S05]  /*b380*/  BSYNC B0 ;  /* 0x0000000000007941 */ /* 0x000fea0003800000 */
.L_x_1758:
        /* <DEDUP_REMOVED lines=22> */
.L_x_1730:
        /* <DEDUP_REMOVED lines=24> */
.L_x_1761:
        /* <DEDUP_REMOVED lines=22> */
.L_x_1762:
        /* <DEDUP_REMOVED lines=15> */
[----:B------:R-:W-:Y:S01]  /*b8c0*/  UIMAD UR15, UR55, UR15, UR5 ;  /* 0x0000000f370f72a4 */ /* 0x000fe2000f8e0205 */
[----:B------:R-:W-:Y:S02]  /*b8d0*/  SHF.R.S32.HI R6, RZ, 0x1f, R7 ;  /* 0x0000001fff067819 */ /* 0x000fe40000011407 */
[----:B------:R-:W-:Y:S01]  /*b8e0*/  ISETP.GE.AND P4, PT, R4, UR9, PT ;  /* 0x0000000904007c0c */ /* 0x000fe2000bf86270 */
[----:B--2---:R-:W-:-:S04]  /*b8f0*/  IMAD.WIDE.U32 R8, R8, UR18, R18 ;  /* 0x0000001208087c25 */ /* 0x004fc8000f8e0012 */
[----:B------:R-:W-:Y:S01]  /*b900*/  VIADD R4, R18, 0x80 ;  /* 0x0000008012047836 */ /* 0x000fe20000000000 */
[----:B------:R-:W-:-:S04]  /*b910*/  IADD3 R8, P0, R8, UR8, RZ ;  /* 0x0000000808087c10 */ /* 0x000fc8000ff1e0ff */
[----:B------:R-:W-:Y:S02]  /*b920*/  IADD3.X R9, R9, UR20, R5, P0, !PT ;  /* 0x0000001409097c10 */ /* 0x000fe400087fe405 */
[----:B------:R-:W-:Y:S01]  /*b930*/  IADD3 R5, R18, 0xc0, RZ ;  /* 0x000000c012057810 */ /* 0x000fe20007ffe0ff */
        /* <DEDUP_REMOVED lines=22> */
.L_x_1764:
[----:B------:R-:W-:Y:S05]  /*baa0*/  BSYNC B0 ;  /* 0x0000000000007941 */ /* 0x000fea0003800000 */
.L_x_1763:
        /* <DEDUP_REMOVED lines=21> */
.L_x_1766:
[----:B------:R-:W-:Y:S05]  /*bc00*/  BSYNC B0 ;  /* 0x0000000000007941 */ /* 0x000fea0003800000 */
.L_x_1765:
        /* <DEDUP_REMOVED lines=28> */
[----:B-1----:R-:W-:-:S04]  /*bdd0*/  LEA R16, P5, R14, UR8, 0x1 ;  /* 0x000000080e107c11 */ /* 0x002fc8000f8a08ff */
[----:B------:R-:W-:-:S05]  /*bde0*/  LEA.HI.X R17, R14, UR9, R9, 0x1, P5 ;  /* 0x000000090e117c11 */ /* 0x000fca000a8f0c09 */
[----:B------:R2:W-:Y:S04]  /*bdf0*/  @!P3 STG.E.128 desc[UR6][R16.64], RZ ;  /* 0x000000ff1000b986 */ /* 0x0005e8000c101d06 */
[----:B------:R2:W-:Y:S04]  /*be00*/  @!P2 STG.E.128 desc[UR6][R16.64+0x80], RZ ;  /* 0x000080ff1000a986 */ /* 0x0005e8000c101d06 */
[----:B------:R2:W-:Y:S04]  /*be10*/  @!P1 STG.E.128 desc[UR6][R16.64+0x100], RZ ;  /* 0x000100ff10009986 */ /* 0x0005e8000c101d06 */
[----:B------:R2:W-:Y:S02]  /*be20*/  @!P0 STG.E.128 desc[UR6][R16.64+0x180], RZ ;  /* 0x000180ff10008986 */ /* 0x0005e4000c101d06 */
.L_x_1768:
[----:B------:R-:W-:Y:S05]  /*be30*/  BSYNC B0 ;  /* 0x0000000000007941 */ /* 0x000fea0003800000 */
.L_x_1767:
        /* <DEDUP_REMOVED lines=20> */
.L_x_1760:
[----:B------:R-:W-:Y:S05]  /*bf80*/  BSYNC B1 ;  /* 0x0000000000017941 */ /* 0x000fea0003800000 */
.L_x_1725:
        /* <DEDUP_REMOVED lines=12> */
.L_x_1769:
[----:B------:R-:W-:Y:S05]  /*c050*/  EXIT ;  /* 0x000000000000794d */ /* 0x000fea0003800000 */
.L_x_1771:
        /* <DEDUP_REMOVED lines=10> */
.L_x_2068:


//--------------------- .text._ZN5flash44flash_bwd_dq_dk_dv_loop_seqk_parallel_kernelI23Flash_bwd_kernel_traitsILi256ELi64ELi64ELi8ELi4ELi2ELi2ELb0ELb0EN7cutlass6half_tE19Flash_kernel_traitsILi256ELi64ELi64ELi8ES3_EELb0ELb0ELb0ELb1ELb0ELb0ELb1EEEvNS_16Flash_bwd_paramsE --------------------------
	.section	.text._ZN5flash44flash_bwd_dq_dk_dv_loop_seqk_parallel_kernelI23Flash_bwd_kernel_traitsILi256ELi64ELi64ELi8ELi4ELi2ELi2ELb0ELb0EN7cutlass6half_tE19Flash_kernel_traitsILi256ELi64ELi64ELi8ES3_EELb0ELb0ELb0ELb1ELb0ELb0ELb1EEEvNS_16Flash_bwd_paramsE,"ax",@progbits
	.align	128
        .global         _ZN5flash44flash_bwd_dq_dk_dv_loop_seqk_parallel_kernelI23Flash_bwd_kernel_traitsILi256ELi64ELi64ELi8ELi4ELi2ELi2ELb0ELb0EN7cutlass6half_tE19Flash_kernel_traitsILi256ELi64ELi64ELi8ES3_EELb0ELb0ELb0ELb1ELb0ELb0ELb1EEEvNS_16Flash_bwd_paramsE
        .type           _ZN5flash44flash_bwd_dq_dk_dv_loop_seqk_parallel_kernelI23Flash_bwd_kernel_traitsILi256ELi64ELi64ELi8ELi4ELi2ELi2ELb0ELb0EN7cutlass6half_tE19Flash_kernel_traitsILi256ELi64ELi64ELi8ES3_EELb0ELb0ELb0ELb1ELb0ELb0ELb1EEEvNS_16Flash_bwd_paramsE,@function
        .size           _ZN5flash44flash_bwd_dq_dk_dv_loop_seqk_parallel_kernelI23Flash_bwd_kernel_traitsILi256ELi64ELi64ELi8ELi4ELi2ELi2ELb0ELb0EN7cutlass6half_tE19Flash_kernel_traitsILi256ELi64ELi64ELi8ES3_EELb0ELb0ELb0ELb1ELb0ELb0ELb1EEEvNS_16Flash_bwd_paramsE,(.L_x_2069 - _ZN5flash44flash_bwd_dq_dk_dv_loop_seqk_parallel_kernelI23Flash_bwd_kernel_traitsILi256ELi64ELi64ELi8ELi4ELi2ELi2ELb0ELb0EN7cutlass6half_tE19Flash_kernel_traitsILi256ELi64ELi64ELi8ES3_EELb0ELb0ELb0ELb1ELb0ELb0ELb1EEEvNS_16Flash_bwd_paramsE)
        .other          _ZN5flash44flash_bwd_dq_dk_dv_loop_seqk_parallel_kernelI23Flash_bwd_kernel_traitsILi256ELi64ELi64ELi8ELi4ELi2ELi2ELb0ELb0EN7cutlass6half_tE19Flash_kernel_traitsILi256ELi64ELi64ELi8ES3_EELb0ELb0ELb0ELb1ELb0ELb0ELb1EEEvNS_16Flash_bwd_paramsE,@"STO_CUDA_ENTRY STV_DEFAULT"
_ZN5flash44flash_bwd_dq_dk_dv_loop_seqk_parallel_kernelI23Flash_bwd_kernel_traitsILi256ELi64ELi64ELi8ELi4ELi2ELi2ELb0ELb0EN7cutlass6half_tE19Flash_kernel_traitsILi256ELi64ELi64ELi8ES3_EELb0ELb0ELb0ELb1ELb0ELb0ELb1EEEvNS_16Flash_bwd_paramsE:
.text._ZN5flash44flash_bwd_dq_dk_dv_loop_seqk_parallel_kernelI23Flash_bwd_kernel_traitsILi256ELi64ELi64ELi8ELi4ELi2ELi2ELb0ELb0EN7cutlass6half_tE19Flash_kernel_traitsILi256ELi64ELi64ELi8ES3_EELb0ELb0ELb0ELb1ELb0ELb0ELb1EEEvNS_16Flash_bwd_paramsE:
        /* <DEDUP_REMOVED lines=27> */
[CC--:B------:R-:W-:Y:S02]  /*01b0*/  LEA.HI R8, R2.reuse, R10.reuse, RZ, 0x3 ;  /* 0x0000000a02087211 */ /* 0x0c0fe400078f18ff */
[CC--:B------:R-:W-:Y:S02]  /*01c0*/  LEA.HI R7, R2.reuse, R10.reuse, RZ, 0x5 ;  /* 0x0000000a02077211 */ /* 0x0c0fe400078f28ff */
[CC--:B------:R-:W-:Y:S02]  /*01d0*/  LEA.HI R13, R2.reuse, R10.reuse, RZ, 0x7 ;  /* 0x0000000a020d7211 */ /* 0x0c0fe400078f38ff */
[----:B------:R-:W-:-:S02]  /*01e0*/  LEA.HI R15, R2, R10, RZ, 0x6 ;  /* 0x0000000a020f7211 */ /* 0x000fc400078f30ff */
[--C-:B------:R-:W-:Y:S02]  /*01f0*/  SHF.R.S32.HI R6, RZ, 0x2, R0.reuse ;  /* 0x00000002ff067819 */ /* 0x100fe40000011400 */
[----:B------:R-:W-:Y:S02]  /*0200*/  SHF.R.S32.HI R3, RZ, 0x1f, R0 ;  /* 0x0000001fff037819 */ /* 0x000fe40000011400 */
[----:B------:R-:W-:Y:S02]  /*0210*/  LOP3.LUT R2, R0, 0x7ffffffc, RZ, 0xc0, !PT ;  /* 0x7ffffffc00027812 */ /* 0x000fe400078ec0ff */
[----:B------:R-:W-:Y:S02]  /*0220*/  SHF.R.S32.HI R5, RZ, 0x4, R4 ;  /* 0x00000004ff057819 */ /* 0x000fe40000011404 */
[----:B------:R-:W-:Y:S01]  /*0230*/  LOP3.LUT R0, R8, 0xfffffff8, RZ, 0xc0, !PT ;  /* 0xfffffff808007812 */ /* 0x000fe200078ec0ff */
[----:B------:R-:W-:Y:S01]  /*0240*/  IMAD.IADD R14, R10, 0x1, -R2 ;  /* 0x000000010a0e7824 */ /* 0x000fe200078e0a02 */
[----:B------:R-:W-:-:S02]  /*0250*/  LOP3.LUT R11, R7, 0xffffffe0, RZ, 0xc0, !PT ;  /* 0xffffffe0070b7812 */ /* 0x000fc400078ec0ff */
[----:B------:R-:W-:Y:S01]  /*0260*/  LOP3.LUT R9, R4, 0xfffffff0, RZ, 0xc0, !PT ;  /* 0xfffffff004097812 */ /* 0x000fe200078ec0ff */
[----:B------:R-:W-:Y:S01]  /*0270*/  IMAD.IADD R0, R10, 0x1, -R0 ;  /* 0x000000010a007824 */ /* 0x000fe200078e0a00 */
[----:B------:R-:W-:Y:S01]  /*0280*/  LEA.HI R4, R4, R5, RZ, 0x1 ;  /* 0x0000000504047211 */ /* 0x000fe200078f08ff */
[C---:B------:R-:W-:Y:S01]  /*0290*/  IMAD.IADD R16, R10.reuse, 0x1, -R11 ;  /* 0x000000010a107824 */ /* 0x040fe200078e0a0b */
[----:B------:R-:W-:Y:S01]  /*02a0*/  LEA.HI R3, R3, R6, RZ, 0x3 ;  /* 0x0000000603037211 */ /* 0x000fe200078f18ff */
[----:B------:R-:W-:Y:S01]  /*02b0*/  IMAD.IADD R9, R10, 0x1, -R9 ;  /* 0x000000010a097824 */ /* 0x000fe200078e0a09 */
[----:B------:R-:W-:Y:S01]  /*02c0*/  SHF.R.S32.HI R10, RZ, 0x3, R8 ;  /* 0x00000003ff0a7819 */ /* 0x000fe20000011408 */
[----:B------:R-:W-:Y:S01]  /*02d0*/  IMAD.SHL.U32 R232, R0, 0x8, RZ ;  /* 0x0000000800e87824 */ /* 0x000fe200078e00ff */
[----:B------:R-:W-:Y:S01]  /*02e0*/  LOP3.LUT R4, R4, 0xfffffffe, RZ, 0xc0, !PT ;  /* 0xfffffffe04047812 */ /* 0x000fe200078ec0ff */
[----:B------:R-:W-:Y:S01]  /*02f0*/  STL [R1+0x4], R16 ;  /* 0x0000041001007387 */ /* 0x000fe20000100800 */
[----:B------:R-:W-:-:S02]  /*0300*/  SHF.R.S32.HI R17, RZ, 0x5, R7 ;  /* 0x00000005ff117819 */ /* 0x000fc40000011407 */
[----:B------:R-:W-:Y:S01]  /*0310*/  LOP3.LUT R2, R3, 0xfffffff8, RZ, 0xc0, !PT ;  /* 0xfffffff803027812 */ /* 0x000fe200078ec0ff */
[----:B------:R-:W-:Y:S01]  /*0320*/  IMAD.SHL.U32 R3, R10, 0x40, RZ ;  /* 0x000000400a037824 */ /* 0x000fe200078e00ff */
[----:B------:R-:W-:Y:S01]  /*0330*/  LOP3.LUT P4, RZ, R0, 0x4, RZ, 0xc0, !PT ;  /* 0x0000000400ff7812 */ /* 0x000fe2000788c0ff */
[----:B------:R-:W-:Y:S01]  /*0340*/  IMAD.IADD R11, R5, 0x1, -R4 ;  /* 0x00000001050b7824 */ /* 0x000fe200078e0a04 */
[----:B------:R-:W-:Y:S01]  /*0350*/  LEA.HI R4, R7, R17, RZ, 0x1 ;  /* 0x0000001107047211 */ /* 0x000fe200078f08ff */
[----:B------:R-:W-:Y:S01]  /*0360*/  IMAD.IADD R6, R6, 0x1, -R2 ;  /* 0x0000000106067824 */ /* 0x000fe200078e0a02 */
[----:B------:R-:W-:Y:S01]  /*0370*/  LOP3.LUT R2, R3, 0x1c0, RZ, 0xc0, !PT ;  /* 0x000001c003027812 */ /* 0x000fe200078ec0ff */
[----:B------:R-:W-:Y:S01]  /*0380*/  IMAD.SHL.U32 R10, R11, 0x200, RZ ;  /* 0x000002000b0a7824 */ /* 0x000fe200078e00ff */
[----:B------:R-:W-:Y:S02]  /*0390*/  LOP3.LUT R3, R4, 0xfffffffe, RZ, 0xc0, !PT ;  /* 0xfffffffe04037812 */ /* 0x000fe400078ec0ff */
[C---:B------:R-:W-:Y:S01]  /*03a0*/  LOP3.LUT P3, RZ, R0.reuse, 0x2, RZ, 0xc0, !PT ;  /* 0x0000000200ff7812 */ /* 0x040fe2000786c0ff */
[----:B------:R-:W-:Y:S01]  /*03b0*/  IMAD.SHL.U32 R0, R0, 0x40, RZ ;  /* 0x0000004000007824 */ /* 0x000fe200078e00ff */
[----:B------:R-:W-:Y:S01]  /*03c0*/  SHF.R.U32.HI R4, RZ, 0x3, R2 ;  /* 0x00000003ff047819 */ /* 0x000fe20000011602 */
[----:B------:R-:W-:Y:S01]  /*03d0*/  IMAD.IADD R217, R17, 0x1, -R3 ;  /* 0x0000000111d97824 */ /* 0x000fe200078e0a03 */
[----:B------:R-:W-:-:S02]  /*03e0*/  LOP3.LUT R2, R2, 0x38, R232, 0xf8, !PT ;  /* 0x0000003802027812 */ /* 0x000fc400078ef8e8 */
[----:B------:R-:W-:Y:S02]  /*03f0*/  LOP3.LUT R0, R0, 0x1c0, RZ, 0xc0, !PT ;  /* 0x000001c000007812 */ /* 0x000fe400078ec0ff */
[----:B------:R-:W-:Y:S01]  /*0400*/  LOP3.LUT R12, R2, R4, RZ, 0x3c, !PT ;  /* 0x00000004020c7212 */ /* 0x000fe200078e3cff */
[----:B------:R-:W-:Y:S01]  /*0410*/  IMAD.SHL.U32 R2, R217, 0x10, RZ ;  /* 0x00000010d9027824 */ /* 0x000fe200078e00ff */
[----:B------:R-:W-:Y:S02]  /*0420*/  SHF.R.S32.HI R3, RZ, 0x1f, R9 ;  /* 0x0000001fff037819 */ /* 0x000fe40000011409 */
[----:B------:R-:W-:Y:S02]  /*0430*/  SHF.R.S32.HI R5, RZ, 0x7, R13 ;  /* 0x00000007ff057819 */ /* 0x000fe4000001140d */
[----:B------:R-:W-:Y:S02]  /*0440*/  LOP3.LUT R210, R0, 0x8, R8, 0xf8, !PT ;  /* 0x0000000800d27812 */ /* 0x000fe400078ef808 */
[----:B------:R-:W-:-:S02]  /*0450*/  SHF.R.U32.HI R215, RZ, 0x3, R0 ;  /* 0x00000003ffd77819 */ /* 0x000fc40000011600 */
[----:B------:R-:W-:Y:S02]  /*0460*/  LEA.HI R13, R3, R9, RZ, 0x3 ;  /* 0x00000009030d7211 */ /* 0x000fe400078f18ff */
[----:B------:R-:W-:Y:S01]  /*0470*/  LOP3.LUT R4, R0, 0x10, R2, 0xf8, !PT ;  /* 0x0000001000047812 */ /* 0x000fe200078ef802 */
[----:B------:R-:W-:Y:S01]  /*0480*/  IMAD R2, R5, 0x800, R10 ;  /* 0x0000080005027824 */ /* 0x000fe200078e020a */
[----:B------:R-:W-:Y:S02]  /*0490*/  LOP3.LUT R0, R6, 0x1, RZ, 0xc0, !PT ;  /* 0x0000000106007812 */ /* 0x000fe400078ec0ff */
[----:B------:R-:W-:Y:S02]  /*04a0*/  LOP3.LUT R210, R210, R215, RZ, 0x3c, !PT ;  /* 0x000000d7d2d27212 */ /* 0x000fe400078e3cff */
[----:B------:R-:W-:Y:S02]  /*04b0*/  LOP3.LUT R3, R13, 0xfffffff8, RZ, 0xc0, !PT ;  /* 0xfffffff80d037812 */ /* 0x000fe400078ec0ff */
[----:B------:R-:W-:Y:S01]  /*04c0*/  ISETP.NE.U32.AND P0, PT, R0, 0x1, PT ;  /* 0x000000010000780c */ /* 0x000fe20003f05070 */
[----:B------:R-:W-:Y:S01]  /*04d0*/  IMAD.IADD R210, R2, 0x1, R210 ;  /* 0x0000000102d27824 */ /* 0x000fe200078e02d2 */
[----:B------:R-:W-:Y:S01]  /*04e0*/  SHF.R.S32.HI R0, RZ, 0x1f, R7 ;  /* 0x0000001fff007819 */ /* 0x000fe20000011407 */
[----:B------:R-:W-:Y:S01]  /*04f0*/  IMAD.IADD R251, R9, 0x1, -R3 ;  /* 0x0000000109fb7824 */ /* 0x000fe200078e0a03 */
[----:B------:R-:W-:Y:S01]  /*0500*/  SHF.R.S32.HI R2, RZ, 0x6, R15 ;  /* 0x00000006ff027819 */ /* 0x000fe2000001140f */
[----:B------:R-:W-:Y:S01]  /*0510*/  IMAD.SHL.U32 R210, R210, 0x2, RZ ;  /* 0x00000002d2d27824 */ /* 0x000fe200078e00ff */
[----:B------:R-:W-:Y:S01]  /*0520*/  LEA.HI R3, R0, R17, RZ, 0x2 ;  /* 0x0000001100037211 */ /* 0x000fe200078f10ff */
[----:B------:R-:W-:Y:S01]  /*0530*/  IMAD.SHL.U32 R0, R6, 0x40, RZ ;  /* 0x0000004006007824 */ /* 0x000fe200078e00ff */
[----:B------:R-:W-:Y:S01]  /*0540*/  LOP3.LUT R9, R4, 0x8, R8, 0xf8, !PT ;  /* 0x0000000804097812 */ /* 0x000fe200078ef808 */
[----:B------:R-:W-:Y:S01]  /*0550*/  IMAD R4, R2, 0x200, R12 ;  /* 0x0000020002047824 */ /* 0x000fe200078e020c */
[----:B------:R-:W-:Y:S01]  /*0560*/  R2P PR, R6, 0x6 ;  /* 0x0000000606007804 */ /* 0x000fe20000000000 */
[----:B------:R-:W-:Y:S01]  /*0570*/  IMAD.SHL.U32 R2, R2, 0x8, RZ ;  /* 0x0000000802027824 */ /* 0x000fe200078e00ff */
[----:B------:R-:W-:Y:S01]  /*0580*/  LOP3.LUT R3, R3, 0xfffffffc, RZ, 0xc0, !PT ;  /* 0xfffffffc03037812 */ /* 0x000fe200078ec0ff */
[----:B------:R-:W-:Y:S01]  /*0590*/  IMAD.SHL.U32 R6, R5, 0x20, RZ ;  /* 0x0000002005067824 */ /* 0x000fe200078e00ff */
[----:B------:R-:W-:Y:S01]  /*05a0*/  LOP3.LUT R0, R0, 0x1c0, RZ, 0xc0, !PT ;  /* 0x000001c000007812 */ /* 0x000fe200078ec0ff */
[----:B------:R-:W-:Y:S01]  /*05b0*/  IMAD.SHL.U32 R5, R11, 0x20, RZ ;  /* 0x000000200b057824 */ /* 0x000fe200078e00ff */
[----:B------:R-:W-:Y:S01]  /*05c0*/  LOP3.LUT R2, R2, 0x18, RZ, 0xc0, !PT ;  /* 0x0000001802027812 */ /* 0x000fe200078ec0ff */
[----:B------:R-:W-:Y:S01]  /*05d0*/  IMAD.IADD R8, R17, 0x1, -R3 ;  /* 0x0000000111087824 */ /* 0x000fe200078e0a03 */
[----:B------:R1:W-:Y:S01]  /*05e0*/  STL [R1], R4 ;  /* 0x0000000401007387 */ /* 0x0003e20000100800 */
[----:B------:R-:W-:-:S02]  /*05f0*/  LOP3.LUT R6, R0, 0x20, R6, 0xf8, !PT ;  /* 0x0000002000067812 */ /* 0x000fc400078ef806 */
[----:B------:R-:W-:Y:S02]  /*0600*/  SHF.R.U32.HI R3, RZ, 0x3, R0 ;  /* 0x00000003ff037819 */ /* 0x000fe40000011600 */
[----:B------:R-:W-:Y:S02]  /*0610*/  LOP3.LUT R215, R10, R9, R215, 0xf6, !PT ;  /* 0x000000090ad77212 */ /* 0x000fe400078ef6d7 */
[----:B------:R-:W-:Y:S01]  /*0620*/  LOP3.LUT R9, R2, 0x20, R5, 0xf8, !PT ;  /* 0x0000002002097812 */ /* 0x000fe200078ef805 */
[----:B------:R-:W-:Y:S01]  /*0630*/  IMAD.SHL.U32 R5, R13, 0x40, RZ ;  /* 0x000000400d057824 */ /* 0x000fe200078e00ff */
[----:B------:R-:W-:Y:S02]  /*0640*/  LOP3.LUT R6, R6, R3, RZ, 0x3c, !PT ;  /* 0x0000000306067212 */ /* 0x000fe400078e3cff */
[----:B------:R-:W-:Y:S01]  /*0650*/  LOP3.LUT R2, R3, R0, R2, 0x1e, !PT ;  /* 0x0000000003027212 */ /* 0x000fe200078e1e02 */
[----:B------:R-:W-:Y:S01]  /*0660*/  IMAD.SHL.U32 R3, R251, 0x40, RZ ;  /* 0x00000040fb037824 */ /* 0x000fe200078e00ff */
[----:B------:R-:W-:-:S02]  /*0670*/  SEL R209, R209, 0xffffffe0, !P3 ;  /* 0xffffffe0d1d17807 */ /* 0x000fc40005800000 */
[----:B------:R-:W-:Y:S02]  /*0680*/  SEL R211, R211, 0xffffffc0, !P4 ;  /* 0xffffffc0d3d37807 */ /* 0x000fe40006000000 */
[----:B------:R-:W-:Y:S02]  /*0690*/  LOP3.LUT R3, R3, 0x1c0, RZ, 0xc0, !PT ;  /* 0x000001c003037812 */ /* 0x000fe400078ec0ff */
[----:B------:R-:W-:Y:S02]  /*06a0*/  SEL R237, R237, 0x10, !P0 ;  /* 0x00000010eded7807 */ /* 0x000fe40004000000 */
[----:B------:R-:W-:Y:S01]  /*06b0*/  LEA R215, R215, UR4, 0x1 ;  /* 0x00000004d7d77c11 */ /* 0x000fe2000f8e08ff */
[----:B-1----:R-:W-:-:S04]  /*06c0*/  IMAD.SHL.U32 R4, R14, 0x2, RZ ;  /* 0x000000020e047824 */ /* 0x002fc800078e00ff */
[----:B------:R-:W-:Y:S02]  /*06d0*/  IMAD.IADD R216, R211, 0x1, R215 ;  /* 0x00000001d3d87824 */ /* 0x000fe400078e02d7 */
[--C-:B------:R-:W-:Y:S02]  /*06e0*/  IMAD R7, R8, 0x400, R4.reuse ;  /* 0x0000040008077824 */ /* 0x100fe400078e0204 */
[----:B------:R-:W-:Y:S01]  /*06f0*/  IMAD R0, R217, 0x400, R4 ;  /* 0x00000400d9007824 */ /* 0x000fe200078e0204 */
[----:B------:R-:W-:Y:S01]  /*0700*/  SHF.R.S32.HI R4, RZ, 0x1f, R16 ;  /* 0x0000001fff047819 */ /* 0x000fe20000011410 */
[----:B------:R-:W-:Y:S02]  /*0710*/  IMAD.IADD R7, R7, 0x1, R6 ;  /* 0x0000000107077824 */ /* 0x000fe400078e0206 */
[----:B------:R-:W-:Y:S01]  /*0720*/  IMAD.IADD R246, R0, 0x1, R2 ;  /* 0x0000000100f67824 */ /* 0x000fe200078e0202 */
[----:B------:R-:W-:Y:S01]  /*0730*/  LEA.HI R4, R4, R16, RZ, 0x2 ;  /* 0x0000001004047211 */ /* 0x000fe200078f10ff */
[----:B------:R-:W-:Y:S01]  /*0740*/  IMAD.SHL.U32 R0, R11, 0x8, RZ ;  /* 0x000000080b007824 */ /* 0x000fe200078e00ff */
[----:B------:R-:W-:Y:S01]  /*0750*/  SHF.R.U32.HI R2, RZ, 0x3, R3 ;  /* 0x00000003ff027819 */ /* 0x000fe20000011603 */
[----:B------:R-:W-:Y:S01]  /*0760*/  IMAD.U32 R6, RZ, RZ, UR5 ;  /* 0x00000005ff067e24 */ /* 0x000fe2000f8e00ff */
[----:B----4-:R-:W-:Y:S01]  /*0770*/  USHF.R.S32.HI UR5, URZ, 0x1f, UR56 ;  /* 0x0000001f3f057899 */ /* 0x010fe20008011438 */
[----:B------:R-:W-:-:S02]  /*0780*/  SHF.R.S32.HI R4, RZ, 0x2, R4 ;  /* 0x00000002ff047819 */ /* 0x000fc40000011404 */
[----:B------:R-:W-:Y:S02]  /*0790*/  LOP3.LUT R6, R3, 0x8, R0, 0xf8, !PT ;  /* 0x0000000803067812 */ /* 0x000fe400078ef800 */
[----:B------:R-:W-:Y:S01]  /*07a0*/  LOP3.LUT R0, R5, 0xfffffe00, RZ, 0xc0, !PT ;  /* 0xfffffe0005007812 */ /* 0x000fe200078ec0ff */
[----:B------:R-:W-:Y:S01]  /*07b0*/  IMAD.U32 R5, RZ, RZ, UR5 ;  /* 0x00000005ff057e24 */ /* 0x000fe2000f8e00ff */
[----:B------:R-:W-:Y:S01]  /*07c0*/  USHF.R.S32.HI UR5, URZ, 0x1f, UR48 ;  /* 0x0000001f3f057899 */ /* 0x000fe20008011430 */
[----:B------:R-:W-:Y:S01]  /*07d0*/  LOP3.LUT R3, R2, R9, R3, 0x1e, !PT ;  /* 0x0000000902037212 */ /* 0x000fe200078e1e03 */
[----:B------:R-:W-:Y:S01]  /*07e0*/  IMAD R252, R8, 0x10, R4 ;  /* 0x0000001008fc7824 */ /* 0x000fe200078e0204 */
[----:B------:R-:W-:Y:S01]  /*07f0*/  LOP3.LUT R2, R6, R2, RZ, 0x3c, !PT ;  /* 0x0000000206027212 */ /* 0x000fe200078e3cff */
[--C-:B------:R-:W-:Y:S01]  /*0800*/  IMAD R4, R8, 0x400, R0.reuse ;  /* 0x0000040008047824 */ /* 0x100fe200078e0200 */
[----:B------:R-:W-:Y:S01]  /*0810*/  LOP3.LUT R219, R3, R0, RZ, 0xfc, !PT ;  /* 0x0000000003db7212 */ /* 0x000fe200078efcff */
[----:B------:R-:W-:Y:S01]  /*0820*/  IMAD.U32 R5, RZ, RZ, UR5 ;  /* 0x00000005ff057e24 */ /* 0x000fe2000f8e00ff */
[----:B------:R-:W-:Y:S01]  /*0830*/  USHF.R.S32.HI UR5, URZ, 0x1f, UR56 ;  /* 0x0000001f3f057899 */ /* 0x000fe20008011438 */
[----:B------:R-:W-:Y:S01]  /*0840*/  IMAD R217, R217, 0x400, R0 ;  /* 0x00000400d9d97824 */ /* 0x000fe200078e0200 */
[----:B------:R-:W-:Y:S01]  /*0850*/  LEA R235, R7, UR4, 0x1 ;  /* 0x0000000407eb7c11 */ /* 0x000fe2000f8e08ff */
[----:B------:R-:W-:-:S02]  /*0860*/  IMAD.IADD R218, R4, 0x1, R2 ;  /* 0x0000000104da7824 */ /* 0x000fc400078e0202 */
[----:B------:R-:W-:Y:S02]  /*0870*/  IMAD.IADD R217, R2, 0x1, R217 ;  /* 0x0000000102d97824 */ /* 0x000fe400078e02d9 */
[----:B------:R-:W-:Y:S02]  /*0880*/  IMAD.U32 R0, RZ, RZ, UR5 ;  /* 0x00000005ff007e24 */ /* 0x000fe4000f8e00ff */
[----:B------:R-:W-:Y:S01]  /*0890*/  IMAD.U32 R0, RZ, RZ, UR6 ;  /* 0x00000006ff007e24 */ /* 0x000fe2000f8e00ff */
[----:B------:R-:W-:Y:S01]  /*08a0*/  UIADD3 UR6, UR4, 0x18000, URZ ;  /* 0x0001800004067890 */ /* 0x000fe2000fffe03f */
[----:B------:R-:W-:Y:S01]  /*08b0*/  IMAD.U32 R0, RZ, RZ, UR5 ;  /* 0x00000005ff007e24 */ /* 0x000fe2000f8e00ff */
[----:B------:R-:W-:Y:S01]  /*08c0*/  UIADD3 UR5, UR4, 0x28000, URZ ;  /* 0x0002800004057890 */ /* 0x000fe2000fffe03f */
[C---:B------:R-:W-:Y:S02]  /*08d0*/  VIADD R236, R235.reuse, 0x20 ;  /* 0x00000020ebec7836 */ /* 0x040fe40000000000 */
[----:B------:R-:W-:Y:S01]  /*08e0*/  @P1 VIADD R236, R235, 0xffffffe0 ;  /* 0xffffffe0ebec1836 */ /* 0x000fe20000000000 */
[----:B------:R-:W-:Y:S01]  /*08f0*/  LEA R246, R246, UR6, 0x1 ;  /* 0x00000006f6f67c11 */ /* 0x000fe2000f8e08ff */
[----:B------:R-:W-:Y:S01]  /*0900*/  VIADD R212, R210, UR6 ;  /* 0x00000006d2d47c36 */ /* 0x000fe20008000000 */
[----:B------:R-:W-:Y:S01]  /*0910*/  LEA R217, R217, UR5, 0x1 ;  /* 0x00000005d9d97c11 */ /* 0x000fe2000f8e08ff */
[----:B------:R-:W-:Y:S01]  /*0920*/  IMAD.IADD R238, R235, 0x1, R237 ;  /* 0x00000001ebee7824 */ /* 0x000fe200078e02ed */
[----:B------:R-:W-:Y:S01]  /*0930*/  ULDC.64 UR6, c[0x0][0x208] ;  /* 0x0000820000067ab9 */ /* 0x000fe20000000a00 */
[----:B------:R-:W-:-:S02]  /*0940*/  IMAD.IADD R209, R212, 0x1, R209 ;  /* 0x00000001d4d17824 */ /* 0x000fc400078e02d1 */
[--C-:B------:R-:W-:Y:S02]  /*0950*/  IMAD.IADD R212, R212, 0x1, R211.reuse ;  /* 0x00000001d4d47824 */ /* 0x100fe400078e02d3 */
[C---:B------:R-:W-:Y:S02]  /*0960*/  VIADD R247, R246.reuse, 0x40 ;  /* 0x00000040f6f77836 */ /* 0x040fe40000000000 */
[----:B------:R-:W-:Y:S02]  /*0970*/  IMAD.IADD R211, R209, 0x1, R211 ;  /* 0x00000001d1d37824 */ /* 0x000fe400078e02d3 */
[----:B------:R-:W-:Y:S02]  /*0980*/  @P2 VIADD R247, R246, 0xffffffc0 ;  /* 0xffffffc0f6f72836 */ /* 0x000fe40000000000 */
[----:B------:R-:W-:-:S07]  /*0990*/  IMAD.IADD R237, R237, 0x1, R236 ;  /* 0x00000001eded7824 */ /* 0x000fce00078e02ec */
.L_x_1818:
        /* <DEDUP_REMOVED lines=73> */
.L_x_1772:
        /* <DEDUP_REMOVED lines=82> */
[----:B------:R-:W-:Y:S01]  /*1350*/  @UP1 UIADD3 UR49, UR13, UR20, URZ ;  /* 0x000000140d311290 */ /* 0x000fe2000fffe03f */
[----:B------:R-:W-:Y:S01]  /*1360*/  ULDC UR27, c[0x0][0x2c4] ;  /* 0x0000b100001b7ab9 */ /* 0x000fe20000000800 */
[----:B------:R-:W-:Y:S02]  /*1370*/  UIMAD UR20, UR10, UR12, UR11 ;  /* 0x0000000c0a1472a4 */ /* 0x000fe4000f8e020b */
[----:B------:R-:W-:Y:S01]  /*1380*/  ISETP.GT.U32.AND P1, PT, R5, R2, PT ;  /* 0x000000020500720c */ /* 0x000fe20003f24070 */
[----:B------:R-:W-:Y:S02]  /*1390*/  UIMAD.WIDE.U32 UR42, UR10, UR18, URZ ;  /* 0x000000120a2a72a5 */ /* 0x000fe4000f8e003f */
[----:B------:R-:W-:Y:S01]  /*13a0*/  @UP3 UIMAD UR10, UR48, UR27, URZ ;  /* 0x0000001b300a32a4 */ /* 0x000fe2000f8e023f */
[----:B------:R-:W-:Y:S01]  /*13b0*/  ULDC.U8 UR22, c[0x0][0x480] ;  /* 0x0001200000167ab9 */ /* 0x000fe20000000000 */
[----:B------:R-:W-:-:S02]  /*13c0*/  @UP0 UIADD3 UR28, UR21, UR33, URZ ;  /* 0x00000021151c0290 */ /* 0x000fc4000fffe03f */
[----:B------:R-:W-:Y:S02]  /*13d0*/  @UP0 UIADD3 UR32, UR21, UR33, URZ ;  /* 0x0000002115200290 */ /* 0x000fe4000fffe03f */
[----:B------:R-:W-:Y:S02]  /*13e0*/  UIMAD UR50, UR56, UR23, URZ ;  /* 0x00000017383272a4 */ /* 0x000fe4000f8e023f */
[----:B------:R-:W-:Y:S02]  /*13f0*/  UISETP.NE.AND UP4, UPT, UR22, URZ, UPT ;  /* 0x0000003f1600728c */ /* 0x000fe4000bf85270 */
[----:B------:R-:W-:Y:S01]  /*1400*/  @!P1 IMAD.IADD R2, R2, 0x1, -R5 ;  /* 0x0000000102029824 */ /* 0x000fe200078e0a05 */
[----:B------:R-:W-:Y:S01]  /*1410*/  @!P1 IADD3 R0, R0, 0x1, RZ ;  /* 0x0000000100009810 */ /* 0x000fe20007ffe0ff */
[----:B------:R-:W-:Y:S01]  /*1420*/  @UP0 ULDC.64 UR16, c[0x0][0x248] ;  /* 0x0000920000100ab9 */ /* 0x000fe20000000a00 */
[----:B------:R-:W-:Y:S01]  /*1430*/  PLOP3.LUT P1, PT, PT, PT, UP0, 0x80, 0x0 ;  /* 0x000000000000781c */ /* 0x000fe20003f2f008 */
[----:B------:R-:W-:Y:S01]  /*1440*/  @UP0 ULDC.64 UR22, c[0x0][0x250] ;  /* 0x0000940000160ab9 */ /* 0x000fe20000000a00 */
[----:B------:R-:W-:Y:S01]  /*1450*/  ISETP.GE.U32.AND P0, PT, R2, R5, PT ;  /* 0x000000050200720c */ /* 0x000fe20003f06070 */
[----:B------:R-:W-:Y:S01]  /*1460*/  @UP3 USEL UR11, UR10, UR5, !UP1 ;  /* 0x000000050a0b3287 */ /* 0x000fe2000c800000 */
[----:B------:R-:W-:Y:S01]  /*1470*/  LOP3.LUT R2, R6, UR56, RZ, 0x3c, !PT ;  /* 0x0000003806027c12 */ /* 0x000fe2000f8e3cff */
[----:B------:R-:W-:-:S02]  /*1480*/  @UP0 UIMAD.WIDE.U32 UR14, UR28, UR16, URZ ;  /* 0x000000101c0e02a5 */ /* 0x000fc4000f8e003f */
[----:B------:R-:W-:Y:S01]  /*1490*/  @UP0 UIMAD.WIDE.U32 UR12, UR32, UR22, URZ ;  /* 0x00000016200c02a5 */ /* 0x000fe2000f8e003f */
[----:B------:R-:W-:Y:S01]  /*14a0*/  ISETP.GE.AND P2, PT, R2, RZ, PT ;  /* 0x000000ff0200720c */ /* 0x000fe20003f46270 */
[----:B------:R-:W-:Y:S01]  /*14b0*/  @UP3 ULDC UR10, c[0x0][0x2e4] ;  /* 0x0000b900000a3ab9 */ /* 0x000fe20000000800 */
[----:B------:R-:W-:Y:S02]  /*14c0*/  @!UP1 UIADD3 UR37, UR45, UR35, URZ ;  /* 0x000000232d259290 */ /* 0x000fe4000fffe03f */
[----:B------:R-:W-:Y:S02]  /*14d0*/  @UP3 UIMAD UR35, UR56, UR10, UR11 ;  /* 0x0000000a382332a4 */ /* 0x000fe4000f8e020b */
[----:B------:R-:W-:Y:S01]  /*14e0*/  @UP0 UIMAD UR28, UR28, UR17, URZ ;  /* 0x000000111c1c02a4 */ /* 0x000fe2000f8e023f */
[----:B------:R-:W-:Y:S01]  /*14f0*/  @P0 VIADD R0, R0, 0x1 ;  /* 0x0000000100000836 */ /* 0x000fe20000000000 */
[----:B------:R-:W-:Y:S01]  /*1500*/  @UP0 UIMAD UR32, UR32, UR23, URZ ;  /* 0x00000017202002a4 */ /* 0x000fe2000f8e023f */
[----:B------:R-:W-:Y:S01]  /*1510*/  PLOP3.LUT P0, PT, PT, PT, UP3, 0x80, 0x0 ;  /* 0x000000000000781c */ /* 0x000fe20003f0f038 */
[----:B------:R-:W-:Y:S01]  /*1520*/  @!UP3 UIMAD UR10, UR48, UR61, UR56 ;  /* 0x0000003d300ab2a4 */ /* 0x000fe2000f8e0238 */
[----:B------:R-:W-:Y:S01]  /*1530*/  IMAD.MOV.U32 R17, RZ, RZ, R0 ;  /* 0x000000ffff117224 */ /* 0x000fe200078e0000 */
[----:B------:R-:W-:-:S02]  /*1540*/  USEL UR53, UR30, URZ, UP4 ;  /* 0x0000003f1e357287 */ /* 0x000fc4000a000000 */
[----:B------:R-:W-:Y:S02]  /*1550*/  USEL UR52, UR51, URZ, UP4 ;  /* 0x0000003f33347287 */ /* 0x000fe4000a000000 */
        /* <DEDUP_REMOVED lines=22> */
.L_x_1774:
        /* <DEDUP_REMOVED lines=13> */
.L_x_1775:
        /* <DEDUP_REMOVED lines=11> */
.L_x_1776:
[----:B------:R-:W-:-:S04]  /*1840*/  UIMAD UR5, UR48, UR61, UR56 ;  /* 0x0000003d300572a4 */ /* 0x000fc8000f8e0238 */
[----:B------:R-:W-:-:S12]  /*1850*/  UIMAD UR5, UR5, UR58, URZ ;  /* 0x0000003a050572a4 */ /* 0x000fd8000f8e023f */
.L_x_1777:
[----:B------:R-:W2:Y:S01]  /*1860*/  LDL R8, [R1+0x4] ;  /* 0x0000040001087983 */ /* 0x000ea20000100800 */
        /* <DEDUP_REMOVED lines=16> */
[----:B------:R-:W-:Y:S01]  /*1970*/  UIADD3 UR35, UR9, UR35, URZ ;  /* 0x0000002309237290 */ /* 0x000fe2000fffe03f */
[----:B------:R-:W-:Y:S01]  /*1980*/  PLOP3.LUT P0, PT, PT, PT, UP2, 0x80, 0x0 ;  /* 0x000000000000781c */ /* 0x000fe20003f0f028 */
[----:B------:R-:W-:-:S02]  /*1990*/  UIADD3.X UR5, UR51, UR5, UR54, UP1, UP0 ;  /* 0x0000000533057290 */ /* 0x000fc40008fe0436 */
[----:B------:R-:W-:Y:S01]  /*19a0*/  USHF.R.S32.HI UR18, URZ, 0x1f, UR56 ;  /* 0x0000001f3f127899 */ /* 0x000fe20008011438 */
[----:B------:R-:W-:Y:S01]  /*19b0*/  ULDC.64 UR14, c[0x0][0x428] ;  /* 0x00010a00000e7ab9 */ /* 0x000fe20000000a00 */
[----:B------:R-:W-:Y:S01]  /*19c0*/  ULDC.64 UR26, c[0x0][0x258] ;  /* 0x00009600001a7ab9 */ /* 0x000fe20000000a00 */
[C---:B-1----:R-:W-:Y:S01]  /*19d0*/  IMAD R0, R2.reuse, UR36, RZ ;  /* 0x0000002402007c24 */ /* 0x042fe2000f8e02ff */
[----:B------:R-:W-:Y:S01]  /*19e0*/  UIMAD UR28, UR18, UR14, URZ ;  /* 0x0000000e121c72a4 */ /* 0x000fe2000f8e023f */
[----:B------:R-:W-:Y:S01]  /*19f0*/  IMAD.WIDE.U32 R4, R2, UR9, R4 ;  /* 0x0000000902047c25 */ /* 0x000fe2000f8e0004 */
[----:B------:R-:W-:Y:S01]  /*1a00*/  ULDC.64 UR42, c[0x0][0x400] ;  /* 0x00010000002a7ab9 */ /* 0x000fe20000000a00 */
[----:B------:R-:W-:Y:S02]  /*1a10*/  UIMAD UR18, UR18, UR26, URZ ;  /* 0x0000001a121272a4 */ /* 0x000fe4000f8e023f */
[----:B------:R-:W-:Y:S01]  /*1a20*/  IMAD R0, R3, UR9, R0 ;  /* 0x0000000903007c24 */ /* 0x000fe2000f8e0200 */
[----:B------:R-:W-:Y:S01]  /*1a30*/  UIADD3 UR9, UP1, UP0, UR53, UR11, UR55 ;  /* 0x0000000b35097290 */ /* 0x000fe2000f83e037 */
[----:B------:R-:W-:Y:S01]  /*1a40*/  IMAD.U32 R16, RZ, RZ, UR14 ;  /* 0x0000000eff107e24 */ /* 0x000fe2000f8e00ff */
[----:B------:R-:W-:Y:S01]  /*1a50*/  UIMAD UR28, UR56, UR15, UR28 ;  /* 0x0000000f381c72a4 */ /* 0x000fe2000f8e021c */
[----:B------:R-:W-:Y:S01]  /*1a60*/  IMAD.IADD R5, R5, 0x1, R0 ;  /* 0x0000000105057824 */ /* 0x000fe200078e0200 */
[----:B---3--:R-:W-:Y:S01]  /*1a70*/  SHF.R.S32.HI R6, RZ, 0x1f, R6 ;  /* 0x0000001fff067819 */ /* 0x008fe20000011406 */
[----:B------:R-:W-:Y:S01]  /*1a80*/  UIADD3.X UR5, UR52, UR5, UR49, UP1, UP0 ;  /* 0x0000000534057290 */ /* 0x000fe20008fe0431 */
[----:B------:R-:W-:-:S02]  /*1a90*/  ULDC.64 UR44, c[0x0][0x478] ;  /* 0x00011e00002c7ab9 */ /* 0x000fc40000000a00 */
[----:B----4-:R-:W-:Y:S01]  /*1aa0*/  LEA.HI R6, R6, R7, RZ, 0x5 ;  /* 0x0000000706067211 */ /* 0x010fe200078f28ff */
[----:B------:R-:W-:Y:S01]  /*1ab0*/  IMAD R7, R12, UR24, RZ ;  /* 0x000000180c077c24 */ /* 0x000fe2000f8e02ff */
[----:B------:R-:W-:Y:S01]  /*1ac0*/  ULDC.64 UR46, c[0x0][0x2b0] ;  /* 0x0000ac00002e7ab9 */ /* 0x000fe20000000a00 */
[----:B------:R-:W-:Y:S01]  /*1ad0*/  IMAD.WIDE.U32 R4, R16, UR56, R4 ;  /* 0x0000003810047c25 */ /* 0x000fe2000f8e0004 */
[----:B------:R-:W-:Y:S01]  /*1ae0*/  SHF.R.S32.HI R6, RZ, 0x5, R6 ;  /* 0x00000005ff067819 */ /* 0x000fe20000011406 */
[----:B------:R-:W-:Y:S02]  /*1af0*/  ULEA.HI.SX32 UR41, UR41, 0xffffffff, 0x1a ;  /* 0xffffffff29297891 */ /* 0x000fe4000f8fd23f */
[----:B------:R-:W-:Y:S01]  /*1b00*/  IMAD R19, R13, UR25, R7 ;  /* 0x000000190d137c24 */ /* 0x000fe2000f8e0207 */
[----:B------:R-:W-:Y:S01]  /*1b10*/  UIMAD.WIDE UR12, UR12, 0x4, UR44 ;  /* 0x000000040c0c78a5 */ /* 0x000fe2000f8e022c */
[----:B------:R-:W-:Y:S01]  /*1b20*/  VIADD R7, R5, UR28 ;  /* 0x0000001c05077c36 */ /* 0x000fe20008000000 */
[----:B------:R-:W-:Y:S01]  /*1b30*/  UIMAD UR18, UR56, UR27, UR18 ;  /* 0x0000001b381272a4 */ /* 0x000fe2000f8e0212 */
[----:B--2---:R-:W-:Y:S01]  /*1b40*/  IMAD R0, R6, UR10, R8 ;  /* 0x0000000a06007c24 */ /* 0x004fe2000f8e0208 */
[----:B------:R-:W-:Y:S01]  /*1b50*/  UIMAD.WIDE UR10, UR35, 0x4, UR46 ;  /* 0x00000004230a78a5 */ /* 0x000fe2000f8e022e */
[----:B------:R-:W-:-:S03]  /*1b60*/  IMAD.WIDE.U32 R8, R13, UR24, R232 ;  /* 0x000000180d087c25 */ /* 0x000fc6000f8e00e8 */
[----:B------:R-:W-:Y:S02]  /*1b70*/  IADD3 R6, P1, R0, UR9, RZ ;  /* 0x0000000900067c10 */ /* 0x000fe4000ff3e0ff */
[----:B------:R-:W-:Y:S02]  /*1b80*/  IADD3 R10, P2, R8, UR40, RZ ;  /* 0x00000028080a7c10 */ /* 0x000fe4000ff5e0ff */
[----:B------:R-:W-:Y:S02]  /*1b90*/  LEA.HI.X.SX32 R0, R0, UR5, 0x1, P1 ;  /* 0x0000000500007c11 */ /* 0x000fe400088f0eff */
[C---:B------:R-:W-:Y:S02]  /*1ba0*/  LEA R222, P1, R6.reuse, UR42, 0x2 ;  /* 0x0000002a06de7c11 */ /* 0x040fe4000f8210ff */
[----:B------:R-:W-:Y:S02]  /*1bb0*/  IADD3.X R11, R9, UR38, R19, P2, !PT ;  /* 0x00000026090b7c10 */ /* 0x000fe400097fe413 */
[----:B------:R-:W-:Y:S01]  /*1bc0*/  LEA.HI.X R223, R6, UR43, R0, 0x2, P1 ;  /* 0x0000002b06df7c11 */ /* 0x000fe200088f1400 */
[----:B------:R-:W-:Y:S01]  /*1bd0*/  IMAD.MOV.U32 R6, RZ, RZ, R4 ;  /* 0x000000ffff067224 */ /* 0x000fe200078e0004 */
[----:B------:R-:W-:Y:S07]  /*1be0*/  @!P0 BRA `(.L_x_1778) ;  /* 0x0000008c00348947 */ /* 0x000fee0003800000 */
[----:B------:R-:W2:Y:S01]  /*1bf0*/  LDL R28, [R1] ;  /* 0x00000000011c7983 */ /* 0x000ea20000100800 */
        /* <DEDUP_REMOVED lines=73> */
.L_x_1780:
[----:B------:R-:W-:Y:S05]  /*2090*/  BSYNC B0 ;  /* 0x0000000000007941 */ /* 0x000fea0003800000 */
.L_x_1779:
        /* <DEDUP_REMOVED lines=28> */
[----:B--2---:R-:W-:-:S04]  /*2260*/  @!P3 LEA R4, P1, R0, UR26, 0x1 ;  /* 0x0000001a0004bc11 */ /* 0x004fc8000f8208ff */
        /* <DEDUP_REMOVED lines=21> */
.L_x_1782:
[----:B------:R-:W-:Y:S05]  /*23c0*/  BSYNC B0 ;  /* 0x0000000000007941 */ /* 0x000fea0003800000 */
.L_x_1781:
        /* <DEDUP_REMOVED lines=21> */
.L_x_1784:
        /* <DEDUP_REMOVED lines=50> */
.L_x_1785:
[----:B------:R-:W-:Y:S05]  /*2840*/  BSYNC B0 ;  /* 0x0000000000007941 */ /* 0x000fea0003800000 */
.L_x_1783:
        /* <DEDUP_REMOVED lines=21> */
.L_x_1787:
        /* <DEDUP_REMOVED lines=51> */
.L_x_1788:
[----:B------:R-:W-:Y:S05]  /*2cd0*/  BSYNC B0 ;  /* 0x0000000000007941 */ /* 0x000fea0003800000 */
.L_x_1786:
        /* <DEDUP_REMOVED lines=71> */
.L_x_1790:
[----:B------:R-:W-:Y:S05]  /*3150*/  BSYNC B0 ;  /* 0x0000000000007941 */ /* 0x000fea0003800000 */
.L_x_1789:
        /* <DEDUP_REMOVED lines=59> */
.L_x_1792:
[----:B------:R-:W-:Y:S05]  /*3510*/  BSYNC B0 ;  /* 0x0000000000007941 */ /* 0x000fea0003800000 */
.L_x_1791:
        /* <DEDUP_REMOVED lines=64> */
.L_x_1794:
[----:B------:R-:W-:Y:S05]  /*3920*/  BSYNC B0 ;  /* 0x0000000000007941 */ /* 0x000fea0003800000 */
.L_x_1793:
        /* <DEDUP_REMOVED lines=8> */
[----:B-1-3--:R-:W-:Y:S01]  /*39b0*/  IMAD.U32 R2, RZ, RZ, UR30 ;  /* 0x0000001eff027e24 */ /* 0x00afe2000f8e00ff */
[----:B------:R-:W-:Y:S01]  /*39c0*/  ISETP.GE.AND P1, PT, R232, UR5, PT ;  /* 0x00000005e8007c0c */ /* 0x000fe2000bf26270 */
[----:B------:R-:W-:Y:S01]  /*39d0*/  IMAD.U32 R3, RZ, RZ, UR32 ;  /* 0x00000020ff037e24 */ /* 0x000fe2000f8e00ff */
[----:B------:R-:W-:Y:S01]  /*39e0*/  IADD3 R6, P3, R14, 0x20, RZ ;  /* 0x000000200e067810 */ /* 0x000fe20007f7e0ff */
[----:B------:R-:W-:Y:S01]  /*39f0*/  IMAD.MOV.U32 R4, RZ, RZ, R8 ;  /* 0x000000ffff047224 */ /* 0x000fe200078e0008 */
[----:B------:R-:W1:Y:S01]  /*3a00*/  LDC.64 R14, c[0x0][0x220] ;  /* 0x00008800ff0e7b82 */ /* 0x000e620000000a00 */
[----:B------:R-:W-:Y:S01]  /*3a10*/  IADD3.X R7, RZ, R21, RZ, P2, !PT ;  /* 0x00000015ff077210 */ /* 0x000fe200017fe4ff */
[----:B------:R-:W-:Y:S01]  /*3a20*/  IMAD.WIDE.U32 R2, R0, UR22, R2 ;  /* 0x0000001600027c25 */ /* 0x000fe2000f8e0002 */
[----:B------:R-:W-:-:S02]  /*3a30*/  IADD3.X R9, RZ, R23, RZ, P3, !PT ;  /* 0x00000017ff097210 */ /* 0x000fc40001ffe4ff */
[----:B------:R-:W-:Y:S01]  /*3a40*/  MOV R5, R12 ;  /* 0x0000000c00057202 */ /* 0x000fe20000000f00 */
[----:B------:R-:W-:Y:S01]  /*3a50*/  IMAD R7, R7, UR22, RZ ;  /* 0x0000001607077c24 */ /* 0x000fe2000f8e02ff */
[----:B------:R-:W-:Y:S01]  /*3a60*/  ISETP.GE.AND P3, PT, R241, UR5, PT ;  /* 0x00000005f1007c0c */ /* 0x000fe2000bf66270 */
[----:B------:R-:W-:Y:S01]  /*3a70*/  IMAD R9, R9, UR22, RZ ;  /* 0x0000001609097c24 */ /* 0x000fe2000f8e02ff */
[----:B------:R-:W3:Y:S01]  /*3a80*/  @!P1 LDC.64 R10, c[0x0][0x220] ;  /* 0x00008800ff0a9b82 */ /* 0x000ee20000000a00 */
[----:B------:R-:W-:Y:S01]  /*3a90*/  IMAD R0, R0, UR23, R7 ;  /* 0x0000001700007c24 */ /* 0x000fe2000f8e0207 */
[----:B------:R1:W-:Y:S01]  /*3aa0*/  @P1 STS.128 [R226+0x21000], RZ ;  /* 0x021000ffe2001388 */ /* 0x0003e20000000c00 */
[----:B------:R-:W-:-:S04]  /*3ab0*/  IMAD.WIDE.U32 R4, R6, UR22, R4 ;  /* 0x0000001606047c25 */ /* 0x000fc8000f8e0004 */
[----:B------:R-:W-:Y:S02]  /*3ac0*/  IMAD R7, R6, UR23, R9 ;  /* 0x0000001706077c24 */ /* 0x000fe4000f8e0209 */
[----:B------:R-:W-:-:S03]  /*3ad0*/  IMAD.IADD R3, R3, 0x1, R0 ;  /* 0x0000000103037824 */ /* 0x000fc600078e0200 */
[----:B------:R-:W-:Y:S02]  /*3ae0*/  IADD3 R7, R5, R7, RZ ;  /* 0x0000000705077210 */ /* 0x000fe40007ffe0ff */
[----:B---3--:R-:W-:-:S04]  /*3af0*/  @!P1 LEA R6, P2, R4, R10, 0x1 ;  /* 0x0000000a04069211 */ /* 0x008fc800078408ff */
[----:B------:R-:W-:Y:S01]  /*3b00*/  @!P1 LEA.HI.X R7, R4, R11, R7, 0x1, P2 ;  /* 0x0000000b04079211 */ /* 0x000fe200010f0c07 */
[----:B------:R-:W-:Y:S01]  /*3b10*/  IMAD.WIDE.U32 R4, R17, UR10, R2 ;  /* 0x0000000a11047c25 */ /* 0x000fe2000f8e0002 */
[----:B------:R-:W-:-:S03]  /*3b20*/  ISETP.GE.AND P2, PT, R242, UR5, PT ;  /* 0x00000005f2007c0c */ /* 0x000fc6000bf46270 */
[----:B-1----:R-:W-:Y:S01]  /*3b30*/  IMAD.WIDE R2, R232, 0x2, R14 ;  /* 0x00000002e8027825 */ /* 0x002fe200078e020e */
        /* <DEDUP_REMOVED lines=24> */
.L_x_1796:
[----:B------:R-:W-:Y:S05]  /*3cc0*/  BSYNC B0 ;  /* 0x0000000000007941 */ /* 0x000fea0003800000 */
.L_x_1795:
        /* <DEDUP_REMOVED lines=9> */
[----:B------:R-:W-:Y:S01]  /*3d60*/  IMAD.MOV.U32 R227, RZ, RZ, R224 ;  /* 0x000000ffffe37224 */ /* 0x000fe200078e00e0 */
[----:B------:R-:W-:Y:S01]  /*3d70*/  CS2R R190, SRZ ;  /* 0x0000000000be7805 */ /* 0x000fe2000001ff00 */
[----:B------:R-:W-:Y:S01]  /*3d80*/  IMAD.SHL.U32 R245, R252, 0x4, RZ ;  /* 0x00000004fcf57824 */ /* 0x000fe200078e00ff */
[----:B------:R-:W-:-:S02]  /*3d90*/  CS2R R188, SRZ ;  /* 0x0000000000bc7805 */ /* 0x000fc4000001ff00 */
[----:B------:R-:W-:Y:S01]  /*3da0*/  PLOP3.LUT P1, PT, PT, PT, UP1, 0x80, 0x0 ;  /* 0x000000000000781c */ /* 0x000fe20003f2f018 */
[----:B------:R-:W-:Y:S01]  /*3db0*/  IMAD.MOV.U32 R221, RZ, RZ, 0x20 ;  /* 0x00000020ffdd7424 */ /* 0x000fe200078e00ff */
[----:B------:R-:W-:Y:S01]  /*3dc0*/  CS2R R194, SRZ ;  /* 0x0000000000c27805 */ /* 0x000fe2000001ff00 */
[----:B------:R-:W-:Y:S01]  /*3dd0*/  IMAD.MOV.U32 R220, RZ, RZ, 0x40 ;  /* 0x00000040ffdc7424 */ /* 0x000fe200078e00ff */
[----:B------:R-:W-:Y:S01]  /*3de0*/  CS2R R192, SRZ ;  /* 0x0000000000c07805 */ /* 0x000fe2000001ff00 */
[----:B------:R-:W-:Y:S01]  /*3df0*/  @UP1 ULDC.64 UR22, c[0x0][0x3d0] ;  /* 0x0000f40000161ab9 */ /* 0x000fe20000000a00 */
[----:B------:R-:W-:Y:S01]  /*3e00*/  @UP1 UMOV UR11, UR10 ;  /* 0x0000000a000b1c82 */ /* 0x000fe20008000000 */
[----:B------:R-:W-:Y:S01]  /*3e10*/  @UP1 UIMAD UR5, UR57, UR22, URZ ;  /* 0x00000016390512a4 */ /* 0x000fe2000f8e023f */
[----:B------:R-:W-:Y:S01]  /*3e20*/  @UP1 UMOV UR10, UR56 ;  /* 0x00000038000a1c82 */ /* 0x000fe20008000000 */
[----:B------:R-:W-:Y:S01]  /*3e30*/  CS2R R186, SRZ ;  /* 0x0000000000ba7805 */ /* 0x000fe2000001ff00 */
[----:B------:R-:W-:-:S02]  /*3e40*/  @UP1 UIMAD.WIDE.U32 UR10, UR48, UR22, UR10 ;  /* 0x00000016300a12a5 */ /* 0x000fc4000f8e000a */
[----:B------:R-:W-:Y:S02]  /*3e50*/  @UP1 UIMAD UR5, UR48, UR23, UR5 ;  /* 0x00000017300512a4 */ /* 0x000fe4000f8e0205 */
[----:B------:R-:W-:Y:S02]  /*3e60*/  @UP1 ULEA UR16, UP0, UR10, UR16, 0x2 ;  /* 0x000000100a101291 */ /* 0x000fe4000f80103f */
[----:B------:R-:W-:Y:S01]  /*3e70*/  @UP1 UIADD3 UR5, UR11, UR5, URZ ;  /* 0x000000050b051290 */ /* 0x000fe2000fffe03f */
[----:B------:R-:W-:Y:S02]  /*3e80*/  SHF.L.U64.HI R0, R252, 0x2, R5 ;  /* 0x00000002fc007819 */ /* 0x000fe40000010205 */
        /* <DEDUP_REMOVED lines=9> */
[----:B------:R-:W-:Y:S02]  /*3f20*/  CS2R R178, SRZ ;  /* 0x0000000000b27805 */ /* 0x000fe4000001ff00 */
[----:B------:R-:W-:Y:S02]  /*3f30*/  CS2R R176, SRZ ;  /* 0x0000000000b07805 */ /* 0x000fe4000001ff00 */
        /* <DEDUP_REMOVED lines=27> */
[----:B-1----:R-:W-:Y:S01]  /*40f0*/  IMAD.SHL.U32 R2, R252, 0x4, RZ ;  /* 0x00000004fc027824 */ /* 0x002fe200078e00ff */
[----:B------:R-:W-:-:S02]  /*4100*/  CS2R R70, SRZ ;  /* 0x0000000000467805 */ /* 0x000fc4000001ff00 */
        /* <DEDUP_REMOVED lines=8> */
[----:B------:R-:W-:Y:S01]  /*4190*/  CS2R R56, SRZ ;  /* 0x0000000000387805 */ /* 0x000fe2000001ff00 */
[----:B------:R-:W3:Y:S01]  /*41a0*/  @P1 MUFU.RCP R0, UR5 ;  /* 0x0000000500001d08 */ /* 0x000ee20008001000 */
        /* <DEDUP_REMOVED lines=19> */
[----:B------:R-:W-:Y:S01]  /*42e0*/  SHF.L.U64.HI R244, R252, 0x2, R5 ;  /* 0x00000002fcf47819 */ /* 0x000fe20000010205 */
[----:B------:R-:W-:Y:S01]  /*42f0*/  UMOV UR5, URZ ;  /* 0x0000003f00057c82 */ /* 0x000fe20008000000 */
[----:B------:R-:W-:Y:S01]  /*4300*/  ULDC UR20, c[0x0][0x2d0] ;  /* 0x0000b40000147ab9 */ /* 0x000fe20000000800 */
[----:B------:R-:W-:Y:S01]  /*4310*/  ULDC UR22, c[0x0][0x2dc] ;  /* 0x0000b70000167ab9 */ /* 0x000fe20000000800 */
[----:B------:R-:W-:Y:S01]  /*4320*/  ULDC UR18, c[0x0][0x2ec] ;  /* 0x0000bb0000127ab9 */ /* 0x000fe20000000800 */
[----:B-1----:R-:W-:Y:S01]  /*4330*/  LEA.HI R2, R25, R248, RZ, 0x7 ;  /* 0x000000f819027211 */ /* 0x002fe200078f38ff */
[----:B------:R-:W-:Y:S01]  /*4340*/  IMAD.SHL.U32 R248, R248, 0x2, RZ ;  /* 0x00000002f8f87824 */ /* 0x000fe200078e00ff */
[----:B------:R-:W-:Y:S01]  /*4350*/  CS2R R24, SRZ ;  /* 0x0000000000187805 */ /* 0x000fe2000001ff00 */
[----:B------:R-:W-:Y:S01]  /*4360*/  VIADD R3, R218, 0x4000 ;  /* 0x00004000da037836 */ /* 0x000fe20000000000 */
[----:B------:R-:W-:-:S04]  /*4370*/  SHF.R.S32.HI R2, RZ, 0x7, R2 ;  /* 0x00000007ff027819 */ /* 0x000fc80000011402 */
[----:B------:R-:W-:Y:S01]  /*4380*/  SEL R3, R3, R218, !P0 ;  /* 0x000000da03037207 */ /* 0x000fe20004000000 */
[----:B------:R-:W-:-:S03]  /*4390*/  IMAD.SHL.U32 R2, R2, 0x20, RZ ;  /* 0x0000002002027824 */ /* 0x000fc600078e00ff */
[----:B------:R-:W-:Y:S02]  /*43a0*/  LEA R214, R3, UR4, 0x1 ;  /* 0x0000000403d67c11 */ /* 0x000fe4000f8e08ff */
[----:B------:R-:W-:Y:S01]  /*43b0*/  LOP3.LUT R248, R2, 0x6, R248, 0xf8, !PT ;  /* 0x0000000602f87812 */ /* 0x000fe200078ef8f8 */
[----:B------:R-:W-:-:S05]  /*43c0*/  VIADD R2, R219, 0x4000 ;  /* 0x00004000db027836 */ /* 0x000fca0000000000 */
[----:B------:R-:W-:-:S04]  /*43d0*/  SEL R2, R2, R219, !P0 ;  /* 0x000000db02027207 */ /* 0x000fc80004000000 */
[----:B------:R-:W-:Y:S01]  /*43e0*/  LEA R208, R2, UR4, 0x1 ;  /* 0x0000000402d07c11 */ /* 0x000fe2000f8e08ff */
        /* <DEDUP_REMOVED lines=8> */
.L_x_1799:
[----:B------:R-:W0:Y:S01]  /*4470*/  LDGDEPBAR ;  /* 0x00000000000079af */ /* 0x000e220000000000 */
[----:B------:R-:W-:Y:S01]  /*4480*/  R2P PR, R251, 0x6 ;  /* 0x00000006fb007804 */ /* 0x000fe20000000000 */
[----:B------:R-:W-:Y:S04]  /*4490*/  USHF.L.U32 UR11, UR19, 0x6, URZ ;  /* 0x00000006130b7899 */ /* 0x000fe8000800063f */
[----:B------:R-:W-:Y:S01]  /*44a0*/  SEL R200, R221, 0xffffffe0, !P1 ;  /* 0xffffffe0ddc87807 */ /* 0x000fe20004800000 */
[----:B------:R-:W-:Y:S01]  /*44b0*/  UIADD3 UR11, UR11, 0x40, URZ ;  /* 0x000000400b0b7890 */ /* 0x000fe2000fffe03f */
[----:B------:R-:W-:Y:S02]  /*44c0*/  SEL R213, R220, 0xffffffc0, !P2 ;  /* 0xffffffc0dcd57807 */ /* 0x000fe40005000000 */
[C---:B------:R-:W-:Y:S01]  /*44d0*/  IADD3 R3, R214.reuse, R200, RZ ;  /* 0x000000c8d6037210 */ /* 0x040fe20007ffe0ff */
[----:B------:R-:W-:Y:S01]  /*44e0*/  UISETP.GE.AND UP0, UPT, UR11, UR8, UPT ;  /* 0x000000080b00728c */ /* 0x000fe2000bf06270 */
[-C--:B------:R-:W-:Y:S02]  /*44f0*/  IADD3 R2, R214, R213.reuse, RZ ;  /* 0x000000d5d6027210 */ /* 0x080fe40007ffe0ff */
[----:B------:R-:W-:Y:S03]  /*4500*/  IADD3 R0, R3, R213, RZ ;  /* 0x000000d503007210 */ /* 0x000fe60007ffe0ff */
[----:B------:R-:W-:Y:S02]  /*4510*/  PLOP3.LUT P0, PT, PT, PT, UP0, 0x80, 0x0 ;  /* 0x000000000000781c */ /* 0x000fe40003f0f008 */
[----:B------:R-:W-:Y:S02]  /*4520*/  PLOP3.LUT P5, PT, PT, PT, UP0, 0x80, 0x0 ;  /* 0x000000000000781c */ /* 0x000fe40003faf008 */
[----:B------:R-:W-:Y:S02]  /*4530*/  PLOP3.LUT P1, PT, PT, PT, UP0, 0x80, 0x0 ;  /* 0x000000000000781c */ /* 0x000fe40003f2f008 */
[----:B------:R-:W-:Y:S01]  /*4540*/  PLOP3.LUT P2, PT, PT, PT, UP0, 0x80, 0x0 ;  /* 0x000000000000781c */ /* 0x000fe20003f4f008 */
[----:B------:R-:W-:Y:S04]  /*4550*/  DEPBAR.LE SB0, 0x0 ;  /* 0x000080000000791a */ /* 0x000fe80000000000 */
[----:B------:R-:W-:Y:S01]  /*4560*/  BAR.SYNC.DEFER_BLOCKING 0x0 ;  /* 0x0000000000007b1d */ /* 0x000fe20000010000 */
[----:B------:R-:W-:Y:S02]  /*4570*/  PLOP3.LUT P3, PT, PT, PT, UP0, 0x80, 0x0 ;  /* 0x000000000000781c */ /* 0x000fe40003f6f008 */
[----:B------:R-:W-:Y:S03]  /*4580*/  PLOP3.LUT P6, PT, PT, PT, UP0, 0x80, 0x0 ;  /* 0x000000000000781c */ /* 0x000fe60003fcf008 */
[----:B------:R-:W-:Y:S05]  /*4590*/  LDSM.16.M88.4 R16, [R214] ;  /* 0x00000000d610783b */ /* 0x000fea0000000200 */
[----:B------:R-:W1:Y:S05]  /*45a0*/  LDSM.16.M88.4 R8, [R210+UR4+0x18000] ;  /* 0x01800004d208783b */ /* 0x000e6a0008000200 */
        /* <DEDUP_REMOVED lines=119> */
[----:B------:R1:W-:Y:S02]  /*4d20*/  MUFU.TANH R118, R5 ;  /* 0x0000000500767308 */ /* 0x0003e40000002400 */
[----:B------:R-:W-:Y:S08]  /*4d30*/  HMMA.16816.F32 R16, R108, R86, R16 ;  /* 0x000000566c10723c */ /* 0x000ff00000001810 */
[----:B------:R3:W4:Y:S03]  /*4d40*/  MUFU.TANH R128, R6 ;  /* 0x0000000600807308 */ /* 0x0007260000002400 */
[----:B--2---:R-:W-:Y:S04]  /*4d50*/  MOV R4, UR19 ;  /* 0x0000001300047c02 */ /* 0x004fe80008000f00 */
[----:B------:R-:W-:Y:S03]  /*4d60*/  LEA R4, R4, R248, 0x6 ;  /* 0x000000f804047211 */ /* 0x000fe600078e30ff */
[----:B------:R-:W-:Y:S01]  /*4d70*/  MUFU.TANH R117, R9 ;  /* 0x0000000900757308 */ /* 0x000fe20000002400 */
[C---:B------:R-:W-:Y:S02]  /*4d80*/  @P0 IADD3 R0, R4.reuse, 0x1, RZ ;  /* 0x0000000104000810 */ /* 0x040fe40007ffe0ff */
[----:B------:R-:W-:Y:S01]  /*4d90*/  @P1 IADD3 R2, R4, 0x8, RZ ;  /* 0x0000000804021810 */ /* 0x000fe20007ffe0ff */
[----:B------:R-:W-:Y:S01]  /*4da0*/  FMUL.FTZ R15, R15, UR10 ;  /* 0x0000000a0f0f7c20 */ /* 0x000fe20008410000 */
[----:B------:R-:W-:Y:S05]  /*4db0*/  @P5 ISETP.GE.AND P5, PT, R0, UR8, PT ;  /* 0x0000000800005c0c */ /* 0x000fea000bfa6270 */
[----:B------:R2:W4:Y:S01]  /*4dc0*/  MUFU.TANH R127, R7 ;  /* 0x00000007007f7308 */ /* 0x0005220000002400 */
[----:B------:R-:W-:Y:S01]  /*4dd0*/  MOV R0, UR9 ;  /* 0x0000000900007c02 */ /* 0x000fe20008000f00 */
[----:B------:R-:W-:Y:S01]  /*4de0*/  FMUL.FTZ R14, R14, UR10 ;  /* 0x0000000a0e0e7c20 */ /* 0x000fe20008410000 */
[----:B------:R-:W-:Y:S01]  /*4df0*/  @P2 IADD3 R3, R4, 0x9, RZ ;  /* 0x0000000904032810 */ /* 0x000fe20007ffe0ff */
[----:B------:R-:W-:Y:S01]  /*4e00*/  FMUL.FTZ R13, R13, UR10 ;  /* 0x0000000a0d0d7c20 */ /* 0x000fe20008410000 */
[----:B------:R-:W-:Y:S01]  /*4e10*/  LEA R0, R0, R249, 0x6 ;  /* 0x000000f900007211 */ /* 0x000fe200078e30ff */
[----:B------:R-:W-:Y:S01]  /*4e20*/  FMUL.FTZ R12, R12, UR10 ;  /* 0x0000000a0c0c7c20 */ /* 0x000fe20008410000 */
[----:B------:R-:W-:Y:S01]  /*4e30*/  @P3 ISETP.GE.AND P3, PT, R2, UR8, PT ;  /* 0x0000000802003c0c */ /* 0x000fe2000bf66270 */
[C---:B-----5:R-:W-:Y:S01]  /*4e40*/  FMUL.FTZ R2, R240.reuse, 1.4426950216293334961 ;  /* 0x3fb8aa3bf0027820 */ /* 0x060fe20000410000 */
[----:B------:R-:W-:Y:S01]  /*4e50*/  @P6 ISETP.GE.AND P6, PT, R3, UR8, PT ;  /* 0x0000000803006c0c */ /* 0x000fe2000bfc6270 */
[C---:B------:R-:W-:Y:S01]  /*4e60*/  FMUL.FTZ R3, R239.reuse, 1.4426950216293334961 ;  /* 0x3fb8aa3bef037820 */ /* 0x040fe20000410000 */
[----:B------:R-:W-:Y:S01]  /*4e70*/  FSETP.NEU.FTZ.AND P1, PT, R239, -INF , PT ;  /* 0xff800000ef00780b */ /* 0x000fe20003f3d000 */
[----:B------:R4:W4:Y:S01]  /*4e80*/  MUFU.TANH R120, R8 ;  /* 0x0000000800787308 */ /* 0x0009220000002400 */
[----:B------:R-:W-:Y:S01]  /*4e90*/  FSETP.NEU.FTZ.AND P0, PT, R240, -INF , PT ;  /* 0xff800000f000780b */ /* 0x000fe20003f1d000 */
[----:B------:R-:W-:Y:S01]  /*4ea0*/  FMUL.FTZ R16, R16, UR10 ;  /* 0x0000000a10107c20 */ /* 0x000fe20008410000 */
[C---:B-1----:R-:W-:Y:S01]  /*4eb0*/  IADD3 R5, R0.reuse, 0x8, RZ ;  /* 0x0000000800057810 */ /* 0x042fe20007ffe0ff */
[----:B------:R-:W-:Y:S01]  /*4ec0*/  FMUL.FTZ R17, R17, UR10 ;  /* 0x0000000a11117c20 */ /* 0x000fe20008410000 */
[C---:B---3--:R-:W-:Y:S01]  /*4ed0*/  IADD3 R6, R0.reuse, -0x1, RZ ;  /* 0xffffffff00067810 */ /* 0x048fe20007ffe0ff */
[----:B--2---:R-:W-:Y:S01]  /*4ee0*/  VIADD R7, R0, 0x7 ;  /* 0x0000000700077836 */ /* 0x004fe20000000000 */
[----:B------:R-:W-:Y:S03]  /*4ef0*/  FSEL R3, R3, RZ, P1 ;  /* 0x000000ff03037208 */ /* 0x000fe60000800000 */
[----:B------:R1:W-:Y:S01]  /*4f00*/  MUFU.TANH R123, R15 ;  /* 0x0000000f007b7308 */ /* 0x0003e20000002400 */
[----:B------:R-:W-:Y:S01]  /*4f10*/  FSEL R2, R2, RZ, P0 ;  /* 0x000000ff02027208 */ /* 0x000fe20000000000 */
[----:B------:R-:W-:Y:S01]  /*4f20*/  FMUL.FTZ R18, R18, UR10 ;  /* 0x0000000a12127c20 */ /* 0x000fe20008410000 */
[----:B------:R-:W-:Y:S01]  /*4f30*/  ISETP.GE.AND P1, PT, R5, RZ, PT ;  /* 0x000000ff0500720c */ /* 0x000fe20003f26270 */
[----:B------:R-:W-:Y:S01]  /*4f40*/  FMUL.FTZ R19, R19, UR10 ;  /* 0x0000000a13137c20 */ /* 0x000fe20008410000 */
[----:B------:R-:W-:Y:S02]  /*4f50*/  ISETP.GE.AND P0, PT, R6, RZ, PT ;  /* 0x000000ff0600720c */ /* 0x000fe40003f06270 */
[----:B------:R-:W-:Y:S03]  /*4f60*/  PLOP3.LUT P2, PT, PT, PT, UP0, 0x80, 0x0 ;  /* 0x000000000000781c */ /* 0x000fe60003f4f008 */
[----:B------:R2:W-:Y:S01]  /*4f70*/  MUFU.TANH R124, R14 ;  /* 0x0000000e007c7308 */ /* 0x0005e20000002400 */
[C---:B------:R-:W-:Y:S02]  /*4f80*/  IADD3 R9, R0.reuse, -0x8, RZ ;  /* 0xfffffff800097810 */ /* 0x040fe40007ffe0ff */
[----:B------:R-:W-:Y:S02]  /*4f90*/  ISETP.GE.AND P4, PT, R7, RZ, PT ;  /* 0x000000ff0700720c */ /* 0x000fe40003f86270 */
[----:B----4-:R-:W-:Y:S02]  /*4fa0*/  IABS R8, R0 ;  /* 0x0000000000087213 */ /* 0x010fe40000000000 */
[C---:B------:R-:W-:Y:S03]  /*4fb0*/  @!P1 IADD3 R5, -R0.reuse, -0x8, RZ ;  /* 0xfffffff800059810 */ /* 0x040fe60007ffe1ff */
[----:B------:R3:W4:Y:S01]  /*4fc0*/  MUFU.TANH R126, R10 ;  /* 0x0000000a007e7308 */ /* 0x0007220000002400 */
[----:B------:R-:W-:Y:S02]  /*4fd0*/  @!P0 IADD3 R6, -R0, 0x1, RZ ;  /* 0x0000000100068810 */ /* 0x000fe40007ffe1ff */
[----:B------:R-:W-:Y:S02]  /*4fe0*/  PLOP3.LUT P0, PT, PT, PT, UP0, 0x80, 0x0 ;  /* 0x000000000000781c */ /* 0x000fe40003f0f008 */
[----:B------:R-:W-:Y:S02]  /*4ff0*/  I2FP.F32.S32 R5, R5 ;  /* 0x0000000500057245 */ /* 0x000fe40000201400 */
[----:B------:R-:W-:Y:S03]  /*5000*/  @P2 ISETP.GE.AND P2, PT, R4, UR8, PT ;  /* 0x0000000804002c0c */ /* 0x000fe6000bf46270 */
[----:B------:R4:W-:Y:S01]  /*5010*/  MUFU.TANH R115, R13 ;  /* 0x0000000d00737308 */ /* 0x0009e20000002400 */
[----:B------:R-:W-:Y:S01]  /*5020*/  PLOP3.LUT P1, PT, PT, PT, UP0, 0x80, 0x0 ;  /* 0x000000000000781c */ /* 0x000fe20003f2f008 */
[----:B------:R-:W-:Y:S01]  /*5030*/  FFMA.FTZ R5, R5, -UR5, R128 ;  /* 0x8000000505057c23 */ /* 0x000fe20008010080 */
[----:B-1----:R-:W-:Y:S02]  /*5040*/  I2FP.F32.S32 R15, R8 ;  /* 0x00000008000f7245 */ /* 0x002fe40000201400 */
[----:B------:R-:W-:Y:S02]  /*5050*/  @!P4 IADD3 R7, -R0, -0x7, RZ ;  /* 0xfffffff90007c810 */ /* 0x000fe40007ffe1ff */
[----:B------:R-:W-:Y:S01]  /*5060*/  PLOP3.LUT P4, PT, PT, PT, UP0, 0x80, 0x0 ;  /* 0x000000000000781c */ /* 0x000fe20003f8f008 */
[----:B------:R-:W-:Y:S01]  /*5070*/  FFMA.FTZ R8, R15, -UR5, R119 ;  /* 0x800000050f087c23 */ /* 0x000fe20008010077 */
[----:B------:R-:W-:Y:S01]  /*5080*/  @P0 FSEL R5, R5, -INF , !P2 ;  /* 0xff80000005050808 */ /* 0x000fe20005000000 */
[----:B------:R-:W-:Y:S01]  /*5090*/  MUFU.TANH R116, R12 ;  /* 0x0000000c00747308 */ /* 0x000fe20000002400 */
[----:B------:R-:W-:Y:S02]  /*50a0*/  ISETP.GE.AND P0, PT, R9, RZ, PT ;  /* 0x000000ff0900720c */ /* 0x000fe40003f06270 */
[----:B--2---:R-:W-:Y:S01]  /*50b0*/  I2FP.F32.S32 R14, R6 ;  /* 0x00000006000e7245 */ /* 0x004fe20000201400 */
[----:B------:R-:W-:Y:S01]  /*50c0*/  FFMA.FTZ R5, R5, UR18, -R2 ;  /* 0x0000001205057c23 */ /* 0x000fe20008010802 */
[----:B------:R-:W-:Y:S02]  /*50d0*/  @P1 FSEL R8, R8, -INF , !P2 ;  /* 0xff80000008081808 */ /* 0x000fe40005000000 */
[----:B------:R-:W-:Y:S03]  /*50e0*/  PLOP3.LUT P1, PT, PT, PT, UP0, 0x80, 0x0 ;  /* 0x000000000000781c */ /* 0x000fe60003f2f008 */
[----:B------:R1:W-:Y:S01]  /*50f0*/  MUFU.EX2 R234, R5 ;  /* 0x0000000500ea7308 */ /* 0x0003e20000000800 */
[----:B------:R-:W-:Y:S01]  /*5100*/  FFMA.FTZ R6, R14, -UR5, R118 ;  /* 0x800000050e067c23 */ /* 0x000fe20008010076 */
[----:B---3--:R-:W-:Y:S01]  /*5110*/  IADD3 R10, R0, -0x9, RZ ;  /* 0xfffffff7000a7810 */ /* 0x008fe20007ffe0ff */
[----:B------:R-:W-:Y:S01]  /*5120*/  FFMA.FTZ R8, R8, UR18, -R3 ;  /* 0x0000001208087c23 */ /* 0x000fe20008010803 */
[----:B------:R-:W-:Y:S02]  /*5130*/  I2FP.F32.S32 R7, R7 ;  /* 0x0000000700077245 */ /* 0x000fe40000201400 */
[----:B------:R-:W-:Y:S02]  /*5140*/  @!P0 IADD3 R9, -R0, 0x8, RZ ;  /* 0x0000000800098810 */ /* 0x000fe40007ffe1ff */
[----:B------:R-:W-:Y:S02]  /*5150*/  PLOP3.LUT P0, PT, PT, PT, UP0, 0x80, 0x0 ;  /* 0x000000000000781c */ /* 0x000fe40003f0f008 */
[----:B------:R2:W3:Y:S01]  /*5160*/  MUFU.TANH R125, R11 ;  /* 0x0000000b007d7308 */ /* 0x0004e20000002400 */
[----:B------:R-:W-:Y:S01]  /*5170*/  I2FP.F32.S32 R9, R9 ;  /* 0x0000000900097245 */ /* 0x000fe20000201400 */
[----:B------:R-:W-:Y:S01]  /*5180*/  FFMA.FTZ R7, R7, -UR5, R127 ;  /* 0x8000000507077c23 */ /* 0x000fe2000801007f */
[----:B------:R-:W-:Y:S02]  /*5190*/  @P4 FSEL R6, R6, -INF , !P5 ;  /* 0xff80000006064808 */ /* 0x000fe40006800000 */
[----:B------:R-:W-:Y:S02]  /*51a0*/  ISETP.GE.AND P2, PT, R10, RZ, PT ;  /* 0x000000ff0a00720c */ /* 0x000fe40003f46270 */
[----:B----4-:R-:W-:Y:S01]  /*51b0*/  IADD3 R13, R0, -0x11, RZ ;  /* 0xffffffef000d7810 */ /* 0x010fe20007ffe0ff */
[----:B-1----:R-:W-:Y:S02]  /*51c0*/  FFMA.FTZ R5, R9, -UR5, R120 ;  /* 0x8000000509057c23 */ /* 0x002fe40008010078 */
[----:B------:R1:W-:Y:S01]  /*51d0*/  MUFU.EX2 R201, R8 ;  /* 0x0000000800c97308 */ /* 0x0003e20000000800 */
[--C-:B------:R-:W-:Y:S01]  /*51e0*/  FFMA.FTZ R6, R6, UR18, -R3.reuse ;  /* 0x0000001206067c23 */ /* 0x100fe20008010803 */
[----:B------:R-:W-:Y:S02]  /*51f0*/  @P1 FSEL R7, R7, -INF , !P5 ;  /* 0xff80000007071808 */ /* 0x000fe40006800000 */
[----:B------:R-:W-:Y:S02]  /*5200*/  @P0 FSEL R5, R5, -INF , !P3 ;  /* 0xff80000005050808 */ /* 0x000fe40005800000 */
[----:B------:R-:W-:Y:S01]  /*5210*/  PLOP3.LUT P0, PT, PT, PT, UP0, 0x80, 0x0 ;  /* 0x000000000000781c */ /* 0x000fe20003f0f008 */
[----:B------:R-:W-:Y:S03]  /*5220*/  FFMA.FTZ R7, R7, UR18, -R2 ;  /* 0x0000001207077c23 */ /* 0x000fe60008010802 */
[----:B------:R4:W-:Y:S01]  /*5230*/  MUFU.EX2 R199, R6 ;  /* 0x0000000600c77308 */ /* 0x0009e20000000800 */
[----:B------:R-:W-:Y:S01]  /*5240*/  FFMA.FTZ R5, R5, UR18, -R3 ;  /* 0x0000001205057c23 */ /* 0x000fe20008010803 */
[----:B------:R-:W-:Y:S02]  /*5250*/  ISETP.GE.AND P5, PT, R13, RZ, PT ;  /* 0x000000ff0d00720c */ /* 0x000fe40003fa6270 */
[C---:B------:R-:W-:Y:S02]  /*5260*/  IADD3 R12, R0.reuse, -0x10, RZ ;  /* 0xfffffff0000c7810 */ /* 0x040fe40007ffe0ff */
[----:B------:R-:W-:Y:S04]  /*5270*/  @!P2 IADD3 R10, -R0, 0x9, RZ ;  /* 0x00000009000aa810 */ /* 0x000fe80007ffe1ff */
[----:B------:R3:W-:Y:S01]  /*5280*/  MUFU.EX2 R198, R5 ;  /* 0x0000000500c67308 */ /* 0x0007e20000000800 */
[----:B------:R-:W-:Y:S02]  /*5290*/  PLOP3.LUT P2, PT, PT, PT, UP0, 0x80, 0x0 ;  /* 0x000000000000781c */ /* 0x000fe40003f4f008 */
[----:B------:R-:W-:Y:S02]  /*52a0*/  ISETP.GE.AND P4, PT, R12, RZ, PT ;  /* 0x000000ff0c00720c */ /* 0x000fe40003f86270 */
[C---:B--2---:R-:W-:Y:S02]  /*52b0*/  IADD3 R11, R0.reuse, -0x18, RZ ;  /* 0xffffffe8000b7810 */ /* 0x044fe40007ffe0ff */
[----:B------:R-:W-:Y:S03]  /*52c0*/  I2FP.F32.S32 R10, R10 ;  /* 0x0000000a000a7245 */ /* 0x000fe60000201400 */
[----:B------:R2:W-:Y:S01]  /*52d0*/  MUFU.EX2 R225, R7 ;  /* 0x0000000700e17308 */ /* 0x0005e20000000800 */
[----:B-1----:R-:W-:Y:S02]  /*52e0*/  IADD3 R8, R0, -0x19, RZ ;  /* 0xffffffe700087810 */ /* 0x002fe40007ffe0ff */
[----:B------:R-:W-:Y:S01]  /*52f0*/  ISETP.GE.AND P1, PT, R11, RZ, PT ;  /* 0x000000ff0b00720c */ /* 0x000fe20003f26270 */
[----:B----4-:R-:W-:Y:S01]  /*5300*/  FFMA.FTZ R6, R10, -UR5, R117 ;  /* 0x800000050a067c23 */ /* 0x010fe20008010075 */
[----:B------:R-:W-:Y:S02]  /*5310*/  @!P5 IADD3 R13, -R0, 0x11, RZ ;  /* 0x00000011000dd810 */ /* 0x000fe40007ffe1ff */
[----:B------:R-:W-:Y:S03]  /*5320*/  ISETP.GE.AND P5, PT, R8, RZ, PT ;  /* 0x000000ff0800720c */ /* 0x000fe60003fa6270 */
[----:B------:R-:W1:Y:S01]  /*5330*/  MUFU.TANH R114, R16 ;  /* 0x0000001000727308 */ /* 0x000e620000002400 */
[----:B---3--:R-:W-:Y:S01]  /*5340*/  FFMA.FTZ R5, R15, -UR5, R126 ;  /* 0x800000050f057c23 */ /* 0x008fe2000801007e */
[----:B------:R-:W-:Y:S02]  /*5350*/  @P2 FSEL R6, R6, -INF , !P6 ;  /* 0xff80000006062808 */ /* 0x000fe40007000000 */
[----:B------:R-:W-:Y:S02]  /*5360*/  @!P4 IADD3 R12, -R0, 0x10, RZ ;  /* 0x00000010000cc810 */ /* 0x000fe40007ffe1ff */
[----:B------:R-:W-:Y:S01]  /*5370*/  @P0 FSEL R5, R5, -INF , !P3 ;  /* 0xff80000005050808 */ /* 0x000fe20005800000 */
[----:B------:R-:W-:Y:S01]  /*5380*/  FFMA.FTZ R6, R6, UR18, -R3 ;  /* 0x0000001206067c23 */ /* 0x000fe20008010803 */
[----:B------:R-:W-:Y:S02]  /*5390*/  PLOP3.LUT P2, PT, PT, PT, UP0, 0x80, 0x0 ;  /* 0x000000000000781c */ /* 0x000fe40003f4f008 */
[----:B------:R-:W3:Y:S01]  /*53a0*/  MUFU.TANH R111, R17 ;  /* 0x00000011006f7308 */ /* 0x000ee20000002400 */
[----:B------:R-:W-:Y:S01]  /*53b0*/  PLOP3.LUT P4, PT, PT, PT, UP0, 0x80, 0x0 ;  /* 0x000000000000781c */ /* 0x000fe20003f8f008 */
[--C-:B------:R-:W-:Y:S01]  /*53c0*/  FFMA.FTZ R5, R5, UR18, -R2.reuse ;  /* 0x0000001205057c23 */ /* 0x100fe20008010802 */
[C---:B------:R-:W-:Y:S02]  /*53d0*/  @!P1 IADD3 R11, -R0.reuse, 0x18, RZ ;  /* 0x00000018000b9810 */ /* 0x040fe40007ffe1ff */
[----:B------:R-:W-:Y:S02]  /*53e0*/  PLOP3.LUT P1, PT, PT, PT, UP0, 0x80, 0x0 ;  /* 0x000000000000781c */ /* 0x000fe40003f2f008 */
[----:B------:R-:W-:Y:S03]  /*53f0*/  @!P5 IADD3 R8, -R0, 0x19, RZ ;  /* 0x000000190008d810 */ /* 0x000fe60007ffe1ff */
[----:B------:R4:W-:Y:S01]  /*5400*/  MUFU.EX2 R207, R5 ;  /* 0x0000000500cf7308 */ /* 0x0009e20000000800 */
[----:B------:R-:W-:Y:S01]  /*5410*/  FFMA.FTZ R0, R14, -UR5, R125 ;  /* 0x800000050e007c23 */ /* 0x000fe2000801007d */
[----:B------:R-:W-:Y:S02]  /*5420*/  PLOP3.LUT P0, PT, PT, PT, UP0, 0x80, 0x0 ;  /* 0x000000000000781c */ /* 0x000fe40003f0f008 */
[----:B------:R-:W-:Y:S02]  /*5430*/  I2FP.F32.S32 R12, R12 ;  /* 0x0000000c000c7245 */ /* 0x000fe40000201400 */
[----:B------:R-:W-:Y:S01]  /*5440*/  @P2 FSEL R0, R0, -INF , !P6 ;  /* 0xff80000000002808 */ /* 0x000fe20007000000 */
[----:B--2---:R-:W-:Y:S03]  /*5450*/  @P4 VIADD R7, R4, 0x10 ;  /* 0x0000001004074836 */ /* 0x004fe60000000000 */
[----:B------:R2:W-:Y:S01]  /*5460*/  MUFU.EX2 R196, R6 ;  /* 0x0000000600c47308 */ /* 0x0005e20000000800 */
[----:B------:R-:W-:Y:S01]  /*5470*/  PLOP3.LUT P4, PT, PT, PT, UP0, 0x80, 0x0 ;  /* 0x000000000000781c */ /* 0x000fe20003f8f008 */
[----:B------:R-:W-:Y:S01]  /*5480*/  FFMA.FTZ R0, R0, UR18, -R2 ;  /* 0x0000001200007c23 */ /* 0x000fe20008010802 */
[----:B------:R-:W-:Y:S02]  /*5490*/  @P1 ISETP.GE.AND P1, PT, R7, UR8, PT ;  /* 0x0000000807001c0c */ /* 0x000fe4000bf26270 */
[----:B------:R-:W-:Y:S05]  /*54a0*/  PLOP3.LUT P5, PT, PT, PT, UP0, 0x80, 0x0 ;  /* 0x000000000000781c */ /* 0x000fea0003faf008 */
[----:B------:R1:W-:Y:S01]  /*54b0*/  MUFU.EX2 R206, R0 ;  /* 0x0000000000ce7308 */ /* 0x0003e20000000800 */
[----:B----4-:R-:W-:Y:S01]  /*54c0*/  FFMA.FTZ R5, R12, -UR5, R116 ;  /* 0x800000050c057c23 */ /* 0x010fe20008010074 */
[----:B------:R-:W-:Y:S02]  /*54d0*/  PLOP3.LUT P2, PT, PT, PT, UP0, 0x80, 0x0 ;  /* 0x000000000000781c */ /* 0x000fe40003f4f008 */
[----:B------:R-:W-:Y:S02]  /*54e0*/  I2FP.F32.S32 R13, R13 ;  /* 0x0000000d000d7245 */ /* 0x000fe40000201400 */
[----:B------:R-:W-:Y:S02]  /*54f0*/  @P0 FSEL R5, R5, -INF , !P1 ;  /* 0xff80000005050808 */ /* 0x000fe40004800000 */
[----:B------:R-:W-:Y:S02]  /*5500*/  PLOP3.LUT P0, PT, PT, PT, UP0, 0x80, 0x0 ;  /* 0x000000000000781c */ /* 0x000fe40003f0f008 */
[----:B------:R-:W4:Y:S01]  /*5510*/  MUFU.TANH R122, R18 ;  /* 0x00000012007a7308 */ /* 0x000f220000002400 */
[----:B--2---:R-:W-:Y:S01]  /*5520*/  @P4 IADD3 R6, R4, 0x11, RZ ;  /* 0x0000001104064810 */ /* 0x004fe20007ffe0ff */
[----:B------:R-:W-:Y:S01]  /*5530*/  FFMA.FTZ R5, R5, UR18, -R3 ;  /* 0x0000001205057c23 */ /* 0x000fe20008010803 */
[----:B------:R-:W-:Y:S02]  /*5540*/  PLOP3.LUT P3, PT, PT, PT, UP0, 0x80, 0x0 ;  /* 0x000000000000781c */ /* 0x000fe40003f6f008 */
[----:B------:R-:W-:Y:S02]  /*5550*/  @P5 ISETP.GE.AND P5, PT, R6, UR8, PT ;  /* 0x0000000806005c0c */ /* 0x000fe4000bfa6270 */
[----:B------:R-:W-:Y:S03]  /*5560*/  PLOP3.LUT P6, PT, PT, PT, UP0, 0x80, 0x0 ;  /* 0x000000000000781c */ /* 0x000fe60003fcf008 */
[----:B------:R2:W-:Y:S01]  /*5570*/  MUFU.EX2 R197, R5 ;  /* 0x0000000500c57308 */ /* 0x0005e20000000800 */
[----:B-1----:R-:W-:Y:S01]  /*5580*/  FFMA.FTZ R0, R13, -UR5, R115 ;  /* 0x800000050d007c23 */ /* 0x002fe20008010073 */
[----:B------:R-:W-:Y:S02]  /*5590*/  PLOP3.LUT P4, PT, PT, PT, UP0, 0x80, 0x0 ;  /* 0x000000000000781c */ /* 0x000fe40003f8f008 */
[----:B------:R-:W-:Y:S02]  /*55a0*/  I2FP.F32.S32 R11, R11 ;  /* 0x0000000b000b7245 */ /* 0x000fe40000201400 */
[----:B------:R-:W-:Y:S02]  /*55b0*/  @P2 FSEL R0, R0, -INF , !P5 ;  /* 0xff80000000002808 */ /* 0x000fe40006800000 */
[----:B------:R-:W-:Y:S02]  /*55c0*/  PLOP3.LUT P2, PT, PT, PT, UP0, 0x80, 0x0 ;  /* 0x000000000000781c */ /* 0x000fe40003f4f008 */
[----:B------:R-:W1:Y:S01]  /*55d0*/  MUFU.TANH R121, R19 ;  /* 0x0000001300797308 */ /* 0x000e620000002400 */
[----:B------:R-:W-:Y:S01]  /*55e0*/  @P3 IADD3 R6, R4, 0x18, RZ ;  /* 0x0000001804063810 */ /* 0x000fe20007ffe0ff */
[----:B------:R-:W-:Y:S01]  /*55f0*/  FFMA.FTZ R0, R0, UR18, -R3 ;  /* 0x0000001200007c23 */ /* 0x000fe20008010803 */
[----:B------:R-:W-:Y:S02]  /*5600*/  PLOP3.LUT P3, PT, PT, PT, UP0, 0x80, 0x0 ;  /* 0x000000000000781c */ /* 0x000fe40003f6f008 */
[----:B------:R-:W-:Y:S02]  /*5610*/  @P6 ISETP.GE.AND P6, PT, R6, UR8, PT ;  /* 0x0000000806006c0c */ /* 0x000fe4000bfc6270 */
[----:B------:R-:W-:Y:S01]  /*5620*/  I2FP.F32.S32 R8, R8 ;  /* 0x0000000800087245 */ /* 0x000fe20000201400 */
[----:B--2---:R-:W-:Y:S02]  /*5630*/  FFMA.FTZ R5, R9, -UR5, R124 ;  /* 0x8000000509057c23 */ /* 0x004fe4000801007c */
[----:B------:R2:W1:Y:S01]  /*5640*/  MUFU.EX2 R131, R0 ;  /* 0x0000000000837308 */ /* 0x0004620000000800 */
[----:B------:R-:W-:Y:S01]  /*5650*/  @P4 IADD3 R6, R4, 0x19, RZ ;  /* 0x0000001904064810 */ /* 0x000fe20007ffe0ff */
[----:B------:R-:W-:Y:S01]  /*5660*/  FFMA.FTZ R4, R11, -UR5, R114 ;  /* 0x800000050b047c23 */ /* 0x000fe20008010072 */
[----:B------:R-:W-:Y:S02]  /*5670*/  @P0 FSEL R5, R5, -INF , !P1 ;  /* 0xff80000005050808 */ /* 0x000fe40004800000 */
[----:B------:R-:W-:Y:S02]  /*5680*/  PLOP3.LUT P1, PT, PT, PT, UP0, 0x80, 0x0 ;  /* 0x000000000000781c */ /* 0x000fe40003f2f008 */
[----:B------:R-:W-:Y:S01]  /*5690*/  PLOP3.LUT P0, PT, PT, PT, UP0, 0x80, 0x0 ;  /* 0x000000000000781c */ /* 0x000fe20003f0f008 */
[--C-:B------:R-:W-:Y:S01]  /*56a0*/  FFMA.FTZ R5, R5, UR18, -R2.reuse ;  /* 0x0000001205057c23 */ /* 0x100fe20008010802 */
[----:B------:R-:W-:Y:S03]  /*56b0*/  @P3 ISETP.GE.AND P3, PT, R6, UR8, PT ;  /* 0x0000000806003c0c */ /* 0x000fe6000bf66270 */
[----:B------:R3:W-:Y:S01]  /*56c0*/  MUFU.EX2 R205, R5 ;  /* 0x0000000500cd7308 */ /* 0x0007e20000000800 */
[----:B--2---:R-:W-:Y:S05]  /*56d0*/  FFMA.FTZ R0, R10, -UR5, R123 ;  /* 0x800000050a007c23 */ /* 0x004fea000801007b */
[----:B------:R-:W-:Y:S02]  /*56e0*/  @P1 FSEL R4, R4, -INF , !P6 ;  /* 0xff80000004041808 */ /* 0x000fe40007000000 */
[----:B------:R-:W-:Y:S02]  /*56f0*/  PLOP3.LUT P1, PT, PT, PT, UP0, 0x80, 0x0 ;  /* 0x000000000000781c */ /* 0x000fe40003f2f008 */
[----:B------:R-:W-:Y:S02]  /*5700*/  @P2 FSEL R0, R0, -INF , !P5 ;  /* 0xff80000000002808 */ /* 0x000fe40006800000 */
[----:B------:R-:W-:Y:S01]  /*5710*/  PLOP3.LUT P2, PT, PT, PT, UP0, 0x80, 0x0 ;  /* 0x000000000000781c */ /* 0x000fe20003f4f008 */
[----:B------:R-:W-:Y:S02]  /*5720*/  UISETP.GE.AND UP0, UPT, UR9, 0x1, UPT ;  /* 0x000000010900788c */ /* 0x000fe4000bf06270 */
[----:B---3--:R-:W-:Y:S01]  /*5730*/  FFMA.FTZ R5, R0, UR18, -R2 ;  /* 0x0000001200057c23 */ /* 0x008fe20008010802 */
[----:B------:R-:W-:Y:S03]  /*5740*/  FFMA.FTZ R0, R8, -UR5, R111 ;  /* 0x8000000508007c23 */ /* 0x000fe6000801006f */
[----:B------:R2:W-:Y:S02]  /*5750*/  MUFU.EX2 R204, R5 ;  /* 0x0000000500cc7308 */ /* 0x0005e40000000800 */
[----:B------:R-:W-:Y:S02]  /*5760*/  @P0 FSEL R0, R0, -INF , !P3 ;  /* 0xff80000000000808 */ /* 0x000fe40005800000 */
[----:B------:R-:W-:Y:S04]  /*5770*/  IADD3 R112, P0, R245, UR15, RZ ;  /* 0x0000000ff5707c10 */ /* 0x000fe8000ff1e0ff */
[----:B------:R-:W-:Y:S02]  /*5780*/  IADD3.X R113, R244, UR14, RZ, P0, !PT ;  /* 0x0000000ef4717c10 */ /* 0x000fe400087fe4ff */
[----:B------:R-:W-:Y:S03]  /*5790*/  PLOP3.LUT P0, PT, PT, PT, UP0, 0x80, 0x0 ;  /* 0x000000000000781c */ /* 0x000fe60003f0f008 */
[----:B------:R-:W3:Y:S01]  /*57a0*/  LDG.E R110, desc[UR6][R112.64] ;  /* 0x00000006706e7981 */ /* 0x000ee2000c1e1900 */
[--C-:B--2---:R-:W-:Y:S01]  /*57b0*/  FFMA.FTZ R5, R4, UR18, -R3.reuse ;  /* 0x0000001204057c23 */ /* 0x104fe20008010803 */
[----:B----4-:R-:W-:Y:S01]  /*57c0*/  FFMA.FTZ R4, R12, -UR5, R122 ;  /* 0x800000050c047c23 */ /* 0x010fe2000801007a */
[----:B------:R-:W-:Y:S01]  /*57d0*/  FFMA.FTZ R3, R0, UR18, -R3 ;  /* 0x0000001200037c23 */ /* 0x000fe20008010803 */
[----:B-1----:R-:W-:Y:S01]  /*57e0*/  FFMA.FTZ R0, R13, -UR5, R121 ;  /* 0x800000050d007c23 */ /* 0x002fe20008010079 */
[----:B------:R1:W-:Y:S01]  /*57f0*/  MUFU.EX2 R130, R5 ;  /* 0x0000000500827308 */ /* 0x0003e20000000800 */
[----:B------:R-:W2:Y:S01]  /*5800*/  LDG.E R109, desc[UR6][R112.64+0x20] ;  /* 0x00002006706d7981 */ /* 0x000ea2000c1e1900 */
[----:B------:R-:W-:Y:S02]  /*5810*/  @P2 FSEL R4, R4, -INF , !P6 ;  /* 0xff80000004042808 */ /* 0x000fe40007000000 */
[----:B------:R-:W-:Y:S03]  /*5820*/  @P1 FSEL R0, R0, -INF , !P3 ;  /* 0xff80000000001808 */ /* 0x000fe60005800000 */
[--C-:B------:R-:W-:Y:S03]  /*5830*/  FFMA.FTZ R4, R4, UR18, -R2.reuse ;  /* 0x0000001204047c23 */ /* 0x100fe60008010802 */
[----:B------:R4:W4:Y:S01]  /*5840*/  MUFU.EX2 R129, R3 ;  /* 0x0000000300817308 */ /* 0x0009220000000800 */
[----:B------:R-:W-:Y:S01]  /*5850*/  FFMA.FTZ R2, R0, UR18, -R2 ;  /* 0x0000001200027c23 */ /* 0x000fe20008010802 */
[----:B------:R-:W-:Y:S08]  /*5860*/  F2FP.F16.F32.PACK_AB R0, R206, R207 ;  /* 0x000000cfce00723e */ /* 0x000ff000000000ff */
[----:B------:R4:W-:Y:S01]  /*5870*/  MUFU.EX2 R203, R4 ;  /* 0x0000000400cb7308 */ /* 0x0009e20000000800 */
[----:B-1----:R-:W-:Y:S09]  /*5880*/  F2FP.F16.F32.PACK_AB R5, R131, R197 ;  /* 0x000000c58305723e */ /* 0x002ff200000000ff */
[----:B------:R1:W1:Y:S01]  /*5890*/  MUFU.EX2 R202, R2 ;  /* 0x0000000200ca7308 */ /* 0x0002620000000800 */
[----:B----4-:R-:W-:Y:S05]  /*58a0*/  F2FP.F16.F32.PACK_AB R3, R225, R234 ;  /* 0x000000eae103723e */ /* 0x010fea00000000ff */
[----:B------:R4:W-:Y:S01]  /*58b0*/  STS [R235+0x2a400], R3 ;  /* 0x02a40003eb007388 */ /* 0x0009e20000000800 */
[----:B------:R-:W-:Y:S05]  /*58c0*/  F2FP.F16.F32.PACK_AB R4, R199, R201 ;  /* 0x000000c9c704723e */ /* 0x000fea00000000ff */
[----:B------:R4:W-:Y:S01]  /*58d0*/  STS [R235+0x2a000], R4 ;  /* 0x02a00004eb007388 */ /* 0x0009e20000000800 */
[----:B-1----:R-:W-:Y:S04]  /*58e0*/  F2FP.F16.F32.PACK_AB R2, R196, R198 ;  /* 0x000000c6c402723e */ /* 0x002fe800000000ff */
[----:B------:R1:W-:Y:S05]  /*58f0*/  STS [R238+0x2a400], R0 ;  /* 0x02a40000ee007388 */ /* 0x0003ea0000000800 */
[----:B------:R1:W-:Y:S05]  /*5900*/  STS [R238+0x2a000], R2 ;  /* 0x02a00002ee007388 */ /* 0x0003ea0000000800 */
[----:B------:R-:W-:Y:S01]  /*5910*/  STS [R236+0x2a000], R5 ;  /* 0x02a00005ec007388 */ /* 0x000fe20000000800 */
[----:B----4-:R-:W-:Y:S02]  /*5920*/  F2FP.F16.F32.PACK_AB R3, R129, R130 ;  /* 0x000000828103723e */ /* 0x010fe400000000ff */
[----:B------:R-:W-:Y:S02]  /*5930*/  F2FP.F16.F32.PACK_AB R4, R204, R205 ;  /* 0x000000cdcc04723e */ /* 0x000fe400000000ff */
[----:B-1----:R-:W-:Y:S03]  /*5940*/  LEA R0, R218, UR4, 0x1 ;  /* 0x00000004da007c11 */ /* 0x002fe6000f8e08ff */
[----:B------:R-:W-:Y:S01]  /*5950*/  STS [R236+0x2a400], R4 ;  /* 0x02a40004ec007388 */ /* 0x000fe20000000800 */
[----:B------:R-:W-:Y:S04]  /*5960*/  F2FP.F16.F32.PACK_AB R2, R202, R203 ;  /* 0x000000cbca02723e */ /* 0x000fe800000000ff */
[----:B------:R1:W-:Y:S05]  /*5970*/  STS [R237+0x2a000], R3 ;  /* 0x02a00003ed007388 */ /* 0x0003ea0000000800 */
[----:B------:R4:W-:Y:S05]  /*5980*/  STS [R237+0x2a400], R2 ;  /* 0x02a40002ed007388 */ /* 0x0009ea0000000800 */
[----:B------:R-:W-:Y:S05]  /*5990*/  LDSM.16.M88.4 R16, [R0+0x10000] ;  /* 0x010000000010783b */ /* 0x000fea0000000200 */
[----:B------:R-:W4:Y:S05]  /*59a0*/  LDSM.16.M88.4 R8, [R210+UR4+0x20000] ;  /* 0x02000004d208783b */ /* 0x000f2a0008000200 */
[----:B------:R-:W4:Y:S05]  /*59b0*/  LDSM.16.M88.4 R84, [R210+UR4+0x20800] ;  /* 0x02080004d254783b */ /* 0x000f2a0008000200 */
[----:B------:R-:W-:Y:S01]  /*59c0*/  LDSM.16.M88.4 R92, [R209+0x8000] ;  /* 0x00800000d15c783b */ /* 0x000fe20000000200 */
[CC--:B-1----:R-:W-:Y:S04]  /*59d0*/  IADD3 R3, R213.reuse, R0.reuse, RZ ;  /* 0x00000000d5037210 */ /* 0x0c2fe80007ffe0ff */
[----:B------:R-:W-:Y:S01]  /*59e0*/  LDSM.16.M88.4 R96, [R209+0x8800] ;  /* 0x00880000d160783b */ /* 0x000fe20000000200 */
[----:B----4-:R-:W-:Y:S04]  /*59f0*/  IADD3 R2, R200, R0, RZ ;  /* 0x00000000c8027210 */ /* 0x010fe80007ffe0ff */
[----:B------:R-:W-:Y:S01]  /*5a00*/  LDSM.16.M88.4 R100, [R212+0x8000] ;  /* 0x00800000d464783b */ /* 0x000fe20000000200 */
[----:B------:R-:W-:Y:S04]  /*5a10*/  IADD3 R108, R213, R2, RZ ;  /* 0x00000002d56c7210 */ /* 0x000fe80007ffe0ff */
[----:B------:R-:W1:Y:S05]  /*5a20*/  LDSM.16.M88.4 R88, [R2+0x10000] ;  /* 0x010000000258783b */ /* 0x000e6a0000000200 */
[----:B------:R-:W-:Y:S01]  /*5a30*/  LDSM.16.M88.4 R104, [R212+0x8800] ;  /* 0x00880000d468783b */ /* 0x000fe20000000200 */
[C---:B------:R-:W-:Y:S06]  /*5a40*/  HMMA.16816.F32 R4, R16.reuse, R8, RZ ;  /* 0x000000081004723c */ /* 0x040fec00000018ff */
[C---:B------:R-:W-:Y:S06]  /*5a50*/  HMMA.16816.F32 R8, R16.reuse, R10, RZ ;  /* 0x0000000a1008723c */ /* 0x040fec00000018ff */
[C---:B------:R-:W-:Y:S06]  /*5a60*/  HMMA.16816.F32 R12, R16.reuse, R84, RZ ;  /* 0x00000054100c723c */ /* 0x040fec00000018ff */
[----:B------:R-:W-:Y:S01]  /*5a70*/  HMMA.16816.F32 R16, R16, R86, RZ ;  /* 0x000000561010723c */ /* 0x000fe200000018ff */
[----:B------:R-:W4:Y:S05]  /*5a80*/  LDSM.16.M88.4 R84, [R3+0x10000] ;  /* 0x010000000354783b */ /* 0x000f2a0000000200 */
[C---:B-1----:R-:W-:Y:S06]  /*5a90*/  HMMA.16816.F32 R4, R88.reuse, R92, R4 ;  /* 0x0000005c5804723c */ /* 0x042fec0000001804 */
[C---:B------:R-:W-:Y:S01]  /*5aa0*/  HMMA.16816.F32 R8, R88.reuse, R94, R8 ;  /* 0x0000005e5808723c */ /* 0x040fe20000001808 */
[----:B------:R-:W-:Y:S05]  /*5ab0*/  LDSM.16.M88.4 R92, [R211+0x8000] ;  /* 0x00800000d35c783b */ /* 0x000fea0000000200 */
[C---:B------:R-:W-:Y:S06]  /*5ac0*/  HMMA.16816.F32 R12, R88.reuse, R96, R12 ;  /* 0x00000060580c723c */ /* 0x040fec000000180c */
[----:B------:R-:W-:Y:S01]  /*5ad0*/  HMMA.16816.F32 R16, R88, R98, R16 ;  /* 0x000000625810723c */ /* 0x000fe20000001810 */
[----:B------:R-:W1:Y:S05]  /*5ae0*/  LDSM.16.M88.4 R88, [R108+0x10000] ;  /* 0x010000006c58783b */ /* 0x000e6a0000000200 */
[----:B------:R-:W1:Y:S01]  /*5af0*/  LDSM.16.M88.4 R96, [R211+0x8800] ;  /* 0x00880000d360783b */ /* 0x000e620000000200 */
[C---:B----4-:R-:W-:Y:S06]  /*5b00*/  HMMA.16816.F32 R4, R84.reuse, R100, R4 ;  /* 0x000000645404723c */ /* 0x050fec0000001804 */
[C---:B------:R-:W-:Y:S01]  /*5b10*/  HMMA.16816.F32 R8, R84.reuse, R102, R8 ;  /* 0x000000665408723c */ /* 0x040fe20000001808 */
[----:B------:R-:W-:Y:S05]  /*5b20*/  LDSM.16.M88.4 R100, [R210+UR4+0x22000] ;  /* 0x02200004d264783b */ /* 0x000fea0008000200 */
[C---:B------:R-:W-:Y:S06]  /*5b30*/  HMMA.16816.F32 R12, R84.reuse, R104, R12 ;  /* 0x00000068540c723c */ /* 0x040fec000000180c */
[----:B------:R-:W-:Y:S01]  /*5b40*/  HMMA.16816.F32 R16, R84, R106, R16 ;  /* 0x0000006a5410723c */ /* 0x000fe20000001810 */
[----:B------:R-:W4:Y:S05]  /*5b50*/  LDSM.16.M88.4 R84, [R0+0x12000] ;  /* 0x012000000054783b */ /* 0x000f2a0000000200 */
[----:B------:R-:W4:Y:S01]  /*5b60*/  LDSM.16.M88.4 R104, [R210+UR4+0x22800] ;  /* 0x02280004d268783b */ /* 0x000f220008000200 */
[C---:B-1----:R-:W-:Y:S06]  /*5b70*/  HMMA.16816.F32 R4, R88.reuse, R92, R4 ;  /* 0x0000005c5804723c */ /* 0x042fec0000001804 */
[C---:B------:R-:W-:Y:S01]  /*5b80*/  HMMA.16816.F32 R8, R88.reuse, R94, R8 ;  /* 0x0000005e5808723c */ /* 0x040fe20000001808 */
[----:B------:R-:W-:Y:S05]  /*5b90*/  LDSM.16.M88.4 R92, [R209+0xa000] ;  /* 0x00a00000d15c783b */ /* 0x000fea0000000200 */
[C---:B------:R-:W-:Y:S06]  /*5ba0*/  HMMA.16816.F32 R12, R88.reuse, R96, R12 ;  /* 0x00000060580c723c */ /* 0x040fec000000180c */
[----:B------:R-:W-:Y:S01]  /*5bb0*/  HMMA.16816.F32 R16, R88, R98, R16 ;  /* 0x000000625810723c */ /* 0x000fe20000001810 */
[----:B------:R-:W1:Y:S05]  /*5bc0*/  LDSM.16.M88.4 R88, [R2+0x12000] ;  /* 0x012000000258783b */ /* 0x000e6a0000000200 */
[----:B------:R-:W3:Y:S01]  /*5bd0*/  LDSM.16.M88.4 R96, [R209+0xa800] ;  /* 0x00a80000d160783b */ /* 0x000ee20000000200 */
[C---:B----4-:R-:W-:Y:S06]  /*5be0*/  HMMA.16816.F32 R4, R84.reuse, R100, R4 ;  /* 0x000000645404723c */ /* 0x050fec0000001804 */
[C---:B------:R-:W-:Y:S01]  /*5bf0*/  HMMA.16816.F32 R8, R84.reuse, R102, R8 ;  /* 0x000000665408723c */ /* 0x040fe20000001808 */
[----:B------:R-:W-:Y:S05]  /*5c00*/  LDSM.16.M88.4 R100, [R212+0xa000] ;  /* 0x00a00000d464783b */ /* 0x000fea0000000200 */
[C---:B------:R-:W-:Y:S06]  /*5c10*/  HMMA.16816.F32 R12, R84.reuse, R104, R12 ;  /* 0x00000068540c723c */ /* 0x040fec000000180c */
[----:B------:R-:W-:Y:S01]  /*5c20*/  HMMA.16816.F32 R16, R84, R106, R16 ;  /* 0x0000006a5410723c */ /* 0x000fe20000001810 */
[----:B------:R-:W4:Y:S05]  /*5c30*/  LDSM.16.M88.4 R84, [R3+0x12000] ;  /* 0x012000000354783b */ /* 0x000f2a0000000200 */
[----:B------:R-:W2:Y:S01]  /*5c40*/  LDSM.16.M88.4 R104, [R212+0xa800] ;  /* 0x00a80000d468783b */ /* 0x000ea20000000200 */
[C---:B-1----:R-:W-:Y:S06]  /*5c50*/  HMMA.16816.F32 R4, R88.reuse, R92, R4 ;  /* 0x0000005c5804723c */ /* 0x042fec0000001804 */
[C---:B------:R-:W-:Y:S01]  /*5c60*/  HMMA.16816.F32 R8, R88.reuse, R94, R8 ;  /* 0x0000005e5808723c */ /* 0x040fe20000001808 */
[----:B------:R-:W-:Y:S05]  /*5c70*/  LDSM.16.M88.4 R92, [R211+0xa000] ;  /* 0x00a00000d35c783b */ /* 0x000fea0000000200 */
[C---:B---3--:R-:W-:Y:S06]  /*5c80*/  HMMA.16816.F32 R12, R88.reuse, R96, R12 ;  /* 0x00000060580c723c */ /* 0x048fec000000180c */
[----:B------:R-:W-:Y:S01]  /*5c90*/  HMMA.16816.F32 R16, R88, R98, R16 ;  /* 0x000000625810723c */ /* 0x000fe20000001810 */
[----:B------:R-:W1:Y:S05]  /*5ca0*/  LDSM.16.M88.4 R88, [R108+0x12000] ;  /* 0x012000006c58783b */ /* 0x000e6a0000000200 */
[----:B------:R-:W3:Y:S01]  /*5cb0*/  LDSM.16.M88.4 R96, [R211+0xa800] ;  /* 0x00a80000d360783b */ /* 0x000ee20000000200 */
[C---:B----4-:R-:W-:Y:S06]  /*5cc0*/  HMMA.16816.F32 R4, R84.reuse, R100, R4 ;  /* 0x000000645404723c */ /* 0x050fec0000001804 */
[C---:B------:R-:W-:Y:S01]  /*5cd0*/  HMMA.16816.F32 R8, R84.reuse, R102, R8 ;  /* 0x000000665408723c */ /* 0x040fe20000001808 */
[----:B------:R-:W-:Y:S05]  /*5ce0*/  LDSM.16.M88.4 R100, [R210+UR4+0x24000] ;  /* 0x02400004d264783b */ /* 0x000fea0008000200 */
[C---:B--2---:R-:W-:Y:S06]  /*5cf0*/  HMMA.16816.F32 R12, R84.reuse, R104, R12 ;  /* 0x00000068540c723c */ /* 0x044fec000000180c */
[----:B------:R-:W-:Y:S01]  /*5d00*/  HMMA.16816.F32 R16, R84, R106, R16 ;  /* 0x0000006a5410723c */ /* 0x000fe20000001810 */
[----:B------:R-:W2:Y:S05]  /*5d10*/  LDSM.16.M88.4 R84, [R0+0x14000] ;  /* 0x014000000054783b */ /* 0x000eaa0000000200 */
[----:B------:R-:W-:Y:S01]  /*5d20*/  LDSM.16.M88.4 R104, [R209+0xe800] ;  /* 0x00e80000d168783b */ /* 0x000fe20000000200 */
[C---:B-1----:R-:W-:Y:S06]  /*5d30*/  HMMA.16816.F32 R4, R88.reuse, R92, R4 ;  /* 0x0000005c5804723c */ /* 0x042fec0000001804 */
[C---:B------:R-:W-:Y:S01]  /*5d40*/  HMMA.16816.F32 R8, R88.reuse, R94, R8 ;  /* 0x0000005e5808723c */ /* 0x040fe20000001808 */
[----:B------:R-:W1:Y:S05]  /*5d50*/  LDSM.16.M88.4 R92, [R210+UR4+0x24800] ;  /* 0x02480004d25c783b */ /* 0x000e6a0008000200 */
[C---:B---3--:R-:W-:Y:S06]  /*5d60*/  HMMA.16816.F32 R12, R88.reuse, R96, R12 ;  /* 0x00000060580c723c */ /* 0x048fec000000180c */
[----:B------:R-:W-:Y:S01]  /*5d70*/  HMMA.16816.F32 R16, R88, R98, R16 ;  /* 0x000000625810723c */ /* 0x000fe20000001810 */
[----:B------:R-:W-:Y:S05]  /*5d80*/  LDSM.16.M88.4 R88, [R2+0x14000] ;  /* 0x014000000258783b */ /* 0x000fea0000000200 */
[----:B------:R-:W3:Y:S01]  /*5d90*/  LDSM.16.M88.4 R96, [R209+0xc000] ;  /* 0x00c00000d160783b */ /* 0x000ee20000000200 */
[C---:B--2---:R-:W-:Y:S06]  /*5da0*/  HMMA.16816.F32 R4, R84.reuse, R100, R4 ;  /* 0x000000645404723c */ /* 0x044fec0000001804 */
[C---:B------:R-:W-:Y:S01]  /*5db0*/  HMMA.16816.F32 R8, R84.reuse, R102, R8 ;  /* 0x000000665408723c */ /* 0x040fe20000001808 */
[----:B------:R-:W2:Y:S05]  /*5dc0*/  LDSM.16.M88.4 R100, [R209+0xc800] ;  /* 0x00c80000d164783b */ /* 0x000eaa0000000200 */
[C---:B-1----:R-:W-:Y:S06]  /*5dd0*/  HMMA.16816.F32 R12, R84.reuse, R92, R12 ;  /* 0x0000005c540c723c */ /* 0x042fec000000180c */
[----:B------:R-:W-:Y:S01]  /*5de0*/  HMMA.16816.F32 R16, R84, R94, R16 ;  /* 0x0000005e5410723c */ /* 0x000fe20000001810 */
[----:B------:R-:W-:Y:S05]  /*5df0*/  LDSM.16.M88.4 R84, [R3+0x14000] ;  /* 0x014000000354783b */ /* 0x000fea0000000200 */
[----:B------:R-:W1:Y:S01]  /*5e00*/  LDSM.16.M88.4 R92, [R212+0xc000] ;  /* 0x00c00000d45c783b */ /* 0x000e620000000200 */
[C---:B---3--:R-:W-:Y:S06]  /*5e10*/  HMMA.16816.F32 R4, R88.reuse, R96, R4 ;  /* 0x000000605804723c */ /* 0x048fec0000001804 */
[C---:B------:R-:W-:Y:S01]  /*5e20*/  HMMA.16816.F32 R8, R88.reuse, R98, R8 ;  /* 0x000000625808723c */ /* 0x040fe20000001808 */
[----:B------:R-:W3:Y:S05]  /*5e30*/  LDSM.16.M88.4 R96, [R212+0xc800] ;  /* 0x00c80000d460783b */ /* 0x000eea0000000200 */
[C---:B--2---:R-:W-:Y:S06]  /*5e40*/  HMMA.16816.F32 R12, R88.reuse, R100, R12 ;  /* 0x00000064580c723c */ /* 0x044fec000000180c */
[----:B------:R-:W-:Y:S01]  /*5e50*/  HMMA.16816.F32 R16, R88, R102, R16 ;  /* 0x000000665810723c */ /* 0x000fe20000001810 */
[----:B------:R-:W-:Y:S05]  /*5e60*/  LDSM.16.M88.4 R88, [R108+0x14000] ;  /* 0x014000006c58783b */ /* 0x000fea0000000200 */
[----:B------:R-:W2:Y:S01]  /*5e70*/  LDSM.16.M88.4 R100, [R211+0xc000] ;  /* 0x00c00000d364783b */ /* 0x000ea20000000200 */
[C---:B-1----:R-:W-:Y:S06]  /*5e80*/  HMMA.16816.F32 R4, R84.reuse, R92, R4 ;  /* 0x0000005c5404723c */ /* 0x042fec0000001804 */
[C---:B------:R-:W-:Y:S01]  /*5e90*/  HMMA.16816.F32 R8, R84.reuse, R94, R8 ;  /* 0x0000005e5408723c */ /* 0x040fe20000001808 */
[----:B------:R-:W1:Y:S05]  /*5ea0*/  LDSM.16.M88.4 R92, [R211+0xc800] ;  /* 0x00c80000d35c783b */ /* 0x000e6a0000000200 */
[C---:B---3--:R-:W-:Y:S06]  /*5eb0*/  HMMA.16816.F32 R12, R84.reuse, R96, R12 ;  /* 0x00000060540c723c */ /* 0x048fec000000180c */
[----:B------:R-:W-:Y:S01]  /*5ec0*/  HMMA.16816.F32 R16, R84, R98, R16 ;  /* 0x000000625410723c */ /* 0x000fe20000001810 */
[----:B------:R-:W-:Y:S05]  /*5ed0*/  LDSM.16.M88.4 R84, [R0+0x16000] ;  /* 0x016000000054783b */ /* 0x000fea0000000200 */
[----:B------:R-:W3:Y:S01]  /*5ee0*/  LDSM.16.M88.4 R96, [R210+UR4+0x26000] ;  /* 0x02600004d260783b */ /* 0x000ee20008000200 */
[C---:B--2---:R-:W-:Y:S06]  /*5ef0*/  HMMA.16816.F32 R4, R88.reuse, R100, R4 ;  /* 0x000000645804723c */ /* 0x044fec0000001804 */
[C---:B------:R-:W-:Y:S01]  /*5f00*/  HMMA.16816.F32 R8, R88.reuse, R102, R8 ;  /* 0x000000665808723c */ /* 0x040fe20000001808 */
[----:B------:R-:W2:Y:S05]  /*5f10*/  LDSM.16.M88.4 R100, [R210+UR4+0x26800] ;  /* 0x02680004d264783b */ /* 0x000eaa0008000200 */
[C---:B-1----:R-:W-:Y:S06]  /*5f20*/  HMMA.16816.F32 R12, R88.reuse, R92, R12 ;  /* 0x0000005c580c723c */ /* 0x042fec000000180c */
[----:B------:R-:W-:Y:S01]  /*5f30*/  HMMA.16816.F32 R16, R88, R94, R16 ;  /* 0x0000005e5810723c */ /* 0x000fe20000001810 */
[----:B------:R1:W-:Y:S05]  /*5f40*/  LDSM.16.M88.4 R88, [R2+0x16000] ;  /* 0x016000000258783b */ /* 0x0003ea0000000200 */
[----:B------:R-:W4:Y:S01]  /*5f50*/  LDSM.16.M88.4 R92, [R209+0xe000] ;  /* 0x00e00000d15c783b */ /* 0x000f220000000200 */
[C---:B---3--:R-:W-:Y:S06]  /*5f60*/  HMMA.16816.F32 R4, R84.reuse, R96, R4 ;  /* 0x000000605404723c */ /* 0x048fec0000001804 */
[C---:B------:R-:W-:Y:S01]  /*5f70*/  HMMA.16816.F32 R8, R84.reuse, R98, R8 ;  /* 0x000000625408723c */ /* 0x040fe20000001808 */
[----:B------:R-:W-:Y:S04]  /*5f80*/  LDSM.16.M88.4 R96, [R212+0xe000] ;  /* 0x00e00000d460783b */ /* 0x000fe80000000200 */
[----:B-1----:R-:W-:Y:S01]  /*5f90*/  FFMA.FTZ R2, -R118, R118, 1 ;  /* 0x3f80000076027423 */ /* 0x002fe20000010176 */
[C---:B--2---:R-:W-:Y:S05]  /*5fa0*/  HMMA.16816.F32 R12, R84.reuse, R100, R12 ;  /* 0x00000064540c723c */ /* 0x044fea000000180c */
[----:B------:R-:W-:Y:S01]  /*5fb0*/  FMUL.FTZ R2, R2, UR10 ;  /* 0x0000000a02027c20 */ /* 0x000fe20008410000 */
[----:B------:R-:W-:Y:S01]  /*5fc0*/  HMMA.16816.F32 R16, R84, R102, R16 ;  /* 0x000000665410723c */ /* 0x000fe20000001810 */
[----:B------:R1:W2:Y:S05]  /*5fd0*/  LDSM.16.M88.4 R84, [R3+0x16000] ;  /* 0x016000000354783b */ /* 0x0002aa0000000200 */
[----:B------:R-:W-:Y:S01]  /*5fe0*/  LDSM.16.M88.4 R100, [R211+0xe000] ;  /* 0x00e00000d364783b */ /* 0x000fe20000000200 */
[C---:B----4-:R-:W-:Y:S06]  /*5ff0*/  HMMA.16816.F32 R4, R88.reuse, R92, R4 ;  /* 0x0000005c5804723c */ /* 0x050fec0000001804 */
[C---:B------:R-:W-:Y:S01]  /*6000*/  HMMA.16816.F32 R8, R88.reuse, R94, R8 ;  /* 0x0000005e5808723c */ /* 0x040fe20000001808 */
[----:B------:R-:W3:Y:S05]  /*6010*/  LDSM.16.M88.4 R92, [R212+0xe800] ;  /* 0x00e80000d45c783b */ /* 0x000eea0000000200 */
[C---:B------:R-:W-:Y:S05]  /*6020*/  HMMA.16816.F32 R12, R88.reuse, R104, R12 ;  /* 0x00000068580c723c */ /* 0x040fea000000180c */
[----:B-1----:R-:W-:Y:S01]  /*6030*/  FFMA.FTZ R3, -R119, R119, 1 ;  /* 0x3f80000077037423 */ /* 0x002fe20000010177 */
[----:B------:R-:W-:Y:S01]  /*6040*/  HMMA.16816.F32 R16, R88, R106, R16 ;  /* 0x0000006a5810723c */ /* 0x000fe20000001810 */
[----:B------:R-:W1:Y:S04]  /*6050*/  LDSM.16.M88.4 R88, [R108+0x16000] ;  /* 0x016000006c58783b */ /* 0x000e680000000200 */
[----:B------:R-:W-:Y:S01]  /*6060*/  FMUL.FTZ R3, R3, UR10 ;  /* 0x0000000a03037c20 */ /* 0x000fe20008410000 */
[----:B------:R-:W4:Y:S01]  /*6070*/  LDSM.16.M88.4 R104, [R211+0xe800] ;  /* 0x00e80000d368783b */ /* 0x000f220000000200 */
[C---:B--2---:R-:W-:Y:S06]  /*6080*/  HMMA.16816.F32 R4, R84.reuse, R96, R4 ;  /* 0x000000605404723c */ /* 0x044fec0000001804 */
[C---:B------:R-:W-:Y:S06]  /*6090*/  HMMA.16816.F32 R8, R84.reuse, R98, R8 ;  /* 0x000000625408723c */ /* 0x040fec0000001808 */
[C---:B---3--:R-:W-:Y:S06]  /*60a0*/  HMMA.16816.F32 R12, R84.reuse, R92, R12 ;  /* 0x0000005c540c723c */ /* 0x048fec000000180c */
[----:B------:R-:W-:Y:S06]  /*60b0*/  HMMA.16816.F32 R16, R84, R94, R16 ;  /* 0x0000005e5410723c */ /* 0x000fec0000001810 */
[C---:B-1----:R-:W-:Y:S05]  /*60c0*/  HMMA.16816.F32 R4, R88.reuse, R100, R4 ;  /* 0x000000645804723c */ /* 0x042fea0000001804 */
[----:B------:R-:W-:Y:S01]  /*60d0*/  FFMA.FTZ R85, -R117, R117, 1 ;  /* 0x3f80000075557423 */ /* 0x000fe20000010175 */
[C---:B------:R-:W-:Y:S05]  /*60e0*/  HMMA.16816.F32 R8, R88.reuse, R102, R8 ;  /* 0x000000665808723c */ /* 0x040fea0000001808 */
[----:B------:R-:W-:Y:S01]  /*60f0*/  FMUL.FTZ R85, R85, UR10 ;  /* 0x0000000a55557c20 */ /* 0x000fe20008410000 */
[C---:B----4-:R-:W-:Y:S05]  /*6100*/  HMMA.16816.F32 R12, R88.reuse, R104, R12 ;  /* 0x00000068580c723c */ /* 0x050fea000000180c */
[----:B------:R-:W-:Y:S01]  /*6110*/  FFMA.FTZ R84, -R111, R111, 1 ;  /* 0x3f8000006f547423 */ /* 0x000fe2000001016f */
[----:B------:R-:W-:Y:S05]  /*6120*/  HMMA.16816.F32 R16, R88, R106, R16 ;  /* 0x0000006a5810723c */ /* 0x000fea0000001810 */
[----:B------:R-:W-:Y:S01]  /*6130*/  FMUL.FTZ R84, R84, UR10 ;  /* 0x0000000a54547c20 */ /* 0x000fe20008410000 */
[C---:B------:R-:W-:Y:S01]  /*6140*/  FADD.FTZ R0, -R110.reuse, R4 ;  /* 0x000000046e007221 */ /* 0x040fe20000010100 */
[C---:B------:R-:W-:Y:S01]  /*6150*/  FADD.FTZ R4, -R110.reuse, R5 ;  /* 0x000000056e047221 */ /* 0x040fe20000010100 */
        /* <DEDUP_REMOVED lines=171> */
.L_x_1797:
        /* <DEDUP_REMOVED lines=174> */
.L_x_1798:
[----:B------:R-:W-:Y:S01]  /*76f0*/  LDSM.16.M88.4 R128, [R217] ;  /* 0x00000000d980783b */ /* 0x000fe20000000200 */
[----:B---3--:R-:W-:Y:S01]  /*7700*/  IMAD.IADD R2, R217, 0x1, R200 ;  /* 0x00000001d9027824 */ /* 0x008fe200078e02c8 */
[----:B------:R-:W-:Y:S02]  /*7710*/  ULOP3.LUT UR11, UR9, 0x1, URZ, 0xc0, !UPT ;  /* 0x00000001090b7892 */ /* 0x000fe4000f8ec03f */
[----:B------:R-:W1:Y:S01]  /*7720*/  LDSM.16.MT88.4 R16, [R0+0x18000] ;  /* 0x018000000010783b */ /* 0x000e620000004200 */
[----:B------:R-:W-:Y:S02]  /*7730*/  @UP0 UIADD3 UR16, UP2, UR13, -0x100, URZ ;  /* 0xffffff000d100890 */ /* 0x000fe4000ff5e03f */
[----:B------:R-:W-:Y:S01]  /*7740*/  UISETP.NE.U32.AND UP1, UPT, UR11, 0x1, UPT ;  /* 0x000000010b00788c */ /* 0x000fe2000bf25070 */
[----:B------:R-:W2:Y:S01]  /*7750*/  LDSM.16.M88.4 R124, [R217+0x1000] ;  /* 0x00100000d97c783b */ /* 0x000ea20000000200 */
[----:B------:R-:W-:Y:S02]  /*7760*/  UIADD3 UR17, UR9, -0x1, URZ ;  /* 0xffffffff09117890 */ /* 0x000fe4000fffe03f */
[----:B------:R-:W-:Y:S01]  /*7770*/  @UP0 UIADD3.X UR11, UR12, -0x1, URZ, UP2, !UPT ;  /* 0xffffffff0c0b0890 */ /* 0x000fe200097fe43f */
[----:B------:R-:W3:Y:S04]  /*7780*/  LDSM.16.MT88.4 R96, [R0+0x1a000] ;  /* 0x01a000000060783b */ /* 0x000ee80000004200 */
[----:B------:R-:W4:Y:S04]  /*7790*/  LDSM.16.MT88.4 R112, [R0+0x1c000] ;  /* 0x01c000000070783b */ /* 0x000f280000004200 */
[----:B------:R-:W4:Y:S04]  /*77a0*/  LDSM.16.MT88.4 R196, [R0+0x1e000] ;  /* 0x01e0000000c4783b */ /* 0x000f280000004200 */
[----:B------:R-:W-:Y:S04]  /*77b0*/  LDSM.16.MT88.4 R200, [R0+0x18800] ;  /* 0x0188000000c8783b */ /* 0x000fe80000004200 */
[----:B------:R-:W-:Y:S01]  /*77c0*/  LDSM.16.M88.4 R204, [R2+0x1000] ;  /* 0x0010000002cc783b */ /* 0x000fe20000000200 */
        /* <DEDUP_REMOVED lines=16> */
[----:B------:R1:W2:Y:S04]  /*78d0*/  LDSM.16.M88.4 R196, [R2] ;  /* 0x0000000002c4783b */ /* 0x0002a80000000200 */
[----:B-1----:R-:W-:Y:S01]  /*78e0*/  IMAD.IADD R2, R213, 0x1, R2 ;  /* 0x00000001d5027824 */ /* 0x002fe200078e0202 */
[-C--:B--2---:R-:W-:Y:S06]  /*78f0*/  HMMA.16816.F32 R4, R196, R200.reuse, R4 ;  /* 0x000000c8c404723c */ /* 0x084fec0000001804 */
        /* <DEDUP_REMOVED lines=17> */
[----:B------:R-:W-:Y:S01]  /*7a10*/  HMMA.16816.F32 R128, R196, R202, R128 ;  /* 0x000000cac480723c */ /* 0x000fe20000001880 */
[----:B------:R-:W-:Y:S04]  /*7a20*/  LDSM.16.MT88.4 R200, [R0+0x19000] ;  /* 0x0190000000c8783b */ /* 0x000fe80000004200 */
[----:B------:R-:W-:Y:S05]  /*7a30*/  IMAD.IADD R204, R217, 0x1, R213 ;  /* 0x00000001d9cc7824 */ /* 0x000fea00078e02d5 */
[----:B------:R-:W1:Y:S04]  /*7a40*/  LDSM.16.M88.4 R196, [R204] ;  /* 0x00000000ccc4783b */ /* 0x000e680000000200 */
        /* <DEDUP_REMOVED lines=19> */
[----:B------:R-:W-:Y:S05]  /*7b80*/  LDSM.16.MT88.4 R204, [R0+0x19800] ;  /* 0x0198000000cc783b */ /* 0x000fea0000004200 */
[----:B------:R-:W-:Y:S01]  /*7b90*/  HMMA.16816.F32 R128, R196, R202, R128 ;  /* 0x000000cac480723c */ /* 0x000fe20000001880 */
[----:B------:R-:W1:Y:S04]  /*7ba0*/  LDSM.16.M88.4 R196, [R2] ;  /* 0x0000000002c4783b */ /* 0x000e680000000200 */
[----:B------:R2:W3:Y:S02]  /*7bb0*/  LDSM.16.M88.4 R200, [R2+0x1000] ;  /* 0x0010000002c8783b */ /* 0x0004e40000000200 */
[----:B--2---:R-:W-:Y:S01]  /*7bc0*/  @P0 IADD3 R2, P1, R245, UR13, RZ ;  /* 0x0000000df5020c10 */ /* 0x004fe2000ff3e0ff */
[----:B------:R-:W-:Y:S03]  /*7bd0*/  @UP0 UMOV UR13, UR16 ;  /* 0x00000010000d0c82 */ /* 0x000fe60008000000 */
[----:B------:R-:W-:Y:S01]  /*7be0*/  @P0 IADD3.X R3, R244, UR12, RZ, P1, !PT ;  /* 0x0000000cf4030c10 */ /* 0x000fe20008ffe4ff */
[----:B------:R-:W-:Y:S04]  /*7bf0*/  @UP0 UMOV UR12, UR11 ;  /* 0x0000000b000c0c82 */ /* 0x000fe80008000000 */
[----:B------:R-:W5:Y:S01]  /*7c00*/  @P0 LDG.E R239, desc[UR6][R2.64+-0x100] ;  /* 0xffff000602ef0981 */ /* 0x000f62000c1e1900 */
[-C--:B-1----:R-:W-:Y:S03]  /*7c10*/  HMMA.16816.F32 R4, R196, R204.reuse, R4 ;  /* 0x000000ccc404723c */ /* 0x082fe60000001804 */
[----:B------:R1:W5:Y:S03]  /*7c20*/  @P0 LDG.E R240, desc[UR6][R2.64+-0xe0] ;  /* 0xffff200602f00981 */ /* 0x000366000c1e1900 */
[C---:B---3--:R-:W-:Y:S06]  /*7c30*/  HMMA.16816.F32 R8, R200.reuse, R204, R8 ;  /* 0x000000ccc808723c */ /* 0x048fec0000001808 */
[-C--:B------:R-:W-:Y:S06]  /*7c40*/  HMMA.16816.F32 R12, R200, R206.reuse, R12 ;  /* 0x000000cec80c723c */ /* 0x080fec000000180c */
[C---:B------:R-:W-:Y:S01]  /*7c50*/  HMMA.16816.F32 R16, R196.reuse, R206, R16 ;  /* 0x000000cec410723c */ /* 0x040fe20000001810 */
[----:B------:R-:W2:Y:S04]  /*7c60*/  LDSM.16.MT88.4 R204, [R0+0x1b800] ;  /* 0x01b8000000cc783b */ /* 0x000ea80000004200 */
[----:B------:R-:W-:Y:S01]  /*7c70*/  REDG.E.ADD.F32.FTZ.RN.STRONG.GPU desc[UR6][R222.64], R4 ;  /* 0x00000004de0079a6 */ /* 0x000fe2000c10f386 */
[-C--:B--2---:R-:W-:Y:S06]  /*7c80*/  HMMA.16816.F32 R84, R196, R204.reuse, R84 ;  /* 0x000000ccc454723c */ /* 0x084fec0000001854 */
[C---:B------:R-:W-:Y:S06]  /*7c90*/  HMMA.16816.F32 R88, R200.reuse, R204, R88 ;  /* 0x000000ccc858723c */ /* 0x040fec0000001858 */
[-C--:B------:R-:W-:Y:S06]  /*7ca0*/  HMMA.16816.F32 R92, R200, R206.reuse, R92 ;  /* 0x000000cec85c723c */ /* 0x080fec000000185c */
[C---:B------:R-:W-:Y:S01]  /*7cb0*/  HMMA.16816.F32 R96, R196.reuse, R206, R96 ;  /* 0x000000cec460723c */ /* 0x040fe20000001860 */
[----:B------:R-:W2:Y:S05]  /*7cc0*/  LDSM.16.MT88.4 R204, [R0+0x1d800] ;  /* 0x01d8000000cc783b */ /* 0x000eaa0000004200 */
[-C--:B--2---:R-:W-:Y:S06]  /*7cd0*/  HMMA.16816.F32 R100, R196, R204.reuse, R100 ;  /* 0x000000ccc464723c */ /* 0x084fec0000001864 */
[C---:B------:R-:W-:Y:S06]  /*7ce0*/  HMMA.16816.F32 R104, R200.reuse, R204, R104 ;  /* 0x000000ccc868723c */ /* 0x040fec0000001868 */
[-C--:B------:R-:W-:Y:S06]  /*7cf0*/  HMMA.16816.F32 R108, R200, R206.reuse, R108 ;  /* 0x000000cec86c723c */ /* 0x080fec000000186c */
[C---:B------:R-:W-:Y:S01]  /*7d00*/  HMMA.16816.F32 R112, R196.reuse, R206, R112 ;  /* 0x000000cec470723c */ /* 0x040fe20000001870 */
[----:B------:R2:W3:Y:S04]  /*7d10*/  LDSM.16.MT88.4 R204, [R0+0x1f800] ;  /* 0x01f8000000cc783b */ /* 0x0004e80000004200 */
[C---:B--2---:R-:W-:Y:S01]  /*7d20*/  IMAD R0, R225.reuse, 0x18, RZ ;  /* 0x00000018e1007824 */ /* 0x044fe200078e02ff */
[-C--:B---3--:R-:W-:Y:S06]  /*7d30*/  HMMA.16816.F32 R116, R196, R204.reuse, R116 ;  /* 0x000000ccc474723c */ /* 0x088fec0000001874 */
[C---:B------:R-:W-:Y:S06]  /*7d40*/  HMMA.16816.F32 R120, R200.reuse, R204, R120 ;  /* 0x000000ccc878723c */ /* 0x040fec0000001878 */
[-C--:B------:R-:W-:Y:S06]  /*7d50*/  HMMA.16816.F32 R124, R200, R206.reuse, R124 ;  /* 0x000000cec87c723c */ /* 0x080fec000000187c */
[----:B------:R-:W-:Y:S05]  /*7d60*/  HMMA.16816.F32 R128, R196, R206, R128 ;  /* 0x000000cec480723c */ /* 0x000fea0000001880 */
[C---:B------:R-:W-:Y:S02]  /*7d70*/  IMAD.SHL.U32 R201, R225.reuse, 0x8, RZ ;  /* 0x00000008e1c97824 */ /* 0x040fe400078e00ff */
[----:B------:R-:W-:Y:S04]  /*7d80*/  IMAD.SHL.U32 R200, R225, 0x10, RZ ;  /* 0x00000010e1c87824 */ /* 0x000fe800078e00ff */
[-C--:B-1----:R-:W-:Y:S01]  /*7d90*/  LEA R2, P0, R201, R222.reuse, 0x2 ;  /* 0x000000dec9027211 */ /* 0x082fe200078010ff */
[C---:B------:R-:W-:Y:S01]  /*7da0*/  IMAD.SHL.U32 R197, R225.reuse, 0x20, RZ ;  /* 0x00000020e1c57824 */ /* 0x040fe200078e00ff */
[-C--:B------:R-:W-:Y:S01]  /*7db0*/  LEA R198, P1, R200, R222.reuse, 0x2 ;  /* 0x000000dec8c67211 */ /* 0x080fe200078210ff */
[----:B------:R-:W-:Y:S01]  /*7dc0*/  IMAD R202, R225, 0x28, RZ ;  /* 0x00000028e1ca7824 */ /* 0x000fe200078e02ff */
        /* <DEDUP_REMOVED lines=519> */
.L_x_1800:
[----:B--2---:R-:W2:Y:S01]  /*9e40*/  LDL R0, [R1] ;  /* 0x0000000001007983 */ /* 0x004ea20000100800 */
        /* <DEDUP_REMOVED lines=20> */
.L_x_1801:
        /* <DEDUP_REMOVED lines=61> */
.L_x_1803:
[----:B------:R-:W-:Y:S05]  /*a360*/  BSYNC B0 ;  /* 0x0000000000007941 */ /* 0x000fea0003800000 */
.L_x_1802:
        /* <DEDUP_REMOVED lines=22> */
.L_x_1805:
[----:B------:R-:W-:Y:S05]  /*a4d0*/  BSYNC B0 ;  /* 0x0000000000007941 */ /* 0x000fea0003800000 */
.L_x_1804:
[----:B------:R-:W-:Y:S01]  /*a4e0*/  IMAD.U32 R3, RZ, RZ, UR10 ;  /* 0x0000000aff037e24 */ /* 0x000fe2000f8e00ff */
[----:B------:R-:W-:Y:S01]  /*a4f0*/  UIMAD UR9, UR9, UR10, URZ ;  /* 0x0000000a090972a4 */ /* 0x000fe2000f8e023f */
[----:B--2---:R-:W2:Y:S01]  /*a500*/  LDS.128 R24, [R0+0x20000] ;  /* 0x0200000000187984 */ /* 0x004ea20000000c00 */
        /* <DEDUP_REMOVED lines=35> */
.L_x_1807:
[----:B------:R-:W-:Y:S05]  /*a740*/  BSYNC B0 ;  /* 0x0000000000007941 */ /* 0x000fea0003800000 */
.L_x_1806:
        /* <DEDUP_REMOVED lines=23> */
.L_x_1778:
        /* <DEDUP_REMOVED lines=24> */
.L_x_1809:
        /* <DEDUP_REMOVED lines=20> */
.L_x_1810:
        /* <DEDUP_REMOVED lines=14> */
[C---:B------:R-:W-:Y:S01]  /*ac60*/  ISETP.GE.AND P5, PT, R0.reuse, UR8, PT ;  /* 0x0000000800007c0c */ /* 0x040fe2000bfa6270 */
[----:B------:R-:W-:Y:S01]  /*ac70*/  IMAD.U32 R2, RZ, RZ, UR16 ;  /* 0x00000010ff027e24 */ /* 0x000fe2000f8e00ff */
[----:B------:R-:W-:Y:S01]  /*ac80*/  IADD3.X R5, R3, UR22, R5, P0, !PT ;  /* 0x0000001603057c10 */ /* 0x000fe200087fe405 */
[----:B------:R-:W-:Y:S01]  /*ac90*/  UIMAD UR17, UR56, UR17, UR9 ;  /* 0x00000011381172a4 */ /* 0x000fe2000f8e0209 */
[----:B------:R-:W-:Y:S01]  /*aca0*/  IADD3 R6, R0, 0x20, RZ ;  /* 0x0000002000067810 */ /* 0x000fe20007ffe0ff */
[----:B------:R-:W-:Y:S01]  /*acb0*/  VIADD R12, R232, 0xc0 ;  /* 0x000000c0e80c7836 */ /* 0x000fe20000000000 */
[----:B------:R-:W-:Y:S01]  /*acc0*/  SHF.R.S32.HI R13, RZ, 0x1f, R0 ;  /* 0x0000001fff0d7819 */ /* 0x000fe20000011400 */
[----:B------:R-:W-:Y:S01]  /*acd0*/  IMAD.WIDE.U32 R4, R2, UR56, R4 ;  /* 0x0000003802047c25 */ /* 0x000fe2000f8e0004 */
[----:B------:R-:W-:-:S03]  /*ace0*/  ISETP.GE.AND P4, PT, R6, UR8, PT ;  /* 0x0000000806007c0c */ /* 0x000fc6000bf86270 */
[----:B------:R-:W-:Y:S01]  /*acf0*/  VIADD R10, R232, 0x80 ;  /* 0x00000080e80a7836 */ /* 0x000fe20000000000 */
[----:B------:R-:W-:Y:S01]  /*ad00*/  IADD3 R8, R5, UR17, RZ ;  /* 0x0000001105087c10 */ /* 0x000fe2000fffe0ff */
[----:B------:R-:W-:Y:S08]  /*ad10*/  @P5 BRA `(.L_x_1812) ;  /* 0x0000000000485947 */ /* 0x000ff00003800000 */
        /* <DEDUP_REMOVED lines=18> */
.L_x_1812:
[----:B------:R-:W-:Y:S05]  /*ae40*/  BSYNC B0 ;  /* 0x0000000000007941 */ /* 0x000fea0003800000 */
.L_x_1811:
        /* <DEDUP_REMOVED lines=21> */
.L_x_1814:
[----:B------:R-:W-:Y:S05]  /*afa0*/  BSYNC B0 ;  /* 0x0000000000007941 */ /* 0x000fea0003800000 */
.L_x_1813:
[----:B-12---:R-:W-:Y:S01]  /*afb0*/  IMAD.U32 R2, RZ, RZ, UR12 ;  /* 0x0000000cff027e24 */ /* 0x006fe2000f8e00ff */
[----:B------:R-:W-:Y:S01]  /*afc0*/  UIMAD UR8, UR18, UR12, URZ ;  /* 0x0000000c120872a4 */ /* 0x000fe2000f8e023f */
[----:B------:R-:W-:Y:S01]  /*afd0*/  BSSY B0, `(.L_x_1815) ;  /* 0x0000020000007945 */ /* 0x000fe20003800000 */
[----:B------:R-:W-:Y:S01]  /*afe0*/  USHF.R.S32.HI UR10, URZ, 0x1f, UR56 ;  /* 0x0000001f3f0a7899 */ /* 0x000fe20008011438 */
[----:B------:R-:W-:Y:S01]  /*aff0*/  IMAD.WIDE.U32 R2, R2, UR5, R232 ;  /* 0x0000000502027c25 */ /* 0x000fe2000f8e00e8 */
[----:B------:R-:W-:-:S03]  /*b000*/  UIMAD UR5, UR5, UR13, UR8 ;  /* 0x0000000d050572a4 */ /* 0x000fc6000f8e0208 */
[----:B------:R-:W-:Y:S01]  /*b010*/  ULDC.64 UR8, c[0x0][0x470] ;  /* 0x00011c0000087ab9 */ /* 0x000fe20000000a00 */
[----:B------:R-:W-:Y:S02]  /*b020*/  IADD3 R4, P0, R2, UR14, RZ ;  /* 0x0000000e02047c10 */ /* 0x000fe4000ff1e0ff */
        /* <DEDUP_REMOVED lines=26> */
.L_x_1816:
[----:B------:R-:W-:Y:S05]  /*b1d0*/  BSYNC B0 ;  /* 0x0000000000007941 */ /* 0x000fea0003800000 */
.L_x_1815:
        /* <DEDUP_REMOVED lines=20> */
.L_x_1808:
[----:B------:R-:W-:Y:S05]  /*b320*/  BSYNC B1 ;  /* 0x0000000000017941 */ /* 0x000fea0003800000 */
.L_x_1773:
        /* <DEDUP_REMOVED lines=12> */
.L_x_1817:
[----:B------:R-:W-:Y:S05]  /*b3f0*/  EXIT ;  /* 0x000000000000794d */ /* 0x000fea0003800000 */
.L_x_1819:
        /* <DEDUP_REMOVED lines=16> */
.L_x_2069:


//--------------------- .text._ZN5flash44flash_bwd_dq_dk_dv_loop_seqk_parallel_kernelI23Flash_bwd_kernel_traitsILi256ELi64ELi64ELi8ELi4ELi2ELi2ELb0ELb0EN7cutlass6half_tE19Flash_kernel_traitsILi256ELi64ELi64ELi8ES3_EELb1ELb0ELb1ELb0ELb0ELb1ELb0EEEvNS_16Flash_bwd_paramsE --------------------------
	.section	.text._ZN5flash44flash_bwd_dq_dk_dv_loop_seqk_parallel_kernelI23Flash_bwd_kernel_traitsILi256ELi64ELi64ELi8ELi4ELi2ELi2ELb0ELb0EN7cutlass6half_tE19Flash_kernel_traitsILi256ELi64ELi64ELi8ES3_EELb1ELb0ELb1ELb0ELb0ELb1ELb0EEEvNS_16Flash_bwd_paramsE,"ax",@progbits
	.align	128
        .global         _ZN5flash44flash_bwd_dq_dk_dv_loop_seqk_parallel_kernelI23Flash_bwd_kernel_traitsILi256ELi64ELi64ELi8ELi4ELi2ELi2ELb0ELb0EN7cutlass6half_tE19Flash_kernel_traitsILi256ELi64ELi64ELi8ES3_EELb1ELb0ELb1ELb0ELb0ELb1ELb0EEEvNS_16Flash_bwd_paramsE
        .type           _ZN5flash44flash_bwd_dq_dk_dv_loop_seqk_parallel_kernelI23Flash_bwd_kernel_traitsILi256ELi64ELi64ELi8ELi4ELi2ELi2ELb0ELb0EN7cutlass6half_tE19Flash_kernel_traitsILi256ELi64ELi64ELi8ES3_EELb1ELb0ELb1ELb0ELb0ELb1ELb0EEEvNS_16Flash_bwd_paramsE,@function
        .size           _ZN5flash44flash_bwd_dq_dk_dv_loop_seqk_parallel_kernelI23Flash_bwd_kernel_traitsILi256ELi64ELi64ELi8ELi4ELi2ELi2ELb0ELb0EN7cutlass6half_tE19Flash_kernel_traitsILi256ELi64ELi64ELi8ES3_EELb1ELb0ELb1ELb0ELb0ELb1ELb0EEEvNS_16Flash_bwd_paramsE,(.L_x_2070 - _ZN5flash44flash_bwd_dq_dk_dv_loop_seqk_parallel_kernelI23Flash_bwd_kernel_traitsILi256ELi64ELi64ELi8ELi4ELi2ELi2ELb0ELb0EN7cutlass6half_tE19Flash_kernel_traitsILi256ELi64ELi64ELi8ES3_EELb1ELb0ELb1ELb0ELb0ELb1ELb0EEEvNS_16Flash_bwd_paramsE)
        .other          _ZN5flash44flash_bwd_dq_dk_dv_loop_seqk_parallel_kernelI23Flash_bwd_kernel_traitsILi256ELi64ELi64ELi8ELi4ELi2ELi2ELb0ELb0EN7cutlass6half_tE19Flash_kernel_traitsILi256ELi64ELi64ELi8ES3_EELb1ELb0ELb1ELb0ELb0ELb1ELb0EEEvNS_16Flash_bwd_paramsE,@"STO_CUDA_ENTRY STV_DEFAULT"
_ZN5flash44flash_bwd_dq_dk_dv_loop_seqk_parallel_kernelI23Flash_bwd_kernel_traitsILi256ELi64ELi64ELi8ELi4ELi2ELi2ELb0ELb0EN7cutlass6half_tE19Flash_kernel_traitsILi256ELi64ELi64ELi8ES3_EELb1ELb0ELb1ELb0ELb0ELb1ELb0EEEvNS_16Flash_bwd_paramsE:
.text._ZN5flash44flash_bwd_dq_dk_dv_loop_seqk_parallel_kernelI23Flash_bwd_kernel_traitsILi256ELi64ELi64ELi8ELi4ELi2ELi2ELb0ELb0EN7cutlass6half_tE19Flash_kernel_traitsILi256ELi64ELi64ELi8ES3_EELb1ELb0ELb1ELb0ELb0ELb1ELb0EEEvNS_16Flash_bwd_paramsE:
        /* <DEDUP_REMOVED lines=15> */
[----:B------:R-:W-:Y:S01]  /*00f0*/  IMAD.MOV.U32 R240, RZ, RZ, -0x10 ;  /* 0xfffffff0fff07424 */ /* 0x000fe200078e00ff */
        /* <DEDUP_REMOVED lines=9> */
[CC--:B------:R-:W-:Y:S01]  /*0190*/  LEA.HI R8, R7.reuse, R6.reuse, RZ, 0x3 ;  /* 0x0000000607087211 */ /* 0x0c0fe200078f18ff */
[----:B------:R-:W-:Y:S01]  /*01a0*/  IMAD.U32 R232, RZ, RZ, UR5 ;  /* 0x00000005ffe87e24 */ /* 0x000fe2000f8e00ff */
[--C-:B------:R-:W-:Y:S01]  /*01b0*/  SHF.R.S32.HI R0, RZ, 0x5, R3.reuse ;  /* 0x00000005ff007819 */ /* 0x100fe20000011403 */
[----:B----4-:R-:W-:Y:S01]  /*01c0*/  USHF.R.S32.HI UR5, URZ, 0x1f, UR53 ;  /* 0x0000001f3f057899 */ /* 0x010fe20008011435 */
[----:B------:R-:W-:Y:S01]  /*01d0*/  SHF.R.S32.HI R227, RZ, 0x1f, R3 ;  /* 0x0000001fffe37819 */ /* 0x000fe20000011403 */
[----:B------:R-:W-:Y:S01]  /*01e0*/  IMAD.U32 R231, RZ, RZ, UR8 ;  /* 0x00000008ffe77e24 */ /* 0x000fe2000f8e00ff */
[CC--:B------:R-:W-:Y:S01]  /*01f0*/  LEA.HI R9, R7.reuse, R6.reuse, RZ, 0x4 ;  /* 0x0000000607097211 */ /* 0x0c0fe200078f20ff */
[----:B------:R-:W-:Y:S01]  /*0200*/  UIADD3 UR8, UR4, 0x18000, URZ ;  /* 0x0001800004087890 */ /* 0x000fe2000fffe03f */
[CC--:B------:R-:W-:Y:S01]  /*0210*/  LEA.HI R226, R7.reuse, R6.reuse, RZ, 0x7 ;  /* 0x0000000607e27211 */ /* 0x0c0fe200078f38ff */
[----:B------:R-:W-:Y:S01]  /*0220*/  IMAD.U32 R230, RZ, RZ, UR5 ;  /* 0x00000005ffe67e24 */ /* 0x000fe2000f8e00ff */
[CC--:B------:R-:W-:Y:S01]  /*0230*/  LEA.HI R4, R7.reuse, R6.reuse, RZ, 0x6 ;  /* 0x0000000607047211 */ /* 0x0c0fe200078f30ff */
[----:B------:R-:W-:Y:S01]  /*0240*/  UIADD3 UR5, UR4, 0x28000, URZ ;  /* 0x0002800004057890 */ /* 0x000fe2000fffe03f */
[----:B------:R-:W-:Y:S01]  /*0250*/  LEA.HI R7, R7, R6, RZ, 0x2 ;  /* 0x0000000607077211 */ /* 0x000fe200078f10ff */
[----:B------:R-:W-:Y:S01]  /*0260*/  USHF.R.S32.HI UR61, URZ, 0x1f, UR53 ;  /* 0x0000001f3f3d7899 */ /* 0x000fe20008011435 */
[----:B------:R-:W-:-:S02]  /*0270*/  LOP3.LUT R11, R3, 0xffffffe0, RZ, 0xc0, !PT ;  /* 0xffffffe0030b7812 */ /* 0x000fc400078ec0ff */
[-C--:B------:R-:W-:Y:S02]  /*0280*/  LEA.HI R227, R227, R0.reuse, RZ, 0x2 ;  /* 0x00000000e3e37211 */ /* 0x080fe400078f10ff */
[----:B------:R-:W-:Y:S01]  /*0290*/  LEA.HI R3, R3, R0, RZ, 0x1 ;  /* 0x0000000003037211 */ /* 0x000fe200078f08ff */
[----:B------:R-:W-:Y:S01]  /*02a0*/  IMAD.IADD R11, R6, 0x1, -R11 ;  /* 0x00000001060b7824 */ /* 0x000fe200078e0a0b */
[----:B------:R-:W-:Y:S02]  /*02b0*/  LOP3.LUT R13, R7, 0x7ffffffc, RZ, 0xc0, !PT ;  /* 0x7ffffffc070d7812 */ /* 0x000fe400078ec0ff */
[--C-:B------:R-:W-:Y:S02]  /*02c0*/  SHF.R.S32.HI R10, RZ, 0x2, R7.reuse ;  /* 0x00000002ff0a7819 */ /* 0x100fe40000011407 */
[----:B------:R-:W-:Y:S02]  /*02d0*/  SHF.R.S32.HI R7, RZ, 0x1f, R7 ;  /* 0x0000001fff077819 */ /* 0x000fe40000011407 */
[----:B------:R-:W-:-:S02]  /*02e0*/  LOP3.LUT R227, R227, 0xfffffffc, RZ, 0xc0, !PT ;  /* 0xfffffffce3e37812 */ /* 0x000fc400078ec0ff */
[----:B------:R-:W-:Y:S02]  /*02f0*/  LOP3.LUT R3, R3, 0xfffffffe, RZ, 0xc0, !PT ;  /* 0xfffffffe03037812 */ /* 0x000fe400078ec0ff */
[----:B------:R-:W-:Y:S01]  /*0300*/  LOP3.LUT R5, R8, 0xfffffff8, RZ, 0xc0, !PT ;  /* 0xfffffff808057812 */ /* 0x000fe200078ec0ff */
[C---:B------:R-:W-:Y:S01]  /*0310*/  IMAD.IADD R227, R0.reuse, 0x1, -R227 ;  /* 0x0000000100e37824 */ /* 0x040fe200078e0ae3 */
[----:B------:R-:W-:Y:S01]  /*0320*/  SHF.R.S32.HI R12, RZ, 0x4, R9 ;  /* 0x00000004ff0c7819 */ /* 0x000fe20000011409 */
[----:B------:R-:W-:Y:S01]  /*0330*/  IMAD.IADD R3, R0, 0x1, -R3 ;  /* 0x0000000100037824 */ /* 0x000fe200078e0a03 */
[----:B------:R-:W-:Y:S01]  /*0340*/  LEA.HI R7, R7, R10, RZ, 0x3 ;  /* 0x0000000a07077211 */ /* 0x000fe200078f18ff */
[----:B------:R-:W-:Y:S01]  /*0350*/  IMAD.IADD R5, R6, 0x1, -R5 ;  /* 0x0000000106057824 */ /* 0x000fe200078e0a05 */
[----:B------:R-:W-:Y:S01]  /*0360*/  SHF.R.S32.HI R0, RZ, 0x3, R8 ;  /* 0x00000003ff007819 */ /* 0x000fe20000011408 */
[----:B------:R-:W-:Y:S01]  /*0370*/  IMAD.SHL.U32 R14, R3, 0x10, RZ ;  /* 0x00000010030e7824 */ /* 0x000fe200078e00ff */
[----:B------:R-:W-:-:S02]  /*0380*/  LOP3.LUT R15, R9, 0xfffffff0, RZ, 0xc0, !PT ;  /* 0xfffffff0090f7812 */ /* 0x000fc400078ec0ff */
[----:B------:R-:W-:Y:S01]  /*0390*/  SHF.R.S32.HI R2, RZ, 0x1f, R11 ;  /* 0x0000001fff027819 */ /* 0x000fe2000001140b */
[----:B------:R-:W-:Y:S01]  /*03a0*/  IMAD.SHL.U32 R0, R0, 0x40, RZ ;  /* 0x0000004000007824 */ /* 0x000fe200078e00ff */
[----:B------:R-:W-:Y:S01]  /*03b0*/  LEA.HI R9, R9, R12, RZ, 0x1 ;  /* 0x0000000c09097211 */ /* 0x000fe200078f08ff */
[C---:B------:R-:W-:Y:S01]  /*03c0*/  IMAD.IADD R15, R6.reuse, 0x1, -R15 ;  /* 0x00000001060f7824 */ /* 0x040fe200078e0a0f */
[----:B------:R-:W-:Y:S01]  /*03d0*/  LOP3.LUT R7, R7, 0xfffffff8, RZ, 0xc0, !PT ;  /* 0xfffffff807077812 */ /* 0x000fe200078ec0ff */
[----:B------:R-:W-:Y:S01]  /*03e0*/  IMAD.IADD R6, R6, 0x1, -R13 ;  /* 0x0000000106067824 */ /* 0x000fe200078e0a0d */
[----:B------:R-:W-:Y:S01]  /*03f0*/  LEA.HI R2, R2, R11, RZ, 0x2 ;  /* 0x0000000b02027211 */ /* 0x000fe200078f10ff */
[----:B------:R-:W-:Y:S01]  /*0400*/  IMAD.SHL.U32 R11, R5, 0x40, RZ ;  /* 0x00000040050b7824 */ /* 0x000fe200078e00ff */
[----:B------:R-:W-:Y:S01]  /*0410*/  LOP3.LUT R9, R9, 0xfffffffe, RZ, 0xc0, !PT ;  /* 0xfffffffe09097812 */ /* 0x000fe200078ec0ff */
[----:B------:R-:W-:Y:S01]  /*0420*/  IMAD.IADD R7, R10, 0x1, -R7 ;  /* 0x000000010a077824 */ /* 0x000fe200078e0a07 */
[----:B------:R-:W-:Y:S01]  /*0430*/  LOP3.LUT R10, R0, 0x1c0, RZ, 0xc0, !PT ;  /* 0x000001c0000a7812 */ /* 0x000fe200078ec0ff */
[----:B------:R-:W-:Y:S01]  /*0440*/  IMAD.SHL.U32 R13, R5, 0x8, RZ ;  /* 0x00000008050d7824 */ /* 0x000fe200078e00ff */
[----:B------:R-:W-:Y:S01]  /*0450*/  LOP3.LUT R11, R11, 0x1c0, RZ, 0xc0, !PT ;  /* 0x000001c00b0b7812 */ /* 0x000fe200078ec0ff */
[----:B------:R-:W-:Y:S01]  /*0460*/  IMAD.IADD R9, R12, 0x1, -R9 ;  /* 0x000000010c097824 */ /* 0x000fe200078e0a09 */
[----:B------:R-:W-:Y:S01]  /*0470*/  LOP3.LUT R12, R7, 0x1, RZ, 0xc0, !PT ;  /* 0x00000001070c7812 */ /* 0x000fe200078ec0ff */
[----:B------:R-:W-:Y:S01]  /*0480*/  IMAD.SHL.U32 R6, R6, 0x2, RZ ;  /* 0x0000000206067824 */ /* 0x000fe200078e00ff */
[----:B------:R-:W-:Y:S01]  /*0490*/  LOP3.LUT P4, RZ, R5, 0x2, RZ, 0xc0, !PT ;  /* 0x0000000205ff7812 */ /* 0x000fe2000788c0ff */
[----:B------:R-:W-:Y:S01]  /*04a0*/  IMAD.SHL.U32 R223, R9, 0x20, RZ ;  /* 0x0000002009df7824 */ /* 0x000fe200078e00ff */
[----:B------:R-:W-:Y:S01]  /*04b0*/  LOP3.LUT P3, RZ, R5, 0x4, RZ, 0xc0, !PT ;  /* 0x0000000405ff7812 */ /* 0x000fe2000786c0ff */
[----:B------:R-:W-:Y:S01]  /*04c0*/  IMAD R233, R227, 0x400, R6 ;  /* 0x00000400e3e97824 */ /* 0x000fe200078e0206 */
[----:B------:R-:W-:-:S02]  /*04d0*/  LOP3.LUT R16, R10, 0x38, R13, 0xf8, !PT ;  /* 0x000000380a107812 */ /* 0x000fc400078ef80d */
[----:B------:R-:W-:Y:S02]  /*04e0*/  SHF.R.U32.HI R5, RZ, 0x3, R10 ;  /* 0x00000003ff057819 */ /* 0x000fe4000001160a */
[----:B------:R-:W-:Y:S02]  /*04f0*/  LOP3.LUT R13, R11, 0x10, R14, 0xf8, !PT ;  /* 0x000000100b0d7812 */ /* 0x000fe400078ef80e */
[----:B------:R-:W-:Y:S02]  /*0500*/  ISETP.NE.U32.AND P0, PT, R12, 0x1, PT ;  /* 0x000000010c00780c */ /* 0x000fe40003f05070 */
[----:B------:R-:W-:Y:S02]  /*0510*/  SHF.R.S32.HI R0, RZ, 0x1f, R15 ;  /* 0x0000001fff007819 */ /* 0x000fe4000001140f */
[----:B------:R-:W-:Y:S02]  /*0520*/  LOP3.LUT R5, R16, R5, RZ, 0x3c, !PT ;  /* 0x0000000510057212 */ /* 0x000fe400078e3cff */
[----:B------:R-:W-:Y:S01]  /*0530*/  LOP3.LUT R222, R13, 0x8, R8, 0xf8, !PT ;  /* 0x000000080dde7812 */ /* 0x000fe200078ef808 */
[C---:B------:R-:W-:Y:S01]  /*0540*/  IMAD.SHL.U32 R13, R9.reuse, 0x200, RZ ;  /* 0x00000200090d7824 */ /* 0x040fe200078e00ff */
[----:B------:R-:W-:Y:S01]  /*0550*/  SHF.R.S32.HI R4, RZ, 0x6, R4 ;  /* 0x00000006ff047819 */ /* 0x000fe20000011404 */
[----:B------:R-:W-:Y:S01]  /*0560*/  IMAD.SHL.U32 R9, R9, 0x8, RZ ;  /* 0x0000000809097824 */ /* 0x000fe200078e00ff */
[----:B------:R-:W-:-:S02]  /*0570*/  LOP3.LUT R8, R11, 0x8, R8, 0xf8, !PT ;  /* 0x000000080b087812 */ /* 0x000fc400078ef808 */
[C---:B------:R-:W-:Y:S01]  /*0580*/  R2P PR, R7.reuse, 0x6 ;  /* 0x0000000607007804 */ /* 0x040fe20000000000 */
[----:B------:R-:W-:Y:S01]  /*0590*/  IMAD.SHL.U32 R7, R7, 0x40, RZ ;  /* 0x0000004007077824 */ /* 0x000fe200078e00ff */
[----:B------:R-:W-:Y:S01]  /*05a0*/  SHF.R.S32.HI R226, RZ, 0x7, R226 ;  /* 0x00000007ffe27819 */ /* 0x000fe200000114e2 */
[C---:B------:R-:W-:Y:S01]  /*05b0*/  IMAD R228, R4.reuse, 0x200, R5 ;  /* 0x0000020004e47824 */ /* 0x040fe200078e0205 */
[----:B------:R-:W-:Y:S01]  /*05c0*/  SHF.R.U32.HI R11, RZ, 0x3, R11 ;  /* 0x00000003ff0b7819 */ /* 0x000fe2000001160b */
[----:B------:R-:W-:Y:S01]  /*05d0*/  IMAD.SHL.U32 R4, R4, 0x8, RZ ;  /* 0x0000000804047824 */ /* 0x000fe200078e00ff */
[----:B------:R-:W-:Y:S02]  /*05e0*/  LEA.HI R0, R0, R15, RZ, 0x3 ;  /* 0x0000000f00007211 */ /* 0x000fe400078f18ff */
[----:B------:R-:W-:Y:S01]  /*05f0*/  LOP3.LUT R213, R8, R11, RZ, 0x3c, !PT ;  /* 0x0000000b08d57212 */ /* 0x000fe200078e3cff */
[----:B------:R-:W-:Y:S01]  /*0600*/  IMAD R8, R226, 0x800, R13 ;  /* 0x00000800e2087824 */ /* 0x000fe200078e020d */
[C---:B------:R-:W-:Y:S01]  /*0610*/  LOP3.LUT R10, R0.reuse, 0xfffffff8, RZ, 0xc0, !PT ;  /* 0xfffffff8000a7812 */ /* 0x040fe200078ec0ff */
[----:B------:R-:W-:Y:S01]  /*0620*/  IMAD.SHL.U32 R0, R0, 0x40, RZ ;  /* 0x0000004000007824 */ /* 0x000fe200078e00ff */
[----:B------:R-:W-:Y:S01]  /*0630*/  LOP3.LUT R7, R7, 0x1c0, RZ, 0xc0, !PT ;  /* 0x000001c007077812 */ /* 0x000fe200078ec0ff */
[----:B------:R-:W-:Y:S01]  /*0640*/  IMAD.IADD R213, R8, 0x1, R213 ;  /* 0x0000000108d57824 */ /* 0x000fe200078e02d5 */
[----:B------:R-:W-:Y:S01]  /*0650*/  LOP3.LUT R4, R4, 0x18, RZ, 0xc0, !PT ;  /* 0x0000001804047812 */ /* 0x000fe200078ec0ff */
[----:B------:R-:W-:Y:S01]  /*0660*/  IMAD.IADD R10, R15, 0x1, -R10 ;  /* 0x000000010f0a7824 */ /* 0x000fe200078e0a0a */
[----:B------:R-:W-:Y:S01]  /*0670*/  SHF.R.U32.HI R5, RZ, 0x3, R7 ;  /* 0x00000003ff057819 */ /* 0x000fe20000011607 */
[----:B------:R-:W-:Y:S01]  /*0680*/  IMAD.SHL.U32 R8, R226, 0x20, RZ ;  /* 0x00000020e2087824 */ /* 0x000fe200078e00ff */
[----:B------:R-:W-:-:S02]  /*0690*/  LOP3.LUT R223, R4, 0x20, R223, 0xf8, !PT ;  /* 0x0000002004df7812 */ /* 0x000fc400078ef8df */
[----:B------:R-:W-:Y:S01]  /*06a0*/  LOP3.LUT R234, R5, R7, R4, 0x1e, !PT ;  /* 0x0000000705ea7212 */ /* 0x000fe200078e1e04 */
[----:B------:R-:W-:Y:S01]  /*06b0*/  IMAD.SHL.U32 R4, R10, 0x40, RZ ;  /* 0x000000400a047824 */ /* 0x000fe200078e00ff */
[----:B------:R-:W-:Y:S02]  /*06c0*/  LOP3.LUT R8, R7, 0x20, R8, 0xf8, !PT ;  /* 0x0000002007087812 */ /* 0x000fe400078ef808 */
[----:B------:R-:W-:Y:S02]  /*06d0*/  LOP3.LUT R0, R0, 0xfffffe00, RZ, 0xc0, !PT ;  /* 0xfffffe0000007812 */ /* 0x000fe400078ec0ff */
[----:B------:R-:W-:Y:S01]  /*06e0*/  LOP3.LUT R8, R8, R5, RZ, 0x3c, !PT ;  /* 0x0000000508087212 */ /* 0x000fe200078e3cff */
[----:B------:R-:W-:Y:S01]  /*06f0*/  IMAD R5, R3, 0x400, R6 ;  /* 0x0000040003057824 */ /* 0x000fe200078e0206 */
[----:B------:R-:W-:Y:S01]  /*0700*/  LOP3.LUT R4, R4, 0x1c0, RZ, 0xc0, !PT ;  /* 0x000001c004047812 */ /* 0x000fe200078ec0ff */
[----:B------:R-:W-:Y:S01]  /*0710*/  IMAD R224, R227, 0x400, R0 ;  /* 0x00000400e3e07824 */ /* 0x000fe200078e0200 */
[----:B------:R-:W-:Y:S01]  /*0720*/  LOP3.LUT R222, R13, R222, R11, 0xf6, !PT ;  /* 0x000000de0dde7212 */ /* 0x000fe200078ef60b */
[----:B------:R-:W-:Y:S01]  /*0730*/  IMAD.IADD R233, R233, 0x1, R8 ;  /* 0x00000001e9e97824 */ /* 0x000fe200078e0208 */
[----:B------:R-:W-:Y:S01]  /*0740*/  SHF.R.U32.HI R221, RZ, 0x3, R4 ;  /* 0x00000003ffdd7819 */ /* 0x000fe20000011604 */
[----:B------:R-:W-:Y:S01]  /*0750*/  IMAD.IADD R234, R5, 0x1, R234 ;  /* 0x0000000105ea7824 */ /* 0x000fe200078e02ea */
[----:B------:R-:W-:Y:S01]  /*0760*/  LOP3.LUT R6, R4, 0x8, R9, 0xf8, !PT ;  /* 0x0000000804067812 */ /* 0x000fe200078ef809 */
[----:B------:R-:W-:Y:S01]  /*0770*/  IMAD.MOV.U32 R5, RZ, RZ, 0x40 ;  /* 0x00000040ff057424 */ /* 0x000fe200078e00ff */
[----:B------:R-:W-:Y:S01]  /*0780*/  LOP3.LUT R223, R221, R223, R4, 0x1e, !PT ;  /* 0x000000dfdddf7212 */ /* 0x000fe200078e1e04 */
[----:B------:R-:W-:Y:S01]  /*0790*/  IMAD R4, R3, 0x400, R0 ;  /* 0x0000040003047824 */ /* 0x000fe200078e0200 */
[----:B------:R-:W-:-:S02]  /*07a0*/  LOP3.LUT R221, R6, R221, RZ, 0x3c, !PT ;  /* 0x000000dd06dd7212 */ /* 0x000fc400078e3cff */
[----:B------:R-:W-:Y:S02]  /*07b0*/  LEA R233, R233, UR4, 0x1 ;  /* 0x00000004e9e97c11 */ /* 0x000fe4000f8e08ff */
[----:B------:R-:W-:Y:S01]  /*07c0*/  SEL R212, R212, 0xffffffe0, !P4 ;  /* 0xffffffe0d4d47807 */ /* 0x000fe20006000000 */
[----:B------:R-:W-:Y:S01]  /*07d0*/  IMAD.IADD R224, R224, 0x1, R221 ;  /* 0x00000001e0e07824 */ /* 0x000fe200078e02dd */
[----:B------:R-:W-:Y:S01]  /*07e0*/  LEA R213, R213, UR4, 0x1 ;  /* 0x00000004d5d57c11 */ /* 0x000fe2000f8e08ff */
[----:B------:R-:W-:Y:S01]  /*07f0*/  IMAD.IADD R221, R221, 0x1, R4 ;  /* 0x00000001dddd7824 */ /* 0x000fe200078e0204 */
[----:B------:R-:W-:Y:S01]  /*0800*/  SHF.R.S32.HI R2, RZ, 0x2, R2 ;  /* 0x00000002ff027819 */ /* 0x000fe20000011402 */
[C---:B------:R-:W-:Y:S01]  /*0810*/  VIADD R235, R233.reuse, 0x20 ;  /* 0x00000020e9eb7836 */ /* 0x040fe20000000000 */
[----:B------:R-:W-:Y:S01]  /*0820*/  SEL R240, R240, 0x10, !P0 ;  /* 0x00000010f0f07807 */ /* 0x000fe20004000000 */
[--C-:B------:R-:W-:Y:S01]  /*0830*/  IMAD.IADD R212, R212, 0x1, R213.reuse ;  /* 0x00000001d4d47824 */ /* 0x100fe200078e02d5 */
[----:B------:R-:W-:Y:S01]  /*0840*/  LEA R234, R234, UR8, 0x1 ;  /* 0x00000008eaea7c11 */ /* 0x000fe2000f8e08ff */
[----:B------:R-:W-:Y:S01]  /*0850*/  @P1 VIADD R235, R233, 0xffffffe0 ;  /* 0xffffffe0e9eb1836 */ /* 0x000fe20000000000 */
[----:B------:R-:W-:Y:S01]  /*0860*/  SEL R5, R5, 0xffffffc0, !P3 ;  /* 0xffffffc005057807 */ /* 0x000fe20005800000 */
[----:B------:R-:W-:Y:S01]  /*0870*/  IMAD R229, R227, 0x10, R2 ;  /* 0x00000010e3e57824 */ /* 0x000fe200078e0202 */
[----:B------:R-:W-:Y:S01]  /*0880*/  LEA R222, R222, UR4, 0x1 ;  /* 0x00000004dede7c11 */ /* 0x000fe2000f8e08ff */
[----:B------:R-:W-:Y:S01]  /*0890*/  VIADD R236, R234, 0x40 ;  /* 0x00000040eaec7836 */ /* 0x000fe20000000000 */
[----:B------:R-:W-:Y:S01]  /*08a0*/  LOP3.LUT R223, R223, R0, RZ, 0xfc, !PT ;  /* 0x00000000dfdf7212 */ /* 0x000fe200078efcff */
[----:B------:R-:W-:Y:S01]  /*08b0*/  IMAD.IADD R237, R233, 0x1, R240 ;  /* 0x00000001e9ed7824 */ /* 0x000fe200078e02f0 */
[----:B------:R-:W-:Y:S01]  /*08c0*/  LEA R221, R221, UR5, 0x1 ;  /* 0x00000005dddd7c11 */ /* 0x000fe2000f8e08ff */
[----:B------:R-:W-:-:S02]  /*08d0*/  IMAD.IADD R3, R5, 0x1, R213 ;  /* 0x0000000105037824 */ /* 0x000fc400078e02d5 */
[C---:B------:R-:W-:Y:S02]  /*08e0*/  IMAD.IADD R2, R5.reuse, 0x1, R212 ;  /* 0x0000000105027824 */ /* 0x040fe400078e02d4 */
[----:B------:R-:W-:Y:S02]  /*08f0*/  IMAD.IADD R0, R5, 0x1, R222 ;  /* 0x0000000105007824 */ /* 0x000fe400078e02de */
[----:B------:R-:W-:Y:S02]  /*0900*/  @P2 VIADD R236, R234, 0xffffffc0 ;  /* 0xffffffc0eaec2836 */ /* 0x000fe40000000000 */
[----:B------:R-:W-:-:S07]  /*0910*/  IMAD.IADD R240, R240, 0x1, R235 ;  /* 0x00000001f0f07824 */ /* 0x000fce00078e02eb */
.L_x_1856:
        /* <DEDUP_REMOVED lines=16> */
[----:B--2---:R-:W-:Y:S01]  /*0a20*/  IMAD.U32 R14, RZ, RZ, UR10 ;  /* 0x0000000aff0e7e24 */ /* 0x004fe2000f8e00ff */
[----:B------:R-:W-:Y:S01]  /*0a30*/  @UP4 UIADD3.X UR13, UR5, UR9, URZ, UP1, !UPT ;  /* 0x00000009050d4290 */ /* 0x000fe20008ffe43f */
[----:B-1----:R-:W-:Y:S01]  /*0a40*/  IMAD.U32 R6, RZ, RZ, UR12 ;  /* 0x0000000cff067e24 */ /* 0x002fe2000f8e00ff */
[----:B------:R-:W-:Y:S01]  /*0a50*/  UISETP.NE.U32.AND UP0, UPT, UR16, URZ, UPT ;  /* 0x0000003f1000728c */ /* 0x000fe2000bf05070 */
[----:B------:R-:W-:-:S02]  /*0a60*/  ULDC.64 UR8, c[0x0][0x2f8] ;  /* 0x0000be0000087ab9 */ /* 0x000fc40000000a00 */
[----:B------:R-:W-:Y:S01]  /*0a70*/  ULDC.U8 UR16, c[0x0][0x3c2] ;  /* 0x0000f08000107ab9 */ /* 0x000fe20000000000 */
[----:B------:R-:W-:Y:S01]  /*0a80*/  UIADD3.X UR15, UR5, UR17, URZ, UP2, !UPT ;  /* 0x00000011050f7290 */ /* 0x000fe200097fe43f */
[----:B------:R-:W-:Y:S01]  /*0a90*/  IMAD.U32 R15, RZ, RZ, UR11 ;  /* 0x0000000bff0f7e24 */ /* 0x000fe2000f8e00ff */
[----:B------:R-:W-:Y:S01]  /*0aa0*/  UISETP.NE.AND UP2, UPT, UR16, URZ, UPT ;  /* 0x0000003f1000728c */ /* 0x000fe2000bf45270 */
[----:B------:R-:W-:Y:S01]  /*0ab0*/  IMAD.U32 R7, RZ, RZ, UR13 ;  /* 0x0000000dff077e24 */ /* 0x000fe2000f8e00ff */
[----:B------:R-:W-:Y:S02]  /*0ac0*/  UISETP.EQ.U32.AND UP4, UPT, UR8, URZ, UPT ;  /* 0x0000003f0800728c */ /* 0x000fe4000bf82070 */
[----:B------:R-:W-:Y:S01]  /*0ad0*/  UISETP.NE.AND.EX UP0, UPT, UR17, URZ, UPT, UP0 ;  /* 0x0000003f1100728c */ /* 0x000fe2000bf05300 */
[----:B------:R-:W2:Y:S01]  /*0ae0*/  @P0 LDG.E R4, desc[UR6][R14.64] ;  /* 0x000000060e040981 */ /* 0x000ea2000c1e1900 */
[----:B------:R-:W-:Y:S02]  /*0af0*/  UISETP.EQ.OR.EX UP4, UPT, UR9, URZ, !UP2, UP4 ;  /* 0x0000003f0900728c */ /* 0x000fe4000d782740 */
[----:B------:R-:W-:Y:S01]  /*0b00*/  UIADD3 UR10, UP1, UR19, UR8, URZ ;  /* 0x00000008130a7290 */ /* 0x000fe2000ff3e03f */
[----:B---3--:R-:W3:Y:S01]  /*0b10*/  @P1 LDG.E R6, desc[UR6][R6.64] ;  /* 0x0000000606061981 */ /* 0x008ee2000c1e1900 */
[----:B------:R-:W-:-:S02]  /*0b20*/  PLOP3.LUT P3, PT, PT, PT, UP0, 0x80, 0x0 ;  /* 0x000000000000781c */ /* 0x000fc40003f6f008 */
[----:B------:R-:W-:Y:S01]  /*0b30*/  PLOP3.LUT P2, PT, PT, PT, UP4, 0x80, 0x0 ;  /* 0x000000000000781c */ /* 0x000fe20003f4f048 */
[----:B------:R-:W-:Y:S01]  /*0b40*/  UIADD3.X UR5, UR5, UR9, URZ, UP1, !UPT ;  /* 0x0000000905057290 */ /* 0x000fe20008ffe43f */
[----:B------:R-:W-:Y:S02]  /*0b50*/  IMAD.U32 R12, RZ, RZ, UR18 ;  /* 0x00000012ff0c7e24 */ /* 0x000fe4000f8e00ff */
[----:B------:R-:W-:Y:S02]  /*0b60*/  IMAD.U32 R13, RZ, RZ, UR15 ;  /* 0x0000000fff0d7e24 */ /* 0x000fe4000f8e00ff */
[----:B------:R-:W-:Y:S01]  /*0b70*/  IMAD.U32 R10, RZ, RZ, UR10 ;  /* 0x0000000aff0a7e24 */ /* 0x000fe2000f8e00ff */
[----:B------:R-:W-:Y:S01]  /*0b80*/  UMOV UR39, URZ ;  /* 0x0000003f00277c82 */ /* 0x000fe20008000000 */
[----:B------:R-:W-:Y:S01]  /*0b90*/  IMAD.U32 R11, RZ, RZ, UR5 ;  /* 0x00000005ff0b7e24 */ /* 0x000fe2000f8e00ff */
[----:B------:R-:W-:Y:S02]  /*0ba0*/  @!UP3 ULDC.64 UR10, c[0x0][0x318] ;  /* 0x0000c600000abab9 */ /* 0x000fe40000000a00 */
[----:B----4-:R-:W4:Y:S04]  /*0bb0*/  @P3 LDG.E R8, desc[UR6][R12.64] ;  /* 0x000000060c083981 */ /* 0x010f28000c1e1900 */
[----:B-----5:R-:W5:Y:S04]  /*0bc0*/  @P3 LDG.E R5, desc[UR6][R12.64+0x4] ;  /* 0x000004060c053981 */ /* 0x020f68000c1e1900 */
[----:B------:R-:W5:Y:S01]  /*0bd0*/  @!P2 LDG.E R7, desc[UR6][R10.64] ;  /* 0x000000060a07a981 */ /* 0x000f62000c1e1900 */
[----:B------:R-:W-:-:S04]  /*0be0*/  @!UP3 UISETP.NE.U32.AND UP1, UPT, UR10, URZ, UPT ;  /* 0x0000003f0a00b28c */ /* 0x000fc8000bf25070 */
[----:B------:R-:W-:Y:S01]  /*0bf0*/  @!UP3 UISETP.NE.AND.EX UP1, UPT, UR11, URZ, UPT, UP1 ;  /* 0x0000003f0b00b28c */ /* 0x000fe2000bf25310 */
[----:B------:R-:W-:Y:S01]  /*0c00*/  UMOV UR5, 0xffffffff ;  /* 0xffffffff00057882 */ /* 0x000fe20000000000 */
[----:B------:R-:W-:Y:S01]  /*0c10*/  UMOV UR41, 0xffffffff ;  /* 0xffffffff00297882 */ /* 0x000fe20000000000 */
[----:B------:R-:W-:Y:S01]  /*0c20*/  USHF.L.U32 UR22, UR14, 0x6, URZ ;  /* 0x000000060e167899 */ /* 0x000fe2000800063f */
[----:B--2---:R-:W-:Y:S02]  /*0c30*/  @P0 R2UR UR12, R4 ;  /* 0x00000000040c02ca */ /* 0x004fe400000e0000 */
[----:B------:R-:W-:Y:S01]  /*0c40*/  ISETP.NE.U32.AND P0, PT, RZ, UR8, PT ;  /* 0x00000008ff007c0c */ /* 0x000fe2000bf05070 */
[----:B------:R-:W-:Y:S01]  /*0c50*/  @!UP3 ULDC UR8, c[0x0][0x2cc] ;  /* 0x0000b3000008bab9 */ /* 0x000fe20000000800 */
[----:B---3--:R-:W-:Y:S02]  /*0c60*/  @P1 R2UR UR39, R6 ;  /* 0x00000000062712ca */ /* 0x008fe400000e0000 */
[----:B------:R-:W-:Y:S01]  /*0c70*/  ISETP.NE.AND.EX P0, PT, RZ, UR9, PT, P0 ;  /* 0x00000009ff007c0c */ /* 0x000fe2000bf05300 */
[----:B------:R-:W-:Y:S01]  /*0c80*/  @!UP3 USEL UR10, UR8, URZ, UP1 ;  /* 0x0000003f080ab287 */ /* 0x000fe20008800000 */
[----:B------:R-:W-:-:S09]  /*0c90*/  ULDC UR9, c[0x0][0x2c8] ;  /* 0x0000b20000097ab9 */ /* 0x000fd20000000800 */
        /* <DEDUP_REMOVED lines=11> */
.L_x_1820:
        /* <DEDUP_REMOVED lines=8> */
[----:B------:R-:W-:Y:S01]  /*0dd0*/  ULDC.64 UR10, c[0x0][0x228] ;  /* 0x00008a00000a7ab9 */ /* 0x000fe20000000a00 */
[----:B------:R-:W-:Y:S01]  /*0de0*/  ULDC.64 UR16, c[0x0][0x488] ;  /* 0x0001220000107ab9 */ /* 0x000fe20000000a00 */
[----:B------:R-:W-:Y:S02]  /*0df0*/  UIMAD.WIDE.U32 UR20, UR46, UR10, URZ ;  /* 0x0000000a2e1472a5 */ /* 0x000fe4000f8e003f */
[----:B------:R-:W-:Y:S02]  /*0e00*/  UIMAD UR10, UR54, UR10, URZ ;  /* 0x0000000a360a72a4 */ /* 0x000fe4000f8e023f */
        /* <DEDUP_REMOVED lines=9> */
[----:B------:R-:W-:Y:S02]  /*0ea0*/  USHF.L.U32 UR15, UR46, 0x7, URZ ;  /* 0x000000072e0f7899 */ /* 0x000fe4000800063f */
[----:B------:R-:W-:Y:S01]  /*0eb0*/  UIADD3 UR47, UR21, UR23, URZ ;  /* 0x00000017152f7290 */ /* 0x000fe2000fffe03f */
[----:B-1----:R-:W-:Y:S01]  /*0ec0*/  IABS R7, R4 ;  /* 0x0000000400077213 */ /* 0x002fe20000000000 */
[----:B------:R-:W-:Y:S01]  /*0ed0*/  ULDC.64 UR34, c[0x0][0x240] ;  /* 0x0000900000227ab9 */ /* 0x000fe20000000a00 */
[----:B------:R-:W-:Y:S01]  /*0ee0*/  ULDC UR59, c[0x0][0x2dc] ;  /* 0x0000b700003b7ab9 */ /* 0x000fe20000000800 */
[----:B------:R-:W-:Y:S01]  /*0ef0*/  ULDC UR58, c[0x0][0x270] ;  /* 0x00009c00003a7ab9 */ /* 0x000fe20000000800 */
[----:B------:R-:W1:Y:S01]  /*0f00*/  I2F.RP R8, R7 ;  /* 0x0000000700087306 */ /* 0x000e620000209400 */
[----:B------:R-:W-:Y:S01]  /*0f10*/  USEL UR31, UR15, URZ, UP0 ;  /* 0x0000003f0f1f7287 */ /* 0x000fe20008000000 */
[----:B------:R-:W-:Y:S01]  /*0f20*/  ISETP.NE.AND P3, PT, R4, RZ, PT ;  /* 0x000000ff0400720c */ /* 0x000fe20003f65270 */
[----:B------:R-:W-:Y:S01]  /*0f30*/  ULDC.U8 UR45, c[0x0][0x3d8] ;  /* 0x0000f600002d7ab9 */ /* 0x000fe20000000000 */
[----:B--2---:R-:W-:-:S02]  /*0f40*/  UIMAD.WIDE.U32 UR26, UR9, UR16, URZ ;  /* 0x00000010091a72a5 */ /* 0x004fc4000f8e003f */
[----:B------:R-:W-:Y:S02]  /*0f50*/  UIMAD.WIDE.U32 UR18, UR5, UR34, URZ ;  /* 0x00000022051272a5 */ /* 0x000fe4000f8e003f */
[----:B------:R-:W-:Y:S02]  /*0f60*/  UIMAD UR49, UR9, UR17, UR27 ;  /* 0x00000011093172a4 */ /* 0x000fe4000f8e021b */
[----:B------:R-:W-:Y:S02]  /*0f70*/  @!UP2 UIMAD UR9, UR54, UR10, URZ ;  /* 0x0000000a3609a2a4 */ /* 0x000fe4000f8e023f */
[----:B------:R-:W-:Y:S02]  /*0f80*/  UIADD3 UR10, UR12, 0x40, UR22 ;  /* 0x000000400c0a7890 */ /* 0x000fe4000fffe016 */
[----:B------:R-:W-:Y:S01]  /*0f90*/  @!UP2 UIMAD UR25, UR46, UR11, UR9 ;  /* 0x0000000b2e19a2a4 */ /* 0x000fe2000f8e0209 */
[----:B-1----:R-:W1:Y:S01]  /*0fa0*/  MUFU.RCP R8, R8 ;  /* 0x0000000800087308 */ /* 0x002e620000001000 */
[----:B------:R-:W-:-:S02]  /*0fb0*/  UIADD3 UR9, UR12, 0x3f, URZ ;  /* 0x0000003f0c097890 */ /* 0x000fc4000fffe03f */
[----:B------:R-:W-:Y:S02]  /*0fc0*/  UIADD3 UR10, UR10, UR13, -UR8 ;  /* 0x0000000d0a0a7290 */ /* 0x000fe4000fffe808 */
[----:B------:R-:W-:Y:S02]  /*0fd0*/  USHF.R.S32.HI UR11, URZ, 0x1f, UR9 ;  /* 0x0000001f3f0b7899 */ /* 0x000fe40008011409 */
[----:B------:R-:W-:Y:S02]  /*0fe0*/  @UP1 UIADD3 UR13, UR39, UR41, URZ ;  /* 0x00000029270d1290 */ /* 0x000fe4000fffe03f */
[----:B------:R-:W-:Y:S02]  /*0ff0*/  ULEA.HI UR30, UR11, UR9, URZ, 0x6 ;  /* 0x000000090b1e7291 */ /* 0x000fe4000f8f303f */
[----:B------:R-:W-:Y:S02]  /*1000*/  UIADD3 UR9, UR10, 0x3f, URZ ;  /* 0x0000003f0a097890 */ /* 0x000fe4000fffe03f */
[----:B------:R-:W-:-:S02]  /*1010*/  @UP1 UIMAD.WIDE.U32 UR10, UR13, UR28, URZ ;  /* 0x0000001c0d0a12a5 */ /* 0x000fc4000f8e003f */
[----:B------:R-:W-:Y:S01]  /*1020*/  @UP1 UIMAD UR13, UR13, UR29, URZ ;  /* 0x0000001d0d0d12a4 */ /* 0x000fe2000f8e023f */
[----:B-1----:R-:W-:Y:S01]  /*1030*/  VIADD R8, R8, 0xffffffe ;  /* 0x0ffffffe08087836 */ /* 0x002fe20000000000 */
[----:B------:R-:W-:Y:S02]  /*1040*/  @UP2 ULDC.64 UR16, c[0x0][0x420] ;  /* 0x0001080000102ab9 */ /* 0x000fe40000000a00 */
[----:B------:R-:W-:Y:S01]  /*1050*/  @UP1 UIADD3 UR40, UR11, UR13, URZ ;  /* 0x0000000d0b281290 */ /* 0x000fe2000fffe03f */
[----:B------:R-:W1:Y:S01]  /*1060*/  F2I.FTZ.U32.TRUNC.NTZ R9, R8 ;  /* 0x0000000800097305 */ /* 0x000e62000021f000 */
[----:B------:R-:W-:Y:S02]  /*1070*/  USHF.R.S32.HI UR13, URZ, 0x1f, UR9 ;  /* 0x0000001f3f0d7899 */ /* 0x000fe40008011409 */
[----:B------:R-:W-:Y:S02]  /*1080*/  @UP2 UIMAD.WIDE.U32 UR42, UR5, UR16, URZ ;  /* 0x00000010052a22a5 */ /* 0x000fe4000f8e003f */
[----:B------:R-:W-:Y:S01]  /*1090*/  ULEA.HI UR23, UR13, UR9, URZ, 0x6 ;  /* 0x000000090d177291 */ /* 0x000fe2000f8f303f */
[----:B------:R-:W-:Y:S01]  /*10a0*/  ULDC.U8 UR16, c[0x0][0x480] ;  /* 0x0001200000107ab9 */ /* 0x000fe20000000000 */
[----:B------:R-:W-:-:S02]  /*10b0*/  UIMAD UR9, UR38, UR46, URZ ;  /* 0x0000002e260972a4 */ /* 0x000fc4000f8e023f */
[----:B------:R-:W-:Y:S02]  /*10c0*/  @UP2 UIMAD UR48, UR5, UR17, UR43 ;  /* 0x00000011053022a4 */ /* 0x000fe4000f8e022b */
[----:B------:R-:W-:Y:S01]  /*10d0*/  UIMAD UR15, UR5, UR35, URZ ;  /* 0x00000023050f72a4 */ /* 0x000fe2000f8e023f */
[----:B------:R-:W-:Y:S01]  /*10e0*/  @UP1 UMOV UR37, UR10 ;  /* 0x0000000a00251c82 */ /* 0x000fe20008000000 */
[----:B-1----:R-:W-:Y:S01]  /*10f0*/  IMAD.MOV R5, RZ, RZ, -R9 ;  /* 0x000000ffff057224 */ /* 0x002fe200078e0a09 */
[----:B------:R-:W-:Y:S01]  /*1100*/  UISETP.NE.AND UP4, UPT, UR16, URZ, UPT ;  /* 0x0000003f1000728c */ /* 0x000fe2000bf85270 */
[----:B------:R-:W-:Y:S01]  /*1110*/  IMAD.MOV.U32 R8, RZ, RZ, RZ ;  /* 0x000000ffff087224 */ /* 0x000fe200078e00ff */
[----:B------:R-:W-:Y:S01]  /*1120*/  UIMAD.WIDE UR10, UR59, UR58, URZ ;  /* 0x0000003a3b0a72a5 */ /* 0x000fe2000f8e023f */
[----:B------:R-:W-:Y:S01]  /*1130*/  IMAD R6, R5, R7, RZ ;  /* 0x0000000705067224 */ /* 0x000fe200078e02ff */
[----:B------:R-:W-:Y:S01]  /*1140*/  IABS R5, UR53 ;  /* 0x0000003500057c13 */ /* 0x000fe20008000000 */
[----:B------:R-:W-:-:S02]  /*1150*/  UIMAD.WIDE.U32 UR16, UR46, UR55, URZ ;  /* 0x000000372e1072a5 */ /* 0x000fc4000f8e003f */
[----:B------:R-:W-:Y:S01]  /*1160*/  IMAD.HI.U32 R6, R9, R6, R8 ;  /* 0x0000000609067227 */ /* 0x000fe200078e0008 */
[----:B------:R-:W-:Y:S02]  /*1170*/  UISETP.NE.AND UP3, UPT, UR45, URZ, UPT ;  /* 0x0000003f2d00728c */ /* 0x000fe4000bf65270 */
[----:B------:R-:W-:Y:S02]  /*1180*/  UIMAD UR9, UR54, UR55, UR9 ;  /* 0x00000037360972a4 */ /* 0x000fe4000f8e0209 */
[----:B------:R-:W-:Y:S01]  /*1190*/  USEL UR52, UR20, UR18, !UP2 ;  /* 0x0000001214347287 */ /* 0x000fe2000d000000 */
[----:B------:R-:W-:Y:S01]  /*11a0*/  IMAD.HI.U32 R22, R6, R5, RZ ;  /* 0x0000000506167227 */ /* 0x000fe200078e00ff */
[----:B------:R-:W-:Y:S02]  /*11b0*/  @UP2 UIADD3 UR47, UR19, UR15, URZ ;  /* 0x0000000f132f2290 */ /* 0x000fe4000fffe03f */
[----:B------:R-:W-:Y:S01]  /*11c0*/  UIMAD.WIDE.U32 UR18, UR10, UR16, URZ ;  /* 0x000000100a1272a5 */ /* 0x000fe2000f8e003f */
[----:B------:R-:W-:Y:S01]  /*11d0*/  IMAD.MOV R6, RZ, RZ, -R22 ;  /* 0x000000ffff067224 */ /* 0x000fe200078e0a16 */
[----:B------:R-:W-:-:S02]  /*11e0*/  UIMAD UR21, UR11, UR16, URZ ;  /* 0x000000100b1572a4 */ /* 0x000fc4000f8e023f */
[----:B------:R-:W-:Y:S01]  /*11f0*/  USHF.L.U64.HI UR24, UR46, 0x7, UR54 ;  /* 0x000000072e187899 */ /* 0x000fe20008010236 */
[C---:B------:R-:W-:Y:S01]  /*1200*/  IMAD R6, R7.reuse, R6, R5 ;  /* 0x0000000607067224 */ /* 0x040fe200078e0205 */
[----:B------:R-:W-:Y:S01]  /*1210*/  UIADD3 UR16, UR17, UR9, URZ ;  /* 0x0000000911107290 */ /* 0x000fe2000fffe03f */
[----:B------:R-:W-:Y:S01]  /*1220*/  LOP3.LUT R5, R4, UR53, RZ, 0x3c, !PT ;  /* 0x0000003504057c12 */ /* 0x000fe2000f8e3cff */
[----:B------:R-:W-:Y:S02]  /*1230*/  USHF.R.S32.HI UR13, URZ, 0x6, UR30 ;  /* 0x000000063f0d7899 */ /* 0x000fe4000801141e */
[----:B------:R-:W-:Y:S01]  /*1240*/  ISETP.GT.U32.AND P1, PT, R7, R6, PT ;  /* 0x000000060700720c */ /* 0x000fe20003f24070 */
[----:B------:R-:W-:Y:S01]  /*1250*/  USHF.R.S32.HI UR9, URZ, 0x6, UR23 ;  /* 0x000000063f097899 */ /* 0x000fe20008011417 */
[----:B------:R-:W-:Y:S01]  /*1260*/  ISETP.GE.AND P2, PT, R5, RZ, PT ;  /* 0x000000ff0500720c */ /* 0x000fe20003f46270 */
[----:B------:R-:W-:Y:S01]  /*1270*/  ULDC UR44, c[0x0][0x2c4] ;  /* 0x0000b100002c7ab9 */ /* 0x000fe20000000800 */
[----:B------:R-:W-:-:S02]  /*1280*/  USEL UR24, UR24, URZ, UP0 ;  /* 0x0000003f18187287 */ /* 0x000fc40008000000 */
[----:B------:R-:W-:Y:S02]  /*1290*/  UISETP.LT.AND UP0, UPT, UR13, UR9, UPT ;  /* 0x000000090d00728c */ /* 0x000fe4000bf01270 */
[----:B------:R-:W-:Y:S02]  /*12a0*/  @UP3 UIMAD UR20, UR46, UR44, URZ ;  /* 0x0000002c2e1432a4 */ /* 0x000fe4000f8e023f */
[----:B------:R-:W-:Y:S02]  /*12b0*/  USEL UR38, UR13, UR9, UP0 ;  /* 0x000000090d267287 */ /* 0x000fe40008000000 */
[----:B------:R-:W-:Y:S01]  /*12c0*/  @UP3 USEL UR17, UR20, UR5, !UP2 ;  /* 0x0000000514113287 */ /* 0x000fe2000d000000 */
[-C--:B------:R-:W-:Y:S01]  /*12d0*/  @!P1 IADD3 R6, R6, -R7.reuse, RZ ;  /* 0x8000000706069210 */ /* 0x080fe20007ffe0ff */
[----:B------:R-:W-:Y:S01]  /*12e0*/  @UP3 ULDC UR15, c[0x0][0x2e4] ;  /* 0x0000b900000f3ab9 */ /* 0x000fe20000000800 */
[----:B------:R-:W-:Y:S01]  /*12f0*/  @!UP3 UIMAD UR20, UR46, UR58, UR53 ;  /* 0x0000003a2e14b2a4 */ /* 0x000fe2000f8e0235 */
[----:B------:R-:W-:Y:S01]  /*1300*/  @!P1 VIADD R22, R22, 0x1 ;  /* 0x0000000116169836 */ /* 0x000fe20000000000 */
[----:B------:R-:W-:Y:S01]  /*1310*/  ULEA UR13, UR38, 0xffffffc0, 0x6 ;  /* 0xffffffc0260d7891 */ /* 0x000fe2000f8e303f */
[----:B------:R-:W-:Y:S01]  /*1320*/  ISETP.GE.U32.AND P0, PT, R6, R7, PT ;  /* 0x000000070600720c */ /* 0x000fe20003f06070 */
[----:B------:R-:W-:Y:S01]  /*1330*/  @UP3 UIMAD UR23, UR53, UR15, UR17 ;  /* 0x0000000f351732a4 */ /* 0x000fe2000f8e0211 */
[----:B------:R-:W-:Y:S01]  /*1340*/  PLOP3.LUT P1, PT, PT, PT, UP1, 0x80, 0x0 ;  /* 0x000000000000781c */ /* 0x000fe20003f2f018 */
[----:B------:R-:W-:-:S02]  /*1350*/  UIMAD UR15, UR10, UR16, UR21 ;  /* 0x000000100a0f72a4 */ /* 0x000fc4000f8e0215 */
[----:B------:R-:W-:Y:S02]  /*1360*/  UIMAD.WIDE.U32 UR16, UR10, UR5, URZ ;  /* 0x000000050a1072a5 */ /* 0x000fe4000f8e003f */
[----:B------:R-:W-:Y:S02]  /*1370*/  @!UP3 UIMAD UR23, UR20, UR44, URZ ;  /* 0x0000002c1417b2a4 */ /* 0x000fe4000f8e023f */
[----:B------:R-:W-:Y:S02]  /*1380*/  USHF.R.S32.HI UR20, URZ, 0x1f, UR13 ;  /* 0x0000001f3f147899 */ /* 0x000fe4000801140d */
[----:B------:R-:W-:Y:S02]  /*1390*/  UIADD3 UR9, UP0, UR13, UR31, URZ ;  /* 0x0000001f0d097290 */ /* 0x000fe4000ff1e03f */
[----:B------:R-:W-:Y:S01]  /*13a0*/  UIADD3 UR44, UR19, UR15, URZ ;  /* 0x0000000f132c7290 */ /* 0x000fe2000fffe03f */
[----:B------:R-:W-:Y:S01]  /*13b0*/  @P0 VIADD R22, R22, 0x1 ;  /* 0x0000000116160836 */ /* 0x000fe20000000000 */
[----:B------:R-:W-:Y:S01]  /*13c0*/  USEL UR51, UR18, UR16, !UP2 ;  /* 0x0000001012337287 */ /* 0x000fe2000d000000 */
[----:B------:R-:W-:Y:S01]  /*13d0*/  PLOP3.LUT P0, PT, PT, PT, UP3, 0x80, 0x0 ;  /* 0x000000000000781c */ /* 0x000fe20003f0f038 */
[----:B------:R-:W-:-:S02]  /*13e0*/  UIMAD UR15, UR11, UR5, URZ ;  /* 0x000000050b0f72a4 */ /* 0x000fc4000f8e023f */
[----:B------:R-:W-:Y:S01]  /*13f0*/  UIADD3.X UR16, UR20, UR24, URZ, UP0, !UPT ;  /* 0x0000001814107290 */ /* 0x000fe200087fe43f */
[----:B------:R-:W-:Y:S01]  /*1400*/  @!P2 IADD3 R22, -R22, RZ, RZ ;  /* 0x000000ff1616a210 */ /* 0x000fe20007ffe1ff */
[----:B------:R-:W-:Y:S01]  /*1410*/  UIMAD UR11, UR11, UR9, URZ ;  /* 0x000000090b0b72a4 */ /* 0x000fe2000f8e023f */
[----:B------:R-:W-:Y:S01]  /*1420*/  @!P3 LOP3.LUT R22, RZ, R4, RZ, 0x33, !PT ;  /* 0x00000004ff16b212 */ /* 0x000fe200078e33ff */
[----:B------:R-:W-:Y:S02]  /*1430*/  @UP1 UIADD3 UR27, UR39, UR41, URZ ;  /* 0x00000029271b1290 */ /* 0x000fe4000fffe03f */
[----:B------:R-:W-:Y:S02]  /*1440*/  @!UP2 UIADD3 UR48, UR33, UR25, URZ ;  /* 0x000000192130a290 */ /* 0x000fe4000fffe03f */
[----:B------:R-:W-:Y:S01]  /*1450*/  UIMAD.WIDE.U32 UR18, UR10, UR9, URZ ;  /* 0x000000090a1272a5 */ /* 0x000fe2000f8e003f */
[----:B------:R-:W-:Y:S01]  /*1460*/  @UP1 ULDC.64 UR24, c[0x0][0x250] ;  /* 0x0000940000181ab9 */ /* 0x000fe20000000a00 */
[----:B------:R-:W-:-:S02]  /*1470*/  UIMAD UR9, UR10, UR16, UR11 ;  /* 0x000000100a0972a4 */ /* 0x000fc4000f8e020b */
[----:B------:R-:W-:Y:S02]  /*1480*/  @UP1 UIMAD.WIDE.U32 UR10, UR27, UR24, URZ ;  /* 0x000000181b0a12a5 */ /* 0x000fe4000f8e003f */
[----:B------:R-:W-:Y:S02]  /*1490*/  @UP2 UIADD3 UR44, UR17, UR15, URZ ;  /* 0x0000000f112c2290 */ /* 0x000fe4000fffe03f */
[----:B------:R-:W-:Y:S02]  /*14a0*/  UIMAD UR45, UR53, UR59, URZ ;  /* 0x0000003b352d72a4 */ /* 0x000fe4000f8e023f */
[----:B------:R-:W-:Y:S02]  /*14b0*/  @UP1 UIMAD UR15, UR27, UR25, URZ ;  /* 0x000000191b0f12a4 */ /* 0x000fe4000f8e023f */
[----:B------:R-:W-:Y:S02]  /*14c0*/  USEL UR50, UR26, URZ, UP4 ;  /* 0x0000003f1a327287 */ /* 0x000fe4000a000000 */
[----:B------:R-:W-:-:S02]  /*14d0*/  USHF.R.S32.HI UR36, URZ, 0x1f, UR22 ;  /* 0x0000001f3f247899 */ /* 0x000fc40008011416 */
[----:B------:R-:W-:Y:S02]  /*14e0*/  USHF.R.S32.HI UR27, URZ, 0x1f, UR45 ;  /* 0x0000001f3f1b7899 */ /* 0x000fe4000801142d */
        /* <DEDUP_REMOVED lines=11> */
[----:B------:R-:W-:-:S04]  /*15a0*/  UIADD3 UR11, UR11, UR9, URZ ;  /* 0x000000090b0b7290 */ /* 0x000fc8000fffe03f */
[----:B------:R-:W-:Y:S02]  /*15b0*/  UIMAD.WIDE.U32 UR10, UR46, UR16, UR10 ;  /* 0x000000102e0a72a5 */ /* 0x000fe4000f8e000a */
[----:B------:R-:W-:-:S04]  /*15c0*/  UIMAD UR16, UR54, UR16, URZ ;  /* 0x00000010361072a4 */ /* 0x000fc8000f8e023f */
[----:B------:R-:W-:Y:S01]  /*15d0*/  UIMAD UR17, UR46, UR17, UR16 ;  /* 0x000000112e1172a4 */ /* 0x000fe2000f8e0210 */
[----:B------:R-:W-:-:S03]  /*15e0*/  UMOV UR37, UR10 ;  /* 0x0000000a00257c82 */ /* 0x000fc60008000000 */
[----:B------:R-:W-:-:S12]  /*15f0*/  UIADD3 UR40, UR11, UR17, URZ ;  /* 0x000000110b287290 */ /* 0x000fd8000fffe03f */
.L_x_1822:
[----:B------:R-:W-:Y:S05]  /*1600*/  @P1 BRA `(.L_x_1823) ;  /* 0x0000000000301947 */ /* 0x000fea0003800000 */
        /* <DEDUP_REMOVED lines=12> */
.L_x_1823:
        /* <DEDUP_REMOVED lines=11> */
.L_x_1824:
[----:B------:R-:W-:-:S04]  /*1780*/  UIMAD UR5, UR46, UR58, UR53 ;  /* 0x0000003a2e0572a4 */ /* 0x000fc8000f8e0235 */
[----:B------:R-:W-:-:S12]  /*1790*/  UIMAD UR5, UR5, UR55, URZ ;  /* 0x00000037050572a4 */ /* 0x000fd8000f8e023f */
.L_x_1825:
[----:B------:R-:W1:Y:S01]  /*17a0*/  S2R R13, SR_TID.X ;  /* 0x00000000000d7919 */ /* 0x000e620000002100 */
[----:B------:R-:W2:Y:S01]  /*17b0*/  LDC.64 R4, c[0x0][0x420] ;  /* 0x00010800ff047b82 */ /* 0x000ea20000000a00 */
[----:B------:R-:W-:Y:S01]  /*17c0*/  UIADD3 UR21, UR22, UR12, URZ ;  /* 0x0000000c16157290 */ /* 0x000fe2000fffe03f */
[----:B------:R-:W-:Y:S01]  /*17d0*/  BSSY B1, `(.L_x_1821) ;  /* 0x000081f000017945 */ /* 0x000fe20003800000 */
[----:B------:R-:W-:Y:S01]  /*17e0*/  UIMAD UR11, UR59, UR58, URZ ;  /* 0x0000003a3b0b72a4 */ /* 0x000fe2000f8e023f */
[----:B------:R-:W-:Y:S01]  /*17f0*/  ULDC UR55, c[0x0][0x398] ;  /* 0x0000e60000377ab9 */ /* 0x000fe20000000800 */
[----:B------:R-:W-:Y:S02]  /*1800*/  UIADD3 UR43, UR13, UR23, URZ ;  /* 0x000000170d2b7290 */ /* 0x000fe4000fffe03f */
[----:B------:R-:W-:Y:S01]  /*1810*/  USHF.L.U32 UR10, UR11, 0x6, URZ ;  /* 0x000000060b0a7899 */ /* 0x000fe2000800063f */
[----:B------:R-:W-:Y:S01]  /*1820*/  ULDC.64 UR16, c[0x0][0x428] ;  /* 0x00010a0000107ab9 */ /* 0x000fe20000000a00 */
[----:B------:R-:W-:-:S02]  /*1830*/  UIADD3 UR42, UR13, UR5, URZ ;  /* 0x000000050d2a7290 */ /* 0x000fc4000fffe03f */
[----:B------:R-:W-:Y:S02]  /*1840*/  UIADD3 UR15, UP2, UP0, UR18, UR10, UR45 ;  /* 0x0000000a120f7290 */ /* 0x000fe4000f85e02d */
[----:B------:R-:W-:Y:S02]  /*1850*/  USHF.R.S32.HI UR10, URZ, 0x1f, UR10 ;  /* 0x0000001f3f0a7899 */ /* 0x000fe4000801140a */
[----:B------:R-:W-:Y:S01]  /*1860*/  UIMAD UR5, UR61, UR16, URZ ;  /* 0x000000103d0572a4 */ /* 0x000fe2000f8e023f */
[----:B------:R-:W-:Y:S01]  /*1870*/  ULDC.64 UR18, c[0x0][0x258] ;  /* 0x0000960000127ab9 */ /* 0x000fe20000000a00 */
[----:B------:R-:W-:Y:S02]  /*1880*/  ULDC.64 UR32, c[0x0][0x210] ;  /* 0x0000840000207ab9 */ /* 0x000fe40000000a00 */
[----:B------:R-:W-:Y:S02]  /*1890*/  UIMAD UR17, UR53, UR17, UR5 ;  /* 0x00000011351172a4 */ /* 0x000fe4000f8e0205 */
[----:B------:R-:W-:Y:S01]  /*18a0*/  UIADD3 UR5, UR38, -0x1, URZ ;  /* 0xffffffff26057890 */ /* 0x000fe2000fffe03f */
[----:B--2---:R-:W-:-:S04]  /*18b0*/  IMAD R6, R4, UR20, RZ ;  /* 0x0000001404067c24 */ /* 0x004fc8000f8e02ff */
        /* <DEDUP_REMOVED lines=9> */
[----:B------:R-:W-:Y:S02]  /*1950*/  IADD3.X R10, R15, UR20, RZ, P0, !PT ;  /* 0x000000140f0a7c10 */ /* 0x000fe400087fe4ff */
[--C-:B------:R-:W-:Y:S02]  /*1960*/  SHF.R.S32.HI R9, RZ, 0x1f, R8.reuse ;  /* 0x0000001fff097819 */ /* 0x100fe40000011408 */
[----:B------:R-:W-:Y:S01]  /*1970*/  IADD3 R18, P0, R8, UR9, RZ ;  /* 0x0000000908127c10 */ /* 0x000fe2000ff1e0ff */
[----:B------:R-:W-:Y:S01]  /*1980*/  IMAD R10, R10, UR34, RZ ;  /* 0x000000220a0a7c24 */ /* 0x000fe2000f8e02ff */
[----:B------:R-:W-:Y:S01]  /*1990*/  UIADD3 UR9, UR21, -UR55, -UR8 ;  /* 0x8000003715097290 */ /* 0x000fe2000fffe808 */
[----:B------:R-:W-:Y:S01]  /*19a0*/  IMAD.WIDE.U32 R16, R11, UR34, R8 ;  /* 0x000000220b107c25 */ /* 0x000fe2000f8e0008 */
[----:B------:R-:W-:Y:S02]  /*19b0*/  IADD3.X R19, R9, UR48, RZ, P0, !PT ;  /* 0x0000003009137c10 */ /* 0x000fe400087fe4ff */
[----:B------:R-:W-:Y:S01]  /*19c0*/  USHF.R.S32.HI UR23, URZ, 0x1f, UR9 ;  /* 0x0000001f3f177899 */ /* 0x000fe20008011409 */
[----:B------:R-:W-:Y:S01]  /*19d0*/  IMAD R10, R11, UR35, R10 ;  /* 0x000000230b0a7c24 */ /* 0x000fe2000f8e020a */
[----:B------:R-:W-:Y:S01]  /*19e0*/  LEA.HI R11, R12, R13, RZ, 0x5 ;  /* 0x0000000d0c0b7211 */ /* 0x000fe200078f28ff */
[----:B------:R-:W-:Y:S01]  /*19f0*/  IMAD.WIDE.U32 R18, R4, UR13, R18 ;  /* 0x0000000d04127c25 */ /* 0x000fe2000f8e0012 */
[----:B------:R-:W-:Y:S01]  /*1a00*/  ULEA.HI UR23, UR23, UR9, URZ, 0x6 ;  /* 0x0000000917177291 */ /* 0x000fe2000f8f303f */
[----:B------:R-:W-:Y:S01]  /*1a10*/  IADD3 R20, P0, R16, UR52, RZ ;  /* 0x0000003410147c10 */ /* 0x000fe2000ff1e0ff */
[----:B------:R-:W-:Y:S01]  /*1a20*/  UIADD3.X UR9, UR26, UR10, UR27, UP2, UP0 ;  /* 0x0000000a1a097290 */ /* 0x000fe200097e041b */
[----:B------:R-:W-:Y:S01]  /*1a30*/  LOP3.LUT R242, R11, 0xffffffe0, RZ, 0xc0, !PT ;  /* 0xffffffe00bf27812 */ /* 0x000fe200078ec0ff */
[----:B------:R-:W-:Y:S01]  /*1a40*/  UIADD3 UR10, UP2, UP0, UR50, UR15, UR51 ;  /* 0x0000000f320a7290 */ /* 0x000fe2000f85e033 */
[----:B------:R-:W-:Y:S01]  /*1a50*/  SHF.R.S32.HI R11, RZ, 0x5, R11 ;  /* 0x00000005ff0b7819 */ /* 0x000fe2000001140b */
[----:B------:R-:W-:Y:S01]  /*1a60*/  USHF.R.S32.HI UR23, URZ, 0x6, UR23 ;  /* 0x000000063f177899 */ /* 0x000fe20008011417 */
[----:B------:R-:W-:Y:S01]  /*1a70*/  IMAD.IADD R19, R19, 0x1, R6 ;  /* 0x0000000113137824 */ /* 0x000fe200078e0206 */
[----:B------:R-:W-:Y:S01]  /*1a80*/  UIADD3.X UR9, UR49, UR9, UR44, UP2, UP0 ;  /* 0x0000000931097290 */ /* 0x000fe200097e042c */
[----:B------:R-:W-:Y:S01]  /*1a90*/  IMAD.IADD R242, R13, 0x1, -R242 ;  /* 0x000000010df27824 */ /* 0x000fe200078e0af2 */
[----:B------:R-:W-:Y:S01]  /*1aa0*/  UISETP.LT.AND UP0, UPT, URZ, UR23, UPT ;  /* 0x000000173f00728c */ /* 0x000fe2000bf01270 */
[----:B------:R-:W-:Y:S01]  /*1ab0*/  IADD3.X R21, R17, UR47, R10, P0, !PT ;  /* 0x0000002f11157c10 */ /* 0x000fe200087fe40a */
[----:B------:R-:W-:Y:S01]  /*1ac0*/  IMAD.U32 R16, RZ, RZ, UR16 ;  /* 0x00000010ff107e24 */ /* 0x000fe2000f8e00ff */
[----:B------:R-:W-:Y:S01]  /*1ad0*/  UIMAD UR13, UR61, UR18, URZ ;  /* 0x000000123d0d72a4 */ /* 0x000fe2000f8e023f */
[----:B------:R-:W-:Y:S01]  /*1ae0*/  IMAD R6, R11, UR11, R242 ;  /* 0x0000000b0b067c24 */ /* 0x000fe2000f8e02f2 */
[----:B------:R-:W-:Y:S01]  /*1af0*/  USEL UR23, URZ, UR23, !UP0 ;  /* 0x000000173f177287 */ /* 0x000fe2000c000000 */
[----:B------:R-:W-:Y:S01]  /*1b00*/  IMAD.WIDE.U32 R16, R16, UR53, R18 ;  /* 0x0000003510107c25 */ /* 0x000fe2000f8e0012 */
[----:B------:R-:W-:-:S02]  /*1b10*/  UIMAD UR13, UR53, UR19, UR13 ;  /* 0x00000013350d72a4 */ /* 0x000fc4000f8e020d */
[C---:B------:R-:W-:Y:S01]  /*1b20*/  IADD3 R11, P0, R6.reuse, UR10, RZ ;  /* 0x0000000a060b7c10 */ /* 0x040fe2000ff1e0ff */
[----:B------:R-:W-:Y:S01]  /*1b30*/  ULDC.64 UR10, c[0x0][0x400] ;  /* 0x00010000000a7ab9 */ /* 0x000fe20000000a00 */
[----:B------:R-:W-:Y:S01]  /*1b40*/  UISETP.GT.AND UP0, UPT, UR38, UR23, UPT ;  /* 0x000000172600728c */ /* 0x000fe2000bf04270 */
[----:B------:R-:W-:Y:S01]  /*1b50*/  IMAD.U32 R18, RZ, RZ, UR18 ;  /* 0x00000012ff127e24 */ /* 0x000fe2000f8e00ff */
[----:B------:R-:W-:Y:S01]  /*1b60*/  LEA.HI.X.SX32 R6, R6, UR9, 0x1, P0 ;  /* 0x0000000906067c11 */ /* 0x000fe200080f0eff */
[----:B------:R-:W-:Y:S01]  /*1b70*/  VIADD R17, R17, UR17 ;  /* 0x0000001111117c36 */ /* 0x000fe20008000000 */
[----:B------:R-:W-:Y:S01]  /*1b80*/  LEA R246, P0, R11, UR10, 0x2 ;  /* 0x0000000a0bf67c11 */ /* 0x000fe2000f8010ff */
[-C--:B------:R-:W-:Y:S01]  /*1b90*/  IMAD R10, R15, R4.reuse, RZ ;  /* 0x000000040f0a7224 */ /* 0x080fe200078e02ff */
[----:B------:R-:W-:Y:S01]  /*1ba0*/  ULDC.64 UR50, c[0x0][0x478] ;  /* 0x00011e0000327ab9 */ /* 0x000fe20000000a00 */
[----:B------:R-:W-:Y:S01]  /*1bb0*/  IMAD.WIDE.U32 R18, R18, UR53, R20 ;  /* 0x0000003512127c25 */ /* 0x000fe2000f8e0014 */
[----:B------:R-:W-:Y:S01]  /*1bc0*/  LEA.HI.X R247, R11, UR11, R6, 0x2, P0 ;  /* 0x0000000b0bf77c11 */ /* 0x000fe200080f1406 */
[----:B------:R-:W-:Y:S01]  /*1bd0*/  UIMAD.WIDE UR16, UR42, 0x4, UR50 ;  /* 0x000000042a1078a5 */ /* 0x000fe2000f8e0232 */
[----:B------:R-:W-:Y:S01]  /*1be0*/  PLOP3.LUT P0, PT, PT, PT, UP0, 0x80, 0x0 ;  /* 0x000000000000781c */ /* 0x000fe20003f0f008 */
[C---:B------:R-:W-:Y:S01]  /*1bf0*/  IMAD R10, R14.reuse, R5, R10 ;  /* 0x000000050e0a7224 */ /* 0x040fe200078e020a */
[----:B------:R-:W-:Y:S01]  /*1c00*/  ULDC.64 UR26, c[0x0][0x3e0] ;  /* 0x0000f800001a7ab9 */ /* 0x000fe20000000a00 */
[----:B------:R-:W-:Y:S01]  /*1c10*/  IMAD.WIDE.U32 R16, R14, R4, R16 ;  /* 0x000000040e107225 */ /* 0x000fe200078e0010 */
[----:B------:R-:W-:Y:S01]  /*1c20*/  LEA R250, P3, R18, UR32, 0x1 ;  /* 0x0000002012fa7c11 */ /* 0x000fe2000f8608ff */
[----:B------:R-:W-:Y:S01]  /*1c30*/  ULDC.64 UR50, c[0x0][0x2b0] ;  /* 0x0000ac0000327ab9 */ /* 0x000fe20000000a00 */
[----:B------:R-:W-:Y:S01]  /*1c40*/  UMOV UR20, UR16 ;  /* 0x0000001000147c82 */ /* 0x000fe20008000000 */
[----:B------:R-:W-:Y:S01]  /*1c50*/  VIADD R6, R19, UR13 ;  /* 0x0000000d13067c36 */ /* 0x000fe20008000000 */
[----:B------:R-:W-:Y:S01]  /*1c60*/  LEA R248, P2, R16, UR26, 0x1 ;  /* 0x0000001a10f87c11 */ /* 0x000fe2000f8408ff */
[----:B------:R-:W-:Y:S01]  /*1c70*/  IMAD.IADD R10, R17, 0x1, R10 ;  /* 0x00000001110a7824 */ /* 0x000fe200078e020a */
[----:B------:R-:W-:-:S02]  /*1c80*/  UIMAD.WIDE UR10, UR43, 0x4, UR50 ;  /* 0x000000042b0a78a5 */ /* 0x000fc4000f8e0232 */
[----:B------:R-:W-:Y:S01]  /*1c90*/  LEA.HI.X R251, R18, UR33, R6, 0x1, P3 ;  /* 0x0000002112fb7c11 */ /* 0x000fe200098f0c06 */
[----:B------:R-:W-:Y:S01]  /*1ca0*/  UMOV UR19, UR17 ;  /* 0x0000001100137c82 */ /* 0x000fe20008000000 */
[----:B------:R-:W-:Y:S01]  /*1cb0*/  LEA.HI.X R249, R16, UR27, R10, 0x1, P2 ;  /* 0x0000001b10f97c11 */ /* 0x000fe200090f0c0a */
[----:B------:R-:W-:Y:S07]  /*1cc0*/  @P0 BRA `(.L_x_1826) ;  /* 0x00000008000c0947 */ /* 0x000fee0003800000 */
        /* <DEDUP_REMOVED lines=19> */
.L_x_1827:
        /* <DEDUP_REMOVED lines=19> */
.L_x_1828:
[----:B------:R-:W-:Y:S01]  /*1f30*/  UIMAD UR5, UR36, UR10, URZ ;  /* 0x0000000a240572a4 */ /* 0x000fe2000f8e023f */
[----:B------:R-:W-:Y:S01]  /*1f40*/  IMAD.U32 R7, RZ, RZ, UR10 ;  /* 0x0000000aff077e24 */ /* 0x000fe2000f8e00ff */
[----:B------:R-:W-:Y:S01]  /*1f50*/  UIMAD UR8, UR14, -0x40, UR8 ;  /* 0xffffffc00e0878a4 */ /* 0x000fe2000f8e0208 */
[C---:B------:R-:W-:Y:S01]  /*1f60*/  VIADD R4, R14.reuse, 0x20 ;  /* 0x000000200e047836 */ /* 0x040fe20000000000 */
[----:B------:R-:W-:Y:S01]  /*1f70*/  UIMAD UR5, UR22, UR11, UR5 ;  /* 0x0000000b160572a4 */ /* 0x000fe2000f8e0205 */
[----:B------:R-:W-:Y:S01]  /*1f80*/  IMAD.WIDE.U32 R6, R7, UR22, R8 ;  /* 0x0000001607067c25 */ /* 0x000fe2000f8e0008 */
[----:B------:R-:W-:Y:S01]  /*1f90*/  ULDC.64 UR16, c[0x0][0x468] ;  /* 0x00011a0000107ab9 */ /* 0x000fe20000000a00 */
[----:B------:R-:W-:Y:S01]  /*1fa0*/  BSSY B0, `(.L_x_1829) ;  /* 0x0000018000007945 */ /* 0x000fe20003800000 */
        /* <DEDUP_REMOVED lines=13> */
[----:B------:R-:W-:-:S03]  /*2080*/  ULDC.64 UR16, c[0x0][0x3f0] ;  /* 0x0000fc0000107ab9 */ /* 0x000fc60000000a00 */
[----:B------:R-:W-:-:S04]  /*2090*/  IMAD.WIDE.U32 R12, R14, UR10, R4 ;  /* 0x0000000a0e0c7c25 */ /* 0x000fc8000f8e0004 */
        /* <DEDUP_REMOVED lines=8> */
.L_x_1830:
[----:B------:R-:W-:Y:S05]  /*2120*/  BSYNC B0 ;  /* 0x0000000000007941 */ /* 0x000fea0003800000 */
.L_x_1829:
[----:B------:R-:W-:Y:S04]  /*2130*/  BSSY B0, `(.L_x_1831) ;  /* 0x0000010000007945 */ /* 0x000fe80003800000 */
[----:B------:R-:W-:Y:S05]  /*2140*/  @P0 BRA `(.L_x_1832) ;  /* 0x0000000000380947 */ /* 0x000fea0003800000 */
[----:B-1----:R-:W-:Y:S01]  /*2150*/  IADD3 R7, P2, R14, 0x20, RZ ;  /* 0x000000200e077810 */ /* 0x002fe20007f5e0ff */
[----:B------:R-:W-:Y:S01]  /*2160*/  ULDC.64 UR8, c[0x0][0x3f0] ;  /* 0x0000fc0000087ab9 */ /* 0x000fe20000000a00 */
[----:B------:R-:W-:Y:S02]  /*2170*/  MOV R11, R5 ;  /* 0x00000005000b7202 */ /* 0x000fe40000000f00 */
[----:B------:R-:W-:Y:S01]  /*2180*/  IADD3.X R4, RZ, R15, RZ, P2, !PT ;  /* 0x0000000fff047210 */ /* 0x000fe200017fe4ff */
[----:B------:R-:W-:-:S04]  /*2190*/  IMAD.WIDE.U32 R10, R7, UR10, R10 ;  /* 0x0000000a070a7c25 */ /* 0x000fc8000f8e000a */
[----:B------:R-:W-:Y:S01]  /*21a0*/  IMAD R4, R4, UR10, RZ ;  /* 0x0000000a04047c24 */ /* 0x000fe2000f8e02ff */
[----:B------:R-:W-:-:S03]  /*21b0*/  LEA R6, P2, R10, UR8, 0x1 ;  /* 0x000000080a067c11 */ /* 0x000fc6000f8408ff */
[----:B------:R-:W-:-:S05]  /*21c0*/  IMAD R4, R7, UR11, R4 ;  /* 0x0000000b07047c24 */ /* 0x000fca000f8e0204 */
[----:B------:R-:W-:-:S04]  /*21d0*/  IADD3 R5, R11, R4, RZ ;  /* 0x000000040b057210 */ /* 0x000fc80007ffe0ff */
[----:B------:R-:W-:-:S05]  /*21e0*/  LEA.HI.X R7, R10, UR9, R5, 0x1, P2 ;  /* 0x000000090a077c11 */ /* 0x000fca00090f0c05 */
[----:B------:R2:W-:Y:S04]  /*21f0*/  STG.E.128 desc[UR6][R6.64], RZ ;  /* 0x000000ff06007986 */ /* 0x0005e8000c101d06 */
[----:B------:R2:W-:Y:S04]  /*2200*/  STG.E.128 desc[UR6][R6.64+0x80], RZ ;  /* 0x000080ff06007986 */ /* 0x0005e8000c101d06 */
[----:B------:R2:W-:Y:S04]  /*2210*/  STG.E.128 desc[UR6][R6.64+0x100], RZ ;  /* 0x000100ff06007986 */ /* 0x0005e8000c101d06 */
[----:B------:R2:W-:Y:S02]  /*2220*/  STG.E.128 desc[UR6][R6.64+0x180], RZ ;  /* 0x000180ff06007986 */ /* 0x0005e4000c101d06 */
.L_x_1832:
[----:B------:R-:W-:Y:S05]  /*2230*/  BSYNC B0 ;  /* 0x0000000000007941 */ /* 0x000fea0003800000 */
.L_x_1831:
[----:B------:R-:W-:Y:S01]  /*2240*/  IMAD.U32 R5, RZ, RZ, UR12 ;  /* 0x0000000cff057e24 */ /* 0x000fe2000f8e00ff */
[----:B------:R-:W-:Y:S01]  /*2250*/  UIMAD UR5, UR36, UR12, URZ ;  /* 0x0000000c240572a4 */ /* 0x000fe2000f8e023f */
[----:B------:R-:W-:Y:S01]  /*2260*/  BSSY B0, `(.L_x_1833) ;  /* 0x0000019000007945 */ /* 0x000fe20003800000 */
[----:B------:R-:W-:Y:S01]  /*2270*/  ULDC.64 UR8, c[0x0][0x470] ;  /* 0x00011c0000087ab9 */ /* 0x000fe20000000a00 */
[----:B------:R-:W-:Y:S01]  /*2280*/  IMAD.WIDE.U32 R4, R5, UR22, R8 ;  /* 0x0000001605047c25 */ /* 0x000fe2000f8e0008 */
[----:B------:R-:W-:Y:S01]  /*2290*/  UIMAD UR5, UR22, UR13, UR5 ;  /* 0x0000000d160572a4 */ /* 0x000fe2000f8e0205 */
[----:B-12---:R-:W-:Y:S02]  /*22a0*/  MOV R6, UR8 ;  /* 0x0000000800067c02 */ /* 0x006fe40008000f00 */
[----:B------:R-:W-:-:S03]  /*22b0*/  IADD3 R8, P2, R4, UR15, RZ ;  /* 0x0000000f04087c10 */ /* 0x000fc6000ff5e0ff */
[----:B------:R-:W-:Y:S01]  /*22c0*/  IMAD.U32 R4, RZ, RZ, UR5 ;  /* 0x00000005ff047e24 */ /* 0x000fe2000f8e00ff */
[----:B------:R-:W-:-:S04]  /*22d0*/  UIMAD UR5, UR61, UR8, URZ ;  /* 0x000000083d0572a4 */ /* 0x000fc8000f8e023f */
[----:B------:R-:W-:Y:S01]  /*22e0*/  IADD3.X R9, R5, UR18, R4, P2, !PT ;  /* 0x0000001205097c10 */ /* 0x000fe200097fe404 */
[----:B------:R-:W-:Y:S02]  /*22f0*/  UIMAD UR9, UR53, UR9, UR5 ;  /* 0x00000009350972a4 */ /* 0x000fe4000f8e0205 */
[----:B------:R-:W-:-:S05]  /*2300*/  IMAD.WIDE.U32 R6, R6, UR53, R8 ;  /* 0x0000003506067c25 */ /* 0x000fca000f8e0008 */
[----:B------:R-:W-:Y:S01]  /*2310*/  IADD3 R5, R7, UR9, RZ ;  /* 0x0000000907057c10 */ /* 0x000fe2000fffe0ff */
[----:B------:R-:W-:Y:S06]  /*2320*/  @P1 BRA `(.L_x_1834) ;  /* 0x0000000000301947 */ /* 0x000fec0003800000 */
        /* <DEDUP_REMOVED lines=12> */
.L_x_1834:
[----:B------:R-:W-:Y:S05]  /*23f0*/  BSYNC B0 ;  /* 0x0000000000007941 */ /* 0x000fea0003800000 */
.L_x_1833:
[----:B------:R-:W-:Y:S05]  /*2400*/  @P0 BRA `(.L_x_1835) ;  /* 0x00000074006c0947 */ /* 0x000fea0003800000 */
[----:B------:R-:W-:Y:S01]  /*2410*/  IADD3 R14, P0, R14, 0x20, RZ ;  /* 0x000000200e0e7810 */ /* 0x000fe20007f1e0ff */
[----:B------:R-:W-:Y:S01]  /*2420*/  ULDC.64 UR8, c[0x0][0x3f8] ;  /* 0x0000fe0000087ab9 */ /* 0x000fe20000000a00 */
[----:B------:R-:W-:Y:S02]  /*2430*/  MOV R4, R6 ;  /* 0x0000000600047202 */ /* 0x000fe40000000f00 */
[----:B------:R-:W-:-:S03]  /*2440*/  IADD3.X R15, RZ, R15, RZ, P0, !PT ;  /* 0x0000000fff0f7210 */ /* 0x000fc600007fe4ff */
        /* <DEDUP_REMOVED lines=9> */
[----:B------:R2:W-:Y:S01]  /*24e0*/  STG.E.128 desc[UR6][R6.64+0x180], RZ ;  /* 0x000180ff06007986 */ /* 0x0005e2000c101d06 */
[----:B------:R-:W-:Y:S05]  /*24f0*/  BRA `(.L_x_1835) ;  /* 0x0000007400307947 */ /* 0x000fea0003800000 */
.L_x_1826:
[----:B------:R-:W-:Y:S01]  /*2500*/  PLOP3.LUT P0, PT, PT, PT, UP4, 0x80, 0x0 ;  /* 0x000000000000781c */ /* 0x000fe20003f0f048 */
[----:B------:R-:W-:Y:S01]  /*2510*/  UIMAD UR9, UR5, -0x40, UR12 ;  /* 0xffffffc0050978a4 */ /* 0x000fe2000f8e020c */
[----:B------:R-:W-:Y:S01]  /*2520*/  VIADD R6, R14, 0x20 ;  /* 0x000000200e067836 */ /* 0x000fe20000000000 */
[----:B------:R-:W-:Y:S01]  /*2530*/  LEA R239, R228, UR4, 0x1 ;  /* 0x00000004e4ef7c11 */ /* 0x000fe2000f8e08ff */
[----:B------:R-:W-:Y:S01]  /*2540*/  IMAD.WIDE.U32 R10, R4, 0x40, RZ ;  /* 0x00000040040a7825 */ /* 0x000fe200078e00ff */
[----:B------:R-:W-:Y:S01]  /*2550*/  ULEA.HI UR13, UR5, UR5, URZ, 0x1 ;  /* 0x00000005050d7291 */ /* 0x000fe2000f8f083f */
[----:B------:R-:W-:Y:S07]  /*2560*/  BSSY B0, `(.L_x_1836) ;  /* 0x000003d000007945 */ /* 0x000fee0003800000 */
        /* <DEDUP_REMOVED lines=8> */
[----:B------:R-:W-:Y:S01]  /*25f0*/  @!P1 IADD3.X R11, R249, R11, R5, P3, !PT ;  /* 0x0000000bf90b9210 */ /* 0x000fe20001ffe405 */
[----:B------:R-:W-:Y:S01]  /*2600*/  VIADD R5, R228, 0x4000 ;  /* 0x00004000e4057836 */ /* 0x000fe20000000000 */
[----:B------:R-:W-:Y:S01]  /*2610*/  PLOP3.LUT P0, PT, PT, PT, UP0, 0x80, 0x0 ;  /* 0x000000000000781c */ /* 0x000fe20003f0f008 */
[----:B------:R1:W-:Y:S03]  /*2620*/  @P2 STS.128 [R239+0x10000], RZ ;  /* 0x010000ffef002388 */ /* 0x0003e60000000c00 */
[----:B------:R-:W-:Y:S01]  /*2630*/  SEL R5, R5, R228, !P0 ;  /* 0x000000e405057207 */ /* 0x000fe20004000000 */
[----:B------:R1:W-:Y:S03]  /*2640*/  @P2 STS.128 [R239+0x12000], RZ ;  /* 0x012000ffef002388 */ /* 0x0003e60000000c00 */
[----:B------:R-:W-:Y:S01]  /*2650*/  LEA R245, R5, UR4, 0x1 ;  /* 0x0000000405f57c11 */ /* 0x000fe2000f8e08ff */
        /* <DEDUP_REMOVED lines=38> */
.L_x_1837:
[----:B------:R-:W-:Y:S01]  /*28c0*/  @!PT LDS RZ, [RZ] ;  /* 0x00000000fffff984 */ /* 0x000fe20000000800 */
[----:B------:R-:W-:Y:S01]  /*28d0*/  @!PT LDS RZ, [RZ] ;  /* 0x00000000fffff984 */ /* 0x000fe20000000800 */
[----:B------:R-:W-:Y:S01]  /*28e0*/  @!PT LDS RZ, [RZ] ;  /* 0x00000000fffff984 */ /* 0x000fe20000000800 */
[----:B------:R2:W-:Y:S04]  /*28f0*/  LDGSTS.E.BYPASS.LTC128B.128 [R245], desc[UR6][R250.64] ;  /* 0x00000000faf57fae */ /* 0x0005e8000b901d46 */
[----:B------:R2:W-:Y:S04]  /*2900*/  LDGSTS.E.BYPASS.LTC128B.128 [R245+0x2000], desc[UR6][R250.64+0x80] ;  /* 0x02000080faf57fae */ /* 0x0005e8000b901d46 */
[----:B------:R2:W-:Y:S04]  /*2910*/  LDGSTS.E.BYPASS.LTC128B.128 [R245+0x4000], desc[UR6][R250.64+0x100] ;  /* 0x04000100faf57fae */ /* 0x0005e8000b901d46 */
[----:B------:R2:W-:Y:S02]  /*2920*/  LDGSTS.E.BYPASS.LTC128B.128 [R245+0x6000], desc[UR6][R250.64+0x180] ;  /* 0x06000180faf57fae */ /* 0x0005e4000b901d46 */
.L_x_1838:
[----:B------:R-:W-:Y:S05]  /*2930*/  BSYNC B0 ;  /* 0x0000000000007941 */ /* 0x000fea0003800000 */
.L_x_1836:
        /* <DEDUP_REMOVED lines=21> */
.L_x_1840:
[----:B------:R-:W-:Y:S01]  /*2a90*/  IMAD.U32 R5, RZ, RZ, UR13 ;  /* 0x0000000dff057e24 */ /* 0x000fe2000f8e00ff */
[----:B------:R-:W-:-:S04]  /*2aa0*/  IADD3 R4, P1, R250, UR16, RZ ;  /* 0x00000010fa047c10 */ /* 0x000fc8000ff3e0ff */
        /* <DEDUP_REMOVED lines=8> */
.L_x_1841:
[----:B------:R-:W-:Y:S05]  /*2b30*/  BSYNC B0 ;  /* 0x0000000000007941 */ /* 0x000fea0003800000 */
.L_x_1839:
[----:B------:R-:W-:Y:S01]  /*2b40*/  UIMAD UR13, UR36, UR28, URZ ;  /* 0x0000001c240d72a4 */ /* 0x000fe2000f8e023f */
[----:B----4-:R-:W-:Y:S01]  /*2b50*/  IMAD.U32 R5, RZ, RZ, UR28 ;  /* 0x0000001cff057e24 */ /* 0x010fe2000f8e00ff */
[----:B------:R-:W-:Y:S01]  /*2b60*/  UIMAD UR15, UR36, UR24, URZ ;  /* 0x00000018240f72a4 */ /* 0x000fe2000f8e023f */
[----:B------:R-:W-:Y:S01]  /*2b70*/  IMAD.U32 R4, RZ, RZ, UR24 ;  /* 0x00000018ff047e24 */ /* 0x000fe2000f8e00ff */
[----:B------:R-:W-:Y:S01]  /*2b80*/  UIMAD UR16, UR22, UR29, UR13 ;  /* 0x0000001d161072a4 */ /* 0x000fe2000f8e020d */
[--C-:B-1----:R-:W-:Y:S01]  /*2b90*/  IMAD.WIDE.U32 R10, R5, UR22, R8.reuse ;  /* 0x00000016050a7c25 */ /* 0x102fe2000f8e0008 */
        /* <DEDUP_REMOVED lines=8> */
[----:B------:R-:W-:Y:S01]  /*2c20*/  IMAD.U32 R4, RZ, RZ, UR15 ;  /* 0x0000000fff047e24 */ /* 0x000fe2000f8e00ff */
[----:B------:R-:W-:Y:S01]  /*2c30*/  ULDC.64 UR16, c[0x0][0x268] ;  /* 0x00009a0000107ab9 */ /* 0x000fe20000000a00 */
[----:B------:R-:W-:Y:S01]  /*2c40*/  IMAD.MOV.U32 R243, RZ, RZ, 0x7f800000 ;  /* 0x7f800000fff37424 */ /* 0x000fe200078e00ff */
[----:B------:R-:W-:Y:S01]  /*2c50*/  IADD3.X R29, R11, UR40, R5, P2, !PT ;  /* 0x000000280b1d7c10 */ /* 0x000fe200097fe405 */
[C---:B------:R-:W-:Y:S01]  /*2c60*/  IMAD R5, R7.reuse, UR26, RZ ;  /* 0x0000001a07057c24 */ /* 0x040fe2000f8e02ff */
[----:B------:R-:W-:Y:S01]  /*2c70*/  ISETP.GE.AND P2, PT, R14, UR13, PT ;  /* 0x0000000d0e007c0c */ /* 0x000fe2000bf46270 */
[----:B------:R-:W-:Y:S01]  /*2c80*/  IMAD R7, R7, UR16, RZ ;  /* 0x0000001007077c24 */ /* 0x000fe2000f8e02ff */
[----:B------:R-:W-:Y:S01]  /*2c90*/  IADD3.X R9, R9, UR31, R4, P3, !PT ;  /* 0x0000001f09097c10 */ /* 0x000fe20009ffe404 */
[----:B------:R-:W-:-:S02]  /*2ca0*/  IMAD R5, R22, UR27, R5 ;  /* 0x0000001b16057c24 */ /* 0x000fc4000f8e0205 */
[----:B------:R-:W-:Y:S01]  /*2cb0*/  IMAD.MOV.U32 R244, RZ, RZ, 0x7f800000 ;  /* 0x7f800000fff47424 */ /* 0x000fe200078e00ff */
[----:B------:R-:W-:Y:S01]  /*2cc0*/  @!P1 IADD3 R17, P3, R14, 0x20, RZ ;  /* 0x000000200e119810 */ /* 0x000fe20007f7e0ff */
[----:B------:R-:W-:Y:S01]  /*2cd0*/  IMAD.WIDE.U32 R28, R22, UR26, R28 ;  /* 0x0000001a161c7c25 */ /* 0x000fe2000f8e001c */
[----:B------:R-:W-:Y:S01]  /*2ce0*/  SHF.R.S32.HI R241, RZ, 0x1f, R242 ;  /* 0x0000001ffff17819 */ /* 0x000fe200000114f2 */
[----:B------:R-:W-:Y:S01]  /*2cf0*/  ULDC UR18, c[0x0][0x394] ;  /* 0x0000e50000127ab9 */ /* 0x000fe20000000800 */
[----:B------:R-:W-:Y:S01]  /*2d00*/  ULDC UR42, c[0x0][0x2dc] ;  /* 0x0000b700002a7ab9 */ /* 0x000fe20000000800 */
[----:B------:R-:W-:Y:S01]  /*2d10*/  @!P1 IMAD.X R18, RZ, RZ, R15, P3 ;  /* 0x000000ffff129224 */ /* 0x000fe200018e060f */
[----:B------:R-:W-:Y:S01]  /*2d20*/  @!P1 IADD3 R16, P3, R14, 0x20, RZ ;  /* 0x000000200e109810 */ /* 0x000fe20007f7e0ff */
[C---:B------:R-:W-:Y:S01]  /*2d30*/  IMAD R26, R22.reuse, UR17, R7 ;  /* 0x00000011161a7c24 */ /* 0x040fe2000f8e0207 */
[----:B------:R-:W1:Y:S01]  /*2d40*/  @!P2 LDC.64 R10, c[0x0][0x218] ;  /* 0x00008600ff0aab82 */ /* 0x000e620000000a00 */
[----:B------:R-:W-:Y:S01]  /*2d50*/  IMAD.WIDE.U32 R22, R22, UR16, R8 ;  /* 0x0000001016167c25 */ /* 0x000fe2000f8e0008 */
[----:B------:R4:W-:Y:S03]  /*2d60*/  @P2 STS.128 [R239+0x18000], RZ ;  /* 0x018000ffef002388 */ /* 0x0009e60000000c00 */
[----:B------:R-:W-:Y:S01]  /*2d70*/  IMAD.MOV.U32 R218, RZ, RZ, 0x20 ;  /* 0x00000020ffda7424 */ /* 0x000fe200078e00ff */
[----:B------:R4:W-:Y:S01]  /*2d80*/  @P2 STS.128 [R239+0x1a000], RZ ;  /* 0x01a000ffef002388 */ /* 0x0009e20000000c00 */
[C---:B------:R-:W-:Y:S01]  /*2d90*/  @!P2 IMAD R21, R15.reuse, UR28, RZ ;  /* 0x0000001c0f15ac24 */ /* 0x040fe2000f8e02ff */
[----:B------:R-:W2:Y:S01]  /*2da0*/  @!P1 LDC.64 R6, c[0x0][0x218] ;  /* 0x00008600ff069b82 */ /* 0x000ea20000000a00 */
[----:B------:R-:W-:Y:S01]  /*2db0*/  @!P2 IMAD R19, R15, UR24, RZ ;  /* 0x000000180f13ac24 */ /* 0x000fe2000f8e02ff */
[----:B------:R4:W-:Y:S01]  /*2dc0*/  @P2 STS.128 [R239+0x1c000], RZ ;  /* 0x01c000ffef002388 */ /* 0x0009e20000000c00 */
[----:B------:R-:W-:-:S02]  /*2dd0*/  IMAD.IADD R29, R29, 0x1, R5 ;  /* 0x000000011d1d7824 */ /* 0x000fc400078e0205 */
[----:B------:R-:W-:Y:S01]  /*2de0*/  IMAD.MOV.U32 R217, RZ, RZ, 0x40 ;  /* 0x00000040ffd97424 */ /* 0x000fe200078e00ff */
[----:B------:R4:W-:Y:S01]  /*2df0*/  @P2 STS.128 [R239+0x1e000], RZ ;  /* 0x01e000ffef002388 */ /* 0x0009e20000000c00 */
[----:B------:R-:W-:Y:S01]  /*2e00*/  IMAD.IADD R27, R23, 0x1, R26 ;  /* 0x00000001171b7824 */ /* 0x000fe200078e021a */
[----:B------:R-:W3:Y:S01]  /*2e10*/  @!P1 LDC.64 R4, c[0x0][0x220] ;  /* 0x00008800ff049b82 */ /* 0x000ee20000000a00 */
[----:B------:R-:W-:Y:S01]  /*2e20*/  @!P1 IMAD.X R15, RZ, RZ, R15, P3 ;  /* 0x000000ffff0f9224 */ /* 0x000fe200018e060f */
[----:B------:R-:W-:Y:S01]  /*2e30*/  CS2R R190, SRZ ;  /* 0x0000000000be7805 */ /* 0x000fe2000001ff00 */
[----:B------:R-:W-:Y:S01]  /*2e40*/  @!P1 IMAD.MOV.U32 R24, RZ, RZ, R28 ;  /* 0x000000ffff189224 */ /* 0x000fe200078e001c */
[----:B------:R-:W-:Y:S01]  /*2e50*/  CS2R R188, SRZ ;  /* 0x0000000000bc7805 */ /* 0x000fe2000001ff00 */
[----:B------:R-:W-:Y:S01]  /*2e60*/  @!P1 IMAD.MOV.U32 R25, RZ, RZ, R29 ;  /* 0x000000ffff199224 */ /* 0x000fe200078e001d */
[----:B------:R-:W-:Y:S01]  /*2e70*/  CS2R R194, SRZ ;  /* 0x0000000000c27805 */ /* 0x000fe2000001ff00 */
[----:B------:R-:W-:Y:S01]  /*2e80*/  @!P1 IMAD.MOV.U32 R23, RZ, RZ, R27 ;  /* 0x000000ffff179224 */ /* 0x000fe200078e001b */
[----:B------:R-:W4:Y:S01]  /*2e90*/  @!P2 LDC.64 R8, c[0x0][0x220] ;  /* 0x00008800ff08ab82 */ /* 0x000f220000000a00 */
[----:B------:R-:W-:Y:S01]  /*2ea0*/  @!P1 IMAD R18, R18, UR28, RZ ;  /* 0x0000001c12129c24 */ /* 0x000fe2000f8e02ff */
[----:B------:R-:W-:Y:S01]  /*2eb0*/  CS2R R192, SRZ ;  /* 0x0000000000c07805 */ /* 0x000fe2000001ff00 */
[----:B------:R-:W-:Y:S01]  /*2ec0*/  @!P1 IMAD R15, R15, UR24, RZ ;  /* 0x000000180f0f9c24 */ /* 0x000fe2000f8e02ff */
[----:B------:R-:W-:Y:S01]  /*2ed0*/  CS2R R186, SRZ ;  /* 0x0000000000ba7805 */ /* 0x000fe2000001ff00 */
[----:B------:R-:W-:Y:S01]  /*2ee0*/  @!P2 IMAD.MOV.U32 R26, RZ, RZ, R22 ;  /* 0x000000ffff1aa224 */ /* 0x000fe200078e0016 */
[----:B------:R-:W-:Y:S01]  /*2ef0*/  CS2R R184, SRZ ;  /* 0x0000000000b87805 */ /* 0x000fe2000001ff00 */
[C---:B------:R-:W-:Y:S01]  /*2f00*/  @!P1 IMAD R18, R17.reuse, UR29, R18 ;  /* 0x0000001d11129c24 */ /* 0x040fe2000f8e0212 */
[----:B------:R-:W-:Y:S01]  /*2f10*/  CS2R R182, SRZ ;  /* 0x0000000000b67805 */ /* 0x000fe2000001ff00 */
[----:B------:R-:W-:Y:S01]  /*2f20*/  @!P1 IMAD.WIDE.U32 R24, R17, UR28, R24 ;  /* 0x0000001c11189c25 */ /* 0x000fe2000f8e0018 */
[----:B------:R-:W-:-:S02]  /*2f30*/  CS2R R180, SRZ ;  /* 0x0000000000b47805 */ /* 0x000fc4000001ff00 */
[----:B------:R-:W-:Y:S02]  /*2f40*/  CS2R R174, SRZ ;  /* 0x0000000000ae7805 */ /* 0x000fe4000001ff00 */
[----:B------:R-:W-:Y:S01]  /*2f50*/  CS2R R172, SRZ ;  /* 0x0000000000ac7805 */ /* 0x000fe2000001ff00 */
[----:B------:R-:W-:Y:S01]  /*2f60*/  @!P1 IMAD R15, R16, UR25, R15 ;  /* 0x00000019100f9c24 */ /* 0x000fe2000f8e020f */
[----:B--2---:R-:W-:Y:S01]  /*2f70*/  @!P1 LEA R6, P3, R24, R6, 0x1 ;  /* 0x0000000618069211 */ /* 0x004fe200078608ff */
[----:B------:R-:W-:Y:S01]  /*2f80*/  @!P1 IMAD.WIDE.U32 R22, R16, UR24, R22 ;  /* 0x0000001810169c25 */ /* 0x000fe2000f8e0016 */
[----:B------:R-:W-:Y:S01]  /*2f90*/  CS2R R178, SRZ ;  /* 0x0000000000b27805 */ /* 0x000fe2000001ff00 */
[----:B------:R-:W2:Y:S01]  /*2fa0*/  LDC.64 R16, c[0x0][0x3b8] ;  /* 0x0000ee00ff107b82 */ /* 0x000ea20000000a00 */
        /* <DEDUP_REMOVED lines=8> */
[----:B-1----:R-:W-:Y:S01]  /*3030*/  @!P2 LEA R10, P4, R28, R10, 0x1 ;  /* 0x0000000a1c0aa211 */ /* 0x002fe200078808ff */
[----:B------:R-:W-:Y:S01]  /*3040*/  @!P1 IMAD.IADD R18, R25, 0x1, R18 ;  /* 0x0000000119129824 */ /* 0x000fe200078e0212 */
[----:B------:R-:W-:Y:S01]  /*3050*/  CS2R R158, SRZ ;  /* 0x00000000009e7805 */ /* 0x000fe2000001ff00 */
[----:B------:R-:W-:Y:S01]  /*3060*/  @!P2 IMAD R19, R14, UR25, R19 ;  /* 0x000000190e13ac24 */ /* 0x000fe2000f8e0213 */
[----:B------:R-:W-:Y:S01]  /*3070*/  @!P2 LEA.HI.X R11, R28, R11, R20, 0x1, P4 ;  /* 0x0000000b1c0ba211 */ /* 0x000fe200020f0c14 */
[----:B------:R-:W-:Y:S01]  /*3080*/  @!P2 IMAD.WIDE.U32 R26, R14, UR24, R26 ;  /* 0x000000180e1aac25 */ /* 0x000fe2000f8e001a */
[----:B------:R-:W-:-:S02]  /*3090*/  @!P1 LEA.HI.X R7, R24, R7, R18, 0x1, P3 ;  /* 0x0000000718079211 */ /* 0x000fc400018f0c12 */
[----:B------:R-:W-:Y:S02]  /*30a0*/  CS2R R156, SRZ ;  /* 0x00000000009c7805 */ /* 0x000fe4000001ff00 */
[----:B---3--:R-:W-:Y:S01]  /*30b0*/  @!P1 LEA R14, P3, R22, R4, 0x1 ;  /* 0x00000004160e9211 */ /* 0x008fe200078608ff */
[----:B------:R-:W-:Y:S01]  /*30c0*/  @!PT LDS RZ, [RZ] ;  /* 0x00000000fffff984 */ /* 0x000fe20000000800 */
[----:B------:R-:W-:Y:S01]  /*30d0*/  @!PT LDS RZ, [RZ] ;  /* 0x00000000fffff984 */ /* 0x000fe20000000800 */
[----:B------:R-:W-:Y:S01]  /*30e0*/  @!PT LDS RZ, [RZ] ;  /* 0x00000000fffff984 */ /* 0x000fe20000000800 */
[----:B------:R-:W-:Y:S01]  /*30f0*/  @!P2 LDGSTS.E.BYPASS.LTC128B.128 [R239+0x18000], desc[UR6][R10.64] ;  /* 0x180000000aefafae */ /* 0x000fe2000b901d46 */
[----:B------:R-:W-:Y:S01]  /*3100*/  @!P1 IMAD.IADD R15, R23, 0x1, R15 ;  /* 0x00000001170f9824 */ /* 0x000fe200078e020f */
[----:B----4-:R-:W-:Y:S01]  /*3110*/  @!P2 LEA R8, P4, R26, R8, 0x1 ;  /* 0x000000081a08a211 */ /* 0x010fe200078808ff */
[----:B------:R-:W-:Y:S01]  /*3120*/  @!P2 IMAD.IADD R19, R27, 0x1, R19 ;  /* 0x000000011b13a824 */ /* 0x000fe200078e0213 */
[----:B------:R-:W-:Y:S01]  /*3130*/  @!P2 LDGSTS.E.BYPASS.LTC128B.128 [R239+0x1a000], desc[UR6][R10.64+0x80] ;  /* 0x1a0000800aefafae */ /* 0x000fe2000b901d46 */
[----:B------:R-:W-:Y:S01]  /*3140*/  IMAD.MOV.U32 R238, RZ, RZ, 0x4 ;  /* 0x00000004ffee7424 */ /* 0x000fe200078e00ff */
[----:B------:R-:W-:Y:S02]  /*3150*/  @!P1 LEA.HI.X R15, R22, R5, R15, 0x1, P3 ;  /* 0x00000005160f9211 */ /* 0x000fe400018f0c0f */
[----:B------:R-:W-:Y:S01]  /*3160*/  CS2R R162, SRZ ;  /* 0x0000000000a27805 */ /* 0x000fe2000001ff00 */
[----:B------:R-:W-:Y:S01]  /*3170*/  @!P2 LDGSTS.E.BYPASS.LTC128B.128 [R239+0x1c000], desc[UR6][R10.64+0x100] ;  /* 0x1c0001000aefafae */ /* 0x000fe2000b901d46 */
[----:B------:R-:W-:-:S02]  /*3180*/  @!P2 LEA.HI.X R9, R26, R9, R19, 0x1, P4 ;  /* 0x000000091a09a211 */ /* 0x000fc400020f0c13 */
        /* <DEDUP_REMOVED lines=57> */
[----:B------:R-:W-:Y:S01]  /*3520*/  @!PT LDS RZ, [RZ] ;  /* 0x00000000fffff984 */ /* 0x000fe20000000800 */
[----:B------:R-:W-:Y:S01]  /*3530*/  @!PT LDS RZ, [RZ] ;  /* 0x00000000fffff984 */ /* 0x000fe20000000800 */
[----:B------:R-:W-:Y:S01]  /*3540*/  @!PT LDS RZ, [RZ] ;  /* 0x00000000fffff984 */ /* 0x000fe20000000800 */
[----:B------:R-:W-:Y:S01]  /*3550*/  @!P2 LDGSTS.E.BYPASS.LTC128B.128 [R239+0x20000], desc[UR6][R8.64] ;  /* 0x2000000008efafae */ /* 0x000fe2000b901d46 */
[----:B------:R-:W-:-:S03]  /*3560*/  ULDC.U8 UR22, c[0x0][0x388] ;  /* 0x0000e20000167ab9 */ /* 0x000fc60000000000 */
[----:B------:R-:W-:Y:S04]  /*3570*/  @!P2 LDGSTS.E.BYPASS.LTC128B.128 [R239+0x22000], desc[UR6][R8.64+0x80] ;  /* 0x2200008008efafae */ /* 0x000fe8000b901d46 */
[----:B------:R-:W-:Y:S01]  /*3580*/  @!P2 LDGSTS.E.BYPASS.LTC128B.128 [R239+0x24000], desc[UR6][R8.64+0x100] ;  /* 0x2400010008efafae */ /* 0x000fe2000b901d46 */
[----:B---3--:R-:W-:-:S03]  /*3590*/  VIADD R6, R229, 0x8 ;  /* 0x00000008e5067836 */ /* 0x008fc60000000000 */
        /* <DEDUP_REMOVED lines=12> */
[----:B------:R-:W-:Y:S01]  /*3660*/  ISETP.GE.AND P1, PT, R6, UR9, PT ;  /* 0x0000000906007c0c */ /* 0x000fe2000bf26270 */
[----:B------:R-:W-:Y:S01]  /*3670*/  IMAD.MOV.U32 R6, RZ, RZ, 0x4 ;  /* 0x00000004ff067424 */ /* 0x000fe200078e00ff */
[C---:B------:R-:W-:Y:S01]  /*3680*/  ISETP.GE.AND P2, PT, R229.reuse, UR9, PT ;  /* 0x00000009e5007c0c */ /* 0x040fe2000bf46270 */
[----:B------:R-:W0:Y:S04]  /*3690*/  LDGDEPBAR ;  /* 0x00000000000079af */ /* 0x000e280000000000 */
[----:B--2---:R-:W2:Y:S04]  /*36a0*/  LDG.E.64 R10, desc[UR6][R16.64+0x8] ;  /* 0x00000806100a7981 */ /* 0x004ea8000c1e1b00 */
[----:B------:R-:W4:Y:S01]  /*36b0*/  LDG.E.64 R4, desc[UR6][R16.64] ;  /* 0x0000000610047981 */ /* 0x000f22000c1e1b00 */
[----:B---3--:R-:W-:Y:S01]  /*36c0*/  IMAD.WIDE R8, R229, R6, UR10 ;  /* 0x0000000ae5087e25 */ /* 0x008fe2000f8e0206 */
[----:B------:R-:W-:-:S04]  /*36d0*/  LEA.HI R6, R12, R13, RZ, 0x4 ;  /* 0x0000000d0c067211 */ /* 0x000fc800078f20ff */
[----:B------:R-:W-:Y:S01]  /*36e0*/  LOP3.LUT R6, R6, 0xfffffff0, RZ, 0xc0, !PT ;  /* 0xfffffff006067812 */ /* 0x000fe200078ec0ff */
[----:B------:R-:W-:Y:S01]  /*36f0*/  UIMAD UR9, UR46, UR58, UR53 ;  /* 0x0000003a2e0972a4 */ /* 0x000fe2000f8e0235 */
[----:B------:R1:W5:Y:S03]  /*3700*/  @!P2 LDG.E R243, desc[UR6][R8.64] ;  /* 0x0000000608f3a981 */ /* 0x000366000c1e1900 */
[----:B------:R-:W-:Y:S01]  /*3710*/  IMAD.IADD R13, R13, 0x1, -R6 ;  /* 0x000000010d0d7824 */ /* 0x000fe200078e0a06 */
[----:B------:R1:W5:Y:S01]  /*3720*/  @!P1 LDG.E R244, desc[UR6][R8.64+0x20] ;  /* 0x0000200608f49981 */ /* 0x000362000c1e1900 */
[----:B------:R-:W-:Y:S01]  /*3730*/  USHF.L.U32 UR9, UR9, 0x5, URZ ;  /* 0x0000000509097899 */ /* 0x000fe2000800063f */
[----:B------:R-:W-:Y:S01]  /*3740*/  CS2R R28, SRZ ;  /* 0x00000000001c7805 */ /* 0x000fe2000001ff00 */
[----:B------:R-:W-:Y:S01]  /*3750*/  UIADD3 UR26, -UR8, 0x40, UR21 ;  /* 0x00000040081a7890 */ /* 0x000fe2000fffe115 */
[----:B------:R-:W-:Y:S01]  /*3760*/  SHF.R.S32.HI R6, RZ, 0x1f, R13 ;  /* 0x0000001fff067819 */ /* 0x000fe2000001140d */
[----:B------:R-:W-:Y:S01]  /*3770*/  USHF.R.S32.HI UR13, URZ, 0x1f, UR9 ;  /* 0x0000001f3f0d7899 */ /* 0x000fe20008011409 */
[----:B------:R-:W-:-:S02]  /*3780*/  CS2R R26, SRZ ;  /* 0x00000000001a7805 */ /* 0x000fc4000001ff00 */
[----:B------:R-:W-:Y:S02]  /*3790*/  CS2R R24, SRZ ;  /* 0x0000000000187805 */ /* 0x000fe4000001ff00 */
[----:B------:R-:W-:Y:S02]  /*37a0*/  LEA.HI R6, R6, R13, RZ, 0x3 ;  /* 0x0000000d06067211 */ /* 0x000fe400078f18ff */
[----:B------:R-:W-:Y:S02]  /*37b0*/  CS2R R22, SRZ ;  /* 0x0000000000167805 */ /* 0x000fe4000001ff00 */
[----:B------:R-:W-:Y:S01]  /*37c0*/  CS2R R20, SRZ ;  /* 0x0000000000147805 */ /* 0x000fe2000001ff00 */
[----:B------:R-:W-:Y:S01]  /*37d0*/  UMOV UR17, UR18 ;  /* 0x0000001200117c82 */ /* 0x000fe20008000000 */
[----:B------:R-:W-:Y:S01]  /*37e0*/  LOP3.LUT R6, R6, 0xfffffff8, RZ, 0xc0, !PT ;  /* 0xfffffff806067812 */ /* 0x000fe200078ec0ff */
[----:B------:R-:W-:Y:S01]  /*37f0*/  UIADD3 UR26, UR26, -UR55, URZ ;  /* 0x800000371a1a7290 */ /* 0x000fe2000fffe03f */
[----:B------:R-:W-:-:S03]  /*3800*/  ULDC UR21, c[0x0][0x2ec] ;  /* 0x0000bb0000157ab9 */ /* 0x000fc60000000800 */
[----:B------:R-:W-:Y:S01]  /*3810*/  IMAD.IADD R6, R13, 0x1, -R6 ;  /* 0x000000010d067824 */ /* 0x000fe200078e0a06 */
[----:B--2---:R-:W-:-:S04]  /*3820*/  IADD3 R242, P4, P3, R10, UR9, R242 ;  /* 0x000000090af27c10 */ /* 0x004fc8000fb9e0f2 */
[----:B------:R-:W-:Y:S02]  /*3830*/  R2P PR, R6, 0x6 ;  /* 0x0000000606007804 */ /* 0x000fe40000000000 */
[----:B----4-:R-:W-:Y:S01]  /*3840*/  R2UR UR24, R5 ;  /* 0x00000000051872ca */ /* 0x010fe200000e0000 */
[----:B------:R-:W-:Y:S01]  /*3850*/  VIADD R5, R224, 0x4000 ;  /* 0x00004000e0057836 */ /* 0x000fe20000000000 */
[----:B------:R-:W-:Y:S01]  /*3860*/  R2UR UR25, R4 ;  /* 0x00000000041972ca */ /* 0x000fe200000e0000 */
[----:B------:R-:W-:Y:S01]  /*3870*/  VIADD R4, R223, 0x4000 ;  /* 0x00004000df047836 */ /* 0x000fe20000000000 */
[----:B------:R-:W-:Y:S02]  /*3880*/  SEL R218, R218, 0xffffffe0, !P1 ;  /* 0xffffffe0dada7807 */ /* 0x000fe40004800000 */
[----:B------:R-:W-:Y:S02]  /*3890*/  SEL R217, R217, 0xffffffc0, !P2 ;  /* 0xffffffc0d9d97807 */ /* 0x000fe40005000000 */
[----:B------:R-:W-:Y:S01]  /*38a0*/  SEL R220, R5, R224, !P0 ;  /* 0x000000e005dc7207 */ /* 0x000fe20004000000 */
[C---:B------:R-:W-:Y:S01]  /*38b0*/  IMAD.IADD R216, R221.reuse, 0x1, R218 ;  /* 0x00000001ddd87824 */ /* 0x040fe200078e02da */
[----:B------:R-:W-:Y:S01]  /*38c0*/  SEL R219, R4, R223, !P0 ;  /* 0x000000df04db7207 */ /* 0x000fe20004000000 */
[----:B------:R-:W-:Y:S01]  /*38d0*/  IMAD.IADD R214, R221, 0x1, R217 ;  /* 0x00000001ddd67824 */ /* 0x000fe200078e02d9 */
[----:B------:R-:W-:Y:S01]  /*38e0*/  IADD3.X R241, R11, UR13, R241, P4, P3 ;  /* 0x0000000d0bf17c10 */ /* 0x000fe2000a7e64f1 */
[----:B------:R-:W-:Y:S01]  /*38f0*/  IMAD.IADD R215, R217, 0x1, R216 ;  /* 0x00000001d9d77824 */ /* 0x000fe200078e02d8 */
[----:B------:R-:W-:Y:S01]  /*3900*/  LEA R220, R220, UR4, 0x1 ;  /* 0x00000004dcdc7c11 */ /* 0x000fe2000f8e08ff */
[----:B------:R-:W-:Y:S01]  /*3910*/  UIADD3 UR38, UR25, -0x61c88647, URZ ;  /* 0x9e3779b919267890 */ /* 0x000fe2000fffe03f */
[----:B------:R-:W-:Y:S01]  /*3920*/  LEA R219, R219, UR4, 0x1 ;  /* 0x00000004dbdb7c11 */ /* 0x000fe2000f8e08ff */
        /* <DEDUP_REMOVED lines=11> */
.L_x_1846:
[----:B------:R-:W0:Y:S01]  /*39e0*/  LDGDEPBAR ;  /* 0x00000000000079af */ /* 0x000e220000000000 */
[C---:B------:R-:W-:Y:S01]  /*39f0*/  IMAD.IADD R114, R220.reuse, 0x1, R218 ;  /* 0x00000001dc727824 */ /* 0x040fe200078e02da */
[----:B------:R-:W-:Y:S01]  /*3a00*/  MOV R117, UR19 ;  /* 0x0000001300757c02 */ /* 0x000fe20008000f00 */
[----:B------:R-:W-:Y:S01]  /*3a10*/  IMAD.IADD R113, R220, 0x1, R217 ;  /* 0x00000001dc717824 */ /* 0x000fe200078e02d9 */
[----:B------:R-:W-:Y:S01]  /*3a20*/  USHF.L.U32 UR13, UR5, 0x6, URZ ;  /* 0x00000006050d7899 */ /* 0x000fe2000800063f */
[----:B------:R-:W-:Y:S01]  /*3a30*/  IMAD.U32 R116, RZ, RZ, UR20 ;  /* 0x00000014ff747e24 */ /* 0x000fe2000f8e00ff */
[----:B------:R-:W-:Y:S01]  /*3a40*/  IADD3 R112, R114, R217, RZ ;  /* 0x000000d972707210 */ /* 0x000fe20007ffe0ff */
[----:B------:R-:W-:Y:S01]  /*3a50*/  UMOV UR9, UR56 ;  /* 0x0000003800097c82 */ /* 0x000fe20008000000 */
[----:B------:R-:W-:Y:S02]  /*3a60*/  UISETP.GE.AND UP0, UPT, UR13, UR26, UPT ;  /* 0x0000001a0d00728c */ /* 0x000fe4000bf06270 */
[C---:B------:R-:W-:Y:S04]  /*3a70*/  LEA R118, P0, R229.reuse, R116, 0x2 ;  /* 0x00000074e5767211 */ /* 0x040fe800078010ff */
[----:B------:R-:W-:Y:S02]  /*3a80*/  LEA.HI.X.SX32 R119, R229, R117, 0x2, P0 ;  /* 0x00000075e5777211 */ /* 0x000fe400000f16ff */
[----:B------:R-:W-:Y:S01]  /*3a90*/  PLOP3.LUT P0, PT, PT, PT, UP0, 0x80, 0x0 ;  /* 0x000000000000781c */ /* 0x000fe20003f0f008 */
[----:B------:R-:W-:Y:S04]  /*3aa0*/  DEPBAR.LE SB0, 0x0 ;  /* 0x000080000000791a */ /* 0x000fe80000000000 */
[----:B------:R-:W-:Y:S06]  /*3ab0*/  BAR.SYNC.DEFER_BLOCKING 0x0 ;  /* 0x0000000000007b1d */ /* 0x000fec0000010000 */
[----:B------:R-:W-:Y:S04]  /*3ac0*/  LDSM.16.M88.4 R84, [R220] ;  /* 0x00000000dc54783b */ /* 0x000fe80000000200 */
[----:B------:R-:W1:Y:S04]  /*3ad0*/  LDSM.16.M88.4 R88, [R213+0x18000] ;  /* 0x01800000d558783b */ /* 0x000e680000000200 */
[----:B------:R-:W2:Y:S04]  /*3ae0*/  LDSM.16.M88.4 R92, [R213+0x18800] ;  /* 0x01880000d55c783b */ /* 0x000ea80000000200 */
[----:B------:R-:W-:Y:S04]  /*3af0*/  LDSM.16.M88.4 R96, [R114] ;  /* 0x000000007260783b */ /* 0x000fe80000000200 */
[----:B------:R-:W3:Y:S04]  /*3b00*/  LDSM.16.M88.4 R100, [R212+0x18000] ;  /* 0x01800000d464783b */ /* 0x000ee80000000200 */
[----:B------:R-:W4:Y:S04]  /*3b10*/  LDSM.16.M88.4 R104, [R212+0x18800] ;  /* 0x01880000d468783b */ /* 0x000f280000000200 */
[----:B------:R-:W-:Y:S04]  /*3b20*/  LDSM.16.M88.4 R108, [R3+0x18000] ;  /* 0x01800000036c783b */ /* 0x000fe80000000200 */
[----:B-----5:R2:W5:Y:S04]  /*3b30*/  LDG.E R117, desc[UR6][R118.64] ;  /* 0x0000000676757981 */ /* 0x020568000c1e1900 */
        /* <DEDUP_REMOVED lines=121> */
.L_x_1842:
        /* <DEDUP_REMOVED lines=9> */
[----:B------:R-:W-:Y:S02]  /*4360*/  VIADDMNMX R95, R88, UR15, RZ, !PT ;  /* 0x0000000f585f7c46 */ /* 0x000fe4000f8001ff */
        /* <DEDUP_REMOVED lines=64> */
.L_x_1843:
[C---:B------:R-:W-:Y:S01]  /*4770*/  FMUL.FTZ R84, R243.reuse, 1.4426950216293334961 ;  /* 0x3fb8aa3bf3547820 */ /* 0x040fe20000410000 */
[----:B------:R-:W-:Y:S01]  /*4780*/  FSETP.NEU.FTZ.AND P0, PT, R243, -INF , PT ;  /* 0xff800000f300780b */ /* 0x000fe20003f1d000 */
[----:B------:R-:W-:Y:S02]  /*4790*/  IMAD.U32 R87, RZ, RZ, UR14 ;  /* 0x0000000eff577e24 */ /* 0x000fe4000f8e00ff */
[----:B------:R-:W-:Y:S01]  /*47a0*/  FMUL.FTZ R85, R244, 1.4426950216293334961 ;  /* 0x3fb8aa3bf4557820 */ /* 0x000fe20000410000 */
[----:B------:R-:W-:Y:S01]  /*47b0*/  IMAD.U32 R86, RZ, RZ, UR5 ;  /* 0x00000005ff567e24 */ /* 0x000fe2000f8e00ff */
[----:B------:R-:W-:Y:S01]  /*47c0*/  FSEL R84, R84, RZ, P0 ;  /* 0x000000ff54547208 */ /* 0x000fe20000000000 */
[----:B------:R-:W-:Y:S01]  /*47d0*/  IMAD.WIDE.U32 R90, R242, -0x2daee0ad, RZ ;  /* 0xd2511f53f25a7825 */ /* 0x000fe200078e00ff */
[----:B------:R-:W-:Y:S01]  /*47e0*/  FSETP.NEU.FTZ.AND P0, PT, R244, -INF , PT ;  /* 0xff800000f400780b */ /* 0x000fe20003f1d000 */
[----:B------:R-:W-:Y:S01]  /*47f0*/  UISETP.GT.AND UP2, UPT, UR5, UR23, UPT ;  /* 0x000000170500728c */ /* 0x000fe2000bf44270 */
[----:B------:R-:W-:Y:S01]  /*4800*/  LEA R115, R224, UR4, 0x1 ;  /* 0x00000004e0737c11 */ /* 0x000fe2000f8e08ff */
[----:B------:R-:W-:Y:S02]  /*4810*/  IMAD R87, R87, 0x2, R226 ;  /* 0x0000000257577824 */ /* 0x000fe400078e02e2 */
[--C-:B------:R-:W-:Y:S01]  /*4820*/  FFMA.FTZ R118, R16, UR21, -R84.reuse ;  /* 0x0000001510767c23 */ /* 0x100fe20008010854 */
[----:B------:R-:W-:Y:S02]  /*4830*/  IMAD R16, R86, 0x4, R227 ;  /* 0x0000000456107824 */ /* 0x000fe400078e02e3 */
[--C-:B------:R-:W-:Y:S01]  /*4840*/  FFMA.FTZ R119, R8, UR21, -R84.reuse ;  /* 0x0000001508777c23 */ /* 0x100fe20008010854 */
[----:B------:R-:W-:Y:S01]  /*4850*/  FSEL R8, R85, RZ, P0 ;  /* 0x000000ff55087208 */ /* 0x000fe20000000000 */
[--C-:B------:R-:W-:Y:S01]  /*4860*/  FFMA.FTZ R122, R4, UR21, -R84.reuse ;  /* 0x00000015047a7c23 */ /* 0x100fe20008010854 */
[----:B------:R-:W-:Y:S01]  /*4870*/  LOP3.LUT R86, R91, UR24, R87, 0x96, !PT ;  /* 0x000000185b567c12 */ /* 0x000fe2000f8e9657 */
[----:B------:R-:W-:Y:S04]  /*4880*/  IMAD.WIDE.U32 R88, R16, -0x326172a9, RZ ;  /* 0xcd9e8d5710587825 */ /* 0x000fe800078e00ff */
[----:B------:R-:W-:Y:S01]  /*4890*/  FFMA.FTZ R9, R9, UR21, -R84 ;  /* 0x0000001509097c23 */ /* 0x000fe20008010854 */
[----:B------:R-:W1:Y:S01]  /*48a0*/  MUFU.EX2 R118, R118 ;  /* 0x0000007600767308 */ /* 0x000e620000000800 */
[--C-:B------:R-:W-:Y:S01]  /*48b0*/  FFMA.FTZ R120, R11, UR21, -R8.reuse ;  /* 0x000000150b787c23 */ /* 0x100fe20008010808 */
        /* <DEDUP_REMOVED lines=14> */
[----:B------:R-:W-:Y:S01]  /*49a0*/  FFMA.FTZ R84, R17, UR21, -R84 ;  /* 0x0000001511547c23 */ /* 0x000fe20008010854 */
[----:B------:R3:W-:Y:S01]  /*49b0*/  MUFU.EX2 R123, R5 ;  /* 0x00000005007b7308 */ /* 0x0007e20000000800 */
        /* <DEDUP_REMOVED lines=11> */
[----:B------:R-:W-:Y:S01]  /*4a70*/  FFMA.FTZ R8, R18, UR21, -R8 ;  /* 0x0000001512087c23 */ /* 0x000fe20008010808 */
[--C-:B------:R-:W-:Y:S01]  /*4a80*/  IMAD.IADD R114, R218, 0x1, R115.reuse ;  /* 0x00000001da727824 */ /* 0x100fe200078e0273 */
[----:B------:R-:W-:Y:S01]  /*4a90*/  LOP3.LUT R86, R7, UR31, R86, 0x96, !PT ;  /* 0x0000001f07567c12 */ /* 0x000fe2000f8e9656 */
[----:B------:R-:W-:Y:S01]  /*4aa0*/  IMAD.WIDE.U32 R88, R88, -0x326172a9, RZ ;  /* 0xcd9e8d5758587825 */ /* 0x000fe200078e00ff */
[----:B------:R-:W4:Y:S03]  /*4ab0*/  MUFU.EX2 R119, R119 ;  /* 0x0000007700777308 */ /* 0x000f260000000800 */
[----:B------:R-:W-:Y:S01]  /*4ac0*/  IMAD.WIDE.U32 R86, R86, -0x326172a9, RZ ;  /* 0xcd9e8d5756567825 */ /* 0x000fe200078e00ff */
[----:B------:R-:W-:Y:S03]  /*4ad0*/  LOP3.LUT R4, R89, UR32, R90, 0x96, !PT ;  /* 0x0000002059047c12 */ /* 0x000fe6000f8e965a */
[----:B------:R-:W-:Y:S01]  /*4ae0*/  IMAD.IADD R113, R217, 0x1, R115 ;  /* 0x00000001d9717824 */ /* 0x000fe200078e0273 */
[----:B------:R-:W-:Y:S01]  /*4af0*/  LOP3.LUT R7, R87, UR30, R88, 0x96, !PT ;  /* 0x0000001e57077c12 */ /* 0x000fe2000f8e9658 */
[----:B------:R-:W-:Y:S01]  /*4b00*/  IMAD.WIDE.U32 R90, R4, -0x2daee0ad, RZ ;  /* 0xd2511f53045a7825 */ /* 0x000fe200078e00ff */
[----:B------:R1:W-:Y:S03]  /*4b10*/  MUFU.EX2 R129, R10 ;  /* 0x0000000a00817308 */ /* 0x0003e60000000800 */
[----:B------:R-:W-:Y:S01]  /*4b20*/  IMAD.WIDE.U32 R16, R7, -0x2daee0ad, RZ ;  /* 0xd2511f5307107825 */ /* 0x000fe200078e00ff */
[----:B------:R-:W-:Y:S03]  /*4b30*/  LOP3.LUT R88, R91, UR29, R6, 0x96, !PT ;  /* 0x0000001d5b587c12 */ /* 0x000fe6000f8e9606 */
[----:B------:R-:W-:Y:S01]  /*4b40*/  IMAD.IADD R112, R217, 0x1, R114 ;  /* 0x00000001d9707824 */ /* 0x000fe200078e0272 */
[----:B------:R-:W-:Y:S01]  /*4b50*/  LOP3.LUT R7, R16, 0xff, RZ, 0xc0, !PT ;  /* 0x000000ff10077812 */ /* 0x000fe200078ec0ff */
[----:B------:R-:W-:Y:S01]  /*4b60*/  IMAD.WIDE.U32 R88, R88, -0x326172a9, RZ ;  /* 0xcd9e8d5758587825 */ /* 0x000fe200078e00ff */
[----:B--2---:R-:W-:Y:S01]  /*4b70*/  SHF.R.U32.HI R9, RZ, 0x18, R16 ;  /* 0x00000018ff097819 */ /* 0x004fe20000011610 */
[----:B------:R-:W2:Y:S01]  /*4b80*/  MUFU.EX2 R120, R120 ;  /* 0x0000007800787308 */ /* 0x000ea20000000800 */
[----:B------:R-:W-:Y:S02]  /*4b90*/  ISETP.LE.U32.AND P2, PT, R7, UR22, PT ;  /* 0x0000001607007c0c */ /* 0x000fe4000bf43070 */
[----:B------:R-:W-:Y:S02]  /*4ba0*/  SHF.R.U32.HI R11, RZ, 0x18, R88 ;  /* 0x00000018ff0b7819 */ /* 0x000fe40000011658 */
[----:B------:R-:W-:Y:S02]  /*4bb0*/  LOP3.LUT R86, R89, UR28, R86, 0x96, !PT ;  /* 0x0000001c59567c12 */ /* 0x000fe4000f8e9656 */
[----:B------:R-:W-:Y:S03]  /*4bc0*/  ISETP.LE.U32.AND P1, PT, R11, UR22, PT ;  /* 0x000000160b007c0c */ /* 0x000fe6000bf23070 */
[----:B------:R-:W2:Y:S01]  /*4bd0*/  MUFU.EX2 R121, R121 ;  /* 0x0000007900797308 */ /* 0x000ea20000000800 */
[----:B------:R-:W-:Y:S02]  /*4be0*/  SHF.R.U32.HI R11, RZ, 0x18, R86 ;  /* 0x00000018ff0b7819 */ /* 0x000fe40000011656 */
[----:B------:R-:W-:Y:S02]  /*4bf0*/  LOP3.LUT R6, R17, UR27, R90, 0x96, !PT ;  /* 0x0000001b11067c12 */ /* 0x000fe4000f8e965a */
[----:B------:R-:W-:Y:S02]  /*4c00*/  ISETP.LE.U32.AND P4, PT, R11, UR22, PT ;  /* 0x000000160b007c0c */ /* 0x000fe4000bf83070 */
[----:B------:R-:W-:Y:S03]  /*4c10*/  ISETP.LE.U32.AND P0, PT, R9, UR22, PT ;  /* 0x0000001609007c0c */ /* 0x000fe6000bf03070 */
[----:B------:R-:W-:Y:S01]  /*4c20*/  MUFU.EX2 R124, R124 ;  /* 0x0000007c007c7308 */ /* 0x000fe20000000800 */
[----:B------:R-:W-:Y:S02]  /*4c30*/  LOP3.LUT R11, R86, 0xff, RZ, 0xc0, !PT ;  /* 0x000000ff560b7812 */ /* 0x000fe400078ec0ff */
[----:B------:R-:W-:Y:S02]  /*4c40*/  SHF.R.U32.HI R9, RZ, 0x18, R6 ;  /* 0x00000018ff097819 */ /* 0x000fe40000011606 */
[----:B------:R-:W-:Y:S02]  /*4c50*/  LOP3.LUT R4, R16, 0xffff, RZ, 0xc0, !PT ;  /* 0x0000ffff10047812 */ /* 0x000fe400078ec0ff */
[----:B---3--:R-:W-:Y:S03]  /*4c60*/  SHF.R.U32.HI R5, RZ, 0x10, R16 ;  /* 0x00000010ff057819 */ /* 0x008fe60000011610 */
[----:B------:R-:W3:Y:S01]  /*4c70*/  MUFU.EX2 R197, R12 ;  /* 0x0000000c00c57308 */ /* 0x000ee20000000800 */
[----:B------:R-:W-:Y:S02]  /*4c80*/  LOP3.LUT R16, R88, 0xff, RZ, 0xc0, !PT ;  /* 0x000000ff58107812 */ /* 0x000fe400078ec0ff */
[----:B------:R-:W-:Y:S02]  /*4c90*/  ISETP.LE.U32.AND P3, PT, R9, UR22, PT ;  /* 0x0000001609007c0c */ /* 0x000fe4000bf63070 */
[----:B------:R-:W-:Y:S02]  /*4ca0*/  SHF.R.U32.HI R9, RZ, 0x10, R86 ;  /* 0x00000010ff097819 */ /* 0x000fe40000011656 */
[----:B------:R-:W-:Y:S03]  /*4cb0*/  ISETP.LE.U32.AND P6, PT, R16, UR22, PT ;  /* 0x0000001610007c0c */ /* 0x000fe6000bfc3070 */
[----:B------:R-:W3:Y:S01]  /*4cc0*/  MUFU.EX2 R127, R15 ;  /* 0x0000000f007f7308 */ /* 0x000ee20000000800 */
[----:B------:R-:W-:Y:S02]  /*4cd0*/  LOP3.LUT R86, R86, 0xffff, RZ, 0xc0, !PT ;  /* 0x0000ffff56567812 */ /* 0x000fe400078ec0ff */
[----:B------:R-:W-:Y:S02]  /*4ce0*/  LOP3.LUT R9, R9, 0xff, RZ, 0xc0, !PT ;  /* 0x000000ff09097812 */ /* 0x000fe400078ec0ff */
[----:B------:R-:W-:Y:S02]  /*4cf0*/  SHF.R.U32.HI R86, RZ, 0x8, R86 ;  /* 0x00000008ff567819 */ /* 0x000fe40000011656 */
[----:B-1----:R-:W-:Y:S03]  /*4d00*/  LOP3.LUT R10, R88, 0xffff, RZ, 0xc0, !PT ;  /* 0x0000ffff580a7812 */ /* 0x002fe600078ec0ff */
[----:B------:R-:W-:Y:S01]  /*4d10*/  MUFU.EX2 R196, R13 ;  /* 0x0000000d00c47308 */ /* 0x000fe20000000800 */
[----:B------:R-:W-:Y:S02]  /*4d20*/  LOP3.LUT R86, R86, 0xffff, RZ, 0xc0, !PT ;  /* 0x0000ffff56567812 */ /* 0x000fe400078ec0ff */
[----:B------:R-:W-:Y:S02]  /*4d30*/  SHF.R.U32.HI R7, RZ, 0x10, R88 ;  /* 0x00000010ff077819 */ /* 0x000fe40000011658 */
[----:B------:R-:W-:Y:S02]  /*4d40*/  SHF.R.U32.HI R10, RZ, 0x8, R10 ;  /* 0x00000008ff0a7819 */ /* 0x000fe4000001160a */
[----:B------:R-:W-:Y:S03]  /*4d50*/  LOP3.LUT R7, R7, 0xff, RZ, 0xc0, !PT ;  /* 0x000000ff07077812 */ /* 0x000fe600078ec0ff */
[----:B------:R-:W-:Y:S01]  /*4d60*/  MUFU.EX2 R130, R14 ;  /* 0x0000000e00827308 */ /* 0x000fe20000000800 */
[----:B------:R-:W-:Y:S02]  /*4d70*/  LOP3.LUT R10, R10, 0xffff, RZ, 0xc0, !PT ;  /* 0x0000ffff0a0a7812 */ /* 0x000fe400078ec0ff */
[----:B------:R-:W-:Y:S02]  /*4d80*/  LOP3.LUT R5, R5, 0xff, RZ, 0xc0, !PT ;  /* 0x000000ff05057812 */ /* 0x000fe400078ec0ff */
[----:B------:R-:W-:Y:S02]  /*4d90*/  LOP3.LUT R16, R6, 0xff, RZ, 0xc0, !PT ;  /* 0x000000ff06107812 */ /* 0x000fe400078ec0ff */
[----:B------:R-:W-:Y:S03]  /*4da0*/  SHF.R.U32.HI R4, RZ, 0x8, R4 ;  /* 0x00000008ff047819 */ /* 0x000fe60000011604 */
[----:B------:R-:W1:Y:S01]  /*4db0*/  MUFU.EX2 R125, R19 ;  /* 0x00000013007d7308 */ /* 0x000e620000000800 */
[----:B------:R-:W-:Y:S02]  /*4dc0*/  ISETP.LE.U32.AND P5, PT, R16, UR22, PT ;  /* 0x0000001610007c0c */ /* 0x000fe4000bfa3070 */
[----:B------:R-:W-:Y:S07]  /*4dd0*/  LOP3.LUT R4, R4, 0xffff, RZ, 0xc0, !PT ;  /* 0x0000ffff04047812 */ /* 0x000fee00078ec0ff */
[----:B------:R-:W-:Y:S10]  /*4de0*/  MUFU.EX2 R131, R84 ;  /* 0x0000005400837308 */ /* 0x000ff40000000800 */
[----:B------:R-:W1:Y:S01]  /*4df0*/  MUFU.EX2 R128, R8 ;  /* 0x0000000800807308 */ /* 0x000e620000000800 */
[----:B------:R-:W-:Y:S01]  /*4e00*/  @!P2 FADD.FTZ R118, -R118, -RZ ;  /* 0x800000ff7676a221 */ /* 0x000fe20000010100 */
[----:B------:R-:W-:Y:S01]  /*4e10*/  ISETP.LE.U32.AND P2, PT, R11, UR22, PT ;  /* 0x000000160b007c0c */ /* 0x000fe2000bf43070 */
[----:B----4-:R-:W-:Y:S01]  /*4e20*/  @!P6 FADD.FTZ R119, -R119, -RZ ;  /* 0x800000ff7777e221 */ /* 0x010fe20000010100 */
[----:B------:R-:W-:Y:S01]  /*4e30*/  ISETP.LE.U32.AND P6, PT, R9, UR22, PT ;  /* 0x0000001609007c0c */ /* 0x000fe2000bfc3070 */
[----:B--2---:R-:W-:Y:S01]  /*4e40*/  @!P1 FADD.FTZ R120, -R120, -RZ ;  /* 0x800000ff78789221 */ /* 0x004fe20000010100 */
[----:B------:R-:W-:Y:S01]  /*4e50*/  @!P4 FADD.FTZ R121, -R121, -RZ ;  /* 0x800000ff7979c221 */ /* 0x000fe20000010100 */
[----:B------:R-:W-:Y:S01]  /*4e60*/  ISETP.LE.U32.AND P4, PT, R10, UR22, PT ;  /* 0x000000160a007c0c */ /* 0x000fe2000bf83070 */
[----:B---3--:R-:W-:Y:S01]  /*4e70*/  @!P5 FADD.FTZ R197, -R197, -RZ ;  /* 0x800000ffc5c5d221 */ /* 0x008fe20000010100 */
[----:B------:R-:W-:Y:S01]  /*4e80*/  ISETP.LE.U32.AND P1, PT, R5, UR22, PT ;  /* 0x0000001605007c0c */ /* 0x000fe2000bf23070 */
[----:B------:R-:W-:Y:S01]  /*4e90*/  @!P3 FADD.FTZ R127, -R127, -RZ ;  /* 0x800000ff7f7fb221 */ /* 0x000fe20000010100 */
[----:B------:R-:W-:Y:S01]  /*4ea0*/  SHF.R.U32.HI R5, RZ, 0x10, R6 ;  /* 0x00000010ff057819 */ /* 0x000fe20000011606 */
[----:B-1----:R-:W-:Y:S01]  /*4eb0*/  @!P0 FADD.FTZ R125, -R125, -RZ ;  /* 0x800000ff7d7d8221 */ /* 0x002fe20000010100 */
[----:B------:R-:W-:Y:S02]  /*4ec0*/  LOP3.LUT R6, R6, 0xffff, RZ, 0xc0, !PT ;  /* 0x0000ffff06067812 */ /* 0x000fe400078ec0ff */
[----:B------:R-:W-:Y:S01]  /*4ed0*/  @!P2 FADD.FTZ R122, -R122, -RZ ;  /* 0x800000ff7a7aa221 */ /* 0x000fe20000010100 */
[----:B------:R-:W-:Y:S01]  /*4ee0*/  ISETP.LE.U32.AND P2, PT, R86, UR22, PT ;  /* 0x0000001656007c0c */ /* 0x000fe2000bf43070 */
[----:B------:R-:W-:Y:S01]  /*4ef0*/  @!P6 FADD.FTZ R124, -R124, -RZ ;  /* 0x800000ff7c7ce221 */ /* 0x000fe20000010100 */
[----:B------:R-:W-:Y:S02]  /*4f00*/  ISETP.LE.U32.AND P6, PT, R7, UR22, PT ;  /* 0x0000001607007c0c */ /* 0x000fe4000bfc3070 */
[----:B------:R-:W-:Y:S01]  /*4f10*/  SHF.R.U32.HI R6, RZ, 0x8, R6 ;  /* 0x00000008ff067819 */ /* 0x000fe20000011606 */
[----:B------:R-:W-:Y:S01]  /*4f20*/  @!P4 FADD.FTZ R126, -R126, -RZ ;  /* 0x800000ff7e7ec221 */ /* 0x000fe20000010100 */
[----:B------:R-:W-:Y:S01]  /*4f30*/  LOP3.LUT R5, R5, 0xff, RZ, 0xc0, !PT ;  /* 0x000000ff05057812 */ /* 0x000fe200078ec0ff */
[----:B------:R-:W-:Y:S01]  /*4f40*/  @!P1 FADD.FTZ R128, -R128, -RZ ;  /* 0x800000ff80809221 */ /* 0x000fe20000010100 */
[----:B------:R-:W-:Y:S02]  /*4f50*/  LOP3.LUT R6, R6, 0xffff, RZ, 0xc0, !PT ;  /* 0x0000ffff06067812 */ /* 0x000fe400078ec0ff */
[----:B------:R-:W-:Y:S02]  /*4f60*/  ISETP.LE.U32.AND P4, PT, R5, UR22, PT ;  /* 0x0000001605007c0c */ /* 0x000fe4000bf83070 */
[----:B------:R-:W-:Y:S01]  /*4f70*/  F2FP.RELU.F16.F32.PACK_AB R10, R121, R124 ;  /* 0x0000007c790a723e */ /* 0x000fe200000008ff */
[----:B------:R-:W-:Y:S01]  /*4f80*/  @!P2 FADD.FTZ R123, -R123, -RZ ;  /* 0x800000ff7b7ba221 */ /* 0x000fe20000010100 */
[----:B------:R-:W-:Y:S01]  /*4f90*/  ISETP.LE.U32.AND P2, PT, R4, UR22, PT ;  /* 0x0000001604007c0c */ /* 0x000fe2000bf43070 */
[----:B------:R-:W-:Y:S01]  /*4fa0*/  @!P6 FADD.FTZ R129, -R129, -RZ ;  /* 0x800000ff8181e221 */ /* 0x000fe20000010100 */
[----:B------:R-:W-:Y:S01]  /*4fb0*/  ISETP.LE.U32.AND P6, PT, R6, UR22, PT ;  /* 0x0000001606007c0c */ /* 0x000fe2000bfc3070 */
[----:B------:R-:W-:Y:S01]  /*4fc0*/  STS [R233+0x2a400], R10 ;  /* 0x02a4000ae9007388 */ /* 0x000fe20000000800 */
[----:B------:R-:W-:Y:S02]  /*4fd0*/  F2FP.RELU.F16.F32.PACK_AB R12, R123, R122 ;  /* 0x0000007a7b0c723e */ /* 0x000fe400000008ff */
[----:B------:R-:W-:Y:S02]  /*4fe0*/  F2FP.RELU.F16.F32.PACK_AB R4, R126, R119 ;  /* 0x000000777e04723e */ /* 0x000fe400000008ff */
[----:B------:R-:W-:Y:S01]  /*4ff0*/  F2FP.RELU.F16.F32.PACK_AB R6, R120, R129 ;  /* 0x000000817806723e */ /* 0x000fe200000008ff */
[----:B------:R1:W-:Y:S01]  /*5000*/  STS [R233+0x2a000], R12 ;  /* 0x02a0000ce9007388 */ /* 0x0003e20000000800 */
[----:B------:R-:W-:Y:S01]  /*5010*/  @!P4 FADD.FTZ R130, -R130, -RZ ;  /* 0x800000ff8282c221 */ /* 0x000fe20000010100 */
[----:B------:R-:W-:Y:S02]  /*5020*/  F2FP.RELU.F16.F32.PACK_AB R13, R125, R128 ;  /* 0x000000807d0d723e */ /* 0x000fe400000008ff */
[----:B------:R-:W-:Y:S02]  /*5030*/  @!P2 FADD.FTZ R131, -R131, -RZ ;  /* 0x800000ff8383a221 */ /* 0x000fe40000010100 */
[----:B------:R-:W-:Y:S01]  /*5040*/  STS [R237+0x2a000], R4 ;  /* 0x02a00004ed007388 */ /* 0x000fe20000000800 */
[----:B------:R-:W-:Y:S01]  /*5050*/  @!P6 FADD.FTZ R196, -R196, -RZ ;  /* 0x800000ffc4c4e221 */ /* 0x000fe20000010100 */
[----:B------:R-:W-:Y:S04]  /*5060*/  FSETP.GE.FTZ.AND P3, PT, R122, RZ, PT ;  /* 0x000000ff7a00720b */ /* 0x000fe80003f76000 */
[----:B------:R-:W-:Y:S01]  /*5070*/  STS [R237+0x2a400], R6 ;  /* 0x02a40006ed007388 */ /* 0x000fe20000000800 */
[----:B------:R-:W-:Y:S02]  /*5080*/  F2FP.RELU.F16.F32.PACK_AB R15, R131, R118 ;  /* 0x00000076830f723e */ /* 0x000fe400000008ff */
[----:B------:R-:W-:Y:S02]  /*5090*/  F2FP.RELU.F16.F32.PACK_AB R14, R196, R197 ;  /* 0x000000c5c40e723e */ /* 0x000fe400000008ff */
[----:B------:R-:W-:Y:S02]  /*50a0*/  FSETP.GE.FTZ.AND P2, PT, R123, RZ, PT ;  /* 0x000000ff7b00720b */ /* 0x000fe40003f56000 */
[----:B------:R-:W-:Y:S01]  /*50b0*/  FSETP.GE.FTZ.AND P0, PT, R121, RZ, PT ;  /* 0x000000ff7900720b */ /* 0x000fe20003f16000 */
[----:B------:R-:W-:Y:S01]  /*50c0*/  STS [R235+0x2a000], R14 ;  /* 0x02a0000eeb007388 */ /* 0x000fe20000000800 */
[----:B------:R-:W-:Y:S02]  /*50d0*/  FSETP.GE.FTZ.AND P1, PT, R124, RZ, PT ;  /* 0x000000ff7c00720b */ /* 0x000fe40003f36000 */
[----:B-1----:R-:W-:Y:S05]  /*50e0*/  F2FP.RELU.F16.F32.PACK_AB R12, R127, R130 ;  /* 0x000000827f0c723e */ /* 0x002fea00000008ff */
        /* <DEDUP_REMOVED lines=118> */
[-C--:B------:R-:W-:Y:S01]  /*5850*/  FSEL R85, R4, R117.reuse, P3 ;  /* 0x0000007504557208 */ /* 0x080fe20001800000 */
[----:B------:R-:W-:Y:S01]  /*5860*/  FADD.FTZ R5, -R116, R6 ;  /* 0x0000000674057221 */ /* 0x000fe20000010100 */
[----:B------:R-:W-:Y:S01]  /*5870*/  FSEL R84, R84, R117, P2 ;  /* 0x0000007554547208 */ /* 0x000fe20001000000 */
[----:B------:R-:W-:Y:S01]  /*5880*/  FADD.FTZ R6, -R117, R9 ;  /* 0x0000000975067221 */ /* 0x000fe20000010100 */
[-C--:B------:R-:W-:Y:S01]  /*5890*/  FSEL R4, R7, R116.reuse, P0 ;  /* 0x0000007407047208 */ /* 0x080fe20000000000 */
[C---:B------:R-:W-:Y:S01]  /*58a0*/  FADD.FTZ R11, -R116.reuse, R11 ;  /* 0x0000000b740b7221 */ /* 0x040fe20000010100 */
[----:B------:R-:W-:Y:S01]  /*58b0*/  FSEL R5, R5, R116, P1 ;  /* 0x0000007405057208 */ /* 0x000fe20000800000 */
[----:B------:R-:W-:Y:S01]  /*58c0*/  FADD.FTZ R9, -R116, R10 ;  /* 0x0000000a74097221 */ /* 0x000fe20000010100 */
[----:B------:R-:W-:Y:S01]  /*58d0*/  FSETP.GE.FTZ.AND P2, PT, R126, RZ, PT ;  /* 0x000000ff7e00720b */ /* 0x000fe20003f56000 */
[----:B------:R-:W-:Y:S01]  /*58e0*/  FADD.FTZ R12, -R117, R12 ;  /* 0x0000000c750c7221 */ /* 0x000fe20000010100 */
[----:B------:R-:W-:Y:S01]  /*58f0*/  FSETP.GE.FTZ.AND P0, PT, R120, RZ, PT ;  /* 0x000000ff7800720b */ /* 0x000fe20003f16000 */
[----:B------:R-:W-:Y:S01]  /*5900*/  FMUL.FTZ R5, R124, R5 ;  /* 0x000000057c057220 */ /* 0x000fe20000410000 */
[----:B------:R-:W-:Y:S01]  /*5910*/  FSETP.GE.FTZ.AND P1, PT, R129, RZ, PT ;  /* 0x000000ff8100720b */ /* 0x000fe20003f36000 */
[----:B------:R-:W-:Y:S01]  /*5920*/  FMUL.FTZ R4, R121, R4 ;  /* 0x0000000479047220 */ /* 0x000fe20000410000 */
[----:B------:R-:W-:Y:S01]  /*5930*/  FSEL R7, R6, R117, P2 ;  /* 0x0000007506077208 */ /* 0x000fe20001000000 */
[----:B------:R-:W-:Y:S01]  /*5940*/  FADD.FTZ R10, -R117, R13 ;  /* 0x0000000d750a7221 */ /* 0x000fe20000010100 */
[-C--:B------:R-:W-:Y:S01]  /*5950*/  FSEL R11, R11, R116.reuse, P0 ;  /* 0x000000740b0b7208 */ /* 0x080fe20000000000 */
[C---:B------:R-:W-:Y:S01]  /*5960*/  FADD.FTZ R15, -R116.reuse, R15 ;  /* 0x0000000f740f7221 */ /* 0x040fe20000010100 */
[----:B------:R-:W-:Y:S01]  /*5970*/  FSEL R6, R9, R116, P1 ;  /* 0x0000007409067208 */ /* 0x000fe20000800000 */
[----:B------:R-:W-:Y:S01]  /*5980*/  FADD.FTZ R9, -R116, R14 ;  /* 0x0000000e74097221 */ /* 0x000fe20000010100 */
[----:B------:R-:W-:Y:S01]  /*5990*/  FSETP.GE.FTZ.AND P0, PT, R197, RZ, PT ;  /* 0x000000ffc500720b */ /* 0x000fe20003f16000 */
[C---:B------:R-:W-:Y:S01]  /*59a0*/  FADD.FTZ R8, -R117.reuse, R8 ;  /* 0x0000000875087221 */ /* 0x040fe20000010100 */
[----:B------:R-:W-:Y:S01]  /*59b0*/  FSETP.GE.FTZ.AND P1, PT, R130, RZ, PT ;  /* 0x000000ff8200720b */ /* 0x000fe20003f36000 */
[----:B------:R-:W-:Y:S01]  /*59c0*/  FMUL.FTZ R7, R126, R7 ;  /* 0x000000077e077220 */ /* 0x000fe20000410000 */
[----:B------:R-:W-:Y:S01]  /*59d0*/  FSETP.GE.FTZ.AND P2, PT, R196, RZ, PT ;  /* 0x000000ffc400720b */ /* 0x000fe20003f56000 */
[----:B------:R-:W-:Y:S01]  /*59e0*/  FADD.FTZ R16, -R117, R16 ;  /* 0x0000001075107221 */ /* 0x000fe20000010100 */
[----:B------:R-:W-:Y:S01]  /*59f0*/  FSEL R12, R12, R117, P0 ;  /* 0x000000750c0c7208 */ /* 0x000fe20000000000 */
[----:B------:R-:W-:Y:S01]  /*5a00*/  FMUL.FTZ R6, R129, R6 ;  /* 0x0000000681067220 */ /* 0x000fe20000410000 */
[----:B------:R-:W-:Y:S01]  /*5a10*/  FSETP.GE.FTZ.AND P0, PT, R127, RZ, PT ;  /* 0x000000ff7f00720b */ /* 0x000fe20003f16000 */
        /* <DEDUP_REMOVED lines=34> */
[----:B------:R-:W1:Y:S01]  /*5c40*/  LDC R11, c[0x0][0x240] ;  /* 0x00009000ff0b7b82 */ /* 0x000e620000000800 */
[----:B------:R-:W-:Y:S04]  /*5c50*/  ULOP3.LUT UR9, UR5, 0x1, URZ, 0xc0, !UPT ;  /* 0x0000000105097892 */ /* 0x000fe8000f8ec03f */
[----:B------:R-:W-:Y:S03]  /*5c60*/  UISETP.NE.U32.AND UP0, UPT, UR9, 0x1, UPT ;  /* 0x000000010900788c */ /* 0x000fe6000bf05070 */
[----:B------:R-:W2:Y:S01]  /*5c70*/  LDC R9, c[0x0][0x244] ;  /* 0x00009100ff097b82 */ /* 0x000ea20000000800 */
[----:B------:R-:W-:Y:S06]  /*5c80*/  USEL UR9, UR57, 0x8000, !UP0 ;  /* 0x0000800039097887 */ /* 0x000fec000c000000 */
[----:B------:R-:W-:Y:S02]  /*5c90*/  VIADD R245, R245, UR9 ;  /* 0x00000009f5f57c36 */ /* 0x000fe40008000000 */
[----:B------:R-:W-:Y:S02]  /*5ca0*/  VIADD R220, R220, UR9 ;  /* 0x00000009dcdc7c36 */ /* 0x000fe40008000000 */
[----:B-1----:R-:W-:Y:S05]  /*5cb0*/  IMAD.U32 R13, R11, -0x40, RZ ;  /* 0xffffffc00b0d7824 */ /* 0x002fea00078e00ff */
[C---:B------:R-:W-:Y:S04]  /*5cc0*/  LEA R250, P0, R13.reuse, R250, 0x1 ;  /* 0x000000fa0dfa7211 */ /* 0x040fe800078008ff */
[----:B------:R-:W-:Y:S02]  /*5cd0*/  LEA.HI.X.SX32 R251, R13, R251, 0x1, P0 ;  /* 0x000000fb0dfb7211 */ /* 0x000fe400000f0eff */
        /* <DEDUP_REMOVED lines=14> */
.L_x_1844:
[----:B------:R-:W-:Y:S01]  /*5dc0*/  STS [R233+0x28000], R84 ;  /* 0x02800054e9007388 */ /* 0x000fe20000000800 */
[----:B------:R-:W-:Y:S01]  /*5dd0*/  F2FP.F16.F32.PACK_AB R101, R6, R7 ;  /* 0x000000070665723e */ /* 0x000fe200000000ff */
[----:B------:R-:W2:Y:S01]  /*5de0*/  LDC R252, c[0x0][0x270] ;  /* 0x00009c00fffc7b82 */ /* 0x000ea20000000800 */
[----:B------:R-:W-:Y:S02]  /*5df0*/  F2FP.F16.F32.PACK_AB R105, R116, R5 ;  /* 0x000000057469723e */ /* 0x000fe400000000ff */
[----:B------:R-:W-:Y:S01]  /*5e00*/  STS [R233+0x28400], R4 ;  /* 0x02840004e9007388 */ /* 0x000fe20000000800 */
[----:B------:R-:W-:Y:S04]  /*5e10*/  LEA R225, R223, UR4, 0x1 ;  /* 0x00000004dfe17c11 */ /* 0x000fe8000f8e08ff */
[----:B------:R-:W-:Y:S05]  /*5e20*/  STS [R237+0x28000], R18 ;  /* 0x02800012ed007388 */ /* 0x000fea0000000800 */
[----:B------:R-:W-:Y:S05]  /*5e30*/  STS [R237+0x28400], R86 ;  /* 0x02840056ed007388 */ /* 0x000fea0000000800 */
[----:B------:R-:W-:Y:S05]  /*5e40*/  STS [R235+0x28000], R88 ;  /* 0x02800058eb007388 */ /* 0x000fea0000000800 */
[----:B------:R-:W-:Y:S05]  /*5e50*/  STS [R235+0x28400], R92 ;  /* 0x0284005ceb007388 */ /* 0x000fea0000000800 */
[----:B------:R-:W-:Y:S01]  /*5e60*/  STS [R240+0x28000], R101 ;  /* 0x02800065f0007388 */ /* 0x000fe20000000800 */
[----:B--2---:R-:W-:Y:S04]  /*5e70*/  IMAD R252, R252, UR42, RZ ;  /* 0x0000002afcfc7c24 */ /* 0x004fe8000f8e02ff */
[----:B------:R-:W-:Y:S01]  /*5e80*/  STS [R240+0x28400], R105 ;  /* 0x02840069f0007388 */ /* 0x000fe20000000800 */
[----:B------:R-:W-:Y:S06]  /*5e90*/  BAR.SYNC.DEFER_BLOCKING 0x0 ;  /* 0x0000000000007b1d */ /* 0x000fec0000010000 */
[----:B------:R-:W-:Y:S05]  /*5ea0*/  LDSM.16.MT88.4 R4, [R222+0x2a000] ;  /* 0x02a00000de04783b */ /* 0x000fea0000004200 */
[----:B-1----:R-:W1:Y:S05]  /*5eb0*/  LDSM.16.MT88.4 R8, [R225+0x10000] ;  /* 0x01000000e108783b */ /* 0x002e6a0000004200 */
        /* <DEDUP_REMOVED lines=97> */
[----:B------:R-:W-:Y:S02]  /*64d0*/  LEA.HI.X.SX32 R249, R9, R249, 0x1, P0 ;  /* 0x000000f909f97211 */ /* 0x000fe400000f0eff */
[C---:B------:R-:W-:Y:S03]  /*64e0*/  LEA R4, P0, R7.reuse, R248, 0x6 ;  /* 0x000000f807047211 */ /* 0x040fe600078030ff */
        /* <DEDUP_REMOVED lines=13> */
.L_x_1845:
[----:B------:R-:W-:Y:S01]  /*65c0*/  LDSM.16.M88.4 R196, [R221] ;  /* 0x00000000ddc4783b */ /* 0x000fe20000000200 */
[----:B------:R-:W-:Y:S02]  /*65d0*/  @UP2 UIADD3 UR13, UP0, UR10, -0x100, URZ ;  /* 0xffffff000a0d2890 */ /* 0x000fe4000ff1e03f */
[----:B------:R-:W-:Y:S01]  /*65e0*/  UISETP.GT.AND UP1, UPT, UR5, UR23, UPT ;  /* 0x000000170500728c */ /* 0x000fe2000bf24270 */
[----:B------:R-:W1:Y:S01]  /*65f0*/  LDSM.16.MT88.4 R16, [R225+0x18000] ;  /* 0x01800000e110783b */ /* 0x000e620000004200 */
[----:B------:R-:W-:Y:S03]  /*6600*/  @UP2 UIADD3.X UR9, UR11, -0x1, URZ, UP0, !UPT ;  /* 0xffffffff0b092890 */ /* 0x000fe600087fe43f */
[----:B------:R-:W2:Y:S01]  /*6610*/  LDSM.16.M88.4 R124, [R221+0x1000] ;  /* 0x00100000dd7c783b */ /* 0x000ea20000000200 */
[----:B------:R-:W-:Y:S03]  /*6620*/  @UP2 UMOV UR10, UR13 ;  /* 0x0000000d000a2c82 */ /* 0x000fe60008000000 */
[----:B------:R-:W3:Y:S01]  /*6630*/  LDSM.16.MT88.4 R96, [R225+0x1a000] ;  /* 0x01a00000e160783b */ /* 0x000ee20000004200 */
[----:B------:R-:W-:Y:S01]  /*6640*/  @UP2 UMOV UR11, UR9 ;  /* 0x00000009000b2c82 */ /* 0x000fe20008000000 */
[----:B------:R-:W-:Y:S02]  /*6650*/  ULOP3.LUT UR9, UR5, 0x1, URZ, 0xc0, !UPT ;  /* 0x0000000105097892 */ /* 0x000fe4000f8ec03f */
[----:B------:R-:W4:Y:S01]  /*6660*/  LDSM.16.MT88.4 R112, [R225+0x1c000] ;  /* 0x01c00000e170783b */ /* 0x000f220000004200 */
[----:B------:R-:W-:Y:S02]  /*6670*/  UIADD3 UR5, UR5, -0x1, URZ ;  /* 0xffffffff05057890 */ /* 0x000fe4000fffe03f */
[----:B------:R-:W-:Y:S01]  /*6680*/  UISETP.NE.U32.AND UP0, UPT, UR9, 0x1, UPT ;  /* 0x000000010900788c */ /* 0x000fe2000bf05070 */
[----:B------:R-:W4:Y:S04]  /*6690*/  LDSM.16.MT88.4 R128, [R225+0x1e000] ;  /* 0x01e00000e180783b */ /* 0x000f280000004200 */
[----:B------:R-:W-:Y:S04]  /*66a0*/  LDSM.16.M88.4 R200, [R216] ;  /* 0x00000000d8c8783b */ /* 0x000fe80000000200 */
[----:B------:R-:W4:Y:S04]  /*66b0*/  LDSM.16.MT88.4 R204, [R225+0x18800] ;  /* 0x01880000e1cc783b */ /* 0x000f280000004200 */
[----:B------:R-:W4:Y:S01]  /*66c0*/  LDSM.16.M88.4 R208, [R216+0x1000] ;  /* 0x00100000d8d0783b */ /* 0x000f220000000200 */
        /* <DEDUP_REMOVED lines=70> */
[----:B------:R2:W3:Y:S05]  /*6b30*/  LDSM.16.MT88.4 R204, [R225+0x1f800] ;  /* 0x01f80000e1cc783b */ /* 0x0004ea0000004200 */
[-C--:B-1----:R-:W-:Y:S06]  /*6b40*/  HMMA.16816.F32 R100, R196, R208.reuse, R100 ;  /* 0x000000d0c464723c */ /* 0x082fec0000001864 */
[C---:B------:R-:W-:Y:S05]  /*6b50*/  HMMA.16816.F32 R104, R200.reuse, R208, R104 ;  /* 0x000000d0c868723c */ /* 0x040fea0000001868 */
[C---:B--2---:R-:W-:Y:S01]  /*6b60*/  IMAD R225, R252.reuse, 0x38, RZ ;  /* 0x00000038fce17824 */ /* 0x044fe200078e02ff */
[-C--:B------:R-:W-:Y:S06]  /*6b70*/  HMMA.16816.F32 R108, R200, R210.reuse, R108 ;  /* 0x000000d2c86c723c */ /* 0x080fec000000186c */
[C---:B------:R-:W-:Y:S06]  /*6b80*/  HMMA.16816.F32 R112, R196.reuse, R210, R112 ;  /* 0x000000d2c470723c */ /* 0x040fec0000001870 */
[-C--:B---3--:R-:W-:Y:S05]  /*6b90*/  HMMA.16816.F32 R116, R196, R204.reuse, R116 ;  /* 0x000000ccc474723c */ /* 0x088fea0000001874 */
[C---:B------:R-:W-:Y:S01]  /*6ba0*/  IMAD.SHL.U32 R211, R252.reuse, 0x20, RZ ;  /* 0x00000020fcd37824 */ /* 0x040fe200078e00ff */
[C---:B------:R-:W-:Y:S06]  /*6bb0*/  HMMA.16816.F32 R120, R200.reuse, R204, R120 ;  /* 0x000000ccc878723c */ /* 0x040fec0000001878 */
[-C--:B------:R-:W-:Y:S05]  /*6bc0*/  HMMA.16816.F32 R124, R200, R206.reuse, R124 ;  /* 0x000000cec87c723c */ /* 0x080fea000000187c */
[----:B------:R-:W-:Y:S01]  /*6bd0*/  @P1 IMAD.WIDE R204, R229, R238, UR10 ;  /* 0x0000000ae5cc1e25 */ /* 0x000fe2000f8e02ee */
[----:B------:R-:W-:Y:S04]  /*6be0*/  HMMA.16816.F32 R128, R196, R206, R128 ;  /* 0x000000cec480723c */ /* 0x000fe80000001880 */
[----:B------:R-:W5:Y:S01]  /*6bf0*/  @P1 LDG.E R243, desc[UR6][R204.64] ;  /* 0x00000006ccf31981 */ /* 0x000f62000c1e1900 */
[C---:B------:R-:W-:Y:S02]  /*6c00*/  IMAD.SHL.U32 R201, R252.reuse, 0x8, RZ ;  /* 0x00000008fcc97824 */ /* 0x040fe400078e00ff */
[C---:B------:R-:W-:Y:S01]  /*6c10*/  IMAD.SHL.U32 R203, R252.reuse, 0x10, RZ ;  /* 0x00000010fccb7824 */ /* 0x040fe200078e00ff */
[----:B------:R1:W5:Y:S03]  /*6c20*/  @P1 LDG.E R244, desc[UR6][R204.64+0x20] ;  /* 0x00002006ccf41981 */ /* 0x000366000c1e1900 */
[-C--:B------:R-:W-:Y:S01]  /*6c30*/  LEA R208, P0, R201, R246.reuse, 0x2 ;  /* 0x000000f6c9d07211 */ /* 0x080fe200078010ff */
[C---:B------:R-:W-:Y:S01]  /*6c40*/  IMAD R207, R252.reuse, 0x18, RZ ;  /* 0x00000018fccf7824 */ /* 0x040fe200078e02ff */
[-C--:B------:R-:W-:Y:S01]  /*6c50*/  LEA R196, P1, R203, R246.reuse, 0x2 ;  /* 0x000000f6cbc47211 */ /* 0x080fe200078210ff */
[----:B------:R-:W-:Y:S01]  /*6c60*/  REDG.E.ADD.F32.FTZ.RN.STRONG.GPU desc[UR6][R246.64], R4 ;  /* 0x00000004f60079a6 */ /* 0x000fe2000c10f386 */
[-C--:B------:R-:W-:Y:S02]  /*6c70*/  LEA.HI.X.SX32 R209, R201, R247.reuse, 0x2, P0 ;  /* 0x000000f7c9d17211 */ /* 0x080fe400000f16ff */
[-C--:B------:R-:W-:Y:S02]  /*6c80*/  LEA R198, P0, R207, R246.reuse, 0x2 ;  /* 0x000000f6cfc67211 */ /* 0x080fe400078010ff */
[-C--:B------:R-:W-:Y:S01]  /*6c90*/  LEA.HI.X.SX32 R197, R203, R247.reuse, 0x2, P1 ;  /* 0x000000f7cbc57211 */ /* 0x080fe200008f16ff */
[----:B------:R2:W-:Y:S01]  /*6ca0*/  REDG.E.ADD.F32.FTZ.RN.STRONG.GPU desc[UR6][R208.64], R5 ;  /* 0x00000005d00079a6 */ /* 0x0005e2000c10f386 */
[-C--:B------:R-:W-:Y:S02]  /*6cb0*/  LEA R210, P1, R211, R246.reuse, 0x2 ;  /* 0x000000f6d3d27211 */ /* 0x080fe400078210ff */
[-C--:B------:R-:W-:Y:S01]  /*6cc0*/  LEA.HI.X.SX32 R199, R207, R247.reuse, 0x2, P0 ;  /* 0x000000f7cfc77211 */ /* 0x080fe200000f16ff */
[----:B------:R-:W-:Y:S01]  /*6cd0*/  REDG.E.ADD.F32.FTZ.RN.STRONG.GPU desc[UR6][R196.64], R6 ;  /* 0x00000006c40079a6 */ /* 0x000fe2000c10f386 */
[-C--:B------:R-:W-:Y:S01]  /*6ce0*/  LEA.HI.X.SX32 R211, R211, R247.reuse, 0x2, P1 ;  /* 0x000000f7d3d37211 */ /* 0x080fe200008f16ff */
[C---:B------:R-:W-:Y:S02]  /*6cf0*/  IMAD R207, R252.reuse, 0x30, RZ ;  /* 0x00000030fccf7824 */ /* 0x040fe400078e02ff */
[----:B------:R3:W-:Y:S03]  /*6d00*/  REDG.E.ADD.F32.FTZ.RN.STRONG.GPU desc[UR6][R198.64], R7 ;  /* 0x00000007c60079a6 */ /* 0x0007e6000c10f386 */
[CC--:B------:R-:W-:Y:S01]  /*6d10*/  LEA R206, P1, R207.reuse, R246.reuse, 0x2 ;  /* 0x000000f6cfce7211 */ /* 0x0c0fe200078210ff */
[----:B------:R4:W-:Y:S01]  /*6d20*/  REDG.E.ADD.F32.FTZ.RN.STRONG.GPU desc[UR6][R210.64], R8 ;  /* 0x00000008d20079a6 */ /* 0x0009e2000c10f386 */
[----:B-1----:R-:W-:Y:S02]  /*6d30*/  IMAD R205, R252, 0x28, RZ ;  /* 0x00000028fccd7824 */ /* 0x002fe400078e02ff */
[-C--:B------:R-:W-:Y:S03]  /*6d40*/  LEA.HI.X.SX32 R207, R207, R247.reuse, 0x2, P1 ;  /* 0x000000f7cfcf7211 */ /* 0x080fe600008f16ff */
[CC--:B------:R-:W-:Y:S04]  /*6d50*/  LEA R204, P0, R205.reuse, R246.reuse, 0x2 ;  /* 0x000000f6cdcc7211 */ /* 0x0c0fe800078010ff */
[-C--:B------:R-:W-:Y:S05]  /*6d60*/  LEA.HI.X.SX32 R205, R205, R247.reuse, 0x2, P0 ;  /* 0x000000f7cdcd7211 */ /* 0x080fea00000f16ff */
[----:B------:R1:W-:Y:S01]  /*6d70*/  REDG.E.ADD.F32.FTZ.RN.STRONG.GPU desc[UR6][R204.64], R9 ;  /* 0x00000009cc0079a6 */ /* 0x0003e2000c10f386 */
[----:B--2---:R-:W-:Y:S03]  /*6d80*/  VIADD R5, R203, 0x20 ;  /* 0x00000020cb057836 */ /* 0x004fe60000000000 */
[----:B------:R2:W-:Y:S01]  /*6d90*/  REDG.E.ADD.F32.FTZ.RN.STRONG.GPU desc[UR6][R206.64], R10 ;  /* 0x0000000ace0079a6 */ /* 0x0005e2000c10f386 */
[----:B---3--:R-:W-:Y:S01]  /*6da0*/  IMAD.IADD R7, R201, 0x1, R5 ;  /* 0x00000001c9077824 */ /* 0x008fe200078e0205 */
[CC--:B----4-:R-:W-:Y:S04]  /*6db0*/  LEA R210, P0, R225.reuse, R246.reuse, 0x2 ;  /* 0x000000f6e1d27211 */ /* 0x0d0fe800078010ff */
[-C--:B------:R-:W-:Y:S02]  /*6dc0*/  LEA.HI.X.SX32 R211, R225, R247.reuse, 0x2, P0 ;  /* 0x000000f7e1d37211 */ /* 0x080fe400000f16ff */
[CC--:B------:R-:W-:Y:S03]  /*6dd0*/  LEA R198, P0, R5.reuse, R246.reuse, 0x2 ;  /* 0x000000f605c67211 */ /* 0x0c0fe600078010ff */
[----:B------:R3:W-:Y:S01]  /*6de0*/  REDG.E.ADD.F32.FTZ.RN.STRONG.GPU desc[UR6][R210.64], R11 ;  /* 0x0000000bd20079a6 */ /* 0x0007e2000c10f386 */
[-C--:B------:R-:W-:Y:S01]  /*6df0*/  LEA.HI.X.SX32 R199, R5, R247.reuse, 0x2, P0 ;  /* 0x000000f705c77211 */ /* 0x080fe200000f16ff */
[----:B------:R-:W-:Y:S02]  /*6e00*/  IMAD.IADD R5, R201, 0x1, R7 ;  /* 0x00000001c9057824 */ /* 0x000fe400078e0207 */
[----:B------:R4:W-:Y:S01]  /*6e10*/  REDG.E.ADD.F32.FTZ.RN.STRONG.GPU desc[UR6][R246.64+0x80], R16 ;  /* 0x00008010f60079a6 */ /* 0x0009e2000c10f386 */
[CC--:B-1----:R-:W-:Y:S03]  /*6e20*/  LEA R204, P0, R7.reuse, R246.reuse, 0x2 ;  /* 0x000000f607cc7211 */ /* 0x0c2fe600078010ff */
[----:B------:R1:W-:Y:S01]  /*6e30*/  REDG.E.ADD.F32.FTZ.RN.STRONG.GPU desc[UR6][R208.64+0x80], R17 ;  /* 0x00008011d00079a6 */ /* 0x0003e2000c10f386 */
[-C--:B------:R-:W-:Y:S01]  /*6e40*/  LEA.HI.X.SX32 R205, R7, R247.reuse, 0x2, P0 ;  /* 0x000000f707cd7211 */ /* 0x080fe200000f16ff */
[----:B------:R-:W-:Y:S01]  /*6e50*/  IMAD.IADD R7, R201, 0x1, R5 ;  /* 0x00000001c9077824 */ /* 0x000fe200078e0205 */
[-C--:B--2---:R-:W-:Y:S01]  /*6e60*/  LEA R206, P1, R5, R246.reuse, 0x2 ;  /* 0x000000f605ce7211 */ /* 0x084fe200078210ff */
[----:B------:R2:W-:Y:S02]  /*6e70*/  REDG.E.ADD.F32.FTZ.RN.STRONG.GPU desc[UR6][R198.64], R18 ;  /* 0x00000012c60079a6 */ /* 0x0005e4000c10f386 */
[----:B------:R-:W-:Y:S01]  /*6e80*/  IMAD.IADD R9, R201, 0x1, R7 ;  /* 0x00000001c9097824 */ /* 0x000fe200078e0207 */
[-C--:B------:R-:W-:Y:S01]  /*6e90*/  LEA R6, P0, R7, R246.reuse, 0x2 ;  /* 0x000000f607067211 */ /* 0x080fe200078010ff */
[----:B------:R2:W-:Y:S01]  /*6ea0*/  REDG.E.ADD.F32.FTZ.RN.STRONG.GPU desc[UR6][R204.64], R19 ;  /* 0x00000013cc0079a6 */ /* 0x0005e2000c10f386 */
[-C--:B------:R-:W-:Y:S01]  /*6eb0*/  LEA.HI.X.SX32 R207, R5, R247.reuse, 0x2, P1 ;  /* 0x000000f705cf7211 */ /* 0x080fe200008f16ff */
[----:B------:R-:W-:Y:S01]  /*6ec0*/  IMAD.IADD R5, R201, 0x1, R9 ;  /* 0x00000001c9057824 */ /* 0x000fe200078e0209 */
[-C--:B------:R-:W-:Y:S02]  /*6ed0*/  LEA.HI.X.SX32 R7, R7, R247.reuse, 0x2, P0 ;  /* 0x000000f707077211 */ /* 0x080fe400000f16ff */
[CC--:B------:R-:W-:Y:S01]  /*6ee0*/  LEA R10, P0, R9.reuse, R246.reuse, 0x2 ;  /* 0x000000f6090a7211 */ /* 0x0c0fe200078010ff */
[----:B------:R-:W-:Y:S03]  /*6ef0*/  REDG.E.ADD.F32.FTZ.RN.STRONG.GPU desc[UR6][R206.64], R12 ;  /* 0x0000000cce0079a6 */ /* 0x000fe6000c10f386 */
[-C--:B---3--:R-:W-:Y:S01]  /*6f00*/  LEA.HI.X.SX32 R11, R9, R247.reuse, 0x2, P0 ;  /* 0x000000f7090b7211 */ /* 0x088fe200000f16ff */
[----:B------:R3:W-:Y:S01]  /*6f10*/  REDG.E.ADD.F32.FTZ.RN.STRONG.GPU desc[UR6][R6.64], R13 ;  /* 0x0000000d060079a6 */ /* 0x0007e2000c10f386 */
[----:B------:R-:W-:Y:S01]  /*6f20*/  VIADD R9, R203, 0x40 ;  /* 0x00000040cb097836 */ /* 0x000fe20000000000 */
[CC--:B----4-:R-:W-:Y:S02]  /*6f30*/  LEA R16, P0, R5.reuse, R246.reuse, 0x2 ;  /* 0x000000f605107211 */ /* 0x0d0fe400078010ff */
[----:B------:R4:W-:Y:S02]  /*6f40*/  REDG.E.ADD.F32.FTZ.RN.STRONG.GPU desc[UR6][R10.64], R14 ;  /* 0x0000000e0a0079a6 */ /* 0x0009e4000c10f386 */
[-C--:B-1----:R-:W-:Y:S01]  /*6f50*/  LEA.HI.X.SX32 R17, R5, R247.reuse, 0x2, P0 ;  /* 0x000000f705117211 */ /* 0x082fe200000f16ff */
[----:B------:R-:W-:Y:S01]  /*6f60*/  IMAD.IADD R5, R201, 0x1, R9 ;  /* 0x00000001c9057824 */ /* 0x000fe200078e0209 */
[CC--:B--2---:R-:W-:Y:S03]  /*6f70*/  LEA R18, P0, R9.reuse, R246.reuse, 0x2 ;  /* 0x000000f609127211 */ /* 0x0c4fe600078010ff */
[----:B------:R1:W-:Y:S01]  /*6f80*/  REDG.E.ADD.F32.FTZ.RN.STRONG.GPU desc[UR6][R16.64], R15 ;  /* 0x0000000f100079a6 */ /* 0x0003e2000c10f386 */
[-C--:B------:R-:W-:Y:S03]  /*6f90*/  LEA.HI.X.SX32 R19, R9, R247.reuse, 0x2, P0 ;  /* 0x000000f709137211 */ /* 0x080fe600000f16ff */
[----:B------:R-:W-:Y:S01]  /*6fa0*/  REDG.E.ADD.F32.FTZ.RN.STRONG.GPU desc[UR6][R246.64+0x100], R84 ;  /* 0x00010054f60079a6 */ /* 0x000fe2000c10f386 */
[-C--:B------:R-:W-:Y:S01]  /*6fb0*/  LEA R204, P0, R5, R246.reuse, 0x2 ;  /* 0x000000f605cc7211 */ /* 0x080fe200078010ff */
[----:B------:R-:W-:Y:S02]  /*6fc0*/  IMAD.IADD R9, R201, 0x1, R5 ;  /* 0x00000001c9097824 */ /* 0x000fe400078e0205 */
[----:B------:R-:W-:Y:S01]  /*6fd0*/  REDG.E.ADD.F32.FTZ.RN.STRONG.GPU desc[UR6][R208.64+0x100], R85 ;  /* 0x00010055d00079a6 */ /* 0x000fe2000c10f386 */
[-C--:B------:R-:W-:Y:S01]  /*6fe0*/  LEA.HI.X.SX32 R205, R5, R247.reuse, 0x2, P0 ;  /* 0x000000f705cd7211 */ /* 0x080fe200000f16ff */
[C---:B------:R-:W-:Y:S02]  /*6ff0*/  IMAD.IADD R5, R201.reuse, 0x1, R9 ;  /* 0x00000001c9057824 */ /* 0x040fe400078e0209 */
[----:B------:R-:W-:Y:S02]  /*7000*/  REDG.E.ADD.F32.FTZ.RN.STRONG.GPU desc[UR6][R18.64], R86 ;  /* 0x00000056120079a6 */ /* 0x000fe4000c10f386 */
[----:B---3--:R-:W-:Y:S01]  /*7010*/  IMAD.IADD R7, R201, 0x1, R5 ;  /* 0x00000001c9077824 */ /* 0x008fe200078e0205 */
[-C--:B------:R-:W-:Y:S01]  /*7020*/  LEA R8, P0, R5, R246.reuse, 0x2 ;  /* 0x000000f605087211 */ /* 0x080fe200078010ff */
[----:B------:R-:W-:Y:S01]  /*7030*/  REDG.E.ADD.F32.FTZ.RN.STRONG.GPU desc[UR6][R204.64], R87 ;  /* 0x00000057cc0079a6 */ /* 0x000fe2000c10f386 */
[CC--:B----4-:R-:W-:Y:S03]  /*7040*/  LEA R10, P1, R9.reuse, R246.reuse, 0x2 ;  /* 0x000000f6090a7211 */ /* 0x0d0fe600078210ff */
[----:B------:R-:W-:Y:S01]  /*7050*/  LDSM.16.MT88.4 R84, [R219+0x4000] ;  /* 0x00400000db54783b */ /* 0x000fe20000004200 */
[-C--:B------:R-:W-:Y:S02]  /*7060*/  LEA.HI.X.SX32 R11, R9, R247.reuse, 0x2, P1 ;  /* 0x000000f7090b7211 */ /* 0x080fe400008f16ff */
[-C--:B------:R-:W-:Y:S01]  /*7070*/  LEA.HI.X.SX32 R9, R5, R247.reuse, 0x2, P0 ;  /* 0x000000f705097211 */ /* 0x080fe200000f16ff */
[----:B------:R-:W-:Y:S01]  /*7080*/  IMAD.IADD R5, R201, 0x1, R7 ;  /* 0x00000001c9057824 */ /* 0x000fe200078e0207 */
[CC--:B------:R-:W-:Y:S01]  /*7090*/  LEA R12, P0, R7.reuse, R246.reuse, 0x2 ;  /* 0x000000f6070c7211 */ /* 0x0c0fe200078010ff */
[----:B------:R2:W-:Y:S03]  /*70a0*/  REDG.E.ADD.F32.FTZ.RN.STRONG.GPU desc[UR6][R10.64], R88 ;  /* 0x000000580a0079a6 */ /* 0x0005e6000c10f386 */
[-C--:B------:R-:W-:Y:S01]  /*70b0*/  LEA.HI.X.SX32 R13, R7, R247.reuse, 0x2, P0 ;  /* 0x000000f7070d7211 */ /* 0x080fe200000f16ff */
[----:B------:R-:W-:Y:S01]  /*70c0*/  REDG.E.ADD.F32.FTZ.RN.STRONG.GPU desc[UR6][R8.64], R89 ;  /* 0x00000059080079a6 */ /* 0x000fe2000c10f386 */
[-C--:B------:R-:W-:Y:S01]  /*70d0*/  LEA R14, P0, R5, R246.reuse, 0x2 ;  /* 0x000000f6050e7211 */ /* 0x080fe200078010ff */
[----:B------:R-:W-:Y:S02]  /*70e0*/  VIADD R7, R203, 0x60 ;  /* 0x00000060cb077836 */ /* 0x000fe40000000000 */
[----:B------:R3:W-:Y:S01]  /*70f0*/  REDG.E.ADD.F32.FTZ.RN.STRONG.GPU desc[UR6][R12.64], R90 ;  /* 0x0000005a0c0079a6 */ /* 0x0007e2000c10f386 */
[-C--:B-1----:R-:W-:Y:S01]  /*7100*/  LEA.HI.X.SX32 R15, R5, R247.reuse, 0x2, P0 ;  /* 0x000000f7050f7211 */ /* 0x082fe200000f16ff */
[----:B------:R-:W-:Y:S01]  /*7110*/  IMAD.IADD R5, R201, 0x1, R7 ;  /* 0x00000001c9057824 */ /* 0x000fe200078e0207 */
[CC--:B------:R-:W-:Y:S03]  /*7120*/  LEA R16, P0, R7.reuse, R246.reuse, 0x2 ;  /* 0x000000f607107211 */ /* 0x0c0fe600078010ff */
[----:B------:R1:W-:Y:S01]  /*7130*/  REDG.E.ADD.F32.FTZ.RN.STRONG.GPU desc[UR6][R14.64], R91 ;  /* 0x0000005b0e0079a6 */ /* 0x0003e2000c10f386 */
[-C--:B------:R-:W-:Y:S01]  /*7140*/  LEA.HI.X.SX32 R17, R7, R247.reuse, 0x2, P0 ;  /* 0x000000f707117211 */ /* 0x080fe200000f16ff */
[----:B------:R-:W-:Y:S02]  /*7150*/  IMAD.IADD R7, R201, 0x1, R5 ;  /* 0x00000001c9077824 */ /* 0x000fe400078e0205 */
[----:B------:R-:W-:Y:S04]  /*7160*/  REDG.E.ADD.F32.FTZ.RN.STRONG.GPU desc[UR6][R246.64+0x180], R96 ;  /* 0x00018060f60079a6 */ /* 0x000fe8000c10f386 */
[----:B------:R-:W-:Y:S04]  /*7170*/  REDG.E.ADD.F32.FTZ.RN.STRONG.GPU desc[UR6][R208.64+0x180], R97 ;  /* 0x00018061d00079a6 */ /* 0x000fe8000c10f386 */
[----:B------:R4:W-:Y:S01]  /*7180*/  REDG.E.ADD.F32.FTZ.RN.STRONG.GPU desc[UR6][R16.64], R98 ;  /* 0x00000062100079a6 */ /* 0x0009e2000c10f386 */
[CC--:B--2---:R-:W-:Y:S03]  /*7190*/  LEA R10, P0, R5.reuse, R246.reuse, 0x2 ;  /* 0x000000f6050a7211 */ /* 0x0c4fe600078010ff */
[----:B------:R-:W-:Y:S01]  /*71a0*/  LDSM.16.MT88.4 R88, [R219+0x6000] ;  /* 0x00600000db58783b */ /* 0x000fe20000004200 */
[-C--:B------:R-:W-:Y:S01]  /*71b0*/  LEA.HI.X.SX32 R11, R5, R247.reuse, 0x2, P0 ;  /* 0x000000f7050b7211 */ /* 0x080fe200000f16ff */
[----:B------:R-:W-:Y:S01]  /*71c0*/  IMAD.IADD R5, R201, 0x1, R7 ;  /* 0x00000001c9057824 */ /* 0x000fe200078e0207 */
[-C--:B---3--:R-:W-:Y:S03]  /*71d0*/  LEA R12, P1, R7, R246.reuse, 0x2 ;  /* 0x000000f6070c7211 */ /* 0x088fe600078210ff */
[----:B------:R2:W-:Y:S01]  /*71e0*/  REDG.E.ADD.F32.FTZ.RN.STRONG.GPU desc[UR6][R10.64], R99 ;  /* 0x000000630a0079a6 */ /* 0x0005e2000c10f386 */
[-C--:B------:R-:W-:Y:S01]  /*71f0*/  LEA R6, P0, R5, R246.reuse, 0x2 ;  /* 0x000000f605067211 */ /* 0x080fe200078010ff */
[----:B------:R-:W-:Y:S01]  /*7200*/  IMAD.IADD R9, R201, 0x1, R5 ;  /* 0x00000001c9097824 */ /* 0x000fe200078e0205 */
[-C--:B------:R-:W-:Y:S02]  /*7210*/  LEA.HI.X.SX32 R13, R7, R247.reuse, 0x2, P1 ;  /* 0x000000f7070d7211 */ /* 0x080fe400008f16ff */
[-C--:B------:R-:W-:Y:S01]  /*7220*/  LEA.HI.X.SX32 R7, R5, R247.reuse, 0x2, P0 ;  /* 0x000000f705077211 */ /* 0x080fe200000f16ff */
[----:B------:R-:W-:Y:S01]  /*7230*/  IMAD.IADD R5, R201, 0x1, R9 ;  /* 0x00000001c9057824 */ /* 0x000fe200078e0209 */
[CC--:B-1----:R-:W-:Y:S01]  /*7240*/  LEA R14, P0, R9.reuse, R246.reuse, 0x2 ;  /* 0x000000f6090e7211 */ /* 0x0c2fe200078010ff */
[----:B------:R1:W-:Y:S03]  /*7250*/  REDG.E.ADD.F32.FTZ.RN.STRONG.GPU desc[UR6][R12.64], R92 ;  /* 0x0000005c0c0079a6 */ /* 0x0003e6000c10f386 */
[-C--:B------:R-:W-:Y:S01]  /*7260*/  LEA.HI.X.SX32 R15, R9, R247.reuse, 0x2, P0 ;  /* 0x000000f7090f7211 */ /* 0x080fe200000f16ff */
[----:B------:R-:W-:Y:S01]  /*7270*/  REDG.E.ADD.F32.FTZ.RN.STRONG.GPU desc[UR6][R6.64], R93 ;  /* 0x0000005d060079a6 */ /* 0x000fe2000c10f386 */
[----:B------:R-:W-:Y:S03]  /*7280*/  VIADD R9, R203, 0x80 ;  /* 0x00000080cb097836 */ /* 0x000fe60000000000 */
[----:B------:R3:W-:Y:S01]  /*7290*/  REDG.E.ADD.F32.FTZ.RN.STRONG.GPU desc[UR6][R14.64], R94 ;  /* 0x0000005e0e0079a6 */ /* 0x0007e2000c10f386 */
[CC--:B----4-:R-:W-:Y:S04]  /*72a0*/  LEA R16, P0, R5.reuse, R246.reuse, 0x2 ;  /* 0x000000f605107211 */ /* 0x0d0fe800078010ff */
[-C--:B------:R-:W-:Y:S01]  /*72b0*/  LEA.HI.X.SX32 R17, R5, R247.reuse, 0x2, P0 ;  /* 0x000000f705117211 */ /* 0x080fe200000f16ff */
[----:B------:R-:W-:Y:S04]  /*72c0*/  IMAD.IADD R5, R201, 0x1, R9 ;  /* 0x00000001c9057824 */ /* 0x000fe800078e0209 */
[----:B------:R4:W-:Y:S01]  /*72d0*/  REDG.E.ADD.F32.FTZ.RN.STRONG.GPU desc[UR6][R16.64], R95 ;  /* 0x0000005f100079a6 */ /* 0x0009e2000c10f386 */
[CC--:B--2---:R-:W-:Y:S03]  /*72e0*/  LEA R10, P0, R9.reuse, R246.reuse, 0x2 ;  /* 0x000000f6090a7211 */ /* 0x0c4fe600078010ff */
[----:B------:R-:W-:Y:S01]  /*72f0*/  REDG.E.ADD.F32.FTZ.RN.STRONG.GPU desc[UR6][R246.64+0x200], R100 ;  /* 0x00020064f60079a6 */ /* 0x000fe2000c10f386 */
[-C--:B------:R-:W-:Y:S01]  /*7300*/  LEA.HI.X.SX32 R11, R9, R247.reuse, 0x2, P0 ;  /* 0x000000f7090b7211 */ /* 0x080fe200000f16ff */
[----:B------:R-:W-:Y:S02]  /*7310*/  IMAD.IADD R9, R201, 0x1, R5 ;  /* 0x00000001c9097824 */ /* 0x000fe400078e0205 */
[----:B------:R-:W-:Y:S01]  /*7320*/  REDG.E.ADD.F32.FTZ.RN.STRONG.GPU desc[UR6][R208.64+0x200], R101 ;  /* 0x00020065d00079a6 */ /* 0x000fe2000c10f386 */
[CC--:B-1----:R-:W-:Y:S03]  /*7330*/  LEA R12, P0, R5.reuse, R246.reuse, 0x2 ;  /* 0x000000f6050c7211 */ /* 0x0c2fe600078010ff */
[----:B------:R1:W-:Y:S01]  /*7340*/  REDG.E.ADD.F32.FTZ.RN.STRONG.GPU desc[UR6][R10.64], R102 ;  /* 0x000000660a0079a6 */ /* 0x0003e2000c10f386 */
[-C--:B------:R-:W-:Y:S01]  /*7350*/  LEA.HI.X.SX32 R13, R5, R247.reuse, 0x2, P0 ;  /* 0x000000f7050d7211 */ /* 0x080fe200000f16ff */
[----:B------:R-:W-:Y:S02]  /*7360*/  IMAD.IADD R5, R201, 0x1, R9 ;  /* 0x00000001c9057824 */ /* 0x000fe400078e0209 */
[----:B------:R-:W-:Y:S01]  /*7370*/  LDSM.16.MT88.4 R92, [R222+0x28800] ;  /* 0x02880000de5c783b */ /* 0x000fe20000004200 */
[-C--:B---3--:R-:W-:Y:S01]  /*7380*/  LEA R14, P1, R9, R246.reuse, 0x2 ;  /* 0x000000f6090e7211 */ /* 0x088fe200078210ff */
[----:B------:R-:W-:Y:S01]  /*7390*/  IMAD.IADD R7, R201, 0x1, R5 ;  /* 0x00000001c9077824 */ /* 0x000fe200078e0205 */
[-C--:B------:R-:W-:Y:S01]  /*73a0*/  LEA R8, P0, R5, R246.reuse, 0x2 ;  /* 0x000000f605087211 */ /* 0x080fe200078010ff */
[----:B------:R2:W-:Y:S01]  /*73b0*/  REDG.E.ADD.F32.FTZ.RN.STRONG.GPU desc[UR6][R12.64], R103 ;  /* 0x000000670c0079a6 */ /* 0x0005e2000c10f386 */
[-C--:B------:R-:W-:Y:S02]  /*73c0*/  LEA.HI.X.SX32 R15, R9, R247.reuse, 0x2, P1 ;  /* 0x000000f7090f7211 */ /* 0x080fe400008f16ff */
[-C--:B------:R-:W-:Y:S01]  /*73d0*/  LEA.HI.X.SX32 R9, R5, R247.reuse, 0x2, P0 ;  /* 0x000000f705097211 */ /* 0x080fe200000f16ff */
[----:B------:R-:W-:Y:S02]  /*73e0*/  IMAD.IADD R5, R201, 0x1, R7 ;  /* 0x00000001c9057824 */ /* 0x000fe400078e0207 */
[----:B------:R3:W-:Y:S01]  /*73f0*/  REDG.E.ADD.F32.FTZ.RN.STRONG.GPU desc[UR6][R14.64], R104 ;  /* 0x000000680e0079a6 */ /* 0x0007e2000c10f386 */
[CC--:B----4-:R-:W-:Y:S03]  /*7400*/  LEA R16, P0, R7.reuse, R246.reuse, 0x2 ;  /* 0x000000f607107211 */ /* 0x0d0fe600078010ff */
[----:B------:R4:W-:Y:S01]  /*7410*/  REDG.E.ADD.F32.FTZ.RN.STRONG.GPU desc[UR6][R8.64], R105 ;  /* 0x00000069080079a6 */ /* 0x0009e2000c10f386 */
[-C--:B------:R-:W-:Y:S01]  /*7420*/  LEA.HI.X.SX32 R17, R7, R247.reuse, 0x2, P0 ;  /* 0x000000f707117211 */ /* 0x080fe200000f16ff */
[----:B------:R-:W-:Y:S04]  /*7430*/  VIADD R7, R203, 0xa0 ;  /* 0x000000a0cb077836 */ /* 0x000fe80000000000 */
[----:B------:R4:W-:Y:S01]  /*7440*/  REDG.E.ADD.F32.FTZ.RN.STRONG.GPU desc[UR6][R16.64], R106 ;  /* 0x0000006a100079a6 */ /* 0x0009e2000c10f386 */
[CC--:B-1----:R-:W-:Y:S04]  /*7450*/  LEA R10, P0, R5.reuse, R246.reuse, 0x2 ;  /* 0x000000f6050a7211 */ /* 0x0c2fe800078010ff */
[-C--:B------:R-:W-:Y:S01]  /*7460*/  LEA.HI.X.SX32 R11, R5, R247.reuse, 0x2, P0 ;  /* 0x000000f7050b7211 */ /* 0x080fe200000f16ff */
[----:B------:R-:W-:Y:S01]  /*7470*/  IMAD.IADD R5, R201, 0x1, R7 ;  /* 0x00000001c9057824 */ /* 0x000fe200078e0207 */
[CC--:B--2---:R-:W-:Y:S03]  /*7480*/  LEA R12, P0, R7.reuse, R246.reuse, 0x2 ;  /* 0x000000f6070c7211 */ /* 0x0c4fe600078010ff */
[----:B------:R1:W-:Y:S01]  /*7490*/  REDG.E.ADD.F32.FTZ.RN.STRONG.GPU desc[UR6][R10.64], R107 ;  /* 0x0000006b0a0079a6 */ /* 0x0003e2000c10f386 */
[-C--:B------:R-:W-:Y:S03]  /*74a0*/  LEA.HI.X.SX32 R13, R7, R247.reuse, 0x2, P0 ;  /* 0x000000f7070d7211 */ /* 0x080fe600000f16ff */
[----:B------:R-:W-:Y:S01]  /*74b0*/  REDG.E.ADD.F32.FTZ.RN.STRONG.GPU desc[UR6][R246.64+0x280], R112 ;  /* 0x00028070f60079a6 */ /* 0x000fe2000c10f386 */
[-C--:B---3--:R-:W-:Y:S01]  /*74c0*/  LEA R14, P0, R5, R246.reuse, 0x2 ;  /* 0x000000f6050e7211 */ /* 0x088fe200078010ff */
[----:B------:R-:W-:Y:S02]  /*74d0*/  IMAD.IADD R7, R201, 0x1, R5 ;  /* 0x00000001c9077824 */ /* 0x000fe400078e0205 */
[----:B------:R-:W-:Y:S01]  /*74e0*/  REDG.E.ADD.F32.FTZ.RN.STRONG.GPU desc[UR6][R208.64+0x280], R113 ;  /* 0x00028071d00079a6 */ /* 0x000fe2000c10f386 */
[-C--:B------:R-:W-:Y:S01]  /*74f0*/  LEA.HI.X.SX32 R15, R5, R247.reuse, 0x2, P0 ;  /* 0x000000f7050f7211 */ /* 0x080fe200000f16ff */
[C---:B------:R-:W-:Y:S02]  /*7500*/  IMAD.IADD R5, R201.reuse, 0x1, R7 ;  /* 0x00000001c9057824 */ /* 0x040fe400078e0207 */
[----:B------:R2:W-:Y:S02]  /*7510*/  REDG.E.ADD.F32.FTZ.RN.STRONG.GPU desc[UR6][R12.64], R114 ;  /* 0x000000720c0079a6 */ /* 0x0005e4000c10f386 */
[----:B----4-:R-:W-:Y:S01]  /*7520*/  IMAD.IADD R9, R201, 0x1, R5 ;  /* 0x00000001c9097824 */ /* 0x010fe200078e0205 */
[-C--:B------:R-:W-:Y:S01]  /*7530*/  LEA R16, P1, R7, R246.reuse, 0x2 ;  /* 0x000000f607107211 */ /* 0x080fe200078210ff */
[----:B------:R3:W-:Y:S01]  /*7540*/  REDG.E.ADD.F32.FTZ.RN.STRONG.GPU desc[UR6][R14.64], R115 ;  /* 0x000000730e0079a6 */ /* 0x0007e2000c10f386 */
[-C--:B------:R-:W-:Y:S02]  /*7550*/  LEA R6, P0, R5, R246.reuse, 0x2 ;  /* 0x000000f605067211 */ /* 0x080fe400078010ff */
[-C--:B------:R-:W-:Y:S01]  /*7560*/  LEA.HI.X.SX32 R17, R7, R247.reuse, 0x2, P1 ;  /* 0x000000f707117211 */ /* 0x080fe200008f16ff */
[----:B------:R-:W-:Y:S01]  /*7570*/  LDSM.16.MT88.4 R112, [R219+0x7800] ;  /* 0x00780000db70783b */ /* 0x000fe20000004200 */
[-C--:B------:R-:W-:Y:S01]  /*7580*/  LEA.HI.X.SX32 R7, R5, R247.reuse, 0x2, P0 ;  /* 0x000000f705077211 */ /* 0x080fe200000f16ff */
[----:B------:R-:W-:Y:S02]  /*7590*/  IMAD.IADD R5, R201, 0x1, R9 ;  /* 0x00000001c9057824 */ /* 0x000fe400078e0209 */
[----:B------:R4:W-:Y:S01]  /*75a0*/  REDG.E.ADD.F32.FTZ.RN.STRONG.GPU desc[UR6][R16.64], R108 ;  /* 0x0000006c100079a6 */ /* 0x0009e2000c10f386 */
[CC--:B-1----:R-:W-:Y:S03]  /*75b0*/  LEA R10, P0, R9.reuse, R246.reuse, 0x2 ;  /* 0x000000f6090a7211 */ /* 0x0c2fe600078010ff */
[----:B------:R1:W-:Y:S01]  /*75c0*/  REDG.E.ADD.F32.FTZ.RN.STRONG.GPU desc[UR6][R6.64], R109 ;  /* 0x0000006d060079a6 */ /* 0x0003e2000c10f386 */
[-C--:B------:R-:W-:Y:S01]  /*75d0*/  LEA.HI.X.SX32 R11, R9, R247.reuse, 0x2, P0 ;  /* 0x000000f7090b7211 */ /* 0x080fe200000f16ff */
[C---:B------:R-:W-:Y:S02]  /*75e0*/  VIADD R9, R203.reuse, 0xc0 ;  /* 0x000000c0cb097836 */ /* 0x040fe40000000000 */
[----:B------:R-:W-:Y:S02]  /*75f0*/  VIADD R203, R203, 0xe0 ;  /* 0x000000e0cbcb7836 */ /* 0x000fe40000000000 */
[----:B------:R1:W-:Y:S01]  /*7600*/  REDG.E.ADD.F32.FTZ.RN.STRONG.GPU desc[UR6][R10.64], R110 ;  /* 0x0000006e0a0079a6 */ /* 0x0003e2000c10f386 */
[CC--:B--2---:R-:W-:Y:S04]  /*7610*/  LEA R12, P0, R5.reuse, R246.reuse, 0x2 ;  /* 0x000000f6050c7211 */ /* 0x0c4fe800078010ff */
[-C--:B------:R-:W-:Y:S01]  /*7620*/  LEA.HI.X.SX32 R13, R5, R247.reuse, 0x2, P0 ;  /* 0x000000f7050d7211 */ /* 0x080fe200000f16ff */
[----:B------:R-:W-:Y:S01]  /*7630*/  IMAD.IADD R5, R201, 0x1, R9 ;  /* 0x00000001c9057824 */ /* 0x000fe200078e0209 */
[CC--:B---3--:R-:W-:Y:S03]  /*7640*/  LEA R14, P0, R9.reuse, R246.reuse, 0x2 ;  /* 0x000000f6090e7211 */ /* 0x0c8fe600078010ff */
[----:B------:R2:W-:Y:S01]  /*7650*/  REDG.E.ADD.F32.FTZ.RN.STRONG.GPU desc[UR6][R12.64], R111 ;  /* 0x0000006f0c0079a6 */ /* 0x0005e2000c10f386 */
[-C--:B------:R-:W-:Y:S01]  /*7660*/  LEA.HI.X.SX32 R15, R9, R247.reuse, 0x2, P0 ;  /* 0x000000f7090f7211 */ /* 0x080fe200000f16ff */
[----:B------:R-:W-:Y:S01]  /*7670*/  IMAD.IADD R9, R201, 0x1, R5 ;  /* 0x00000001c9097824 */ /* 0x000fe200078e0205 */
[CC--:B----4-:R-:W-:Y:S01]  /*7680*/  LEA R16, P0, R5.reuse, R246.reuse, 0x2 ;  /* 0x000000f605107211 */ /* 0x0d0fe200078010ff */
[----:B------:R-:W-:Y:S03]  /*7690*/  REDG.E.ADD.F32.FTZ.RN.STRONG.GPU desc[UR6][R246.64+0x300], R116 ;  /* 0x00030074f60079a6 */ /* 0x000fe6000c10f386 */
[-C--:B------:R-:W-:Y:S01]  /*76a0*/  LEA.HI.X.SX32 R17, R5, R247.reuse, 0x2, P0 ;  /* 0x000000f705117211 */ /* 0x080fe200000f16ff */
[----:B------:R-:W-:Y:S01]  /*76b0*/  REDG.E.ADD.F32.FTZ.RN.STRONG.GPU desc[UR6][R208.64+0x300], R117 ;  /* 0x00030075d00079a6 */ /* 0x000fe2000c10f386 */
[C---:B------:R-:W-:Y:S03]  /*76c0*/  IMAD.IADD R5, R201.reuse, 0x1, R9 ;  /* 0x00000001c9057824 */ /* 0x040fe600078e0209 */
[----:B------:R3:W-:Y:S01]  /*76d0*/  REDG.E.ADD.F32.FTZ.RN.STRONG.GPU desc[UR6][R14.64], R118 ;  /* 0x000000760e0079a6 */ /* 0x0007e2000c10f386 */
[----:B-1----:R-:W-:Y:S01]  /*76e0*/  IMAD.IADD R7, R201, 0x1, R5 ;  /* 0x00000001c9077824 */ /* 0x002fe200078e0205 */
[-C--:B------:R-:W-:Y:S02]  /*76f0*/  LEA R8, P0, R5, R246.reuse, 0x2 ;  /* 0x000000f605087211 */ /* 0x080fe400078010ff */
[CC--:B------:R-:W-:Y:S01]  /*7700*/  LEA R10, P1, R9.reuse, R246.reuse, 0x2 ;  /* 0x000000f6090a7211 */ /* 0x0c0fe200078210ff */
[----:B------:R1:W-:Y:S03]  /*7710*/  REDG.E.ADD.F32.FTZ.RN.STRONG.GPU desc[UR6][R16.64], R119 ;  /* 0x00000077100079a6 */ /* 0x0003e6000c10f386 */
[-C--:B------:R-:W-:Y:S01]  /*7720*/  LEA.HI.X.SX32 R11, R9, R247.reuse, 0x2, P1 ;  /* 0x000000f7090b7211 */ /* 0x080fe200008f16ff */
[----:B------:R-:W-:Y:S01]  /*7730*/  LDSM.16.MT88.4 R108, [R219+0x5800] ;  /* 0x00580000db6c783b */ /* 0x000fe20000004200 */
[-C--:B------:R-:W-:Y:S01]  /*7740*/  LEA.HI.X.SX32 R9, R5, R247.reuse, 0x2, P0 ;  /* 0x000000f705097211 */ /* 0x080fe200000f16ff */
[----:B------:R-:W-:Y:S01]  /*7750*/  IMAD.IADD R5, R201, 0x1, R7 ;  /* 0x00000001c9057824 */ /* 0x000fe200078e0207 */
[CC--:B------:R-:W-:Y:S01]  /*7760*/  LEA R6, P0, R7.reuse, R246.reuse, 0x2 ;  /* 0x000000f607067211 */ /* 0x0c0fe200078010ff */
[----:B------:R-:W-:Y:S03]  /*7770*/  REDG.E.ADD.F32.FTZ.RN.STRONG.GPU desc[UR6][R10.64], R120 ;  /* 0x000000780a0079a6 */ /* 0x000fe6000c10f386 */
[-C--:B------:R-:W-:Y:S01]  /*7780*/  LEA.HI.X.SX32 R7, R7, R247.reuse, 0x2, P0 ;  /* 0x000000f707077211 */ /* 0x080fe200000f16ff */
[----:B------:R4:W-:Y:S01]  /*7790*/  REDG.E.ADD.F32.FTZ.RN.STRONG.GPU desc[UR6][R8.64], R121 ;  /* 0x00000079080079a6 */ /* 0x0009e2000c10f386 */
[CC--:B--2---:R-:W-:Y:S03]  /*77a0*/  LEA R12, P0, R5.reuse, R246.reuse, 0x2 ;  /* 0x000000f6050c7211 */ /* 0x0c4fe600078010ff */
[----:B------:R-:W-:Y:S01]  /*77b0*/  REDG.E.ADD.F32.FTZ.RN.STRONG.GPU desc[UR6][R6.64], R122 ;  /* 0x0000007a060079a6 */ /* 0x000fe2000c10f386 */
[-C--:B------:R-:W-:Y:S01]  /*77c0*/  LEA.HI.X.SX32 R13, R5, R247.reuse, 0x2, P0 ;  /* 0x000000f7050d7211 */ /* 0x080fe200000f16ff */
[C---:B------:R-:W-:Y:S04]  /*77d0*/  IMAD.IADD R5, R201.reuse, 0x1, R203 ;  /* 0x00000001c9057824 */ /* 0x040fe800078e02cb */
[----:B---3--:R-:W-:Y:S01]  /*77e0*/  IMAD.IADD R15, R201, 0x1, R5 ;  /* 0x00000001c90f7824 */ /* 0x008fe200078e0205 */
[----:B------:R-:W-:Y:S01]  /*77f0*/  REDG.E.ADD.F32.FTZ.RN.STRONG.GPU desc[UR6][R12.64], R123 ;  /* 0x0000007b0c0079a6 */ /* 0x000fe2000c10f386 */
[CC--:B-1----:R-:W-:Y:S03]  /*7800*/  LEA R16, P0, R203.reuse, R246.reuse, 0x2 ;  /* 0x000000f6cb107211 */ /* 0x0c2fe600078010ff */
[----:B------:R-:W-:Y:S01]  /*7810*/  REDG.E.ADD.F32.FTZ.RN.STRONG.GPU desc[UR6][R246.64+0x380], R128 ;  /* 0x00038080f60079a6 */ /* 0x000fe2000c10f386 */
[-C--:B------:R-:W-:Y:S03]  /*7820*/  LEA.HI.X.SX32 R17, R203, R247.reuse, 0x2, P0 ;  /* 0x000000f7cb117211 */ /* 0x080fe600000f16ff */
[----:B------:R-:W-:Y:S01]  /*7830*/  REDG.E.ADD.F32.FTZ.RN.STRONG.GPU desc[UR6][R208.64+0x380], R129 ;  /* 0x00038081d00079a6 */ /* 0x000fe2000c10f386 */
[CC--:B------:R-:W-:Y:S03]  /*7840*/  LEA R18, P0, R5.reuse, R246.reuse, 0x2 ;  /* 0x000000f605127211 */ /* 0x0c0fe600078010ff */
[----:B------:R-:W-:Y:S01]  /*7850*/  REDG.E.ADD.F32.FTZ.RN.STRONG.GPU desc[UR6][R16.64], R130 ;  /* 0x00000082100079a6 */ /* 0x000fe2000c10f386 */
[-C--:B------:R-:W-:Y:S01]  /*7860*/  LEA.HI.X.SX32 R19, R5, R247.reuse, 0x2, P0 ;  /* 0x000000f705137211 */ /* 0x080fe200000f16ff */
[----:B----4-:R-:W-:Y:S01]  /*7870*/  IMAD.IADD R9, R201, 0x1, R15 ;  /* 0x00000001c9097824 */ /* 0x010fe200078e020f */
[-C--:B------:R-:W-:Y:S03]  /*7880*/  LEA R96, P0, R15, R246.reuse, 0x2 ;  /* 0x000000f60f607211 */ /* 0x080fe600078010ff */
[----:B------:R-:W-:Y:S01]  /*7890*/  REDG.E.ADD.F32.FTZ.RN.STRONG.GPU desc[UR6][R18.64], R131 ;  /* 0x00000083120079a6 */ /* 0x000fe2000c10f386 */
[----:B------:R-:W-:Y:S01]  /*78a0*/  IMAD.IADD R5, R201, 0x1, R9 ;  /* 0x00000001c9057824 */ /* 0x000fe200078e0209 */
[-C--:B------:R-:W-:Y:S02]  /*78b0*/  LEA R100, P2, R9, R246.reuse, 0x2 ;  /* 0x000000f609647211 */ /* 0x080fe400078410ff */
[-C--:B------:R-:W-:Y:S01]  /*78c0*/  LEA.HI.X.SX32 R97, R15, R247.reuse, 0x2, P0 ;  /* 0x000000f70f617211 */ /* 0x080fe200000f16ff */
[----:B------:R-:W-:Y:S01]  /*78d0*/  IMAD.IADD R201, R201, 0x1, R5 ;  /* 0x00000001c9c97824 */ /* 0x000fe200078e0205 */
[-C--:B------:R-:W-:Y:S01]  /*78e0*/  LEA R106, P1, R5, R246.reuse, 0x2 ;  /* 0x000000f6056a7211 */ /* 0x080fe200078210ff */
[----:B------:R-:W-:Y:S01]  /*78f0*/  LDSM.16.MT88.4 R12, [R0+0x28000] ;  /* 0x02800000000c783b */ /* 0x000fe20000004200 */
[-C--:B------:R-:W-:Y:S02]  /*7900*/  LEA.HI.X.SX32 R101, R9, R247.reuse, 0x2, P2 ;  /* 0x000000f709657211 */ /* 0x080fe400010f16ff */
[-C--:B------:R-:W-:Y:S01]  /*7910*/  LEA.HI.X.SX32 R107, R5, R247.reuse, 0x2, P1 ;  /* 0x000000f7056b7211 */ /* 0x080fe200008f16ff */
[----:B------:R-:W-:Y:S01]  /*7920*/  LDSM.16.MT88.4 R8, [R219] ;  /* 0x00000000db08783b */ /* 0x000fe20000004200 */
[C---:B------:R-:W-:Y:S02]  /*7930*/  LEA R104, P0, R201.reuse, R246, 0x2 ;  /* 0x000000f6c9687211 */ /* 0x040fe400078010ff */
[----:B------:R-:W-:Y:S01]  /*7940*/  PLOP3.LUT P1, PT, PT, PT, UP0, 0x80, 0x0 ;  /* 0x000000000000781c */ /* 0x000fe20003f2f008 */
[----:B------:R-:W1:Y:S01]  /*7950*/  LDSM.16.MT88.4 R4, [R222+0x28000] ;  /* 0x02800000de04783b */ /* 0x000e620000004200 */
[----:B------:R-:W-:Y:S01]  /*7960*/  LEA.HI.X.SX32 R105, R201, R247, 0x2, P0 ;  /* 0x000000f7c9697211 */ /* 0x000fe200000f16ff */
[----:B------:R-:W-:Y:S01]  /*7970*/  @UP2 UIADD3 UR20, UP0, UR20, -0x100, URZ ;  /* 0xffffff0014142890 */ /* 0x000fe2000ff1e03f */
[----:B------:R-:W-:Y:S01]  /*7980*/  PLOP3.LUT P0, PT, PT, PT, UP1, 0x80, 0x0 ;  /* 0x000000000000781c */ /* 0x000fe20003f0f018 */
[----:B------:R-:W2:Y:S02]  /*7990*/  LDSM.16.MT88.4 R16, [R219+0x2000] ;  /* 0x00200000db10783b */ /* 0x000ea40000004200 */
[----:B------:R-:W-:Y:S02]  /*79a0*/  @UP2 UIADD3.X UR19, UR19, -0x1, URZ, UP0, !UPT ;  /* 0xffffffff13132890 */ /* 0x000fe400087fe43f */
[----:B------:R-:W-:Y:S04]  /*79b0*/  REDG.E.ADD.F32.FTZ.RN.STRONG.GPU desc[UR6][R96.64], R124 ;  /* 0x0000007c600079a6 */ /* 0x000fe8000c10f386 */
[----:B------:R-:W3:Y:S04]  /*79c0*/  LDSM.16.MT88.4 R96, [R219+0x800] ;  /* 0x00080000db60783b */ /* 0x000ee80000004200 */
[----:B------:R-:W-:Y:S04]  /*79d0*/  REDG.E.ADD.F32.FTZ.RN.STRONG.GPU desc[UR6][R100.64], R125 ;  /* 0x0000007d640079a6 */ /* 0x000fe8000c10f386 */
[----:B------:R-:W4:Y:S04]  /*79e0*/  LDSM.16.MT88.4 R100, [R0+0x28800] ;  /* 0x028800000064783b */ /* 0x000f280000004200 */
        /* <DEDUP_REMOVED lines=17> */
[----:B------:R-:W2:Y:S05]  /*7b00*/  LDSM.16.MT88.4 R84, [R219+0x6800] ;  /* 0x00680000db54783b */ /* 0x000eaa0000004200 */
[-C--:B------:R-:W-:Y:S06]  /*7b10*/  HMMA.16816.F32 R180, R4, R88.reuse, R180 ;  /* 0x0000005804b4723c */ /* 0x080fec00000018b4 */
[C---:B------:R-:W-:Y:S06]  /*7b20*/  HMMA.16816.F32 R184, R12.reuse, R88, R184 ;  /* 0x000000580cb8723c */ /* 0x040fec00000018b8 */
[-C--:B------:R-:W-:Y:S01]  /*7b30*/  HMMA.16816.F32 R188, R12, R90.reuse, R188 ;  /* 0x0000005a0cbc723c */ /* 0x080fe200000018bc */
[----:B------:R-:W-:Y:S05]  /*7b40*/  LDSM.16.MT88.4 R12, [R219+0x1000] ;  /* 0x00100000db0c783b */ /* 0x000fea0000004200 */
[----:B------:R-:W-:Y:S01]  /*7b50*/  HMMA.16816.F32 R192, R4, R90, R192 ;  /* 0x0000005a04c0723c */ /* 0x000fe200000018c0 */
[----:B------:R-:W2:Y:S04]  /*7b60*/  LDSM.16.MT88.4 R4, [R222+0x29000] ;  /* 0x02900000de04783b */ /* 0x000ea80000004200 */
[----:B------:R-:W2:Y:S01]  /*7b70*/  LDSM.16.MT88.4 R88, [R0+0x29000] ;  /* 0x029000000058783b */ /* 0x000ea20000004200 */
[-C--:B---3--:R-:W-:Y:S06]  /*7b80*/  HMMA.16816.F32 R132, R92, R96.reuse, R132 ;  /* 0x000000605c84723c */ /* 0x088fec0000001884 */
[C---:B----4-:R-:W-:Y:S06]  /*7b90*/  HMMA.16816.F32 R136, R100.reuse, R96, R136 ;  /* 0x000000606488723c */ /* 0x050fec0000001888 */
        /* <DEDUP_REMOVED lines=248> */
[----:B------:R-:W1:Y:S01]  /*8b20*/  S2R R58, SR_TID.X ;  /* 0x00000000003a7919 */ /* 0x000e620000002100 */
        /* <DEDUP_REMOVED lines=93> */
.L_x_1847:
[----:B------:R-:W-:Y:S01]  /*9100*/  @UP0 UIADD3 UR9, UR39, UR41, URZ ;  /* 0x0000002927090290 */ /* 0x000fe2000fffe03f */
[----:B------:R-:W-:Y:S01]  /*9110*/  LOP3.LUT R5, R53, 0xfffffff8, RZ, 0xc0, !PT ;  /* 0xfffffff835057812 */ /* 0x000fe200078ec0ff */
[----:B------:R-:W-:Y:S01]  /*9120*/  @UP0 ULDC.64 UR12, c[0x0][0x458] ;  /* 0x00011600000c0ab9 */ /* 0x000fe20000000a00 */
[----:B------:R-:W-:Y:S01]  /*9130*/  USHF.L.U32 UR5, UR14, 0x6, URZ ;  /* 0x000000060e057899 */ /* 0x000fe2000800063f */
[----:B------:R-:W-:Y:S01]  /*9140*/  LEA R54, R228, UR4, 0x1 ;  /* 0x00000004e4367c11 */ /* 0x000fe2000f8e08ff */
[----:B------:R-:W-:Y:S01]  /*9150*/  @UP0 UIMAD.WIDE.U32 UR16, UR9, UR12, URZ ;  /* 0x0000000c091002a5 */ /* 0x000fe2000f8e003f */
[----:B------:R-:W-:Y:S01]  /*9160*/  IMAD.IADD R58, R58, 0x1, -R5 ;  /* 0x000000013a3a7824 */ /* 0x000fe200078e0a05 */
        /* <DEDUP_REMOVED lines=15> */
.L_x_1848:
[----:B------:R-:W-:Y:S01]  /*9260*/  BAR.SYNC.DEFER_BLOCKING 0x0 ;  /* 0x0000000000007b1d */ /* 0x000fe20000010000 */
[----:B------:R-:W-:Y:S01]  /*9270*/  IMAD.SHL.U32 R58, R58, 0x8, RZ ;  /* 0x000000083a3a7824 */ /* 0x000fe200078e00ff */
[----:B------:R-:W-:Y:S01]  /*9280*/  USHF.R.S32.HI UR9, URZ, 0x1f, UR5 ;  /* 0x0000001f3f097899 */ /* 0x000fe20008011405 */
[----:B------:R-:W-:Y:S01]  /*9290*/  IMAD.U32 R5, RZ, RZ, UR10 ;  /* 0x0000000aff057e24 */ /* 0x000fe2000f8e00ff */
[----:B------:R-:W-:Y:S01]  /*92a0*/  UIMAD UR8, UR14, -0x40, UR8 ;  /* 0xffffffc00e0878a4 */ /* 0x000fe2000f8e0208 */
[----:B------:R-:W-:Y:S01]  /*92b0*/  SHF.R.S32.HI R53, RZ, 0x3, R53 ;  /* 0x00000003ff357819 */ /* 0x000fe20000011435 */
[----:B------:R-:W-:Y:S01]  /*92c0*/  UIMAD UR15, UR9, UR10, URZ ;  /* 0x0000000a090f72a4 */ /* 0x000fe2000f8e023f */
[--C-:B--2---:R-:W-:Y:S01]  /*92d0*/  SHF.R.S32.HI R59, RZ, 0x1f, R58.reuse ;  /* 0x0000001fff3b7819 */ /* 0x104fe2000001143a */
[----:B------:R-:W-:Y:S01]  /*92e0*/  USHF.R.S32.HI UR22, URZ, 0x1f, UR53 ;  /* 0x0000001f3f167899 */ /* 0x000fe20008011435 */
[----:B------:R-:W-:Y:S01]  /*92f0*/  BSSY B0, `(.L_x_1849) ;  /* 0x000002a000007945 */ /* 0x000fe20003800000 */
[----:B------:R-:W-:Y:S01]  /*9300*/  UIMAD UR15, UR5, UR11, UR15 ;  /* 0x0000000b050f72a4 */ /* 0x000fe2000f8e020f */
[----:B------:R-:W-:Y:S01]  /*9310*/  ISETP.GE.AND P2, PT, R53, UR8, PT ;  /* 0x0000000835007c0c */ /* 0x000fe2000bf46270 */
[----:B------:R-:W-:Y:S01]  /*9320*/  IMAD.WIDE.U32 R6, R5, UR5, R58 ;  /* 0x0000000505067c25 */ /* 0x000fe2000f8e003a */
[----:B------:R-:W-:Y:S01]  /*9330*/  ULDC.64 UR18, c[0x0][0x468] ;  /* 0x00011a0000127ab9 */ /* 0x000fe20000000a00 */
[----:B------:R-:W-:-:S02]  /*9340*/  IADD3 R5, R53, 0x20, RZ ;  /* 0x0000002035057810 */ /* 0x000fc40007ffe0ff */
[----:B------:R-:W-:Y:S01]  /*9350*/  IMAD.U32 R4, RZ, RZ, UR15 ;  /* 0x0000000fff047e24 */ /* 0x000fe2000f8e00ff */
[----:B------:R-:W-:Y:S01]  /*9360*/  IADD3 R60, P0, R6, UR20, RZ ;  /* 0x00000014063c7c10 */ /* 0x000fe2000ff1e0ff */
[----:B------:R-:W-:Y:S01]  /*9370*/  UIMAD UR15, UR22, UR18, URZ ;  /* 0x00000012160f72a4 */ /* 0x000fe2000f8e023f */
[----:B------:R-:W-:Y:S02]  /*9380*/  ISETP.GE.AND P1, PT, R5, UR8, PT ;  /* 0x0000000805007c0c */ /* 0x000fe4000bf26270 */
[----:B------:R-:W-:Y:S01]  /*9390*/  IADD3.X R61, R7, UR21, R4, P0, !PT ;  /* 0x00000015073d7c10 */ /* 0x000fe200087fe404 */
[----:B------:R-:W-:Y:S01]  /*93a0*/  IMAD.U32 R4, RZ, RZ, UR18 ;  /* 0x00000012ff047e24 */ /* 0x000fe2000f8e00ff */
[----:B------:R-:W-:Y:S01]  /*93b0*/  UIMAD UR19, UR53, UR19, UR15 ;  /* 0x00000013351372a4 */ /* 0x000fe2000f8e020f */
[----:B------:R1:W2:Y:S01]  /*93c0*/  LDS.128 R48, [R54+0x19000] ;  /* 0x0190000036307984 */ /* 0x0002a20000000c00 */
[----:B------:R-:W-:Y:S01]  /*93d0*/  SHF.R.S32.HI R52, RZ, 0x1f, R53 ;  /* 0x0000001fff347819 */ /* 0x000fe20000011435 */
        /* <DEDUP_REMOVED lines=27> */
.L_x_1850:
[----:B------:R-:W-:Y:S05]  /*9590*/  BSYNC B0 ;  /* 0x0000000000007941 */ /* 0x000fea0003800000 */
.L_x_1849:
[----:B------:R-:W-:Y:S04]  /*95a0*/  BSSY B0, `(.L_x_1851) ;  /* 0x0000010000007945 */ /* 0x000fe80003800000 */
[----:B------:R-:W-:Y:S05]  /*95b0*/  @P1 BRA `(.L_x_1852) ;  /* 0x0000000000381947 */ /* 0x000fea0003800000 */
[----:B--2---:R-:W-:Y:S01]  /*95c0*/  IADD3 R5, P0, R53, 0x20, RZ ;  /* 0x0000002035057810 */ /* 0x004fe20007f1e0ff */
        /* <DEDUP_REMOVED lines=9> */
[----:B------:R2:W-:Y:S04]  /*9660*/  STG.E.128 desc[UR6][R8.64], R48 ;  /* 0x0000003008007986 */ /* 0x0005e8000c101d06 */
[----:B---3--:R2:W-:Y:S04]  /*9670*/  STG.E.128 desc[UR6][R8.64+0x80], R44 ;  /* 0x0000802c08007986 */ /* 0x0085e8000c101d06 */
[----:B----4-:R2:W-:Y:S04]  /*9680*/  STG.E.128 desc[UR6][R8.64+0x100], R40 ;  /* 0x0001002808007986 */ /* 0x0105e8000c101d06 */
[----:B-1----:R2:W-:Y:S02]  /*9690*/  STG.E.128 desc[UR6][R8.64+0x180], R36 ;  /* 0x0001802408007986 */ /* 0x0025e4000c101d06 */
.L_x_1852:
[----:B------:R-:W-:Y:S05]  /*96a0*/  BSYNC B0 ;  /* 0x0000000000007941 */ /* 0x000fea0003800000 */
.L_x_1851:
[----:B--2---:R2:W2:Y:S01]  /*96b0*/  LDS.128 R12, [R54+0x20000] ;  /* 0x02000000360c7984 */ /* 0x0044a20000000c00 */
[----:B-1----:R-:W-:Y:S01]  /*96c0*/  IMAD.U32 R37, RZ, RZ, UR12 ;  /* 0x0000000cff257e24 */ /* 0x002fe2000f8e00ff */
        /* <DEDUP_REMOVED lines=18> */
[----:B----4-:R-:W-:Y:S01]  /*97f0*/  MOV R40, R38 ;  /* 0x0000002600287202 */ /* 0x010fe20000000f00 */
        /* <DEDUP_REMOVED lines=8> */
[----:B--2---:R2:W-:Y:S04]  /*9880*/  STG.E.128 desc[UR6][R42.64], R12 ;  /* 0x0000000c2a007986 */ /* 0x0045e8000c101d06 */
[----:B-1----:R2:W-:Y:S04]  /*9890*/  STG.E.128 desc[UR6][R42.64+0x80], R8 ;  /* 0x000080082a007986 */ /* 0x0025e8000c101d06 */
[----:B------:R2:W-:Y:S04]  /*98a0*/  STG.E.128 desc[UR6][R42.64+0x100], R4 ;  /* 0x000100042a007986 */ /* 0x0005e8000c101d06 */
[----:B------:R2:W-:Y:S02]  /*98b0*/  STG.E.128 desc[UR6][R42.64+0x180], R16 ;  /* 0x000180102a007986 */ /* 0x0005e4000c101d06 */
.L_x_1854:
[----:B------:R-:W-:Y:S05]  /*98c0*/  BSYNC B0 ;  /* 0x0000000000007941 */ /* 0x000fea0003800000 */
.L_x_1853:
[----:B------:R-:W-:Y:S05]  /*98d0*/  @P1 BRA `(.L_x_1835) ;  /* 0x0000000000381947 */ /* 0x000fea0003800000 */
[----:B------:R-:W-:Y:S01]  /*98e0*/  IADD3 R53, P0, R53, 0x20, RZ ;  /* 0x0000002035357810 */ /* 0x000fe20007f1e0ff */
[----:B------:R-:W-:Y:S01]  /*98f0*/  ULDC.64 UR8, c[0x0][0x3f8] ;  /* 0x0000fe0000087ab9 */ /* 0x000fe20000000a00 */
[----:B------:R-:W-:Y:S02]  /*9900*/  MOV R36, R38 ;  /* 0x0000002600247202 */ /* 0x000fe40000000f00 */
[----:B-12---:R-:W-:-:S03]  /*9910*/  IADD3.X R4, RZ, R52, RZ, P0, !PT ;  /* 0x00000034ff047210 */ /* 0x006fc600007fe4ff */
[----:B------:R-:W-:-:S04]  /*9920*/  IMAD.WIDE.U32 R6, R53, UR12, R36 ;  /* 0x0000000c35067c25 */ /* 0x000fc8000f8e0024 */
[----:B------:R-:W-:Y:S01]  /*9930*/  IMAD R4, R4, UR12, RZ ;  /* 0x0000000c04047c24 */ /* 0x000fe2000f8e02ff */
[----:B------:R-:W-:-:S03]  /*9940*/  LEA R8, P0, R6, UR8, 0x1 ;  /* 0x0000000806087c11 */ /* 0x000fc6000f8008ff */
[----:B------:R-:W-:-:S05]  /*9950*/  IMAD R4, R53, UR13, R4 ;  /* 0x0000000d35047c24 */ /* 0x000fca000f8e0204 */
[----:B------:R-:W-:-:S04]  /*9960*/  IADD3 R4, R4, R7, RZ ;  /* 0x0000000704047210 */ /* 0x000fc80007ffe0ff */
[----:B------:R-:W-:-:S05]  /*9970*/  LEA.HI.X R9, R6, UR9, R4, 0x1, P0 ;  /* 0x0000000906097c11 */ /* 0x000fca00080f0c04 */
[----:B------:R1:W-:Y:S04]  /*9980*/  STG.E.128 desc[UR6][R8.64], R32 ;  /* 0x0000002008007986 */ /* 0x0003e8000c101d06 */
[----:B------:R1:W-:Y:S04]  /*9990*/  STG.E.128 desc[UR6][R8.64+0x80], R28 ;  /* 0x0000801c08007986 */ /* 0x0003e8000c101d06 */
[----:B------:R1:W-:Y:S04]  /*99a0*/  STG.E.128 desc[UR6][R8.64+0x100], R24 ;  /* 0x0001001808007986 */ /* 0x0003e8000c101d06 */
[----:B------:R1:W-:Y:S02]  /*99b0*/  STG.E.128 desc[UR6][R8.64+0x180], R20 ;  /* 0x0001801408007986 */ /* 0x0003e4000c101d06 */
.L_x_1835:
[----:B------:R-:W-:Y:S05]  /*99c0*/  BSYNC B1 ;  /* 0x0000000000017941 */ /* 0x000fea0003800000 */
.L_x_1821:
[----:B------:R-:W-:Y:S02]  /*99d0*/  ULDC UR5, c[0x0][0xc] ;  /* 0x0000030000057ab9 */ /* 0x000fe40000000800 */
[----:B------:R-:W-:-:S04]  /*99e0*/  UIADD3 UR14, UR5, UR14, URZ ;  /* 0x0000000e050e7290 */ /* 0x000fc8000fffe03f */
[----:B------:R-:W-:-:S06]  /*99f0*/  UISETP.GE.AND UP0, UPT, UR14, UR60, UPT ;  /* 0x0000003c0e00728c */ /* 0x000fcc000bf06270 */
[----:B------:R-:W-:-:S13]  /*9a00*/  PLOP3.LUT P0, PT, PT, PT, UP0, 0x80, 0x0 ;  /* 0x000000000000781c */ /* 0x000fda0003f0f008 */
[----:B------:R-:W-:Y:S05]  /*9a10*/  @P0 BRA `(.L_x_1855) ;  /* 0x0000000000040947 */ /* 0x000fea0003800000 */
[----:B------:R-:W-:Y:S05]  /*9a20*/  BRA `(.L_x_1856) ;  /* 0xffffff6c00bc7947 */ /* 0x000fea000383ffff */
.L_x_1855:
[----:B------:R-:W-:Y:S05]  /*9a30*/  EXIT ;  /* 0x000000000000794d */ /* 0x000fea0003800000 */
.L_x_1857:
        /* <DEDUP_REMOVED lines=12> */
.L_x_2070:


//--------------------- .text._ZN5flash44flash_bwd_dq_dk_dv_loop_seqk_parallel_kernelI23Flash_bwd_kernel_traitsILi256ELi64ELi64ELi8ELi4ELi2ELi2ELb0ELb0EN7cutlass6half_tE19Flash_kernel_traitsILi256ELi64ELi64ELi8ES3_EELb0ELb0ELb1ELb0ELb0ELb1ELb1EEEvNS_16Flash_bwd_paramsE --------------------------
	.section	.text._ZN5flash44flash_bwd_dq_dk_dv_loop_seqk_parallel_kernelI23Flash_bwd_kernel_traitsILi256ELi64ELi64ELi8ELi4ELi2ELi2ELb0ELb0EN7cutlass6half_tE19Flash_kernel_traitsILi256ELi64ELi64ELi8ES3_EELb0ELb0ELb1ELb0ELb0ELb1ELb1EEEvNS_16Flash_bwd_paramsE,"ax",@progbits
	.align	128
        .global         _ZN5flash44flash_bwd_dq_dk_dv_loop_seqk_parallel_kernelI23Flash_bwd_kernel_traitsILi256ELi64ELi64ELi8ELi4ELi2ELi2ELb0ELb0EN7cutlass6half_tE19Flash_kernel_traitsILi256ELi64ELi64ELi8ES3_EELb0ELb0ELb1ELb0ELb0ELb1ELb1EEEvNS_16Flash_bwd_paramsE
        .type           _ZN5flash44flash_bwd_dq_dk_dv_loop_seqk_parallel_kernelI23Flash_bwd_kernel_traitsILi256ELi64ELi64ELi8ELi4ELi2ELi2ELb0ELb0EN7cutlass6half_tE19Flash_kernel_traitsILi256ELi64ELi64ELi8ES3_EELb0ELb0ELb1ELb0ELb0ELb1ELb1EEEvNS_16Flash_bwd_paramsE,@function
        .size           _ZN5flash44flash_bwd_dq_dk_dv_loop_seqk_parallel_kernelI23Flash_bwd_kernel_traitsILi256ELi64ELi64ELi8ELi4ELi2ELi2ELb0ELb0EN7cutlass6half_tE19Flash_kernel_traitsILi256ELi64ELi64ELi8ES3_EELb0ELb0ELb1ELb0ELb0ELb1ELb1EEEvNS_16Flash_bwd_paramsE,(.L_x_2071 - _ZN5flash44flash_bwd_dq_dk_dv_loop_seqk_parallel_kernelI23Flash_bwd_kernel_traitsILi256ELi64ELi64ELi8ELi4ELi2ELi2ELb0ELb0EN7cutlass6half_tE19Flash_kernel_traitsILi256ELi64ELi64ELi8ES3_EELb0ELb0ELb1ELb0ELb0ELb1ELb1EEEvNS_16Flash_bwd_paramsE)
        .other          _ZN5flash44flash_bwd_dq_dk_dv_loop_seqk_parallel_kernelI23Flash_bwd_kernel_traitsILi256ELi64ELi64ELi8ELi4ELi2ELi2ELb0ELb0EN7cutlass6half_tE19Flash_kernel_traitsILi256ELi64ELi64ELi8ES3_EELb0ELb0ELb1ELb0ELb0ELb1ELb1EEEvNS_16Flash_bwd_paramsE,@"STO_CUDA_ENTRY STV_DEFAULT"
_ZN5flash44flash_bwd_dq_dk_dv_loop_seqk_parallel_kernelI23Flash_bwd_kernel_traitsILi256ELi64ELi64ELi8ELi4ELi2ELi2ELb0ELb0EN7cutlass6half_tE19Flash_kernel_traitsILi256ELi64ELi64ELi8ES3_EELb0ELb0ELb1ELb0ELb0ELb1ELb1EEEvNS_16Flash_bwd_paramsE:
.text._ZN5flash44flash_bwd_dq_dk_dv_loop_seqk_parallel_kernelI23Flash_bwd_kernel_traitsILi256ELi64ELi64ELi8ELi4ELi2ELi2ELb0ELb0EN7cutlass6half_tE19Flash_kernel_traitsILi256ELi64ELi64ELi8ES3_EELb0ELb0ELb1ELb0ELb0ELb1ELb1EEEvNS_16Flash_bwd_paramsE:
        /* <DEDUP_REMOVED lines=154> */
.L_x_1894:
        /* <DEDUP_REMOVED lines=67> */
.L_x_1858:
        /* <DEDUP_REMOVED lines=15> */
[----:B------:R-:W-:-:S02]  /*0ec0*/  UIMAD UR21, UR47, UR13, UR12 ;  /* 0x0000000d2f1572a4 */ /* 0x000fc4000f8e020c */
[----:B------:R-:W-:Y:S01]  /*0ed0*/  UIADD3 UR11, UR10, 0x40, UR22 ;  /* 0x000000400a0b7890 */ /* 0x000fe2000fffe016 */
[----:B------:R-:W-:Y:S01]  /*0ee0*/  @!UP2 ULDC.64 UR12, c[0x0][0x418] ;  /* 0x00010600000caab9 */ /* 0x000fe20000000a00 */
[----:B------:R-:W-:Y:S01]  /*0ef0*/  ULDC UR57, c[0x0][0x2d4] ;  /* 0x0000b50000397ab9 */ /* 0x000fe20000000800 */
[----:B------:R-:W-:Y:S02]  /*0f00*/  @!UP2 UIMAD.WIDE.U32 UR36, UR47, UR12, URZ ;  /* 0x0000000c2f24a2a5 */ /* 0x000fe4000f8e003f */
[----:B------:R-:W-:Y:S02]  /*0f10*/  USHF.R.S32.HI UR39, URZ, 0x1f, UR57 ;  /* 0x0000001f3f277899 */ /* 0x000fe40008011439 */
[----:B------:R-:W-:Y:S01]  /*0f20*/  @UP1 ULDC.64 UR28, c[0x0][0x248] ;  /* 0x00009200001c1ab9 */ /* 0x000fe20000000a00 */
[----:B------:R-:W-:Y:S01]  /*0f30*/  ULDC.U8 UR41, c[0x0][0x3d8] ;  /* 0x0000f60000297ab9 */ /* 0x000fe20000000000 */
[----:B------:R-:W-:Y:S01]  /*0f40*/  UIADD3 UR48, UR19, UR21, URZ ;  /* 0x0000001513307290 */ /* 0x000fe2000fffe03f */
[----:B-1----:R-:W-:Y:S01]  /*0f50*/  IABS R5, R6 ;  /* 0x0000000600057213 */ /* 0x002fe20000000000 */
[----:B------:R-:W-:Y:S01]  /*0f60*/  UISETP.NE.AND UP3, UPT, UR41, URZ, UPT ;  /* 0x0000003f2900728c */ /* 0x000fe2000bf65270 */
[----:B------:R-:W-:Y:S01]  /*0f70*/  ISETP.NE.AND P3, PT, R6, RZ, PT ;  /* 0x000000ff0600720c */ /* 0x000fe20003f65270 */
[----:B------:R-:W-:Y:S01]  /*0f80*/  USHF.L.U32 UR16, UR47, 0x7, URZ ;  /* 0x000000072f107899 */ /* 0x000fe2000800063f */
[----:B------:R-:W1:Y:S01]  /*0f90*/  I2F.RP R2, R5 ;  /* 0x0000000500027306 */ /* 0x000e620000209400 */
[----:B------:R-:W-:Y:S01]  /*0fa0*/  ULDC.64 UR34, c[0x0][0x240] ;  /* 0x0000900000227ab9 */ /* 0x000fe20000000a00 */
[----:B------:R-:W-:-:S02]  /*0fb0*/  USHF.L.U64.HI UR25, UR47, 0x7, UR56 ;  /* 0x000000072f197899 */ /* 0x000fc40008010238 */
[----:B--2---:R-:W-:Y:S01]  /*0fc0*/  UIMAD.WIDE.U32 UR32, UR9, UR14, URZ ;  /* 0x0000000e092072a5 */ /* 0x004fe2000f8e003f */
[----:B------:R-:W-:Y:S01]  /*0fd0*/  ULDC UR61, c[0x0][0x2dc] ;  /* 0x0000b700003d7ab9 */ /* 0x000fe20000000800 */
[----:B------:R-:W-:Y:S02]  /*0fe0*/  ULDC UR60, c[0x0][0x270] ;  /* 0x00009c00003c7ab9 */ /* 0x000fe40000000800 */
[----:B------:R-:W-:Y:S02]  /*0ff0*/  UIMAD UR43, UR9, UR15, UR33 ;  /* 0x0000000f092b72a4 */ /* 0x000fe4000f8e0221 */
[----:B------:R-:W-:Y:S01]  /*1000*/  @!UP2 UIMAD UR9, UR56, UR12, URZ ;  /* 0x0000000c3809a2a4 */ /* 0x000fe2000f8e023f */
[----:B------:R-:W-:Y:S02]  /*1010*/  @UP2 ULDC.64 UR14, c[0x0][0x420] ;  /* 0x00010800000e2ab9 */ /* 0x000fe40000000a00 */
[----:B------:R-:W-:Y:S01]  /*1020*/  ULDC UR12, c[0x0][0x394] ;  /* 0x0000e500000c7ab9 */ /* 0x000fe20000000800 */
        /* <DEDUP_REMOVED lines=11> */
[----:B------:R-:W-:Y:S02]  /*10e0*/  @UP2 UIMAD.WIDE.U32 UR44, UR5, UR14, URZ ;  /* 0x0000000e052c22a5 */ /* 0x000fe4000f8e003f */
[----:B------:R-:W-:Y:S01]  /*10f0*/  @UP1 UIADD3 UR42, UR13, UR11, URZ ;  /* 0x0000000b0d2a1290 */ /* 0x000fe2000fffe03f */
[----:B------:R-:W1:Y:S01]  /*1100*/  F2I.FTZ.U32.TRUNC.NTZ R3, R2 ;  /* 0x0000000200037305 */ /* 0x000e62000021f000 */
[----:B------:R-:W-:Y:S01]  /*1110*/  USHF.R.S32.HI UR11, URZ, 0x1f, UR9 ;  /* 0x0000001f3f0b7899 */ /* 0x000fe20008011409 */
[----:B------:R-:W-:Y:S01]  /*1120*/  ULDC.U8 UR14, c[0x0][0x480] ;  /* 0x00012000000e7ab9 */ /* 0x000fe20000000000 */
[----:B------:R-:W-:Y:S02]  /*1130*/  @UP2 UIMAD UR50, UR5, UR15, UR45 ;  /* 0x0000000f053222a4 */ /* 0x000fe4000f8e022d */
[----:B------:R-:W-:-:S02]  /*1140*/  ULEA.HI UR21, UR11, UR9, URZ, 0x6 ;  /* 0x000000090b157291 */ /* 0x000fc4000f8f303f */
[----:B------:R-:W-:Y:S02]  /*1150*/  UIMAD UR9, UR39, UR47, URZ ;  /* 0x0000002f270972a4 */ /* 0x000fe4000f8e023f */
[----:B------:R-:W-:Y:S02]  /*1160*/  UISETP.NE.AND UP4, UPT, UR14, URZ, UPT ;  /* 0x0000003f0e00728c */ /* 0x000fe4000bf85270 */
[----:B------:R-:W-:Y:S02]  /*1170*/  UIMAD.WIDE.U32 UR14, UR47, UR57, URZ ;  /* 0x000000392f0e72a5 */ /* 0x000fe4000f8e003f */
[----:B------:R-:W-:Y:S01]  /*1180*/  UIMAD UR9, UR56, UR57, UR9 ;  /* 0x00000039380972a4 */ /* 0x000fe2000f8e0209 */
[----:B-1----:R-:W-:Y:S01]  /*1190*/  IMAD.MOV R0, RZ, RZ, -R3 ;  /* 0x000000ffff007224 */ /* 0x002fe200078e0a03 */
[----:B------:R-:W-:Y:S01]  /*11a0*/  USEL UR33, UR16, URZ, UP0 ;  /* 0x0000003f10217287 */ /* 0x000fe20008000000 */
[----:B------:R-:W-:Y:S01]  /*11b0*/  IMAD.MOV.U32 R2, RZ, RZ, RZ ;  /* 0x000000ffff027224 */ /* 0x000fe200078e00ff */
[----:B------:R-:W-:Y:S01]  /*11c0*/  UIMAD.WIDE.U32 UR16, UR5, UR34, URZ ;  /* 0x00000022051072a5 */ /* 0x000fe2000f8e003f */
[----:B------:R-:W-:Y:S01]  /*11d0*/  IMAD R0, R0, R5, RZ ;  /* 0x0000000500007224 */ /* 0x000fe200078e02ff */
[----:B------:R-:W-:Y:S01]  /*11e0*/  UIADD3 UR15, UR15, UR9, URZ ;  /* 0x000000090f0f7290 */ /* 0x000fe2000fffe03f */
[----:B------:R-:W-:-:S02]  /*11f0*/  ULDC UR46, c[0x0][0x2c4] ;  /* 0x0000b100002e7ab9 */ /* 0x000fc40000000800 */
[----:B------:R-:W-:Y:S01]  /*1200*/  IMAD.HI.U32 R0, R3, R0, R2 ;  /* 0x0000000003007227 */ /* 0x000fe200078e0002 */
[----:B------:R-:W-:Y:S01]  /*1210*/  MOV R2, R4 ;  /* 0x0000000400027202 */ /* 0x000fe20000000f00 */
[----:B------:R-:W-:Y:S02]  /*1220*/  USHF.R.S32.HI UR11, URZ, 0x6, UR27 ;  /* 0x000000063f0b7899 */ /* 0x000fe4000801141b */
[----:B------:R-:W-:Y:S02]  /*1230*/  USHF.R.S32.HI UR9, URZ, 0x6, UR21 ;  /* 0x000000063f097899 */ /* 0x000fe40008011415 */
[----:B------:R-:W-:Y:S01]  /*1240*/  IMAD.HI.U32 R0, R0, R2, RZ ;  /* 0x0000000200007227 */ /* 0x000fe200078e00ff */
[----:B------:R-:W-:Y:S01]  /*1250*/  USEL UR54, UR18, UR16, !UP2 ;  /* 0x0000001012367287 */ /* 0x000fe2000d000000 */
[----:B------:R-:W-:Y:S02]  /*1260*/  @UP1 UMOV UR40, UR12 ;  /* 0x0000000c00281c82 */ /* 0x000fe40008000000 */
[----:B------:R-:W-:Y:S01]  /*1270*/  IMAD.MOV R3, RZ, RZ, -R0 ;  /* 0x000000ffff037224 */ /* 0x000fe200078e0a00 */
[----:B------:R-:W-:-:S02]  /*1280*/  UIMAD UR24, UR5, UR35, URZ ;  /* 0x00000023051872a4 */ /* 0x000fc4000f8e023f */
[----:B------:R-:W-:Y:S01]  /*1290*/  UIMAD.WIDE UR12, UR61, UR60, URZ ;  /* 0x0000003c3d0c72a5 */ /* 0x000fe2000f8e023f */
[C---:B------:R-:W-:Y:S01]  /*12a0*/  IMAD R2, R5.reuse, R3, R2 ;  /* 0x0000000305027224 */ /* 0x040fe200078e0202 */
[----:B------:R-:W-:Y:S02]  /*12b0*/  @UP3 UIMAD UR18, UR47, UR46, URZ ;  /* 0x0000002e2f1232a4 */ /* 0x000fe4000f8e023f */
[----:B------:R-:W-:Y:S02]  /*12c0*/  USEL UR25, UR25, URZ, UP0 ;  /* 0x0000003f19197287 */ /* 0x000fe40008000000 */
[----:B------:R-:W-:Y:S01]  /*12d0*/  ISETP.GT.U32.AND P1, PT, R5, R2, PT ;  /* 0x000000020500720c */ /* 0x000fe20003f24070 */
[----:B------:R-:W-:Y:S02]  /*12e0*/  UISETP.LT.AND UP0, UPT, UR11, UR9, UPT ;  /* 0x000000090b00728c */ /* 0x000fe4000bf01270 */
[----:B------:R-:W-:Y:S02]  /*12f0*/  @UP2 UIADD3 UR48, UR17, UR24, URZ ;  /* 0x0000001811302290 */ /* 0x000fe4000fffe03f */
[----:B------:R-:W-:-:S02]  /*1300*/  UIMAD UR19, UR13, UR14, URZ ;  /* 0x0000000e0d1372a4 */ /* 0x000fc4000f8e023f */
[----:B------:R-:W-:Y:S02]  /*1310*/  @UP3 USEL UR18, UR18, UR5, !UP2 ;  /* 0x0000000512123287 */ /* 0x000fe4000d000000 */
[----:B------:R-:W-:Y:S02]  /*1320*/  UIMAD.WIDE.U32 UR16, UR12, UR14, URZ ;  /* 0x0000000e0c1072a5 */ /* 0x000fe4000f8e003f */
[----:B------:R-:W-:Y:S02]  /*1330*/  USEL UR39, UR11, UR9, UP0 ;  /* 0x000000090b277287 */ /* 0x000fe40008000000 */
[----:B------:R-:W-:Y:S01]  /*1340*/  @!P1 IMAD.IADD R2, R2, 0x1, -R5 ;  /* 0x0000000102029824 */ /* 0x000fe200078e0a05 */
[----:B------:R-:W-:Y:S01]  /*1350*/  @UP3 ULDC UR14, c[0x0][0x2e4] ;  /* 0x0000b900000e3ab9 */ /* 0x000fe20000000800 */
[----:B------:R-:W-:Y:S01]  /*1360*/  UIMAD UR19, UR12, UR15, UR19 ;  /* 0x0000000f0c1372a4 */ /* 0x000fe2000f8e0213 */
[----:B------:R-:W-:Y:S01]  /*1370*/  @!P1 IADD3 R0, R0, 0x1, RZ ;  /* 0x0000000100009810 */ /* 0x000fe20007ffe0ff */
[----:B------:R-:W-:Y:S01]  /*1380*/  @UP3 UIMAD UR41, UR55, UR14, UR18 ;  /* 0x0000000e372932a4 */ /* 0x000fe2000f8e0212 */
[----:B------:R-:W-:Y:S01]  /*1390*/  ISETP.GE.U32.AND P0, PT, R2, R5, PT ;  /* 0x000000050200720c */ /* 0x000fe20003f06070 */
[----:B------:R-:W-:Y:S01]  /*13a0*/  UIMAD.WIDE.U32 UR14, UR12, UR5, URZ ;  /* 0x000000050c0e72a5 */ /* 0x000fe2000f8e003f */
[----:B------:R-:W-:Y:S01]  /*13b0*/  LOP3.LUT R2, R6, UR55, RZ, 0x3c, !PT ;  /* 0x0000003706027c12 */ /* 0x000fe2000f8e3cff */
[----:B------:R-:W-:Y:S01]  /*13c0*/  ULEA UR18, UR39, 0xffffffc0, 0x6 ;  /* 0xffffffc027127891 */ /* 0x000fe2000f8e303f */
[----:B------:R-:W-:Y:S01]  /*13d0*/  PLOP3.LUT P1, PT, PT, PT, UP3, 0x80, 0x0 ;  /* 0x000000000000781c */ /* 0x000fe20003f2f038 */
[----:B------:R-:W-:Y:S01]  /*13e0*/  USEL UR53, UR16, UR14, !UP2 ;  /* 0x0000000e10357287 */ /* 0x000fe2000d000000 */
[----:B------:R-:W-:Y:S01]  /*13f0*/  ISETP.GE.AND P2, PT, R2, RZ, PT ;  /* 0x000000ff0200720c */ /* 0x000fe20003f46270 */
[----:B------:R-:W-:-:S02]  /*1400*/  USHF.R.S32.HI UR16, URZ, 0x1f, UR18 ;  /* 0x0000001f3f107899 */ /* 0x000fc40008011412 */
[----:B------:R-:W-:Y:S02]  /*1410*/  UIADD3 UR9, UP0, UR18, UR33, URZ ;  /* 0x0000002112097290 */ /* 0x000fe4000ff1e03f */
[----:B------:R-:W-:Y:S02]  /*1420*/  UIMAD UR11, UR13, UR5, URZ ;  /* 0x000000050d0b72a4 */ /* 0x000fe4000f8e023f */
[----:B------:R-:W-:Y:S01]  /*1430*/  @P0 VIADD R0, R0, 0x1 ;  /* 0x0000000100000836 */ /* 0x000fe20000000000 */
[----:B------:R-:W-:Y:S01]  /*1440*/  UIADD3.X UR14, UR16, UR25, URZ, UP0, !UPT ;  /* 0x00000019100e7290 */ /* 0x000fe200087fe43f */
[----:B------:R-:W-:Y:S01]  /*1450*/  PLOP3.LUT P0, PT, PT, PT, UP1, 0x80, 0x0 ;  /* 0x000000000000781c */ /* 0x000fe20003f0f018 */
[----:B------:R-:W-:Y:S01]  /*1460*/  UIMAD UR13, UR13, UR9, URZ ;  /* 0x000000090d0d72a4 */ /* 0x000fe2000f8e023f */
[----:B------:R-:W-:Y:S01]  /*1470*/  IMAD.MOV.U32 R4, RZ, RZ, R0 ;  /* 0x000000ffff047224 */ /* 0x000fe200078e0000 */
[----:B------:R-:W-:Y:S02]  /*1480*/  @UP1 UIADD3 UR30, UR23, UR31, URZ ;  /* 0x0000001f171e1290 */ /* 0x000fe4000fffe03f */
[----:B------:R-:W-:-:S02]  /*1490*/  @!UP3 UIMAD UR21, UR47, UR60, UR55 ;  /* 0x0000003c2f15b2a4 */ /* 0x000fc4000f8e0237 */
[----:B------:R-:W-:Y:S01]  /*14a0*/  @!UP2 UIADD3 UR50, UR37, UR26, URZ ;  /* 0x0000001a2532a290 */ /* 0x000fe2000fffe03f */
[----:B------:R-:W-:Y:S01]  /*14b0*/  @!P2 IADD3 R4, -R4, RZ, RZ ;  /* 0x000000ff0404a210 */ /* 0x000fe20007ffe1ff */
[----:B------:R-:W-:Y:S01]  /*14c0*/  @UP1 ULDC.64 UR24, c[0x0][0x250] ;  /* 0x0000940000181ab9 */ /* 0x000fe20000000a00 */
[----:B------:R-:W-:Y:S01]  /*14d0*/  UIMAD.WIDE.U32 UR26, UR12, UR9, URZ ;  /* 0x000000090c1a72a5 */ /* 0x000fe2000f8e003f */
[----:B------:R-:W-:Y:S01]  /*14e0*/  @!P3 LOP3.LUT R4, RZ, R6, RZ, 0x33, !PT ;  /* 0x00000006ff04b212 */ /* 0x000fe200078e33ff */
[----:B------:R-:W-:Y:S02]  /*14f0*/  UIMAD UR9, UR12, UR14, UR13 ;  /* 0x0000000e0c0972a4 */ /* 0x000fe4000f8e020d */
[----:B------:R-:W-:Y:S02]  /*1500*/  @!UP3 UIMAD UR41, UR21, UR46, URZ ;  /* 0x0000002e1529b2a4 */ /* 0x000fe4000f8e023f */
[----:B------:R-:W-:Y:S02]  /*1510*/  @UP1 UIMAD.WIDE.U32 UR12, UR30, UR24, URZ ;  /* 0x000000181e0c12a5 */ /* 0x000fe4000f8e003f */
[----:B------:R-:W-:-:S02]  /*1520*/  UIADD3 UR46, UR17, UR19, URZ ;  /* 0x00000013112e7290 */ /* 0x000fc4000fffe03f */
[----:B------:R-:W-:Y:S02]  /*1530*/  @UP2 UIADD3 UR46, UR15, UR11, URZ ;  /* 0x0000000b0f2e2290 */ /* 0x000fe4000fffe03f */
[----:B------:R-:W-:Y:S02]  /*1540*/  UIMAD UR49, UR55, UR61, URZ ;  /* 0x0000003d373172a4 */ /* 0x000fe4000f8e023f */
[----:B------:R-:W-:Y:S02]  /*1550*/  @UP1 UIMAD UR11, UR30, UR25, URZ ;  /* 0x000000191e0b12a4 */ /* 0x000fe4000f8e023f */
[----:B------:R-:W-:Y:S02]  /*1560*/  USEL UR52, UR32, URZ, UP4 ;  /* 0x0000003f20347287 */ /* 0x000fe4000a000000 */
[----:B------:R-:W-:Y:S02]  /*1570*/  USHF.R.S32.HI UR38, URZ, 0x1f, UR22 ;  /* 0x0000001f3f267899 */ /* 0x000fe40008011416 */
[----:B------:R-:W-:-:S02]  /*1580*/  USHF.R.S32.HI UR21, URZ, 0x1f, UR49 ;  /* 0x0000001f3f157899 */ /* 0x000fc40008011431 */
        /* <DEDUP_REMOVED lines=17> */
.L_x_1860:
        /* <DEDUP_REMOVED lines=13> */
.L_x_1861:
        /* <DEDUP_REMOVED lines=11> */
.L_x_1862:
[----:B------:R-:W-:-:S04]  /*1820*/  UIMAD UR5, UR47, UR60, UR55 ;  /* 0x0000003c2f0572a4 */ /* 0x000fc8000f8e0237 */
[----:B------:R-:W-:-:S12]  /*1830*/  UIMAD UR5, UR5, UR57, URZ ;  /* 0x00000039050572a4 */ /* 0x000fd8000f8e023f */
.L_x_1863:
[----:B------:R-:W1:Y:S01]  /*1840*/  S2R R26, SR_TID.X ;  /* 0x00000000001a7919 */ /* 0x000e620000002100 */
[----:B------:R-:W2:Y:S01]  /*1850*/  LDC.64 R10, c[0x0][0x420] ;  /* 0x00010800ff0a7b82 */ /* 0x000ea20000000a00 */
[----:B------:R-:W-:Y:S01]  /*1860*/  USHF.R.S32.HI UR15, URZ, 0x1f, UR55 ;  /* 0x0000001f3f0f7899 */ /* 0x000fe20008011437 */
[----:B------:R-:W-:Y:S01]  /*1870*/  BSSY B1, `(.L_x_1859) ;  /* 0x00007b7000017945 */ /* 0x000fe20003800000 */
[----:B------:R-:W-:Y:S01]  /*1880*/  ULDC.64 UR12, c[0x0][0x428] ;  /* 0x00010a00000c7ab9 */ /* 0x000fe20000000a00 */
[----:B------:R-:W-:Y:S01]  /*1890*/  UIADD3 UR43, UR18, UR5, URZ ;  /* 0x00000005122b7290 */ /* 0x000fe2000fffe03f */
[----:B------:R-:W-:Y:S01]  /*18a0*/  IMAD.U32 R14, RZ, RZ, UR12 ;  /* 0x0000000cff0e7e24 */ /* 0x000fe2000f8e00ff */
[----:B------:R-:W-:Y:S02]  /*18b0*/  UIMAD UR5, UR15, UR12, URZ ;  /* 0x0000000c0f0572a4 */ /* 0x000fe4000f8e023f */
[----:B------:R-:W-:Y:S02]  /*18c0*/  UIADD3 UR9, -UR8, UR10, UR22 ;  /* 0x0000000a08097290 */ /* 0x000fe4000fffe116 */
[----:B------:R-:W-:Y:S01]  /*18d0*/  UIMAD UR14, UR61, UR60, URZ ;  /* 0x0000003c3d0e72a4 */ /* 0x000fe2000f8e023f */
[----:B------:R-:W-:Y:S01]  /*18e0*/  ULDC UR44, c[0x0][0x398] ;  /* 0x0000e600002c7ab9 */ /* 0x000fe20000000800 */
[----:B------:R-:W-:-:S02]  /*18f0*/  UIMAD UR33, UR55, UR13, UR5 ;  /* 0x0000000d372172a4 */ /* 0x000fc4000f8e0205 */
[----:B------:R-:W-:Y:S02]  /*1900*/  UIADD3 UR5, UR9, -UR44, URZ ;  /* 0x8000002c09057290 */ /* 0x000fe4000fffe03f */
[----:B------:R-:W-:Y:S01]  /*1910*/  USHF.L.U32 UR9, UR14, 0x6, URZ ;  /* 0x000000060e097899 */ /* 0x000fe2000800063f */
[----:B------:R-:W-:Y:S01]  /*1920*/  ULDC.64 UR12, c[0x0][0x258] ;  /* 0x00009600000c7ab9 */ /* 0x000fe20000000a00 */
[----:B------:R-:W-:Y:S02]  /*1930*/  UIADD3 UR41, UR18, UR41, URZ ;  /* 0x0000002912297290 */ /* 0x000fe4000fffe03f */
[----:B------:R-:W-:Y:S02]  /*1940*/  UIADD3 UR19, UP2, UP0, UR26, UR9, UR49 ;  /* 0x000000091a137290 */ /* 0x000fe4000f85e031 */
[----:B------:R-:W-:Y:S01]  /*1950*/  USHF.R.S32.HI UR9, URZ, 0x1f, UR9 ;  /* 0x0000001f3f097899 */ /* 0x000fe20008011409 */
[----:B------:R-:W-:Y:S01]  /*1960*/  ULDC.64 UR60, c[0x0][0x2b0] ;  /* 0x0000ac00003c7ab9 */ /* 0x000fe20000000a00 */
[----:B------:R-:W-:-:S02]  /*1970*/  ULDC.64 UR36, c[0x0][0x210] ;  /* 0x0000840000247ab9 */ /* 0x000fc40000000a00 */
[----:B------:R-:W-:Y:S01]  /*1980*/  UIADD3.X UR9, UR17, UR9, UR21, UP2, UP0 ;  /* 0x0000000911097290 */ /* 0x000fe200097e0415 */
[----:B------:R-:W-:Y:S01]  /*1990*/  ULDC.64 UR26, c[0x0][0x3e0] ;  /* 0x0000f800001a7ab9 */ /* 0x000fe20000000a00 */
        /* <DEDUP_REMOVED lines=41> */
[----:B------:R-:W-:Y:S01]  /*1c30*/  IADD3 R5, P1, R12, UR5, RZ ;  /* 0x000000050c057c10 */ /* 0x000fe2000ff3e0ff */
[----:B------:R-:W-:-:S02]  /*1c40*/  UIMAD.WIDE UR12, UR41, 0x4, UR60 ;  /* 0x00000004290c78a5 */ /* 0x000fc4000f8e023c */
[----:B------:R-:W-:Y:S01]  /*1c50*/  UISETP.GT.AND UP0, UPT, UR39, UR21, UPT ;  /* 0x000000152700728c */ /* 0x000fe2000bf04270 */
[----:B------:R-:W-:Y:S01]  /*1c60*/  LEA.HI.X.SX32 R12, R12, UR9, 0x1, P1 ;  /* 0x000000090c0c7c11 */ /* 0x000fe200088f0eff */
[----:B------:R-:W-:Y:S01]  /*1c70*/  VIADD R7, R7, UR33 ;  /* 0x0000002107077c36 */ /* 0x000fe20008000000 */
[----:B------:R-:W-:Y:S01]  /*1c80*/  LEA R232, P1, R5, UR16, 0x2 ;  /* 0x0000001005e87c11 */ /* 0x000fe2000f8210ff */
[----:B------:R-:W-:Y:S01]  /*1c90*/  ULDC.64 UR60, c[0x0][0x478] ;  /* 0x00011e00003c7ab9 */ /* 0x000fe20000000a00 */
[----:B------:R-:W-:Y:S01]  /*1ca0*/  VIADD R9, R9, UR15 ;  /* 0x0000000f09097c36 */ /* 0x000fe20008000000 */
[----:B------:R-:W-:Y:S01]  /*1cb0*/  UIMAD.WIDE UR18, UR43, 0x4, UR60 ;  /* 0x000000042b1278a5 */ /* 0x000fe2000f8e023c */
[----:B------:R-:W-:Y:S01]  /*1cc0*/  LEA.HI.X R233, R5, UR17, R12, 0x2, P1 ;  /* 0x0000001105e97c11 */ /* 0x000fe200088f140c */
[----:B------:R-:W-:Y:S01]  /*1cd0*/  IMAD.WIDE.U32 R6, R0, R10, R6 ;  /* 0x0000000a00067225 */ /* 0x000fe200078e0006 */
[----:B------:R-:W-:Y:S01]  /*1ce0*/  PLOP3.LUT P1, PT, PT, PT, UP0, 0x80, 0x0 ;  /* 0x000000000000781c */ /* 0x000fe20003f2f008 */
[----:B------:R-:W-:Y:S01]  /*1cf0*/  UIADD3 UR5, UR39, -0x1, URZ ;  /* 0xffffffff27057890 */ /* 0x000fe2000fffe03f */
[----:B------:R-:W-:Y:S01]  /*1d00*/  LEA R240, P3, R8, UR36, 0x1 ;  /* 0x0000002408f07c11 */ /* 0x000fe2000f8608ff */
[----:B------:R-:W-:Y:S01]  /*1d10*/  IMAD.IADD R7, R7, 0x1, R13 ;  /* 0x0000000107077824 */ /* 0x000fe200078e020d */
[----:B------:R-:W-:Y:S01]  /*1d20*/  LEA R238, P2, R6, UR26, 0x1 ;  /* 0x0000001a06ee7c11 */ /* 0x000fe2000f8408ff */
[----:B------:R-:W-:Y:S01]  /*1d30*/  UMOV UR16, UR12 ;  /* 0x0000000c00107c82 */ /* 0x000fe20008000000 */
[----:B------:R-:W-:Y:S01]  /*1d40*/  LEA.HI.X R241, R8, UR37, R9, 0x1, P3 ;  /* 0x0000002508f17c11 */ /* 0x000fe200098f0c09 */
[----:B------:R-:W-:Y:S01]  /*1d50*/  UMOV UR15, UR13 ;  /* 0x0000000d000f7c82 */ /* 0x000fe20008000000 */
[----:B------:R-:W-:Y:S01]  /*1d60*/  LEA.HI.X R239, R6, UR27, R7, 0x1, P2 ;  /* 0x0000001b06ef7c11 */ /* 0x000fe200090f0c07 */
[----:B------:R-:W-:-:S04]  /*1d70*/  UMOV UR17, UR19 ;  /* 0x0000001300117c82 */ /* 0x000fc80008000000 */
        /* <DEDUP_REMOVED lines=20> */
.L_x_1865:
        /* <DEDUP_REMOVED lines=19> */
.L_x_1866:
        /* <DEDUP_REMOVED lines=33> */
.L_x_1868:
[----:B------:R-:W-:Y:S05]  /*2200*/  BSYNC B0 ;  /* 0x0000000000007941 */ /* 0x000fea0003800000 */
.L_x_1867:
        /* <DEDUP_REMOVED lines=16> */
.L_x_1870:
[----:B------:R-:W-:Y:S05]  /*2310*/  BSYNC B0 ;  /* 0x0000000000007941 */ /* 0x000fea0003800000 */
.L_x_1869:
        /* <DEDUP_REMOVED lines=29> */
.L_x_1872:
[----:B------:R-:W-:Y:S05]  /*24f0*/  BSYNC B0 ;  /* 0x0000000000007941 */ /* 0x000fea0003800000 */
.L_x_1871:
        /* <DEDUP_REMOVED lines=16> */
.L_x_1864:
        /* <DEDUP_REMOVED lines=61> */
.L_x_1875:
[----:B------:R-:W-:Y:S01]  /*29d0*/  @!PT LDS RZ, [RZ] ;  /* 0x00000000fffff984 */ /* 0x000fe20000000800 */
[----:B------:R-:W-:Y:S01]  /*29e0*/  @!PT LDS RZ, [RZ] ;  /* 0x00000000fffff984 */ /* 0x000fe20000000800 */
[----:B------:R-:W-:Y:S01]  /*29f0*/  @!PT LDS RZ, [RZ] ;  /* 0x00000000fffff984 */ /* 0x000fe20000000800 */
[----:B------:R2:W-:Y:S04]  /*2a00*/  LDGSTS.E.BYPASS.LTC128B.128 [R235], desc[UR6][R240.64] ;  /* 0x00000000f0eb7fae */ /* 0x0005e8000b901d46 */
[----:B------:R2:W-:Y:S04]  /*2a10*/  LDGSTS.E.BYPASS.LTC128B.128 [R235+0x2000], desc[UR6][R240.64+0x80] ;  /* 0x02000080f0eb7fae */ /* 0x0005e8000b901d46 */
[----:B------:R2:W-:Y:S04]  /*2a20*/  LDGSTS.E.BYPASS.LTC128B.128 [R235+0x4000], desc[UR6][R240.64+0x100] ;  /* 0x04000100f0eb7fae */ /* 0x0005e8000b901d46 */
[----:B------:R2:W-:Y:S02]  /*2a30*/  LDGSTS.E.BYPASS.LTC128B.128 [R235+0x6000], desc[UR6][R240.64+0x180] ;  /* 0x06000180f0eb7fae */ /* 0x0005e4000b901d46 */
.L_x_1876:
[----:B------:R-:W-:Y:S05]  /*2a40*/  BSYNC B0 ;  /* 0x0000000000007941 */ /* 0x000fea0003800000 */
.L_x_1874:
        /* <DEDUP_REMOVED lines=21> */
.L_x_1878:
        /* <DEDUP_REMOVED lines=10> */
.L_x_1879:
[----:B------:R-:W-:Y:S05]  /*2c40*/  BSYNC B0 ;  /* 0x0000000000007941 */ /* 0x000fea0003800000 */
.L_x_1877:
        /* <DEDUP_REMOVED lines=21> */
[----:B------:R-:W-:Y:S01]  /*2da0*/  IMAD.MOV.U32 R245, RZ, RZ, 0x7f800000 ;  /* 0x7f800000fff57424 */ /* 0x000fe200078e00ff */
[----:B------:R-:W-:Y:S01]  /*2db0*/  IADD3.X R3, R3, UR32, R5, P3, !PT ;  /* 0x0000002003037c10 */ /* 0x000fe20009ffe405 */
[----:B------:R-:W-:Y:S01]  /*2dc0*/  IMAD R5, R15, UR12, RZ ;  /* 0x0000000c0f057c24 */ /* 0x000fe2000f8e02ff */
[----:B------:R-:W-:Y:S01]  /*2dd0*/  @!P1 IADD3 R8, P3, R0, 0x20, RZ ;  /* 0x0000002000089810 */ /* 0x000fe20007f7e0ff */
[C---:B------:R-:W-:Y:S01]  /*2de0*/  IMAD.WIDE.U32 R6, R4.reuse, UR26, R6 ;  /* 0x0000001a04067c25 */ /* 0x040fe2000f8e0006 */
[----:B------:R-:W1:Y:S03]  /*2df0*/  @!P1 LDC.64 R24, c[0x0][0x218] ;  /* 0x00008600ff189b82 */ /* 0x000e660000000a00 */
[----:B------:R-:W-:Y:S01]  /*2e00*/  IMAD.MOV.U32 R246, RZ, RZ, 0x7f800000 ;  /* 0x7f800000fff67424 */ /* 0x000fe200078e00ff */
[----:B------:R1:W-:Y:S01]  /*2e10*/  @P2 STS.128 [R236+0x18000], RZ ;  /* 0x018000ffec002388 */ /* 0x0003e20000000c00 */
[----:B------:R-:W-:-:S02]  /*2e20*/  IMAD R9, R4, UR13, R5 ;  /* 0x0000000d04097c24 */ /* 0x000fc4000f8e0205 */
[----:B------:R-:W-:Y:S01]  /*2e30*/  IMAD.MOV.U32 R225, RZ, RZ, 0x20 ;  /* 0x00000020ffe17424 */ /* 0x000fe200078e00ff */
        /* <DEDUP_REMOVED lines=12> */
[C---:B------:R-:W-:Y:S01]  /*2f00*/  @!P1 IADD3 R10, P3, R0.reuse, 0x20, RZ ;  /* 0x00000020000a9810 */ /* 0x040fe20007f7e0ff */
[----:B------:R-:W-:Y:S01]  /*2f10*/  @!P2 IMAD.MOV.U32 R4, RZ, RZ, R6 ;  /* 0x000000ffff04a224 */ /* 0x000fe200078e0006 */
        /* <DEDUP_REMOVED lines=123> */
[----:B------:R-:W-:Y:S01]  /*36d0*/  ULDC UR25, c[0x0][0x2dc] ;  /* 0x0000b70000197ab9 */ /* 0x000fe20000000800 */
[----:B------:R-:W-:-:S02]  /*36e0*/  ULDC UR19, c[0x0][0x2ec] ;  /* 0x0000bb0000137ab9 */ /* 0x000fc40000000800 */
        /* <DEDUP_REMOVED lines=26> */
[----:B------:R-:W-:Y:S01]  /*3890*/  VIADD R2, R230, 0x4000 ;  /* 0x00004000e6027836 */ /* 0x000fe20000000000 */
[----:B------:R-:W-:Y:S01]  /*38a0*/  UIADD3 UR9, UR22, UR10, URZ ;  /* 0x0000000a16097290 */ /* 0x000fe2000fffe03f */
[----:B------:R-:W-:Y:S02]  /*38b0*/  VIADD R0, R231, 0x4000 ;  /* 0x00004000e7007836 */ /* 0x000fe40000000000 */
[----:B------:R-:W-:Y:S01]  /*38c0*/  SEL R225, R225, 0xffffffe0, !P1 ;  /* 0xffffffe0e1e17807 */ /* 0x000fe20004800000 */
[----:B------:R-:W-:Y:S01]  /*38d0*/  UIADD3 UR9, -UR8, 0x40, UR9 ;  /* 0x0000004008097890 */ /* 0x000fe2000fffe109 */
[----:B------:R-:W-:Y:S02]  /*38e0*/  SEL R224, R224, 0xffffffc0, !P2 ;  /* 0xffffffc0e0e07807 */ /* 0x000fe40005000000 */
[----:B------:R-:W-:Y:S01]  /*38f0*/  SEL R2, R2, R230, !P0 ;  /* 0x000000e602027207 */ /* 0x000fe20004000000 */
[----:B------:R-:W-:Y:S01]  /*3900*/  IMAD.IADD R227, R226, 0x1, R225 ;  /* 0x00000001e2e37824 */ /* 0x000fe200078e02e1 */
[----:B------:R-:W-:-:S02]  /*3910*/  SEL R0, R0, R231, !P0 ;  /* 0x000000e700007207 */ /* 0x000fc40004000000 */
[----:B------:R-:W-:Y:S02]  /*3920*/  CS2R R26, SRZ ;  /* 0x00000000001a7805 */ /* 0x000fe4000001ff00 */
[----:B------:R-:W-:Y:S02]  /*3930*/  CS2R R22, SRZ ;  /* 0x0000000000167805 */ /* 0x000fe4000001ff00 */
[----:B------:R-:W-:Y:S01]  /*3940*/  LEA R221, R2, UR4, 0x1 ;  /* 0x0000000402dd7c11 */ /* 0x000fe2000f8e08ff */
[----:B------:R-:W-:Y:S01]  /*3950*/  IMAD.IADD R228, R226, 0x1, R224 ;  /* 0x00000001e2e47824 */ /* 0x000fe200078e02e0 */
[----:B------:R-:W-:Y:S01]  /*3960*/  LEA R216, R0, UR4, 0x1 ;  /* 0x0000000400d87c11 */ /* 0x000fe2000f8e08ff */
[----:B------:R-:W-:Y:S01]  /*3970*/  IMAD.IADD R229, R224, 0x1, R227 ;  /* 0x00000001e0e57824 */ /* 0x000fe200078e02e3 */
[----:B------:R-:W-:-:S03]  /*3980*/  UIADD3 UR22, UR9, -UR44, URZ ;  /* 0x8000002c09167290 */ /* 0x000fc6000fffe03f */
[----:B---3--:R-:W-:-:S09]  /*3990*/  ULDC UR9, c[0x0][0x39c] ;  /* 0x0000e70000097ab9 */ /* 0x008fd20000000800 */
.L_x_1884:
[----:B------:R-:W0:Y:S01]  /*39a0*/  LDGDEPBAR ;  /* 0x00000000000079af */ /* 0x000e220000000000 */
[C---:B------:R-:W-:Y:S01]  /*39b0*/  IADD3 R3, R221.reuse, R225, RZ ;  /* 0x000000e1dd037210 */ /* 0x040fe20007ffe0ff */
[----:B------:R-:W-:Y:S01]  /*39c0*/  USHF.L.U32 UR12, UR5, 0x6, URZ ;  /* 0x00000006050c7899 */ /* 0x000fe2000800063f */
[-C--:B------:R-:W-:Y:S01]  /*39d0*/  IADD3 R2, R221, R224.reuse, RZ ;  /* 0x000000e0dd027210 */ /* 0x080fe20007ffe0ff */
[----:B------:R-:W-:Y:S01]  /*39e0*/  UMOV UR11, UR58 ;  /* 0x0000003a000b7c82 */ /* 0x000fe20008000000 */
[----:B------:R-:W-:Y:S01]  /*39f0*/  IADD3 R0, R3, R224, RZ ;  /* 0x000000e003007210 */ /* 0x000fe20007ffe0ff */
[----:B------:R-:W-:Y:S01]  /*3a00*/  UISETP.GE.AND UP0, UPT, UR12, UR22, UPT ;  /* 0x000000160c00728c */ /* 0x000fe2000bf06270 */
        /* <DEDUP_REMOVED lines=9> */
[----:B------:R-:W4:Y:S04]  /*3aa0*/  LDSM.16.M88.4 R104, [R220] ;  /* 0x00000000dc68783b */ /* 0x000f280000000200 */
[----:B------:R-:W-:Y:S04]  /*3ab0*/  LDSM.16.M88.4 R108, [R0] ;  /* 0x00000000006c783b */ /* 0x000fe80000000200 */
        /* <DEDUP_REMOVED lines=170> */
.L_x_1880:
[----:B------:R-:W-:Y:S01]  /*4560*/  UIADD3 UR14, UR8, 0x1, -UR10 ;  /* 0x00000001080e7890 */ /* 0x000fe2000fffe80a */
[----:B------:R-:W-:Y:S01]  /*4570*/  IMAD.U32 R0, RZ, RZ, UR20 ;  /* 0x00000014ff007e24 */ /* 0x000fe2000f8e00ff */
[----:B------:R-:W-:Y:S01]  /*4580*/  UIADD3 UR13, -UR11, UR8, -UR10 ;  /* 0x000000080b0d7290 */ /* 0x000fe2000fffe90a */
[----:B--2---:R-:W-:Y:S01]  /*4590*/  VIADD R4, R251, UR12 ;  /* 0x0000000cfb047c36 */ /* 0x004fe20008000000 */
[----:B------:R-:W-:Y:S01]  /*45a0*/  UIADD3 UR12, UR14, UR24, URZ ;  /* 0x000000180e0c7290 */ /* 0x000fe2000fffe03f */
[----:B------:R-:W-:Y:S02]  /*45b0*/  IMAD R0, R0, 0x40, R252 ;  /* 0x0000004000007824 */ /* 0x000fe400078e02fc */
        /* <DEDUP_REMOVED lines=64> */
.L_x_1881:
[C---:B------:R-:W-:Y:S01]  /*49c0*/  FMUL.FTZ R2, R245.reuse, 1.4426950216293334961 ;  /* 0x3fb8aa3bf5027820 */ /* 0x040fe20000410000 */
[----:B------:R-:W-:Y:S01]  /*49d0*/  FSETP.NEU.FTZ.AND P0, PT, R245, -INF , PT ;  /* 0xff800000f500780b */ /* 0x000fe20003f1d000 */
[----:B------:R-:W-:Y:S01]  /*49e0*/  FMUL.FTZ R10, R246, 1.4426950216293334961 ;  /* 0x3fb8aa3bf60a7820 */ /* 0x000fe20000410000 */
[----:B------:R-:W-:Y:S02]  /*49f0*/  UISETP.GT.AND UP3, UPT, UR5, UR21, UPT ;  /* 0x000000150500728c */ /* 0x000fe4000bf64270 */
[----:B------:R-:W-:Y:S02]  /*4a00*/  FSEL R2, R2, RZ, P0 ;  /* 0x000000ff02027208 */ /* 0x000fe40000000000 */
[----:B------:R-:W-:Y:S02]  /*4a10*/  FSETP.NEU.FTZ.AND P0, PT, R246, -INF , PT ;  /* 0xff800000f600780b */ /* 0x000fe40003f1d000 */
[----:B------:R-:W-:Y:S01]  /*4a20*/  PLOP3.LUT P1, PT, PT, PT, UP3, 0x80, 0x0 ;  /* 0x000000000000781c */ /* 0x000fe20003f2f038 */
[--C-:B------:R-:W-:Y:S04]  /*4a30*/  FFMA.FTZ R0, R19, UR19, -R2.reuse ;  /* 0x0000001313007c23 */ /* 0x100fe80008010802 */
[----:B------:R1:W-:Y:S02]  /*4a40*/  MUFU.EX2 R203, R0 ;  /* 0x0000000000cb7308 */ /* 0x0003e40000000800 */
[----:B-1----:R-:W-:Y:S01]  /*4a50*/  FSEL R0, R10, RZ, P0 ;  /* 0x000000ff0a007208 */ /* 0x002fe20000000000 */
[----:B------:R-:W-:Y:S04]  /*4a60*/  FFMA.FTZ R10, R84, UR19, -R2 ;  /* 0x00000013540a7c23 */ /* 0x000fe80008010802 */
[--C-:B------:R-:W-:Y:S03]  /*4a70*/  FFMA.FTZ R3, R3, UR19, -R0.reuse ;  /* 0x0000001303037c23 */ /* 0x100fe60008010800 */
[----:B------:R1:W2:Y:S10]  /*4a80*/  MUFU.EX2 R201, R10 ;  /* 0x0000000a00c97308 */ /* 0x0002b40000000800 */
[----:B------:R3:W-:Y:S01]  /*4a90*/  MUFU.EX2 R199, R3 ;  /* 0x0000000300c77308 */ /* 0x0007e20000000800 */
[----:B-1----:R-:W-:Y:S09]  /*4aa0*/  FFMA.FTZ R10, R12, UR19, -R0 ;  /* 0x000000130c0a7c23 */ /* 0x002ff20008010800 */
[----:B------:R-:W-:Y:S01]  /*4ab0*/  MUFU.EX2 R200, R10 ;  /* 0x0000000a00c87308 */ /* 0x000fe20000000800 */
[--C-:B---3--:R-:W-:Y:S09]  /*4ac0*/  FFMA.FTZ R3, R13, UR19, -R2.reuse ;  /* 0x000000130d037c23 */ /* 0x108ff20008010802 */
[----:B------:R1:W-:Y:S02]  /*4ad0*/  MUFU.EX2 R206, R3 ;  /* 0x0000000300ce7308 */ /* 0x0003e40000000800 */
[----:B-1----:R-:W-:Y:S08]  /*4ae0*/  FFMA.FTZ R3, R14, UR19, -R2 ;  /* 0x000000130e037c23 */ /* 0x002ff00008010802 */
[----:B------:R1:W-:Y:S02]  /*4af0*/  MUFU.EX2 R205, R3 ;  /* 0x0000000300cd7308 */ /* 0x0003e40000000800 */
[--C-:B-1----:R-:W-:Y:S01]  /*4b00*/  FFMA.FTZ R3, R4, UR19, -R0.reuse ;  /* 0x0000001304037c23 */ /* 0x102fe20008010800 */
[----:B--2---:R-:W-:Y:S07]  /*4b10*/  F2FP.F16.F32.PACK_AB R4, R201, R203 ;  /* 0x000000cbc904723e */ /* 0x004fee00000000ff */
[----:B------:R1:W-:Y:S01]  /*4b20*/  MUFU.EX2 R204, R3 ;  /* 0x0000000300cc7308 */ /* 0x0003e20000000800 */
[----:B------:R2:W-:Y:S01]  /*4b30*/  STS [R237+0x2a000], R4 ;  /* 0x02a00004ed007388 */ /* 0x0005e20000000800 */
[----:B-1----:R-:W-:Y:S08]  /*4b40*/  FFMA.FTZ R3, R5, UR19, -R0 ;  /* 0x0000001305037c23 */ /* 0x002ff00008010800 */
[----:B------:R1:W-:Y:S02]  /*4b50*/  MUFU.EX2 R202, R3 ;  /* 0x0000000300ca7308 */ /* 0x0003e40000000800 */
[--C-:B-1----:R-:W-:Y:S08]  /*4b60*/  FFMA.FTZ R3, R15, UR19, -R2.reuse ;  /* 0x000000130f037c23 */ /* 0x102ff00008010802 */
[----:B------:R1:W-:Y:S02]  /*4b70*/  MUFU.EX2 R210, R3 ;  /* 0x0000000300d27308 */ /* 0x0003e40000000800 */
[----:B-1----:R-:W-:Y:S08]  /*4b80*/  FFMA.FTZ R3, R16, UR19, -R2 ;  /* 0x0000001310037c23 */ /* 0x002ff00008010802 */
[----:B------:R1:W3:Y:S02]  /*4b90*/  MUFU.EX2 R209, R3 ;  /* 0x0000000300d17308 */ /* 0x0002e40000000800 */
[--C-:B-1----:R-:W-:Y:S01]  /*4ba0*/  FFMA.FTZ R3, R6, UR19, -R0.reuse ;  /* 0x0000001306037c23 */ /* 0x102fe20008010800 */
[----:B---3--:R-:W-:Y:S07]  /*4bb0*/  F2FP.F16.F32.PACK_AB R5, R209, R210 ;  /* 0x000000d2d105723e */ /* 0x008fee00000000ff */
[----:B------:R1:W-:Y:S02]  /*4bc0*/  MUFU.EX2 R208, R3 ;  /* 0x0000000300d07308 */ /* 0x0003e40000000800 */
[----:B-1----:R-:W-:Y:S08]  /*4bd0*/  FFMA.FTZ R3, R7, UR19, -R0 ;  /* 0x0000001307037c23 */ /* 0x002ff00008010800 */
[----:B------:R1:W2:Y:S02]  /*4be0*/  MUFU.EX2 R207, R3 ;  /* 0x0000000300cf7308 */ /* 0x0002a40000000800 */
[--C-:B-1----:R-:W-:Y:S01]  /*4bf0*/  FFMA.FTZ R3, R17, UR19, -R2.reuse ;  /* 0x0000001311037c23 */ /* 0x102fe20008010802 */
[----:B------:R-:W-:Y:S01]  /*4c00*/  FFMA.FTZ R2, R18, UR19, -R2 ;  /* 0x0000001312027c23 */ /* 0x000fe20008010802 */
[----:B--2---:R-:W-:Y:S06]  /*4c10*/  F2FP.F16.F32.PACK_AB R4, R207, R208 ;  /* 0x000000d0cf04723e */ /* 0x004fec00000000ff */
[----:B------:R1:W-:Y:S10]  /*4c20*/  MUFU.EX2 R214, R3 ;  /* 0x0000000300d67308 */ /* 0x0003f40000000800 */
[----:B------:R2:W3:Y:S01]  /*4c30*/  MUFU.EX2 R213, R2 ;  /* 0x0000000200d57308 */ /* 0x0004e20000000800 */
[----:B-1----:R-:W-:Y:S05]  /*4c40*/  F2FP.F16.F32.PACK_AB R3, R199, R200 ;  /* 0x000000c8c703723e */ /* 0x002fea00000000ff */
[----:B------:R3:W-:Y:S01]  /*4c50*/  STS [R237+0x2a400], R3 ;  /* 0x02a40003ed007388 */ /* 0x0007e20000000800 */
[--C-:B--2---:R-:W-:Y:S01]  /*4c60*/  FFMA.FTZ R2, R8, UR19, -R0.reuse ;  /* 0x0000001308027c23 */ /* 0x104fe20008010800 */
[----:B------:R-:W-:Y:S03]  /*4c70*/  FFMA.FTZ R0, R9, UR19, -R0 ;  /* 0x0000001309007c23 */ /* 0x000fe60008010800 */
[----:B------:R1:W-:Y:S10]  /*4c80*/  MUFU.EX2 R212, R2 ;  /* 0x0000000200d47308 */ /* 0x0003f40000000800 */
[----:B------:R2:W4:Y:S01]  /*4c90*/  MUFU.EX2 R211, R0 ;  /* 0x0000000000d37308 */ /* 0x0005220000000800 */
[----:B-1----:R-:W-:Y:S02]  /*4ca0*/  F2FP.F16.F32.PACK_AB R2, R205, R206 ;  /* 0x000000cecd02723e */ /* 0x002fe400000000ff */
[----:B---3--:R-:W-:Y:S03]  /*4cb0*/  F2FP.F16.F32.PACK_AB R3, R213, R214 ;  /* 0x000000d6d503723e */ /* 0x008fe600000000ff */
[----:B------:R4:W-:Y:S01]  /*4cc0*/  STS [R244+0x2a000], R2 ;  /* 0x02a00002f4007388 */ /* 0x0009e20000000800 */
[----:B--2---:R-:W-:Y:S05]  /*4cd0*/  F2FP.F16.F32.PACK_AB R0, R202, R204 ;  /* 0x000000ccca00723e */ /* 0x004fea00000000ff */
[----:B------:R1:W-:Y:S05]  /*4ce0*/  STS [R244+0x2a400], R0 ;  /* 0x02a40000f4007388 */ /* 0x0003ea0000000800 */
[----:B------:R-:W-:Y:S05]  /*4cf0*/  STS [R242+0x2a000], R5 ;  /* 0x02a00005f2007388 */ /* 0x000fea0000000800 */
[----:B------:R-:W-:Y:S05]  /*4d00*/  STS [R242+0x2a400], R4 ;  /* 0x02a40004f2007388 */ /* 0x000fea0000000800 */
[----:B------:R2:W-:Y:S01]  /*4d10*/  STS [R243+0x2a000], R3 ;  /* 0x02a00003f3007388 */ /* 0x0005e20000000800 */
[----:B----4-:R-:W-:Y:S05]  /*4d20*/  F2FP.F16.F32.PACK_AB R2, R211, R212 ;  /* 0x000000d4d302723e */ /* 0x010fea00000000ff */
[----:B------:R3:W-:Y:S01]  /*4d30*/  STS [R243+0x2a400], R2 ;  /* 0x02a40002f3007388 */ /* 0x0007e20000000800 */
[----:B-1----:R-:W-:Y:S04]  /*4d40*/  LEA R0, R230, UR4, 0x1 ;  /* 0x00000004e6007c11 */ /* 0x002fe8000f8e08ff */
[----:B------:R-:W-:Y:S05]  /*4d50*/  LDSM.16.M88.4 R8, [R218+UR4+0x20000] ;  /* 0x02000004da08783b */ /* 0x000fea0008000200 */
[----:B------:R-:W1:Y:S05]  /*4d60*/  LDSM.16.M88.4 R16, [R0+0x10000] ;  /* 0x010000000010783b */ /* 0x000e6a0000000200 */
[----:B------:R-:W4:Y:S01]  /*4d70*/  LDSM.16.M88.4 R84, [R218+UR4+0x20800] ;  /* 0x02080004da54783b */ /* 0x000f220008000200 */
[CC--:B--2---:R-:W-:Y:S04]  /*4d80*/  IADD3 R3, R224.reuse, R0.reuse, RZ ;  /* 0x00000000e0037210 */ /* 0x0c4fe80007ffe0ff */
[----:B------:R-:W-:Y:S05]  /*4d90*/  LDSM.16.M88.4 R92, [R217+0x8000] ;  /* 0x00800000d95c783b */ /* 0x000fea0000000200 */
[----:B------:R-:W-:Y:S01]  /*4da0*/  LDSM.16.M88.4 R96, [R217+0x8800] ;  /* 0x00880000d960783b */ /* 0x000fe20000000200 */
[----:B---3--:R-:W-:Y:S04]  /*4db0*/  IADD3 R2, R225, R0, RZ ;  /* 0x00000000e1027210 */ /* 0x008fe80007ffe0ff */
[----:B------:R-:W-:Y:S01]  /*4dc0*/  LDSM.16.M88.4 R100, [R3+0x10000] ;  /* 0x010000000364783b */ /* 0x000fe20000000200 */
[----:B------:R-:W-:Y:S04]  /*4dd0*/  IADD3 R116, R224, R2, RZ ;  /* 0x00000002e0747210 */ /* 0x000fe80007ffe0ff */
[----:B------:R-:W2:Y:S05]  /*4de0*/  LDSM.16.M88.4 R88, [R2+0x10000] ;  /* 0x010000000258783b */ /* 0x000eaa0000000200 */
[----:B------:R-:W3:Y:S05]  /*4df0*/  LDSM.16.M88.4 R104, [R220+0x8000] ;  /* 0x00800000dc68783b */ /* 0x000eea0000000200 */
[----:B------:R-:W-:Y:S01]  /*4e00*/  LDSM.16.M88.4 R108, [R116+0x10000] ;  /* 0x01000000746c783b */ /* 0x000fe20000000200 */
[C---:B-1----:R-:W-:Y:S04]  /*4e10*/  HMMA.16816.F32 R4, R16.reuse, R8, RZ ;  /* 0x000000081004723c */ /* 0x042fe800000018ff */
[----:B------:R-:W-:Y:S02]  /*4e20*/  LDSM.16.M88.4 R112, [R219+0x8000] ;  /* 0x00800000db70783b */ /* 0x000fe40000000200 */
[C---:B------:R-:W-:Y:S06]  /*4e30*/  HMMA.16816.F32 R8, R16.reuse, R10, RZ ;  /* 0x0000000a1008723c */ /* 0x040fec00000018ff */
[C---:B----4-:R-:W-:Y:S06]  /*4e40*/  HMMA.16816.F32 R12, R16.reuse, R84, RZ ;  /* 0x00000054100c723c */ /* 0x050fec00000018ff */
[----:B------:R-:W-:Y:S01]  /*4e50*/  HMMA.16816.F32 R16, R16, R86, RZ ;  /* 0x000000561010723c */ /* 0x000fe200000018ff */
[----:B------:R-:W1:Y:S05]  /*4e60*/  LDSM.16.M88.4 R84, [R220+0x8800] ;  /* 0x00880000dc54783b */ /* 0x000e6a0000000200 */
[C---:B--2---:R-:W-:Y:S06]  /*4e70*/  HMMA.16816.F32 R4, R88.reuse, R92, R4 ;  /* 0x0000005c5804723c */ /* 0x044fec0000001804 */
[C---:B------:R-:W-:Y:S01]  /*4e80*/  HMMA.16816.F32 R8, R88.reuse, R94, R8 ;  /* 0x0000005e5808723c */ /* 0x040fe20000001808 */
[----:B------:R-:W-:Y:S05]  /*4e90*/  LDSM.16.M88.4 R92, [R0+0x12000] ;  /* 0x01200000005c783b */ /* 0x000fea0000000200 */
[C---:B------:R-:W-:Y:S06]  /*4ea0*/  HMMA.16816.F32 R12, R88.reuse, R96, R12 ;  /* 0x00000060580c723c */ /* 0x040fec000000180c */
[----:B------:R-:W-:Y:S01]  /*4eb0*/  HMMA.16816.F32 R16, R88, R98, R16 ;  /* 0x000000625810723c */ /* 0x000fe20000001810 */
[----:B------:R-:W2:Y:S05]  /*4ec0*/  LDSM.16.M88.4 R88, [R219+0x8800] ;  /* 0x00880000db58783b */ /* 0x000eaa0000000200 */
[C---:B---3--:R-:W-:Y:S01]  /*4ed0*/  HMMA.16816.F32 R4, R100.reuse, R104, R4 ;  /* 0x000000686404723c */ /* 0x048fe20000001804 */
        /* <DEDUP_REMOVED lines=56> */
[----:B------:R3:W2:Y:S05]  /*5260*/  LDSM.16.M88.4 R108, [R0+0x16000] ;  /* 0x01600000006c783b */ /* 0x0006aa0000000200 */
[C---:B------:R-:W-:Y:S01]  /*5270*/  HMMA.16816.F32 R8, R92.reuse, R98, R8 ;  /* 0x000000625c08723c */ /* 0x040fe20000001808 */
[----:B------:R-:W-:Y:S05]  /*5280*/  LDSM.16.M88.4 R96, [R217+0xe000] ;  /* 0x00e00000d960783b */ /* 0x000fea0000000200 */
[C---:B-1----:R-:W-:Y:S06]  /*5290*/  HMMA.16816.F32 R12, R92.reuse, R84, R12 ;  /* 0x000000545c0c723c */ /* 0x042fec000000180c */
[----:B------:R-:W-:Y:S01]  /*52a0*/  HMMA.16816.F32 R16, R92, R86, R16 ;  /* 0x000000565c10723c */ /* 0x000fe20000001810 */
[----:B------:R-:W1:Y:S05]  /*52b0*/  LDSM.16.M88.4 R84, [R218+UR4+0x26800] ;  /* 0x02680004da54783b */ /* 0x000e6a0008000200 */
[C---:B----4-:R-:W-:Y:S01]  /*52c0*/  HMMA.16816.F32 R4, R100.reuse, R104, R4 ;  /* 0x000000686404723c */ /* 0x050fe20000001804 */
[----:B------:R4:W1:Y:S04]  /*52d0*/  LDSM.16.M88.4 R92, [R2+0x16000] ;  /* 0x01600000025c783b */ /* 0x0008680000000200 */
[----:B---3--:R-:W-:Y:S01]  /*52e0*/  FFMA.FTZ R0, -R119, R119, 1 ;  /* 0x3f80000077007423 */ /* 0x008fe20000010177 */
[C---:B------:R-:W-:Y:S01]  /*52f0*/  HMMA.16816.F32 R8, R100.reuse, R106, R8 ;  /* 0x0000006a6408723c */ /* 0x040fe20000001808 */
[----:B------:R-:W-:Y:S04]  /*5300*/  LDSM.16.M88.4 R104, [R220+0xe000] ;  /* 0x00e00000dc68783b */ /* 0x000fe80000000200 */
[----:B------:R-:W-:Y:S01]  /*5310*/  FMUL.FTZ R0, R0, UR9 ;  /* 0x0000000900007c20 */ /* 0x000fe20008410000 */
[C---:B--2---:R-:W-:Y:S06]  /*5320*/  HMMA.16816.F32 R12, R100.reuse, R88, R12 ;  /* 0x00000058640c723c */ /* 0x044fec000000180c */
[----:B------:R-:W-:Y:S01]  /*5330*/  HMMA.16816.F32 R16, R100, R90, R16 ;  /* 0x0000005a6410723c */ /* 0x000fe20000001810 */
[----:B------:R-:W2:Y:S05]  /*5340*/  LDSM.16.M88.4 R88, [R217+0xe800] ;  /* 0x00e80000d958783b */ /* 0x000eaa0000000200 */
[C---:B------:R-:W-:Y:S01]  /*5350*/  HMMA.16816.F32 R4, R108.reuse, R112, R4 ;  /* 0x000000706c04723c */ /* 0x040fe20000001804 */
[----:B------:R3:W2:Y:S04]  /*5360*/  LDSM.16.M88.4 R100, [R3+0x16000] ;  /* 0x016000000364783b */ /* 0x0006a80000000200 */
[----:B----4-:R-:W-:Y:S01]  /*5370*/  FFMA.FTZ R2, -R121, R121, 1 ;  /* 0x3f80000079027423 */ /* 0x010fe20000010179 */
[C---:B------:R-:W-:Y:S01]  /*5380*/  HMMA.16816.F32 R8, R108.reuse, R114, R8 ;  /* 0x000000726c08723c */ /* 0x040fe20000001808 */
[----:B------:R-:W-:Y:S04]  /*5390*/  LDSM.16.M88.4 R112, [R219+0xe000] ;  /* 0x00e00000db70783b */ /* 0x000fe80000000200 */
[----:B------:R-:W-:Y:S01]  /*53a0*/  FMUL.FTZ R2, R2, UR9 ;  /* 0x0000000902027c20 */ /* 0x000fe20008410000 */
[C---:B-1----:R-:W-:Y:S06]  /*53b0*/  HMMA.16816.F32 R12, R108.reuse, R84, R12 ;  /* 0x000000546c0c723c */ /* 0x042fec000000180c */
[----:B------:R-:W-:Y:S01]  /*53c0*/  HMMA.16816.F32 R16, R108, R86, R16 ;  /* 0x000000566c10723c */ /* 0x000fe20000001810 */
[----:B------:R-:W1:Y:S05]  /*53d0*/  LDSM.16.M88.4 R84, [R220+0xe800] ;  /* 0x00e80000dc54783b */ /* 0x000e6a0000000200 */
[C---:B------:R-:W-:Y:S01]  /*53e0*/  HMMA.16816.F32 R4, R92.reuse, R96, R4 ;  /* 0x000000605c04723c */ /* 0x040fe20000001804 */
[----:B------:R-:W4:Y:S04]  /*53f0*/  LDSM.16.M88.4 R108, [R116+0x16000] ;  /* 0x01600000746c783b */ /* 0x000f280000000200 */
[----:B---3--:R-:W-:Y:S01]  /*5400*/  FFMA.FTZ R3, -R122, R122, 1 ;  /* 0x3f8000007a037423 */ /* 0x008fe2000001017a */
[C---:B------:R-:W-:Y:S05]  /*5410*/  HMMA.16816.F32 R8, R92.reuse, R98, R8 ;  /* 0x000000625c08723c */ /* 0x040fea0000001808 */
[----:B------:R-:W-:Y:S01]  /*5420*/  FMUL.FTZ R3, R3, UR9 ;  /* 0x0000000903037c20 */ /* 0x000fe20008410000 */
[C---:B--2---:R-:W-:Y:S06]  /*5430*/  HMMA.16816.F32 R12, R92.reuse, R88, R12 ;  /* 0x000000585c0c723c */ /* 0x044fec000000180c */
[----:B------:R-:W-:Y:S01]  /*5440*/  HMMA.16816.F32 R16, R92, R90, R16 ;  /* 0x0000005a5c10723c */ /* 0x000fe20000001810 */
[----:B------:R-:W2:Y:S05]  /*5450*/  LDSM.16.M88.4 R88, [R219+0xe800] ;  /* 0x00e80000db58783b */ /* 0x000eaa0000000200 */
[C---:B------:R-:W-:Y:S06]  /*5460*/  HMMA.16816.F32 R4, R100.reuse, R104, R4 ;  /* 0x000000686404723c */ /* 0x040fec0000001804 */
        /* <DEDUP_REMOVED lines=8> */
[C---:B------:R-:W-:Y:S01]  /*54f0*/  FADD.FTZ R5, -R118.reuse, R5 ;  /* 0x0000000576057221 */ /* 0x040fe20000010100 */
[----:B------:R-:W-:Y:S03]  /*5500*/  FADD.FTZ R7, -R117, R7 ;  /* 0x0000000775077221 */ /* 0x000fe60000010100 */
[----:B------:R-:W-:Y:S01]  /*5510*/  FMUL.FTZ R85, R203, R4 ;  /* 0x00000004cb557220 */ /* 0x000fe20000410000 */
[----:B------:R-:W-:Y:S01]  /*5520*/  FMUL.FTZ R84, R201, R5 ;  /* 0x00000005c9547220 */ /* 0x000fe20000410000 */
[C---:B------:R-:W-:Y:S01]  /*5530*/  FADD.FTZ R9, -R118.reuse, R9 ;  /* 0x0000000976097221 */ /* 0x040fe20000010100 */
[----:B------:R-:W-:Y:S01]  /*5540*/  FMUL.FTZ R5, R199, R7 ;  /* 0x00000007c7057220 */ /* 0x000fe20000410000 */
[----:B------:R-:W-:Y:S01]  /*5550*/  FFMA.FTZ R4, -R123, R123, 1 ;  /* 0x3f8000007b047423 */ /* 0x000fe2000001017b */
[----:B------:R-:W-:Y:S01]  /*5560*/  FADD.FTZ R6, -R117, R6 ;  /* 0x0000000675067221 */ /* 0x000fe20000010100 */
[----:B------:R-:W-:Y:S01]  /*5570*/  FMUL.FTZ R88, R205, R9 ;  /* 0x00000009cd587220 */ /* 0x000fe20000410000 */
[----:B------:R-:W-:Y:S01]  /*5580*/  FADD.FTZ R8, -R118, R8 ;  /* 0x0000000876087221 */ /* 0x000fe20000010100 */
[----:B------:R-:W-:Y:S01]  /*5590*/  FADD.FTZ R10, -R117, R10 ;  /* 0x0000000a750a7221 */ /* 0x000fe20000010100 */
[----:B------:R-:W-:Y:S01]  /*55a0*/  FMUL.FTZ R4, R4, UR9 ;  /* 0x0000000904047c20 */ /* 0x000fe20008410000 */
[----:B------:R-:W-:Y:S01]  /*55b0*/  FMUL.FTZ R9, R5, R0 ;  /* 0x0000000005097220 */ /* 0x000fe20000410000 */
[----:B------:R-:W-:Y:S01]  /*55c0*/  FMUL.FTZ R6, R200, R6 ;  /* 0x00000006c8067220 */ /* 0x000fe20000410000 */
[----:B------:R-:W-:Y:S01]  /*55d0*/  FADD.FTZ R11, -R117, R11 ;  /* 0x0000000b750b7221 */ /* 0x000fe20000010100 */
[----:B------:R-:W-:Y:S01]  /*55e0*/  FFMA.FTZ R0, -R120, R120, 1 ;  /* 0x3f80000078007423 */ /* 0x000fe20000010178 */
[----:B------:R-:W-:Y:S01]  /*55f0*/  FADD.FTZ R13, -R118, R13 ;  /* 0x0000000d760d7221 */ /* 0x000fe20000010100 */
[----:B------:R-:W-:Y:S01]  /*5600*/  FMUL.FTZ R89, R206, R8 ;  /* 0x00000008ce597220 */ /* 0x000fe20000410000 */
[----:B------:R-:W-:Y:S01]  /*5610*/  FMUL.FTZ R87, R204, R10 ;  /* 0x0000000acc577220 */ /* 0x000fe20000410000 */
[----:B------:R-:W-:Y:S01]  /*5620*/  FMUL.FTZ R7, R85, R4 ;  /* 0x0000000455077220 */ /* 0x000fe20000410000 */
[----:B------:R-:W-:Y:S01]  /*5630*/  FADD.FTZ R14, -R117, R14 ;  /* 0x0000000e750e7221 */ /* 0x000fe20000010100 */
[----:B------:R-:W-:Y:S01]  /*5640*/  FMUL.FTZ R86, R202, R11 ;  /* 0x0000000bca567220 */ /* 0x000fe20000410000 */
[----:B------:R-:W-:Y:S01]  /*5650*/  FMUL.FTZ R8, R84, R3 ;  /* 0x0000000354087220 */ /* 0x000fe20000410000 */
[----:B------:R-:W-:Y:S01]  /*5660*/  FMUL.FTZ R10, R6, R2 ;  /* 0x00000002060a7220 */ /* 0x000fe20000410000 */
[----:B------:R-:W-:Y:S01]  /*5670*/  FFMA.FTZ R4, -R130, R130, 1 ;  /* 0x3f80000082047423 */ /* 0x000fe20000010182 */
[----:B------:R-:W-:Y:S01]  /*5680*/  FMUL.FTZ R0, R0, UR9 ;  /* 0x0000000900007c20 */ /* 0x000fe20008410000 */
[----:B------:R-:W-:Y:S01]  /*5690*/  FFMA.FTZ R3, -R128, R128, 1 ;  /* 0x3f80000080037423 */ /* 0x000fe20000010180 */
[----:B------:R-:W-:Y:S01]  /*56a0*/  F2FP.F16.F32.PACK_AB R8, R8, R7 ;  /* 0x000000070808723e */ /* 0x000fe200000000ff */
[----:B------:R-:W-:Y:S01]  /*56b0*/  FFMA.FTZ R2, -R126, R126, 1 ;  /* 0x3f8000007e027423 */ /* 0x000fe2000001017e */
[----:B------:R-:W-:Y:S01]  /*56c0*/  FMUL.FTZ R84, R209, R13 ;  /* 0x0000000dd1547220 */ /* 0x000fe20000410000 */
[----:B------:R-:W-:Y:S01]  /*56d0*/  FADD.FTZ R12, -R118, R12 ;  /* 0x0000000c760c7221 */ /* 0x000fe20000010100 */
[----:B------:R-:W-:Y:S01]  /*56e0*/  FMUL.FTZ R13, R208, R14 ;  /* 0x0000000ed00d7220 */ /* 0x000fe20000410000 */
[----:B------:R-:W-:Y:S01]  /*56f0*/  FADD.FTZ R15, -R117, R15 ;  /* 0x0000000f750f7221 */ /* 0x000fe20000010100 */
[----:B------:R-:W-:Y:S01]  /*5700*/  FMUL.FTZ R4, R4, UR9 ;  /* 0x0000000904047c20 */ /* 0x000fe20008410000 */
[----:B------:R-:W-:Y:S01]  /*5710*/  FMUL.FTZ R14, R86, R0 ;  /* 0x00000000560e7220 */ /* 0x000fe20000410000 */
[----:B------:R-:W-:Y:S01]  /*5720*/  FMUL.FTZ R3, R3, UR9 ;  /* 0x0000000903037c20 */ /* 0x000fe20008410000 */
[----:B------:R-:W-:Y:S01]  /*5730*/  FMUL.FTZ R2, R2, UR9 ;  /* 0x0000000902027c20 */ /* 0x000fe20008410000 */
[----:B------:R-:W-:Y:S01]  /*5740*/  FFMA.FTZ R0, -R124, R124, 1 ;  /* 0x3f8000007c007423 */ /* 0x000fe2000001017c */
[----:B------:R-:W-:Y:S01]  /*5750*/  FMUL.FTZ R11, R210, R12 ;  /* 0x0000000cd20b7220 */ /* 0x000fe20000410000 */
[----:B------:R-:W-:Y:S01]  /*5760*/  FMUL.FTZ R12, R207, R15 ;  /* 0x0000000fcf0c7220 */ /* 0x000fe20000410000 */
[----:B------:R-:W-:Y:S01]  /*5770*/  FMUL.FTZ R5, R89, R4 ;  /* 0x0000000459057220 */ /* 0x000fe20000410000 */
[----:B------:R-:W-:Y:S01]  /*5780*/  FMUL.FTZ R6, R88, R3 ;  /* 0x0000000358067220 */ /* 0x000fe20000410000 */
[----:B------:R-:W-:Y:S01]  /*5790*/  FMUL.FTZ R15, R87, R2 ;  /* 0x00000002570f7220 */ /* 0x000fe20000410000 */
[----:B------:R-:W-:Y:S01]  /*57a0*/  FFMA.FTZ R4, -R129, R129, 1 ;  /* 0x3f80000081047423 */ /* 0x000fe20000010181 */
[----:B------:R-:W-:Y:S01]  /*57b0*/  FMUL.FTZ R0, R0, UR9 ;  /* 0x0000000900007c20 */ /* 0x000fe20008410000 */
[----:B------:R-:W-:Y:S01]  /*57c0*/  FFMA.FTZ R3, -R127, R127, 1 ;  /* 0x3f8000007f037423 */ /* 0x000fe2000001017f */
[----:B------:R-:W-:Y:S01]  /*57d0*/  FFMA.FTZ R2, -R125, R125, 1 ;  /* 0x3f8000007d027423 */ /* 0x000fe2000001017d */
[----:B------:R-:W-:Y:S01]  /*57e0*/  FMUL.FTZ R4, R4, UR9 ;  /* 0x0000000904047c20 */ /* 0x000fe20008410000 */
[----:B------:R-:W-:Y:S01]  /*57f0*/  FMUL.FTZ R12, R12, R0 ;  /* 0x000000000c0c7220 */ /* 0x000fe20000410000 */
[----:B------:R-:W-:Y:S01]  /*5800*/  FMUL.FTZ R3, R3, UR9 ;  /* 0x0000000903037c20 */ /* 0x000fe20008410000 */
[----:B------:R-:W-:Y:S01]  /*5810*/  FMUL.FTZ R2, R2, UR9 ;  /* 0x0000000902027c20 */ /* 0x000fe20008410000 */
[----:B------:R-:W-:Y:S01]  /*5820*/  FFMA.FTZ R0, -R198, R198, 1 ;  /* 0x3f800000c6007423 */ /* 0x000fe200000101c6 */
[----:B------:R-:W-:Y:S01]  /*5830*/  FMUL.FTZ R11, R11, R4 ;  /* 0x000000040b0b7220 */ /* 0x000fe20000410000 */
[----:B------:R-:W-:Y:S01]  /*5840*/  F2FP.F16.F32.PACK_AB R6, R6, R5 ;  /* 0x000000050606723e */ /* 0x000fe200000000ff */
[----:B------:R-:W-:Y:S01]  /*5850*/  FMUL.FTZ R4, R84, R3 ;  /* 0x0000000354047220 */ /* 0x000fe20000410000 */
[----:B------:R-:W-:Y:S01]  /*5860*/  FMUL.FTZ R13, R13, R2 ;  /* 0x000000020d0d7220 */ /* 0x000fe20000410000 */
[----:B------:R-:W-:Y:S01]  /*5870*/  FMUL.FTZ R5, R0, UR9 ;  /* 0x0000000900057c20 */ /* 0x000fe20008410000 */
[C---:B------:R-:W-:Y:S01]  /*5880*/  FADD.FTZ R16, -R118.reuse, R16 ;  /* 0x0000001076107221 */ /* 0x040fe20000010100 */
[----:B------:R-:W-:Y:S01]  /*5890*/  FADD.FTZ R17, -R118, R17 ;  /* 0x0000001176117221 */ /* 0x000fe20000010100 */
[C---:B------:R-:W-:Y:S01]  /*58a0*/  FADD.FTZ R18, -R117.reuse, R18 ;  /* 0x0000001275127221 */ /* 0x040fe20000010100 */
[----:B------:R-:W-:Y:S01]  /*58b0*/  FADD.FTZ R19, -R117, R19 ;  /* 0x0000001375137221 */ /* 0x000fe20000010100 */
[----:B------:R-:W-:Y:S01]  /*58c0*/  FFMA.FTZ R3, -R197, R197, 1 ;  /* 0x3f800000c5037423 */ /* 0x000fe200000101c5 */
[----:B------:R-:W-:Y:S01]  /*58d0*/  FFMA.FTZ R2, -R196, R196, 1 ;  /* 0x3f800000c4027423 */ /* 0x000fe200000101c4 */
[----:B------:R-:W-:Y:S01]  /*58e0*/  FFMA.FTZ R0, -R131, R131, 1 ;  /* 0x3f80000083007423 */ /* 0x000fe20000010183 */
[----:B------:R-:W-:Y:S01]  /*58f0*/  F2FP.F16.F32.PACK_AB R7, R9, R10 ;  /* 0x0000000a0907723e */ /* 0x000fe200000000ff */
        /* <DEDUP_REMOVED lines=13> */
[----:B------:R-:W-:Y:S02]  /*59d0*/  F2FP.F16.F32.PACK_AB R0, R12, R13 ;  /* 0x0000000d0c00723e */ /* 0x000fe400000000ff */
[----:B------:R-:W-:Y:S02]  /*59e0*/  F2FP.F16.F32.PACK_AB R10, R10, R3 ;  /* 0x000000030a0a723e */ /* 0x000fe400000000ff */
        /* <DEDUP_REMOVED lines=28> */
.L_x_1882:
        /* <DEDUP_REMOVED lines=128> */
.L_x_1883:
        /* <DEDUP_REMOVED lines=629> */
.L_x_1885:
        /* <DEDUP_REMOVED lines=23> */
.L_x_1886:
        /* <DEDUP_REMOVED lines=51> */
.L_x_1888:
[----:B------:R-:W-:Y:S05]  /*8fa0*/  BSYNC B0 ;  /* 0x0000000000007941 */ /* 0x000fea0003800000 */
.L_x_1887:
        /* <DEDUP_REMOVED lines=16> */
.L_x_1890:
[----:B------:R-:W-:Y:S05]  /*90b0*/  BSYNC B0 ;  /* 0x0000000000007941 */ /* 0x000fea0003800000 */
.L_x_1889:
        /* <DEDUP_REMOVED lines=33> */
.L_x_1892:
[----:B------:R-:W-:Y:S05]  /*92d0*/  BSYNC B0 ;  /* 0x0000000000007941 */ /* 0x000fea0003800000 */
.L_x_1891:
        /* <DEDUP_REMOVED lines=16> */
.L_x_1873:
[----:B------:R-:W-:Y:S05]  /*93e0*/  BSYNC B1 ;  /* 0x0000000000017941 */ /* 0x000fea0003800000 */
.L_x_1859:
        /* <DEDUP_REMOVED lines=8> */
.L_x_1893:
[----:B------:R-:W-:Y:S05]  /*9470*/  EXIT ;  /* 0x000000000000794d */ /* 0x000fea0003800000 */
.L_x_1895:
        /* <DEDUP_REMOVED lines=16> */
.L_x_2071:


//--------------------- .text._ZN5flash44flash_bwd_dq_dk_dv_loop_seqk_parallel_kernelI23Flash_bwd_kernel_traitsILi256ELi64ELi64ELi8ELi4ELi2ELi2ELb0ELb0EN7cutlass6half_tE19Flash_kernel_traitsILi256ELi64ELi64ELi8ES3_EELb1ELb0ELb1ELb1ELb0ELb0ELb0EEEvNS_16Flash_bwd_paramsE --------------------------
	.section	.text._ZN5flash44flash_bwd_dq_dk_dv_loop_seqk_parallel_kernelI23Flash_bwd_kernel_traitsILi256ELi64ELi64ELi8ELi4ELi2ELi2ELb0ELb0EN7cutlass6half_tE19Flash_kernel_traitsILi256ELi64ELi64ELi8ES3_EELb1ELb0ELb1ELb1ELb0ELb0ELb0EEEvNS_16Flash_bwd_paramsE,"ax",@progbits
	.align	128
        .global         _ZN5flash44flash_bwd_dq_dk_dv_loop_seqk_parallel_kernelI23Flash_bwd_kernel_traitsILi256ELi64ELi64ELi8ELi4ELi2ELi2ELb0ELb0EN7cutlass6half_tE19Flash_kernel_traitsILi256ELi64ELi64ELi8ES3_EELb1ELb0ELb1ELb1ELb0ELb0ELb0EEEvNS_16Flash_bwd_paramsE
        .type           _ZN5flash44flash_bwd_dq_dk_dv_loop_seqk_parallel_kernelI23Flash_bwd_kernel_traitsILi256ELi64ELi64ELi8ELi4ELi2ELi2ELb0ELb0EN7cutlass6half_tE19Flash_kernel_traitsILi256ELi64ELi64ELi8ES3_EELb1ELb0ELb1ELb1ELb0ELb0ELb0EEEvNS_16Flash_bwd_paramsE,@function
        .size           _ZN5flash44flash_bwd_dq_dk_dv_loop_seqk_parallel_kernelI23Flash_bwd_kernel_traitsILi256ELi64ELi64ELi8ELi4ELi2ELi2ELb0ELb0EN7cutlass6half_tE19Flash_kernel_traitsILi256ELi64ELi64ELi8ES3_EELb1ELb0ELb1ELb1ELb0ELb0ELb0EEEvNS_16Flash_bwd_paramsE,(.L_x_2072 - _ZN5flash44flash_bwd_dq_dk_dv_loop_seqk_parallel_kernelI23Flash_bwd_kernel_traitsILi256ELi64ELi64ELi8ELi4ELi2ELi2ELb0ELb0EN7cutlass6half_tE19Flash_kernel_traitsILi256ELi64ELi64ELi8ES3_EELb1ELb0ELb1ELb1ELb0ELb0ELb0EEEvNS_16Flash_bwd_paramsE)
        .other          _ZN5flash44flash_bwd_dq_dk_dv_loop_seqk_parallel_kernelI23Flash_bwd_kernel_traitsILi256ELi64ELi64ELi8ELi4ELi2ELi2ELb0ELb0EN7cutlass6half_tE19Flash_kernel_traitsILi256ELi64ELi64ELi8ES3_EELb1ELb0ELb1ELb1ELb0ELb0ELb0EEEvNS_16Flash_bwd_paramsE,@"STO_CUDA_ENTRY STV_DEFAULT"
_ZN5flash44flash_bwd_dq_dk_dv_loop_seqk_parallel_kernelI23Flash_bwd_kernel_traitsILi256ELi64ELi64ELi8ELi4ELi2ELi2ELb0ELb0EN7cutlass6half_tE19Flash_kernel_traitsILi256ELi64ELi64ELi8ES3_EELb1ELb0ELb1ELb1ELb0ELb0ELb0EEEvNS_16Flash_bwd_paramsE:
.text._ZN5flash44flash_bwd_dq_dk_dv_loop_seqk_parallel_kernelI23Flash_bwd_kernel_traitsILi256ELi64ELi64ELi8ELi4ELi2ELi2ELb0ELb0EN7cutlass6half_tE19Flash_kernel_traitsILi256ELi64ELi64ELi8ES3_EELb1ELb0ELb1ELb1ELb0ELb0ELb0EEEvNS_16Flash_bwd_paramsE:
        /* <DEDUP_REMOVED lines=18> */
[----:B------:R-:W-:Y:S01]  /*0120*/  IMAD.MOV.U32 R240, RZ, RZ, -0x10 ;  /* 0xfffffff0fff07424 */ /* 0x000fe200078e00ff */
[----:B------:R-:W-:Y:S01]  /*0130*/  ULDC UR59, c[0x0][0x394] ;  /* 0x0000e500003b7ab9 */ /* 0x000fe20000000800 */
[----:B------:R-:W3:Y:S01]  /*0140*/  S2UR UR50, SR_CTAID.Y ;  /* 0x00000000003279c3 */ /* 0x000ee20000002600 */
[----:B------:R-:W-:-:S07]  /*0150*/  UMOV UR60, 0xffff8000 ;  /* 0xffff8000003c7882 */ /* 0x000fce0000000000 */
[----:B------:R-:W4:Y:S01]  /*0160*/  S2UR UR55, SR_CTAID.Z ;  /* 0x00000000003779c3 */ /* 0x000f220000002700 */
[----:B--2---:R-:W-:Y:S01]  /*0170*/  ULEA UR4, UR4, UR5, 0x18 ;  /* 0x0000000504047291 */ /* 0x004fe2000f8ec03f */
[----:B-1----:R-:W-:Y:S01]  /*0180*/  SHF.R.S32.HI R2, RZ, 0x1f, R6 ;  /* 0x0000001fff027819 */ /* 0x002fe20000011406 */
[----:B---3--:R-:W-:Y:S02]  /*0190*/  USHF.L.U32 UR5, UR50, 0x7, URZ ;  /* 0x0000000732057899 */ /* 0x008fe4000800063f */
[----:B------:R-:W-:Y:S01]  /*01a0*/  USHF.R.S32.HI UR8, URZ, 0x1f, UR50 ;  /* 0x0000001f3f087899 */ /* 0x000fe20008011432 */
[CC--:B------:R-:W-:Y:S02]  /*01b0*/  LEA.HI R4, R2.reuse, R6.reuse, RZ, 0x5 ;  /* 0x0000000602047211 */ /* 0x0c0fe400078f28ff */
[CC--:B------:R-:W-:Y:S02]  /*01c0*/  LEA.HI R209, R2.reuse, R6.reuse, RZ, 0x3 ;  /* 0x0000000602d17211 */ /* 0x0c0fe400078f18ff */
[----:B------:R-:W-:-:S02]  /*01d0*/  LEA.HI R3, R2, R6, RZ, 0x4 ;  /* 0x0000000602037211 */ /* 0x000fc400078f20ff */
[CC--:B------:R-:W-:Y:S02]  /*01e0*/  LEA.HI R12, R2.reuse, R6.reuse, RZ, 0x7 ;  /* 0x00000006020c7211 */ /* 0x0c0fe400078f38ff */
[CC--:B------:R-:W-:Y:S02]  /*01f0*/  LEA.HI R13, R2.reuse, R6.reuse, RZ, 0x6 ;  /* 0x00000006020d7211 */ /* 0x0c0fe400078f30ff */
[----:B------:R-:W-:Y:S02]  /*0200*/  LEA.HI R2, R2, R6, RZ, 0x2 ;  /* 0x0000000602027211 */ /* 0x000fe400078f10ff */
[--C-:B------:R-:W-:Y:S02]  /*0210*/  SHF.R.S32.HI R0, RZ, 0x5, R4.reuse ;  /* 0x00000005ff007819 */ /* 0x100fe40000011404 */
[----:B------:R-:W-:Y:S02]  /*0220*/  SHF.R.S32.HI R8, RZ, 0x1f, R4 ;  /* 0x0000001fff087819 */ /* 0x000fe40000011404 */
[----:B------:R-:W-:-:S02]  /*0230*/  LOP3.LUT R7, R2, 0x7ffffffc, RZ, 0xc0, !PT ;  /* 0x7ffffffc02077812 */ /* 0x000fc400078ec0ff */
[----:B------:R-:W-:Y:S02]  /*0240*/  LOP3.LUT R5, R4, 0xffffffe0, RZ, 0xc0, !PT ;  /* 0xffffffe004057812 */ /* 0x000fe400078ec0ff */
[----:B------:R-:W-:Y:S01]  /*0250*/  LOP3.LUT R236, R209, 0xfffffff8, RZ, 0xc0, !PT ;  /* 0xfffffff8d1ec7812 */ /* 0x000fe200078ec0ff */
[C---:B------:R-:W-:Y:S01]  /*0260*/  IMAD.IADD R14, R6.reuse, 0x1, -R7 ;  /* 0x00000001060e7824 */ /* 0x040fe200078e0a07 */
[----:B------:R-:W-:Y:S01]  /*0270*/  LOP3.LUT R10, R3, 0xfffffff0, RZ, 0xc0, !PT ;  /* 0xfffffff0030a7812 */ /* 0x000fe200078ec0ff */
[----:B------:R-:W-:Y:S01]  /*0280*/  IMAD.IADD R9, R6, 0x1, -R5 ;  /* 0x0000000106097824 */ /* 0x000fe200078e0a05 */
[-C--:B------:R-:W-:Y:S01]  /*0290*/  LEA.HI R8, R8, R0.reuse, RZ, 0x2 ;  /* 0x0000000008087211 */ /* 0x080fe200078f10ff */
[----:B------:R-:W-:Y:S01]  /*02a0*/  IMAD.IADD R236, R6, 0x1, -R236 ;  /* 0x0000000106ec7824 */ /* 0x000fe200078e0aec */
[----:B------:R-:W-:Y:S01]  /*02b0*/  LEA.HI R4, R4, R0, RZ, 0x1 ;  /* 0x0000000004047211 */ /* 0x000fe200078f08ff */
[----:B------:R-:W-:Y:S01]  /*02c0*/  IMAD.IADD R10, R6, 0x1, -R10 ;  /* 0x00000001060a7824 */ /* 0x000fe200078e0a0a */
[----:B------:R-:W-:-:S02]  /*02d0*/  SHF.R.S32.HI R7, RZ, 0x4, R3 ;  /* 0x00000004ff077819 */ /* 0x000fc40000011403 */
[--C-:B------:R-:W-:Y:S02]  /*02e0*/  SHF.R.S32.HI R6, RZ, 0x2, R2.reuse ;  /* 0x00000002ff067819 */ /* 0x100fe40000011402 */
        /* <DEDUP_REMOVED lines=8> */
[----:B------:R-:W-:Y:S02]  /*0370*/  SHF.R.S32.HI R3, RZ, 0x3, R209 ;  /* 0x00000003ff037819 */ /* 0x000fe400000114d1 */
[----:B------:R-:W-:Y:S01]  /*0380*/  LOP3.LUT R2, R4, 0xfffffff8, RZ, 0xc0, !PT ;  /* 0xfffffff804027812 */ /* 0x000fe200078ec0ff */
[----:B------:R-:W-:Y:S01]  /*0390*/  IMAD.IADD R11, R7, 0x1, -R0 ;  /* 0x00000001070b7824 */ /* 0x000fe200078e0a00 */
[----:B------:R-:W-:Y:S01]  /*03a0*/  SHF.R.S32.HI R4, RZ, 0x1f, R9 ;  /* 0x0000001fff047819 */ /* 0x000fe20000011409 */
[----:B------:R-:W-:Y:S01]  /*03b0*/  IMAD.SHL.U32 R0, R3, 0x40, RZ ;  /* 0x0000004003007824 */ /* 0x000fe200078e00ff */
[----:B------:R-:W-:Y:S01]  /*03c0*/  LOP3.LUT P4, RZ, R236, 0x4, RZ, 0xc0, !PT ;  /* 0x00000004ecff7812 */ /* 0x000fe2000788c0ff */
[----:B------:R-:W-:Y:S01]  /*03d0*/  IMAD.IADD R6, R6, 0x1, -R2 ;  /* 0x0000000106067824 */ /* 0x000fe200078e0a02 */
[----:B------:R-:W-:Y:S02]  /*03e0*/  LOP3.LUT P3, RZ, R236, 0x2, RZ, 0xc0, !PT ;  /* 0x00000002ecff7812 */ /* 0x000fe4000786c0ff */
[----:B------:R-:W-:Y:S01]  /*03f0*/  LOP3.LUT R2, R0, 0x1c0, RZ, 0xc0, !PT ;  /* 0x000001c000027812 */ /* 0x000fe200078ec0ff */
[C---:B------:R-:W-:Y:S01]  /*0400*/  IMAD.SHL.U32 R0, R236.reuse, 0x40, RZ ;  /* 0x00000040ec007824 */ /* 0x040fe200078e00ff */
[----:B------:R-:W-:Y:S01]  /*0410*/  SHF.R.S32.HI R3, RZ, 0x1f, R10 ;  /* 0x0000001fff037819 */ /* 0x000fe2000001140a */
[----:B------:R-:W-:Y:S01]  /*0420*/  IMAD.SHL.U32 R236, R236, 0x8, RZ ;  /* 0x00000008ecec7824 */ /* 0x000fe200078e00ff */
[----:B------:R-:W-:-:S02]  /*0430*/  LEA.HI R235, R4, R9, RZ, 0x2 ;  /* 0x0000000904eb7211 */ /* 0x000fc400078f10ff */
[----:B------:R-:W-:Y:S02]  /*0440*/  LEA.HI R9, R3, R10, RZ, 0x3 ;  /* 0x0000000a03097211 */ /* 0x000fe400078f18ff */
[----:B------:R-:W-:Y:S02]  /*0450*/  SHF.R.U32.HI R7, RZ, 0x3, R2 ;  /* 0x00000003ff077819 */ /* 0x000fe40000011602 */
[----:B------:R-:W-:Y:S01]  /*0460*/  LOP3.LUT R3, R2, 0x38, R236, 0xf8, !PT ;  /* 0x0000003802037812 */ /* 0x000fe200078ef8ec */
[----:B------:R-:W-:Y:S01]  /*0470*/  IMAD.SHL.U32 R2, R218, 0x10, RZ ;  /* 0x00000010da027824 */ /* 0x000fe200078e00ff */
[----:B------:R-:W-:Y:S02]  /*0480*/  LOP3.LUT R0, R0, 0x1c0, RZ, 0xc0, !PT ;  /* 0x000001c000007812 */ /* 0x000fe400078ec0ff */
[----:B------:R-:W-:Y:S02]  /*0490*/  LOP3.LUT R4, R6, 0x1, RZ, 0xc0, !PT ;  /* 0x0000000106047812 */ /* 0x000fe400078ec0ff */
[----:B------:R-:W-:-:S02]  /*04a0*/  LOP3.LUT R5, R9, 0xfffffff8, RZ, 0xc0, !PT ;  /* 0xfffffff809057812 */ /* 0x000fc400078ec0ff */
[----:B------:R-:W-:Y:S02]  /*04b0*/  LOP3.LUT R2, R0, 0x10, R2, 0xf8, !PT ;  /* 0x0000001000027812 */ /* 0x000fe400078ef802 */
[----:B------:R-:W-:Y:S01]  /*04c0*/  ISETP.NE.U32.AND P0, PT, R4, 0x1, PT ;  /* 0x000000010400780c */ /* 0x000fe20003f05070 */
[----:B------:R-:W-:Y:S01]  /*04d0*/  IMAD.IADD R10, R10, 0x1, -R5 ;  /* 0x000000010a0a7824 */ /* 0x000fe200078e0a05 */
[----:B------:R-:W-:Y:S02]  /*04e0*/  LOP3.LUT R8, R3, R7, RZ, 0x3c, !PT ;  /* 0x0000000703087212 */ /* 0x000fe400078e3cff */
[--C-:B------:R-:W-:Y:S01]  /*04f0*/  LOP3.LUT R7, R2, 0x8, R209.reuse, 0xf8, !PT ;  /* 0x0000000802077812 */ /* 0x100fe200078ef8d1 */
[----:B------:R-:W-:Y:S01]  /*0500*/  IMAD.SHL.U32 R2, R11, 0x200, RZ ;  /* 0x000002000b027824 */ /* 0x000fe200078e00ff */
[----:B------:R-:W-:Y:S02]  /*0510*/  LOP3.LUT R209, R0, 0x8, R209, 0xf8, !PT ;  /* 0x0000000800d17812 */ /* 0x000fe400078ef8d1 */
[----:B------:R-:W-:-:S02]  /*0520*/  SHF.R.U32.HI R214, RZ, 0x3, R0 ;  /* 0x00000003ffd67819 */ /* 0x000fc40000011600 */
[----:B------:R-:W-:Y:S02]  /*0530*/  SHF.R.S32.HI R5, RZ, 0x7, R12 ;  /* 0x00000007ff057819 */ /* 0x000fe4000001140c */
[----:B------:R-:W-:Y:S02]  /*0540*/  SHF.R.S32.HI R0, RZ, 0x6, R13 ;  /* 0x00000006ff007819 */ /* 0x000fe4000001140d */
[C---:B------:R-:W-:Y:S01]  /*0550*/  R2P PR, R6.reuse, 0x6 ;  /* 0x0000000606007804 */ /* 0x040fe20000000000 */
[----:B------:R-:W-:Y:S01]  /*0560*/  IMAD.SHL.U32 R6, R6, 0x40, RZ ;  /* 0x0000004006067824 */ /* 0x000fe200078e00ff */
[----:B------:R-:W-:Y:S01]  /*0570*/  LOP3.LUT R209, R209, R214, RZ, 0x3c, !PT ;  /* 0x000000d6d1d17212 */ /* 0x000fe200078e3cff */
[----:B------:R-:W-:Y:S01]  /*0580*/  IMAD R3, R5, 0x800, R2 ;  /* 0x0000080005037824 */ /* 0x000fe200078e0202 */
[----:B------:R-:W-:Y:S01]  /*0590*/  LOP3.LUT R214, R2, R7, R214, 0xf6, !PT ;  /* 0x0000000702d67212 */ /* 0x000fe200078ef6d6 */
[----:B------:R-:W-:Y:S01]  /*05a0*/  IMAD R8, R0, 0x200, R8 ;  /* 0x0000020000087824 */ /* 0x000fe200078e0208 */
[----:B------:R-:W-:Y:S01]  /*05b0*/  SEL R210, R210, 0xffffffe0, !P3 ;  /* 0xffffffe0d2d27807 */ /* 0x000fe20005800000 */
[----:B------:R-:W-:Y:S01]  /*05c0*/  IMAD.SHL.U32 R4, R0, 0x8, RZ ;  /* 0x0000000800047824 */ /* 0x000fe200078e00ff */
[----:B------:R-:W-:Y:S01]  /*05d0*/  LOP3.LUT R0, R6, 0x1c0, RZ, 0xc0, !PT ;  /* 0x000001c006007812 */ /* 0x000fe200078ec0ff */
[----:B------:R-:W-:Y:S01]  /*05e0*/  IMAD.IADD R209, R3, 0x1, R209 ;  /* 0x0000000103d17824 */ /* 0x000fe200078e02d1 */
[----:B------:R1:W-:Y:S01]  /*05f0*/  STL [R1], R8 ;  /* 0x0000000801007387 */ /* 0x0003e20000100800 */
[----:B------:R-:W-:Y:S01]  /*0600*/  IMAD.SHL.U32 R5, R5, 0x20, RZ ;  /* 0x0000002005057824 */ /* 0x000fe200078e00ff */
[----:B------:R-:W-:Y:S01]  /*0610*/  LOP3.LUT R2, R4, 0x18, RZ, 0xc0, !PT ;  /* 0x0000001804027812 */ /* 0x000fe200078ec0ff */
[----:B------:R-:W-:Y:S01]  /*0620*/  IMAD.SHL.U32 R4, R11, 0x20, RZ ;  /* 0x000000200b047824 */ /* 0x000fe200078e00ff */
[----:B------:R-:W-:-:S02]  /*0630*/  SHF.R.U32.HI R3, RZ, 0x3, R0 ;  /* 0x00000003ff037819 */ /* 0x000fc40000011600 */
[----:B------:R-:W-:Y:S02]  /*0640*/  LOP3.LUT R5, R0, 0x20, R5, 0xf8, !PT ;  /* 0x0000002000057812 */ /* 0x000fe400078ef805 */
[----:B------:R-:W-:Y:S01]  /*0650*/  LOP3.LUT R7, R3, R0, R2, 0x1e, !PT ;  /* 0x0000000003077212 */ /* 0x000fe200078e1e02 */
[----:B------:R-:W-:Y:S01]  /*0660*/  IMAD.SHL.U32 R0, R14, 0x2, RZ ;  /* 0x000000020e007824 */ /* 0x000fe200078e00ff */
[----:B------:R-:W-:Y:S02]  /*0670*/  LOP3.LUT R6, R5, R3, RZ, 0x3c, !PT ;  /* 0x0000000305067212 */ /* 0x000fe400078e3cff */
        /* <DEDUP_REMOVED lines=9> */
[----:B------:R-:W-:Y:S01]  /*0710*/  IMAD.SHL.U32 R0, R9, 0x40, RZ ;  /* 0x0000004009007824 */ /* 0x000fe200078e00ff */
[----:B------:R-:W-:Y:S01]  /*0720*/  LEA R238, R5, UR4, 0x1 ;  /* 0x0000000405ee7c11 */ /* 0x000fe2000f8e08ff */
[----:B------:R-:W-:Y:S01]  /*0730*/  IMAD.IADD R210, R210, 0x1, R209 ;  /* 0x00000001d2d27824 */ /* 0x000fe200078e02d1 */
[----:B-1----:R-:W-:Y:S01]  /*0740*/  LOP3.LUT R8, R2, 0x20, R4, 0xf8, !PT ;  /* 0x0000002002087812 */ /* 0x002fe200078ef804 */
[----:B------:R-:W-:Y:S01]  /*0750*/  IMAD.SHL.U32 R2, R10, 0x40, RZ ;  /* 0x000000400a027824 */ /* 0x000fe200078e00ff */
[----:B------:R-:W-:Y:S01]  /*0760*/  LOP3.LUT R0, R0, 0xfffffe00, RZ, 0xc0, !PT ;  /* 0xfffffe0000007812 */ /* 0x000fe200078ec0ff */
[----:B------:R-:W-:-:S02]  /*0770*/  IMAD.SHL.U32 R4, R11, 0x8, RZ ;  /* 0x000000080b047824 */ /* 0x000fc400078e00ff */
[----:B------:R-:W-:Y:S01]  /*0780*/  VIADD R239, R238, 0x20 ;  /* 0x00000020eeef7836 */ /* 0x000fe20000000000 */
[----:B------:R-:W-:Y:S01]  /*0790*/  LOP3.LUT R3, R2, 0x1c0, RZ, 0xc0, !PT ;  /* 0x000001c002037812 */ /* 0x000fe200078ec0ff */
[----:B------:R-:W-:Y:S02]  /*07a0*/  IMAD R218, R218, 0x400, R0 ;  /* 0x00000400dada7824 */ /* 0x000fe400078e0200 */
[----:B------:R-:W-:Y:S01]  /*07b0*/  @P1 VIADD R239, R238, 0xffffffe0 ;  /* 0xffffffe0eeef1836 */ /* 0x000fe20000000000 */
[----:B------:R-:W-:Y:S01]  /*07c0*/  SHF.R.U32.HI R2, RZ, 0x3, R3 ;  /* 0x00000003ff027819 */ /* 0x000fe20000011603 */
[----:B------:R-:W-:Y:S01]  /*07d0*/  IMAD.IADD R212, R215, 0x1, R209 ;  /* 0x00000001d7d47824 */ /* 0x000fe200078e02d1 */
[----:B------:R-:W-:Y:S01]  /*07e0*/  LOP3.LUT R4, R3, 0x8, R4, 0xf8, !PT ;  /* 0x0000000803047812 */ /* 0x000fe200078ef804 */
[----:B------:R-:W-:Y:S01]  /*07f0*/  IMAD.IADD R211, R215, 0x1, R210 ;  /* 0x00000001d7d37824 */ /* 0x000fe200078e02d2 */
[----:B------:R-:W-:Y:S01]  /*0800*/  LOP3.LUT R3, R2, R8, R3, 0x1e, !PT ;  /* 0x0000000802037212 */ /* 0x000fe200078e1e03 */
[----:B------:R-:W-:Y:S01]  /*0810*/  IMAD.IADD R241, R238, 0x1, R240 ;  /* 0x00000001eef17824 */ /* 0x000fe200078e02f0 */
[----:B------:R-:W-:Y:S01]  /*0820*/  LOP3.LUT R2, R4, R2, RZ, 0x3c, !PT ;  /* 0x0000000204027212 */ /* 0x000fe200078e3cff */
[----:B------:R-:W-:Y:S01]  /*0830*/  IMAD R4, R252, 0x400, R0 ;  /* 0x00000400fc047824 */ /* 0x000fe200078e0200 */
[----:B------:R-:W-:Y:S01]  /*0840*/  LOP3.LUT R223, R3, R0, RZ, 0xfc, !PT ;  /* 0x0000000003df7212 */ /* 0x000fe200078efcff */
[----:B------:R-:W-:Y:S01]  /*0850*/  IMAD.U32 R0, RZ, RZ, UR5 ;  /* 0x00000005ff007e24 */ /* 0x000fe2000f8e00ff */
[----:B----4-:R-:W-:Y:S01]  /*0860*/  USHF.R.S32.HI UR5, URZ, 0x1f, UR55 ;  /* 0x0000001f3f057899 */ /* 0x010fe20008011437 */
[----:B------:R-:W-:-:S02]  /*0870*/  IMAD.IADD R218, R2, 0x1, R218 ;  /* 0x0000000102da7824 */ /* 0x000fc400078e02da */
[----:B------:R-:W-:Y:S02]  /*0880*/  IMAD.IADD R222, R4, 0x1, R2 ;  /* 0x0000000104de7824 */ /* 0x000fe400078e0202 */
[----:B------:R-:W-:Y:S02]  /*0890*/  IMAD R235, R252, 0x10, R235 ;  /* 0x00000010fceb7824 */ /* 0x000fe400078e02eb */
[----:B------:R-:W-:Y:S02]  /*08a0*/  IMAD.U32 R0, RZ, RZ, UR5 ;  /* 0x00000005ff007e24 */ /* 0x000fe4000f8e00ff */
[----:B------:R-:W-:Y:S01]  /*08b0*/  IMAD.U32 R0, RZ, RZ, UR8 ;  /* 0x00000008ff007e24 */ /* 0x000fe2000f8e00ff */
[----:B------:R-:W-:Y:S01]  /*08c0*/  UIADD3 UR8, UR4, 0x18000, URZ ;  /* 0x0001800004087890 */ /* 0x000fe2000fffe03f */
[----:B------:R-:W-:Y:S01]  /*08d0*/  IMAD.U32 R0, RZ, RZ, UR5 ;  /* 0x00000005ff007e24 */ /* 0x000fe2000f8e00ff */
[----:B------:R-:W-:Y:S01]  /*08e0*/  UIADD3 UR5, UR4, 0x28000, URZ ;  /* 0x0002800004057890 */ /* 0x000fe2000fffe03f */
[----:B------:R-:W-:-:S02]  /*08f0*/  IMAD.IADD R215, R215, 0x1, R214 ;  /* 0x00000001d7d77824 */ /* 0x000fc400078e02d6 */
[----:B------:R-:W-:Y:S01]  /*0900*/  IMAD.IADD R240, R240, 0x1, R239 ;  /* 0x00000001f0f07824 */ /* 0x000fe200078e02ef */
[----:B------:R-:W-:Y:S02]  /*0910*/  LEA R247, R7, UR8, 0x1 ;  /* 0x0000000807f77c11 */ /* 0x000fe4000f8e08ff */
[----:B------:R-:W-:-:S03]  /*0920*/  LEA R218, R218, UR5, 0x1 ;  /* 0x00000005dada7c11 */ /* 0x000fc6000f8e08ff */
[C---:B------:R-:W-:Y:S02]  /*0930*/  VIADD R248, R247.reuse, 0x40 ;  /* 0x00000040f7f87836 */ /* 0x040fe40000000000 */
[----:B------:R-:W-:-:S07]  /*0940*/  @P2 VIADD R248, R247, 0xffffffc0 ;  /* 0xffffffc0f7f82836 */ /* 0x000fce0000000000 */
.L_x_1944:
        /* <DEDUP_REMOVED lines=57> */
[----:B-1----:R-:W-:Y:S02]  /*0ce0*/  SHF.R.S32.HI R27, RZ, 0x1f, R28 ;  /* 0x0000001fff1b7819 */ /* 0x002fe4000001141c */
[----:B--2---:R-:W-:-:S02]  /*0cf0*/  @P0 R2UR UR11, R5 ;  /* 0x00000000050b02ca */ /* 0x004fc400000e0000 */
[----:B------:R-:W-:-:S04]  /*0d00*/  ISETP.NE.U32.AND P0, PT, RZ, UR12, PT ;  /* 0x0000000cff007c0c */ /* 0x000fc8000bf05070 */
[----:B------:R-:W-:Y:S02]  /*0d10*/  ISETP.NE.AND.EX P0, PT, RZ, UR13, PT, P0 ;  /* 0x0000000dff007c0c */ /* 0x000fe4000bf05300 */
[----:B-----5:R-:W-:-:S13]  /*0d20*/  @P1 R2UR UR27, R7 ;  /* 0x00000000071b12ca */ /* 0x020fda00000e0000 */
        /* <DEDUP_REMOVED lines=11> */
.L_x_1896:
        /* <DEDUP_REMOVED lines=21> */
[----:B------:R-:W-:-:S02]  /*0f30*/  ULDC UR26, c[0x0][0x2dc] ;  /* 0x0000b700001a7ab9 */ /* 0x000fc40000000800 */
[----:B------:R-:W-:Y:S02]  /*0f40*/  UIMAD UR22, UR50, UR11, UR10 ;  /* 0x0000000b321672a4 */ /* 0x000fe4000f8e020a */
[----:B------:R-:W-:Y:S01]  /*0f50*/  UIMAD.WIDE.U32 UR34, UR42, UR16, URZ ;  /* 0x000000102a2272a5 */ /* 0x000fe2000f8e003f */
        /* <DEDUP_REMOVED lines=11> */
[----:B------:R-:W-:Y:S01]  /*1010*/  ULDC UR61, c[0x0][0x270] ;  /* 0x00009c00003d7ab9 */ /* 0x000fe20000000800 */
[----:B------:R-:W-:-:S02]  /*1020*/  UIMAD UR51, UR55, UR26, URZ ;  /* 0x0000001a373372a4 */ /* 0x000fc4000f8e023f */
[----:B------:R-:W-:Y:S02]  /*1030*/  UIADD3 UR8, UR8, 0x3f, URZ ;  /* 0x0000003f08087890 */ /* 0x000fe4000fffe03f */
[----:B------:R-:W-:Y:S02]  /*1040*/  UIMAD.WIDE UR10, UR26, UR61, URZ ;  /* 0x0000003d1a0a72a5 */ /* 0x000fe4000f8e023f */
[----:B------:R-:W-:Y:S02]  /*1050*/  ULEA.HI UR26, UR16, UR13, URZ, 0x6 ;  /* 0x0000000d101a7291 */ /* 0x000fe4000f8f303f */
[----:B------:R-:W-:Y:S01]  /*1060*/  USHF.R.S32.HI UR13, URZ, 0x1f, UR8 ;  /* 0x0000001f3f0d7899 */ /* 0x000fe20008011408 */
[----:B------:R-:W-:Y:S01]  /*1070*/  ULDC UR57, c[0x0][0x2d4] ;  /* 0x0000b50000397ab9 */ /* 0x000fe20000000800 */
[----:B-1----:R-:W1:Y:S01]  /*1080*/  MUFU.RCP R2, R2 ;  /* 0x0000000200027308 */ /* 0x002e620000001000 */
[----:B------:R-:W-:Y:S02]  /*1090*/  UIMAD UR42, UR42, UR17, UR35 ;  /* 0x000000112a2a72a4 */ /* 0x000fe4000f8e0223 */
[----:B------:R-:W-:Y:S01]  /*10a0*/  USHF.R.S32.HI UR35, URZ, 0x1f, UR57 ;  /* 0x0000001f3f237899 */ /* 0x000fe20008011439 */
[----:B------:R-:W-:Y:S01]  /*10b0*/  @UP2 ULDC.64 UR14, c[0x0][0x420] ;  /* 0x00010800000e2ab9 */ /* 0x000fe20000000a00 */
[----:B------:R-:W-:-:S02]  /*10c0*/  ULEA.HI UR8, UR13, UR8, URZ, 0x6 ;  /* 0x000000080d087291 */ /* 0x000fc4000f8f303f */
[----:B------:R-:W-:Y:S02]  /*10d0*/  @UP2 UIMAD.WIDE.U32 UR48, UR5, UR14, URZ ;  /* 0x0000000e053022a5 */ /* 0x000fe4000f8e003f */
[----:B------:R-:W-:Y:S02]  /*10e0*/  USHF.L.U32 UR18, UR50, 0x7, URZ ;  /* 0x0000000732127899 */ /* 0x000fe4000800063f */
[----:B------:R-:W-:Y:S02]  /*10f0*/  UIADD3 UR38, UR31, UR22, URZ ;  /* 0x000000161f267290 */ /* 0x000fe4000fffe03f */
[----:B------:R-:W-:Y:S02]  /*1100*/  USHF.L.U64.HI UR14, UR50, 0x7, UR56 ;  /* 0x00000007320e7899 */ /* 0x000fe40008010238 */
[----:B------:R-:W-:Y:S01]  /*1110*/  UIMAD UR22, UR35, UR50, URZ ;  /* 0x00000032231672a4 */ /* 0x000fe2000f8e023f */
[----:B-1----:R-:W-:Y:S01]  /*1120*/  VIADD R2, R2, 0xffffffe ;  /* 0x0ffffffe02027836 */ /* 0x002fe20000000000 */
[----:B------:R-:W-:-:S02]  /*1130*/  USHF.R.S32.HI UR13, URZ, 0x6, UR26 ;  /* 0x000000063f0d7899 */ /* 0x000fc4000801141a */
[----:B------:R-:W-:Y:S01]  /*1140*/  USHF.R.S32.HI UR8, URZ, 0x6, UR8 ;  /* 0x000000063f087899 */ /* 0x000fe20008011408 */
[----:B------:R-:W1:Y:S01]  /*1150*/  F2I.FTZ.U32.TRUNC.NTZ R3, R2 ;  /* 0x0000000200037305 */ /* 0x000e62000021f000 */
[----:B------:R-:W-:Y:S02]  /*1160*/  USEL UR36, UR18, URZ, UP0 ;  /* 0x0000003f12247287 */ /* 0x000fe40008000000 */
[----:B------:R-:W-:Y:S02]  /*1170*/  UIMAD.WIDE.U32 UR18, UR50, UR57, URZ ;  /* 0x00000039321272a5 */ /* 0x000fe4000f8e003f */
[----:B------:R-:W-:Y:S02]  /*1180*/  USEL UR37, UR14, URZ, UP0 ;  /* 0x0000003f0e257287 */ /* 0x000fe40008000000 */
[----:B------:R-:W-:Y:S01]  /*1190*/  UIMAD UR22, UR56, UR57, UR22 ;  /* 0x00000039381672a4 */ /* 0x000fe2000f8e0216 */
[----:B------:R-:W-:Y:S01]  /*11a0*/  ULDC.64 UR28, c[0x0][0x240] ;  /* 0x00009000001c7ab9 */ /* 0x000fe20000000a00 */
[----:B------:R-:W-:-:S02]  /*11b0*/  UISETP.LT.AND UP0, UPT, UR13, UR8, UPT ;  /* 0x000000080d00728c */ /* 0x000fc4000bf01270 */
[----:B------:R-:W-:Y:S02]  /*11c0*/  UIMAD.WIDE.U32 UR20, UR5, UR28, URZ ;  /* 0x0000001c051472a5 */ /* 0x000fe4000f8e003f */
[----:B------:R-:W-:Y:S01]  /*11d0*/  UIMAD UR24, UR5, UR29, URZ ;  /* 0x0000001d051872a4 */ /* 0x000fe2000f8e023f */
[--C-:B-1----:R-:W-:Y:S01]  /*11e0*/  IMAD.MOV R0, RZ, RZ, -R3.reuse ;  /* 0x000000ffff007224 */ /* 0x102fe200078e0a03 */
[----:B------:R-:W-:Y:S01]  /*11f0*/  @UP2 UIMAD UR41, UR5, UR15, UR49 ;  /* 0x0000000f052922a4 */ /* 0x000fe2000f8e0231 */
[----:B------:R-:W-:Y:S01]  /*1200*/  IMAD.MOV.U32 R2, RZ, RZ, RZ ;  /* 0x000000ffff027224 */ /* 0x000fe200078e00ff */
[----:B------:R-:W-:Y:S01]  /*1210*/  UIMAD UR26, UR11, UR18, URZ ;  /* 0x000000120b1a72a4 */ /* 0x000fe2000f8e023f */
[----:B------:R-:W-:Y:S01]  /*1220*/  IMAD R0, R0, R5, RZ ;  /* 0x0000000500007224 */ /* 0x000fe200078e02ff */
[----:B------:R-:W-:Y:S01]  /*1230*/  UIADD3 UR22, UR19, UR22, URZ ;  /* 0x0000001613167290 */ /* 0x000fe2000fffe03f */
[----:B------:R-:W-:Y:S02]  /*1240*/  ULDC.U8 UR15, c[0x0][0x3d8] ;  /* 0x0000f600000f7ab9 */ /* 0x000fe40000000000 */
[----:B------:R-:W-:Y:S01]  /*1250*/  IMAD.HI.U32 R0, R3, R0, R2 ;  /* 0x0000000003007227 */ /* 0x000fe200078e0002 */
[----:B------:R-:W-:Y:S01]  /*1260*/  MOV R2, R4 ;  /* 0x0000000400027202 */ /* 0x000fe20000000f00 */
[----:B------:R-:W-:-:S02]  /*1270*/  USEL UR43, UR13, UR8, UP0 ;  /* 0x000000080d2b7287 */ /* 0x000fc40008000000 */
[----:B------:R-:W-:Y:S02]  /*1280*/  UISETP.NE.AND UP3, UPT, UR15, URZ, UPT ;  /* 0x0000003f0f00728c */ /* 0x000fe4000bf65270 */
[----:B------:R-:W-:Y:S01]  /*1290*/  IMAD.HI.U32 R0, R0, R2, RZ ;  /* 0x0000000200007227 */ /* 0x000fe200078e00ff */
[----:B------:R-:W-:Y:S02]  /*12a0*/  USEL UR40, UR30, UR20, !UP2 ;  /* 0x000000141e287287 */ /* 0x000fe4000d000000 */
[----:B------:R-:W-:Y:S01]  /*12b0*/  @UP2 UIADD3 UR38, UR21, UR24, URZ ;  /* 0x0000001815262290 */ /* 0x000fe2000fffe03f */
[----:B------:R-:W-:Y:S01]  /*12c0*/  IMAD.MOV R3, RZ, RZ, -R0 ;  /* 0x000000ffff037224 */ /* 0x000fe200078e0a00 */
[----:B------:R-:W-:Y:S02]  /*12d0*/  UIMAD.WIDE.U32 UR20, UR10, UR18, URZ ;  /* 0x000000120a1472a5 */ /* 0x000fe4000f8e003f */
[----:B------:R-:W-:Y:S01]  /*12e0*/  UIMAD UR8, UR10, UR22, UR26 ;  /* 0x000000160a0872a4 */ /* 0x000fe2000f8e021a */
[----:B------:R-:W-:Y:S01]  /*12f0*/  IMAD R2, R5, R3, R2 ;  /* 0x0000000305027224 */ /* 0x000fe200078e0202 */
[----:B------:R-:W-:-:S02]  /*1300*/  ULEA UR13, UR43, 0xffffffc0, 0x6 ;  /* 0xffffffc02b0d7891 */ /* 0x000fc4000f8e303f */
[----:B------:R-:W-:Y:S02]  /*1310*/  UISETP.NE.AND UP1, UPT, UR44, -0x1, UPT ;  /* 0xffffffff2c00788c */ /* 0x000fe4000bf25270 */
[----:B------:R-:W-:Y:S01]  /*1320*/  ISETP.GT.U32.AND P1, PT, R5, R2, PT ;  /* 0x000000020500720c */ /* 0x000fe20003f24070 */
[----:B------:R-:W-:Y:S02]  /*1330*/  UIADD3 UR45, UR21, UR8, URZ ;  /* 0x00000008152d7290 */ /* 0x000fe4000fffe03f */
[----:B------:R-:W-:Y:S02]  /*1340*/  UIMAD.WIDE.U32 UR18, UR10, UR5, URZ ;  /* 0x000000050a1272a5 */ /* 0x000fe4000f8e003f */
[----:B------:R-:W-:Y:S02]  /*1350*/  UIADD3 UR8, UP0, UR13, UR36, URZ ;  /* 0x000000240d087290 */ /* 0x000fe4000ff1e03f */
[----:B------:R-:W-:Y:S02]  /*1360*/  USHF.R.S32.HI UR35, URZ, 0x1f, UR13 ;  /* 0x0000001f3f237899 */ /* 0x000fe4000801140d */
[----:B------:R-:W-:Y:S01]  /*1370*/  UIMAD UR24, UR11, UR5, URZ ;  /* 0x000000050b1872a4 */ /* 0x000fe2000f8e023f */
[----:B------:R-:W-:Y:S01]  /*1380*/  ULDC UR36, c[0x0][0x2c4] ;  /* 0x0000b10000247ab9 */ /* 0x000fe20000000800 */
[----:B------:R-:W-:-:S02]  /*1390*/  USEL UR54, UR20, UR18, !UP2 ;  /* 0x0000001214367287 */ /* 0x000fc4000d000000 */
        /* <DEDUP_REMOVED lines=13> */
[----:B------:R-:W-:Y:S02]  /*1470*/  UIMAD UR11, UR10, UR18, UR11 ;  /* 0x000000120a0b72a4 */ /* 0x000fe4000f8e020b */
[----:B------:R-:W-:Y:S02]  /*1480*/  UISETP.NE.AND UP4, UPT, UR17, URZ, UPT ;  /* 0x0000003f1100728c */ /* 0x000fe4000bf85270 */
[----:B------:R-:W-:Y:S01]  /*1490*/  @UP3 USEL UR10, UR8, UR5, !UP2 ;  /* 0x00000005080a3287 */ /* 0x000fe2000d000000 */
[----:B------:R-:W-:Y:S01]  /*14a0*/  @P0 VIADD R0, R0, 0x1 ;  /* 0x0000000100000836 */ /* 0x000fe20000000000 */
[----:B------:R-:W-:Y:S01]  /*14b0*/  @UP1 ULDC.64 UR14, c[0x0][0x248] ;  /* 0x00009200000e1ab9 */ /* 0x000fe20000000a00 */
[----:B------:R-:W-:Y:S01]  /*14c0*/  @UP1 ULDC.64 UR16, c[0x0][0x250] ;  /* 0x0000940000101ab9 */ /* 0x000fe20000000a00 */
[----:B------:R-:W-:Y:S01]  /*14d0*/  @UP2 UIADD3 UR45, UR19, UR24, URZ ;  /* 0x00000018132d2290 */ /* 0x000fe2000fffe03f */
[----:B------:R-:W-:Y:S01]  /*14e0*/  IMAD.MOV.U32 R16, RZ, RZ, R0 ;  /* 0x000000ffff107224 */ /* 0x000fe200078e0000 */
[----:B------:R-:W-:Y:S01]  /*14f0*/  @UP3 ULDC UR8, c[0x0][0x2e4] ;  /* 0x0000b90000083ab9 */ /* 0x000fe20000000800 */
[----:B------:R-:W-:Y:S01]  /*1500*/  @UP1 UIMAD.WIDE.U32 UR20, UR32, UR14, URZ ;  /* 0x0000000e201412a5 */ /* 0x000fe2000f8e003f */
[----:B------:R-:W-:Y:S01]  /*1510*/  PLOP3.LUT P0, PT, PT, PT, UP3, 0x80, 0x0 ;  /* 0x000000000000781c */ /* 0x000fe20003f0f038 */
[----:B------:R-:W-:Y:S01]  /*1520*/  @UP1 UIMAD.WIDE.U32 UR18, UR33, UR16, URZ ;  /* 0x00000010211212a5 */ /* 0x000fe2000f8e003f */
[----:B------:R-:W-:Y:S01]  /*1530*/  @!P2 IADD3 R16, -R16, RZ, RZ ;  /* 0x000000ff1010a210 */ /* 0x000fe20007ffe1ff */
[----:B------:R-:W-:Y:S01]  /*1540*/  @UP1 UIMAD UR22, UR33, UR17, URZ ;  /* 0x00000011211612a4 */ /* 0x000fe2000f8e023f */
[----:B------:R-:W-:Y:S01]  /*1550*/  @!P3 LOP3.LUT R16, RZ, R6, RZ, 0x33, !PT ;  /* 0x00000006ff10b212 */ /* 0x000fe200078e33ff */
[----:B------:R-:W-:-:S02]  /*1560*/  @UP3 UIMAD UR24, UR55, UR8, UR10 ;  /* 0x00000008371832a4 */ /* 0x000fc4000f8e020a */
[----:B------:R-:W-:Y:S02]  /*1570*/  @!UP3 UIMAD UR8, UR50, UR61, UR55 ;  /* 0x0000003d3208b2a4 */ /* 0x000fe4000f8e0237 */
[----:B------:R-:W-:Y:S02]  /*1580*/  @UP1 UIMAD UR26, UR32, UR15, URZ ;  /* 0x0000000f201a12a4 */ /* 0x000fe4000f8e023f */
[----:B------:R-:W-:Y:S02]  /*1590*/  @UP1 UIADD3 UR37, UR19, UR22, URZ ;  /* 0x0000001613251290 */ /* 0x000fe4000fffe03f */
[----:B------:R-:W-:Y:S02]  /*15a0*/  @!UP3 UIMAD UR24, UR8, UR36, URZ ;  /* 0x000000240818b2a4 */ /* 0x000fe4000f8e023f */
[----:B------:R-:W-:Y:S02]  /*15b0*/  @!UP2 UIADD3 UR41, UR47, UR39, URZ ;  /* 0x000000272f29a290 */ /* 0x000fe4000fffe03f */
[----:B------:R-:W-:-:S02]  /*15c0*/  USHF.R.S32.HI UR33, URZ, 0x1f, UR51 ;  /* 0x0000001f3f217899 */ /* 0x000fc40008011433 */
[----:B------:R-:W-:Y:S02]  /*15d0*/  USEL UR53, UR34, URZ, UP4 ;  /* 0x0000003f22357287 */ /* 0x000fe4000a000000 */
        /* <DEDUP_REMOVED lines=18> */
.L_x_1898:
        /* <DEDUP_REMOVED lines=13> */
.L_x_1899:
        /* <DEDUP_REMOVED lines=11> */
.L_x_1900:
[----:B------:R-:W-:-:S04]  /*1880*/  UIMAD UR5, UR50, UR61, UR55 ;  /* 0x0000003d320572a4 */ /* 0x000fc8000f8e0237 */
[----:B------:R-:W-:-:S12]  /*1890*/  UIMAD UR5, UR5, UR57, URZ ;  /* 0x00000039050572a4 */ /* 0x000fd8000f8e023f */
.L_x_1901:
[----:B------:R-:W1:Y:S01]  /*18a0*/  LDC.64 R8, c[0x0][0x420] ;  /* 0x00010800ff087b82 */ /* 0x000e620000000a00 */
[----:B------:R-:W-:Y:S01]  /*18b0*/  ULDC UR8, c[0x0][0x2dc] ;  /* 0x0000b70000087ab9 */ /* 0x000fe20000000800 */
[----:B------:R-:W-:Y:S01]  /*18c0*/  UIADD3 UR34, UR13, UR5, URZ ;  /* 0x000000050d227290 */ /* 0x000fe2000fffe03f */
[----:B------:R-:W-:Y:S01]  /*18d0*/  SHF.R.S32.HI R237, RZ, 0x1f, R236 ;  /* 0x0000001fffed7819 */ /* 0x000fe200000114ec */
[----:B------:R-:W-:Y:S01]  /*18e0*/  UIMAD UR10, UR8, UR61, URZ ;  /* 0x0000003d080a72a4 */ /* 0x000fe2000f8e023f */
[----:B------:R-:W-:Y:S01]  /*18f0*/  IADD3 R2, P0, R236, UR18, RZ ;  /* 0x00000012ec027c10 */ /* 0x000fe2000ff1e0ff */
[----:B------:R-:W-:Y:S01]  /*1900*/  USHF.R.S32.HI UR47, URZ, 0x1f, UR55 ;  /* 0x0000001f3f2f7899 */ /* 0x000fe20008011437 */
[----:B------:R-:W-:Y:S01]  /*1910*/  LEA.HI R5, R27, R28, RZ, 0x5 ;  /* 0x0000001c1b057211 */ /* 0x000fe200078f28ff */
[----:B------:R-:W-:Y:S01]  /*1920*/  USHF.L.U32 UR5, UR10, 0x6, URZ ;  /* 0x000000060a057899 */ /* 0x000fe2000800063f */
[----:B------:R-:W-:Y:S01]  /*1930*/  IADD3.X R3, R237, UR41, RZ, P0, !PT ;  /* 0x00000029ed037c10 */ /* 0x000fe200087fe4ff */
[----:B------:R-:W-:Y:S01]  /*1940*/  ULDC.64 UR20, c[0x0][0x428] ;  /* 0x00010a0000147ab9 */ /* 0x000fe20000000a00 */
[----:B------:R-:W-:Y:S01]  /*1950*/  UIADD3 UR39, UR25, UR12, URZ ;  /* 0x0000000c19277290 */ /* 0x000fe2000fffe03f */
[----:B------:R-:W-:Y:S01]  /*1960*/  LOP3.LUT R4, R5, 0xffffffe0, RZ, 0xc0, !PT ;  /* 0xffffffe005047812 */ /* 0x000fe200078ec0ff */
[----:B------:R-:W-:Y:S01]  /*1970*/  UIADD3 UR19, UP2, UP0, UR30, UR5, UR51 ;  /* 0x000000051e137290 */ /* 0x000fe2000f85e033 */
[----:B------:R-:W-:Y:S01]  /*1980*/  IADD3 R13, P2, R12, UR13, RZ ;  /* 0x0000000d0c0d7c10 */ /* 0x000fe2000ff5e0ff */
[----:B------:R-:W-:Y:S01]  /*1990*/  UIMAD UR11, UR47, UR20, URZ ;  /* 0x000000142f0b72a4 */ /* 0x000fe2000f8e023f */
[----:B------:R-:W-:Y:S01]  /*19a0*/  IMAD.U32 R17, RZ, RZ, UR20 ;  /* 0x00000014ff117e24 */ /* 0x000fe2000f8e00ff */
[----:B------:R-:W-:Y:S01]  /*19b0*/  USHF.R.S32.HI UR5, URZ, 0x1f, UR5 ;  /* 0x0000001f3f057899 */ /* 0x000fe20008011405 */
[----:B------:R-:W-:Y:S01]  /*19c0*/  IMAD.IADD R24, R28, 0x1, -R4 ;  /* 0x000000011c187824 */ /* 0x000fe200078e0a04 */
[----:B------:R-:W-:Y:S01]  /*19d0*/  ULDC UR46, c[0x0][0x398] ;  /* 0x0000e600002e7ab9 */ /* 0x000fe20000000800 */
[----:B------:R-:W-:Y:S01]  /*19e0*/  UIMAD UR21, UR55, UR21, UR11 ;  /* 0x00000015371572a4 */ /* 0x000fe2000f8e020b */
[----:B------:R-:W-:Y:S01]  /*19f0*/  IADD3.X R15, R25, UR35, RZ, P2, !PT ;  /* 0x00000023190f7c10 */ /* 0x000fe200097fe4ff */
[----:B------:R-:W-:Y:S01]  /*1a00*/  UIADD3.X UR11, UR32, UR5, UR33, UP2, UP0 ;  /* 0x00000005200b7290 */ /* 0x000fe200097e0421 */
[----:B------:R-:W-:Y:S01]  /*1a10*/  IMAD.WIDE.U32 R6, R13, UR28, R236 ;  /* 0x0000001c0d067c25 */ /* 0x000fe2000f8e00ec */
[----:B------:R-:W-:Y:S01]  /*1a20*/  UIADD3 UR5, UR39, -UR46, -UR9 ;  /* 0x8000002e27057290 */ /* 0x000fe2000fffe809 */
[----:B------:R-:W-:Y:S01]  /*1a30*/  BSSY B1, `(.L_x_1897) ;  /* 0x0000a28000017945 */ /* 0x000fe20003800000 */
[----:B------:R-:W-:Y:S01]  /*1a40*/  UIADD3 UR42, UR13, UR24, URZ ;  /* 0x000000180d2a7290 */ /* 0x000fe2000fffe03f */
[C---:B-1----:R-:W-:Y:S01]  /*1a50*/  IMAD R0, R8.reuse, UR35, RZ ;  /* 0x0000002308007c24 */ /* 0x042fe2000f8e02ff */
[----:B------:R-:W-:Y:S01]  /*1a60*/  USHF.R.S32.HI UR24, URZ, 0x1f, UR5 ;  /* 0x0000001f3f187899 */ /* 0x000fe20008011405 */
[----:B------:R-:W-:Y:S01]  /*1a70*/  IMAD.WIDE.U32 R2, R8, UR13, R2 ;  /* 0x0000000d08027c25 */ /* 0x000fe2000f8e0002 */
[----:B------:R-:W-:Y:S01]  /*1a80*/  ULDC.64 UR32, c[0x0][0x400] ;  /* 0x0001000000207ab9 */ /* 0x000fe20000000a00 */
[----:B------:R-:W-:Y:S01]  /*1a90*/  IADD3 R6, P2, R6, UR40, RZ ;  /* 0x0000002806067c10 */ /* 0x000fe2000ff5e0ff */
[----:B------:R-:W-:Y:S01]  /*1aa0*/  ULEA.HI UR24, UR24, UR5, URZ, 0x6 ;  /* 0x0000000518187291 */ /* 0x000fe2000f8f303f */
[----:B------:R-:W-:Y:S01]  /*1ab0*/  IMAD R0, R9, UR13, R0 ;  /* 0x0000000d09007c24 */ /* 0x000fe2000f8e0200 */
[----:B------:R-:W-:Y:S01]  /*1ac0*/  UIADD3 UR13, UP2, UP0, UR53, UR19, UR54 ;  /* 0x00000013350d7290 */ /* 0x000fe2000f85e036 */
[----:B------:R-:W-:Y:S01]  /*1ad0*/  IADD3 R244, R236, 0x40, RZ ;  /* 0x00000040ecf47810 */ /* 0x000fe20007ffe0ff */
[----:B------:R-:W-:Y:S01]  /*1ae0*/  USHF.R.S32.HI UR24, URZ, 0x6, UR24 ;  /* 0x000000063f187899 */ /* 0x000fe20008011418 */
[----:B------:R-:W-:Y:S01]  /*1af0*/  IMAD.IADD R3, R3, 0x1, R0 ;  /* 0x0000000103037824 */ /* 0x000fe200078e0200 */
[----:B------:R-:W-:Y:S01]  /*1b00*/  SHF.R.S32.HI R0, RZ, 0x5, R5 ;  /* 0x00000005ff007819 */ /* 0x000fe20000011405 */
[----:B------:R-:W-:Y:S01]  /*1b10*/  IMAD R5, R15, UR28, RZ ;  /* 0x0000001c0f057c24 */ /* 0x000fe2000f8e02ff */
[----:B------:R-:W-:Y:S01]  /*1b20*/  ULDC.64 UR30, c[0x0][0x258] ;  /* 0x00009600001e7ab9 */ /* 0x000fe20000000a00 */
[----:B------:R-:W-:Y:S01]  /*1b30*/  IMAD.WIDE.U32 R2, R17, UR55, R2 ;  /* 0x0000003711027c25 */ /* 0x000fe2000f8e0002 */
[----:B------:R-:W-:Y:S01]  /*1b40*/  ULDC.64 UR48, c[0x0][0x2b0] ;  /* 0x0000ac0000307ab9 */ /* 0x000fe20000000a00 */
[----:B------:R-:W-:-:S02]  /*1b50*/  UIADD3 UR8, UR43, -0x1, URZ ;  /* 0xffffffff2b087890 */ /* 0x000fc4000fffe03f */
[----:B------:R-:W-:Y:S01]  /*1b60*/  IMAD R0, R0, UR10, R24 ;  /* 0x0000000a00007c24 */ /* 0x000fe2000f8e0218 */
[----:B------:R-:W-:Y:S01]  /*1b70*/  UIADD3.X UR10, UR52, UR11, UR45, UP2, UP0 ;  /* 0x0000000b340a7290 */ /* 0x000fe200097e042d */
[----:B------:R-:W-:Y:S01]  /*1b80*/  IMAD R19, R13, UR29, R5 ;  /* 0x0000001d0d137c24 */ /* 0x000fe2000f8e0205 */
[----:B------:R-:W-:Y:S01]  /*1b90*/  UISETP.LT.AND UP0, UPT, URZ, UR24, UPT ;  /* 0x000000183f00728c */ /* 0x000fe2000bf01270 */
[----:B------:R-:W-:Y:S01]  /*1ba0*/  IADD3 R5, R3, UR21, RZ ;  /* 0x0000001503057c10 */ /* 0x000fe2000fffe0ff */
[----:B------:R-:W-:Y:S01]  /*1bb0*/  IMAD.U32 R18, RZ, RZ, UR30 ;  /* 0x0000001eff127e24 */ /* 0x000fe2000f8e00ff */
[C---:B------:R-:W-:Y:S01]  /*1bc0*/  IADD3 R4, P0, R0.reuse, UR13, RZ ;  /* 0x0000000d00047c10 */ /* 0x040fe2000ff1e0ff */
[----:B------:R-:W-:Y:S01]  /*1bd0*/  USEL UR24, URZ, UR24, !UP0 ;  /* 0x000000183f187287 */ /* 0x000fe2000c000000 */
[----:B------:R-:W-:Y:S01]  /*1be0*/  IADD3.X R7, R7, UR38, R19, P2, !PT ;  /* 0x0000002607077c10 */ /* 0x000fe200097fe413 */
[----:B------:R-:W-:Y:S01]  /*1bf0*/  UIMAD UR13, UR47, UR30, URZ ;  /* 0x0000001e2f0d72a4 */ /* 0x000fe2000f8e023f */
[----:B------:R-:W-:Y:S01]  /*1c00*/  LEA.HI.X.SX32 R0, R0, UR10, 0x1, P0 ;  /* 0x0000000a00007c11 */ /* 0x000fe200080f0eff */
[----:B------:R-:W-:Y:S01]  /*1c10*/  UISETP.GT.AND UP0, UPT, UR43, UR24, UPT ;  /* 0x000000182b00728c */ /* 0x000fe2000bf04270 */
[----:B------:R-:W-:Y:S01]  /*1c20*/  LEA R224, P0, R4, UR32, 0x2 ;  /* 0x0000002004e07c11 */ /* 0x000fe2000f8010ff */
[----:B------:R-:W-:Y:S01]  /*1c30*/  ULDC.64 UR52, c[0x0][0x478] ;  /* 0x00011e0000347ab9 */ /* 0x000fe20000000a00 */
[----:B------:R-:W-:Y:S01]  /*1c40*/  UIMAD UR13, UR55, UR31, UR13 ;  /* 0x0000001f370d72a4 */ /* 0x000fe2000f8e020d */
[----:B------:R-:W-:Y:S01]  /*1c50*/  IMAD.WIDE.U32 R10, R18, UR55, R6 ;  /* 0x00000037120a7c25 */ /* 0x000fe2000f8e0006 */
[----:B------:R-:W-:Y:S01]  /*1c60*/  LEA.HI.X R225, R4, UR33, R0, 0x2, P0 ;  /* 0x0000002104e17c11 */ /* 0x000fe200080f1400 */
[----:B------:R-:W-:Y:S01]  /*1c70*/  UIMAD.WIDE UR34, UR34, 0x4, UR52 ;  /* 0x00000004222278a5 */ /* 0x000fe2000f8e0234 */
[----:B------:R-:W-:Y:S01]  /*1c80*/  PLOP3.LUT P0, PT, PT, PT, UP0, 0x80, 0x0 ;  /* 0x000000000000781c */ /* 0x000fe20003f0f008 */
[----:B------:R-:W-:Y:S01]  /*1c90*/  IMAD.MOV.U32 R4, RZ, RZ, R2 ;  /* 0x000000ffff047224 */ /* 0x000fe200078e0002 */
[----:B------:R-:W-:Y:S01]  /*1ca0*/  ULDC.64 UR30, c[0x0][0x210] ;  /* 0x00008400001e7ab9 */ /* 0x000fe20000000a00 */
[-C--:B------:R-:W-:Y:S01]  /*1cb0*/  IMAD R0, R25, R8.reuse, RZ ;  /* 0x0000000819007224 */ /* 0x080fe200078e02ff */
[----:B------:R-:W-:Y:S01]  /*1cc0*/  ULDC.64 UR32, c[0x0][0x3e0] ;  /* 0x0000f80000207ab9 */ /* 0x000fe20000000a00 */
[----:B------:R-:W-:Y:S01]  /*1cd0*/  IMAD.WIDE.U32 R4, R12, R8, R4 ;  /* 0x000000080c047225 */ /* 0x000fe200078e0004 */
[----:B------:R-:W-:Y:S01]  /*1ce0*/  LEA R231, P3, R10, UR30, 0x1 ;  /* 0x0000001e0ae77c11 */ /* 0x000fe2000f8608ff */
[----:B------:R-:W-:-:S02]  /*1cf0*/  UIMAD.WIDE UR10, UR42, 0x4, UR48 ;  /* 0x000000042a0a78a5 */ /* 0x000fc4000f8e0230 */
[----:B------:R-:W-:Y:S01]  /*1d00*/  IMAD R0, R12, R9, R0 ;  /* 0x000000090c007224 */ /* 0x000fe200078e0200 */
[----:B------:R-:W-:Y:S01]  /*1d10*/  LEA R232, P2, R4, UR32, 0x1 ;  /* 0x0000002004e87c11 */ /* 0x000fe2000f8408ff */
[----:B------:R-:W-:Y:S01]  /*1d20*/  VIADD R20, R11, UR13 ;  /* 0x0000000d0b147c36 */ /* 0x000fe20008000000 */
[----:B------:R-:W-:Y:S01]  /*1d30*/  UMOV UR20, UR34 ;  /* 0x0000002200147c82 */ /* 0x000fe20008000000 */
[----:B------:R-:W-:Y:S01]  /*1d40*/  UMOV UR19, UR35 ;  /* 0x0000002300137c82 */ /* 0x000fe20008000000 */
[----:B------:R-:W-:Y:S01]  /*1d50*/  IADD3 R14, R5, R0, RZ ;  /* 0x00000000050e7210 */ /* 0x000fe20007ffe0ff */
        /* <DEDUP_REMOVED lines=24> */
.L_x_1903:
        /* <DEDUP_REMOVED lines=20> */
.L_x_1904:
        /* <DEDUP_REMOVED lines=38> */
.L_x_1906:
[----:B------:R-:W-:Y:S05]  /*2280*/  BSYNC B0 ;  /* 0x0000000000007941 */ /* 0x000fea0003800000 */
.L_x_1905:
        /* <DEDUP_REMOVED lines=21> */
.L_x_1908:
[----:B------:R-:W-:Y:S05]  /*23e0*/  BSYNC B0 ;  /* 0x0000000000007941 */ /* 0x000fea0003800000 */
.L_x_1907:
        /* <DEDUP_REMOVED lines=34> */
.L_x_1910:
[----:B------:R-:W-:Y:S05]  /*2610*/  BSYNC B0 ;  /* 0x0000000000007941 */ /* 0x000fea0003800000 */
.L_x_1909:
        /* <DEDUP_REMOVED lines=9> */
[----:B------:R-:W-:-:S03]  /*26b0*/  ISETP.GE.AND P0, PT, R246, UR5, PT ;  /* 0x00000005f6007c0c */ /* 0x000fc6000bf06270 */
[----:B------:R-:W-:-:S04]  /*26c0*/  IMAD R2, R2, UR10, RZ ;  /* 0x0000000a02027c24 */ /* 0x000fc8000f8e02ff */
[----:B------:R-:W-:Y:S01]  /*26d0*/  IMAD R0, R0, UR11, R2 ;  /* 0x0000000b00007c24 */ /* 0x000fe2000f8e0202 */
[----:B------:R-:W-:-:S03]  /*26e0*/  LEA R2, P3, R4, UR8, 0x1 ;  /* 0x0000000804027c11 */ /* 0x000fc6000f8608ff */
        /* <DEDUP_REMOVED lines=9> */
.L_x_1902:
[----:B------:R-:W2:Y:S01]  /*2780*/  LDL R29, [R1] ;  /* 0x00000000011d7983 */ /* 0x000ea20000100800 */
        /* <DEDUP_REMOVED lines=57> */
.L_x_1913:
[----:B------:R-:W-:Y:S05]  /*2b20*/  BSYNC B0 ;  /* 0x0000000000007941 */ /* 0x000fea0003800000 */
.L_x_1912:
        /* <DEDUP_REMOVED lines=10> */
[----:B--2---:R-:W-:Y:S01]  /*2bd0*/  IMAD.WIDE.U32 R6, R8, 0x20, RZ ;  /* 0x0000002008067825 */ /* 0x004fe200078e00ff */
[----:B------:R-:W-:Y:S02]  /*2be0*/  ISETP.GE.AND P2, PT, R236, UR18, PT ;  /* 0x00000012ec007c0c */ /* 0x000fe4000bf46270 */
[----:B------:R-:W-:Y:S01]  /*2bf0*/  ISETP.GE.AND P4, PT, R244, UR18, PT ;  /* 0x00000012f4007c0c */ /* 0x000fe2000bf86270 */
[----:B---3--:R-:W-:Y:S01]  /*2c00*/  IMAD.SHL.U32 R2, R9, 0x20, RZ ;  /* 0x0000002009027824 */ /* 0x008fe200078e00ff */
        /* <DEDUP_REMOVED lines=13> */
[----:B------:R2:W-:Y:S04]  /*2ce0*/  @P4 STS.128 [R228+0x13000], RZ ;  /* 0x013000ffe4004388 */ /* 0x0005e80000000c00 */
[----:B------:R-:W-:Y:S01]  /*2cf0*/  @!PT LDS RZ, [RZ] ;  /* 0x00000000fffff984 */ /* 0x000fe20000000800 */
[----:B------:R-:W-:Y:S01]  /*2d00*/  @!PT LDS RZ, [RZ] ;  /* 0x00000000fffff984 */ /* 0x000fe20000000800 */
[----:B------:R-:W-:Y:S01]  /*2d10*/  @!PT LDS RZ, [RZ] ;  /* 0x00000000fffff984 */ /* 0x000fe20000000800 */
[----:B------:R2:W-:Y:S04]  /*2d20*/  @!P4 LDGSTS.E.BYPASS.LTC128B.128 [R228+0x13000], desc[UR6][R4.64+0x80] ;  /* 0x1300008004e4cfae */ /* 0x0005e8000b901d46 */
[----:B------:R2:W-:Y:S01]  /*2d30*/  @P3 STS.128 [R228+0x15000], RZ ;  /* 0x015000ffe4003388 */ /* 0x0005e20000000c00 */
[----:B---3--:R-:W-:-:S04]  /*2d40*/  @!P3 LEA R2, P2, R0, UR32, 0x1 ;  /* 0x000000200002bc11 */ /* 0x008fc8000f8408ff */
[----:B------:R-:W-:-:S05]  /*2d50*/  @!P3 LEA.HI.X R3, R0, UR33, R6, 0x1, P2 ;  /* 0x000000210003bc11 */ /* 0x000fca00090f0c06 */
        /* <DEDUP_REMOVED lines=12> */
.L_x_1915:
[----:B------:R-:W-:Y:S05]  /*2e20*/  BSYNC B0 ;  /* 0x0000000000007941 */ /* 0x000fea0003800000 */
.L_x_1914:
[----:B------:R-:W-:Y:S01]  /*2e30*/  BSSY B0, `(.L_x_1916) ;  /* 0x0000046000007945 */ /* 0x000fe20003800000 */
[----:B------:R-:W-:-:S03]  /*2e40*/  LEA R226, R226, UR4, 0x1 ;  /* 0x00000004e2e27c11 */ /* 0x000fc6000f8e08ff */
        /* <DEDUP_REMOVED lines=18> */
.L_x_1917:
[----:B--2---:R-:W2:Y:S01]  /*2f70*/  LDC.64 R6, c[0x0][0x210] ;  /* 0x00008400ff067b82 */ /* 0x004ea20000000a00 */
[----:B---3--:R-:W-:Y:S01]  /*2f80*/  IMAD.U32 R2, RZ, RZ, UR40 ;  /* 0x00000028ff027e24 */ /* 0x008fe2000f8e00ff */
        /* <DEDUP_REMOVED lines=11> */
[----:B--2---:R-:W-:Y:S01]  /*3040*/  IMAD.WIDE R2, R236, 0x2, R6 ;  /* 0x00000002ec027825 */ /* 0x004fe200078e0206 */
        /* <DEDUP_REMOVED lines=36> */
.L_x_1918:
[----:B------:R-:W-:Y:S05]  /*3290*/  BSYNC B0 ;  /* 0x0000000000007941 */ /* 0x000fea0003800000 */
.L_x_1916:
        /* <DEDUP_REMOVED lines=21> */
.L_x_1920:
[----:B------:R-:W-:Y:S01]  /*33f0*/  ULDC UR18, c[0x0][0x2d0] ;  /* 0x0000b40000127ab9 */ /* 0x000fe20000000800 */
[----:B--23--:R-:W-:Y:S01]  /*3400*/  IMAD.U32 R3, RZ, RZ, UR28 ;  /* 0x0000001cff037e24 */ /* 0x00cfe2000f8e00ff */
        /* <DEDUP_REMOVED lines=49> */
.L_x_1921:
[----:B------:R-:W-:Y:S05]  /*3720*/  BSYNC B0 ;  /* 0x0000000000007941 */ /* 0x000fea0003800000 */
.L_x_1919:
        /* <DEDUP_REMOVED lines=71> */
.L_x_1923:
[----:B------:R-:W-:Y:S05]  /*3ba0*/  BSYNC B0 ;  /* 0x0000000000007941 */ /* 0x000fea0003800000 */
.L_x_1922:
        /* <DEDUP_REMOVED lines=59> */
.L_x_1925:
[----:B------:R-:W-:Y:S05]  /*3f60*/  BSYNC B0 ;  /* 0x0000000000007941 */ /* 0x000fea0003800000 */
.L_x_1924:
        /* <DEDUP_REMOVED lines=64> */
.L_x_1927:
[----:B------:R-:W-:Y:S05]  /*4370*/  BSYNC B0 ;  /* 0x0000000000007941 */ /* 0x000fea0003800000 */
.L_x_1926:
        /* <DEDUP_REMOVED lines=10> */
[----:B------:R-:W-:Y:S01]  /*4420*/  IMAD.MOV.U32 R4, RZ, RZ, R8 ;  /* 0x000000ffff047224 */ /* 0x000fe200078e0008 */
[----:B------:R-:W-:Y:S01]  /*4430*/  IADD3 R0, P2, R21, 0x20, RZ ;  /* 0x0000002015007810 */ /* 0x000fe20007f5e0ff */
[----:B-1-3--:R-:W-:Y:S01]  /*4440*/  IMAD.U32 R2, RZ, RZ, UR36 ;  /* 0x00000024ff027e24 */ /* 0x00afe2000f8e00ff */
[----:B------:R-:W-:Y:S01]  /*4450*/  IADD3.X R7, RZ, R25, RZ, P3, !PT ;  /* 0x00000019ff077210 */ /* 0x000fe20001ffe4ff */
[----:B------:R-:W-:Y:S01]  /*4460*/  IMAD.U32 R3, RZ, RZ, UR37 ;  /* 0x00000025ff037e24 */ /* 0x000fe2000f8e00ff */
[----:B------:R-:W-:Y:S02]  /*4470*/  IADD3.X R6, RZ, R22, RZ, P2, !PT ;  /* 0x00000016ff067210 */ /* 0x000fe400017fe4ff */
[----:B------:R-:W-:Y:S01]  /*4480*/  MOV R5, R13 ;  /* 0x0000000d00057202 */ /* 0x000fe20000000f00 */
[----:B------:R-:W-:Y:S01]  /*4490*/  IMAD R7, R7, UR16, RZ ;  /* 0x0000001007077c24 */ /* 0x000fe2000f8e02ff */
[----:B------:R-:W-:Y:S01]  /*44a0*/  ISETP.GE.AND P3, PT, R244, UR5, PT ;  /* 0x00000005f4007c0c */ /* 0x000fe2000bf66270 */
[----:B------:R-:W-:-:S02]  /*44b0*/  IMAD R6, R6, UR16, RZ ;  /* 0x0000001006067c24 */ /* 0x000fc4000f8e02ff */
[----:B------:R-:W1:Y:S01]  /*44c0*/  @!P1 LDC.64 R10, c[0x0][0x220] ;  /* 0x00008800ff0a9b82 */ /* 0x000e620000000a00 */
[C---:B------:R-:W-:Y:S01]  /*44d0*/  IMAD.WIDE.U32 R4, R12.reuse, UR16, R4 ;  /* 0x000000100c047c25 */ /* 0x040fe2000f8e0004 */
[----:B------:R3:W-:Y:S03]  /*44e0*/  @P1 STS.128 [R228+0x21000], RZ ;  /* 0x021000ffe4001388 */ /* 0x0007e60000000c00 */
[----:B------:R-:W-:Y:S02]  /*44f0*/  IMAD R12, R12, UR17, R7 ;  /* 0x000000110c0c7c24 */ /* 0x000fe4000f8e0207 */
[----:B------:R-:W-:-:S03]  /*4500*/  IMAD.WIDE.U32 R2, R0, UR16, R2 ;  /* 0x0000001000027c25 */ /* 0x000fc6000f8e0002 */
[----:B------:R-:W-:Y:S01]  /*4510*/  IADD3 R12, R5, R12, RZ ;  /* 0x0000000c050c7210 */ /* 0x000fe20007ffe0ff */
[----:B------:R-:W-:-:S04]  /*4520*/  IMAD R0, R0, UR17, R6 ;  /* 0x0000001100007c24 */ /* 0x000fc8000f8e0206 */
[----:B------:R-:W-:Y:S01]  /*4530*/  IMAD.IADD R3, R3, 0x1, R0 ;  /* 0x0000000103037824 */ /* 0x000fe200078e0200 */
        /* <DEDUP_REMOVED lines=28> */
.L_x_1929:
[----:B------:R-:W-:Y:S05]  /*4700*/  BSYNC B0 ;  /* 0x0000000000007941 */ /* 0x000fea0003800000 */
.L_x_1928:
[----:B------:R-:W-:Y:S01]  /*4710*/  ULDC.64 UR16, c[0x0][0x3c8] ;  /* 0x0000f20000107ab9 */ /* 0x000fe20000000a00 */
[----:B------:R-:W-:Y:S01]  /*4720*/  USHF.R.S32.HI UR13, URZ, 0x1f, UR55 ;  /* 0x0000001f3f0d7899 */ /* 0x000fe20008011437 */
[----:B-1----:R-:W1:Y:S01]  /*4730*/  LDC.64 R10, c[0x0][0x3b8] ;  /* 0x0000ee00ff0a7b82 */ /* 0x002e620000000a00 */
[----:B------:R-:W-:Y:S01]  /*4740*/  UISETP.NE.U32.AND UP1, UPT, UR16, URZ, UPT ;  /* 0x0000003f1000728c */ /* 0x000fe2000bf25070 */
[----:B---3--:R-:W3:Y:S01]  /*4750*/  S2R R6, SR_TID.X ;  /* 0x0000000000067919 */ /* 0x008ee20000002100 */
[----:B------:R-:W-:Y:S01]  /*4760*/  IMAD.MOV.U32 R242, RZ, RZ, 0x7f800000 ;  /* 0x7f800000fff27424 */ /* 0x000fe200078e00ff */
[----:B------:R-:W-:Y:S01]  /*4770*/  LEA.HI R0, R27, R28, RZ, 0x4 ;  /* 0x0000001c1b007211 */ /* 0x000fe200078f20ff */
[----:B------:R-:W-:Y:S01]  /*4780*/  UISETP.NE.AND.EX UP1, UPT, UR17, URZ, UPT, UP1 ;  /* 0x0000003f1100728c */ /* 0x000fe2000bf25310 */
[----:B------:R-:W-:Y:S01]  /*4790*/  IMAD.MOV.U32 R243, RZ, RZ, 0x7f800000 ;  /* 0x7f800000fff37424 */ /* 0x000fe200078e00ff */
[----:B------:R-:W0:Y:S01]  /*47a0*/  LDGDEPBAR ;  /* 0x00000000000079af */ /* 0x000e220000000000 */
[----:B------:R-:W-:Y:S01]  /*47b0*/  IMAD.MOV.U32 R217, RZ, RZ, 0x20 ;  /* 0x00000020ffd97424 */ /* 0x000fe200078e00ff */
[----:B------:R-:W-:Y:S01]  /*47c0*/  ULDC UR42, c[0x0][0x398] ;  /* 0x0000e600002a7ab9 */ /* 0x000fe20000000800 */
[----:B------:R-:W-:Y:S01]  /*47d0*/  IMAD.MOV.U32 R216, RZ, RZ, 0x40 ;  /* 0x00000040ffd87424 */ /* 0x000fe200078e00ff */
[----:B------:R-:W-:Y:S01]  /*47e0*/  PLOP3.LUT P3, PT, PT, PT, UP1, 0x80, 0x0 ;  /* 0x000000000000781c */ /* 0x000fe20003f6f018 */
[----:B------:R-:W-:Y:S01]  /*47f0*/  IMAD.MOV.U32 R230, RZ, RZ, R226 ;  /* 0x000000ffffe67224 */ /* 0x000fe200078e00e2 */
[----:B------:R-:W-:-:S02]  /*4800*/  CS2R R190, SRZ ;  /* 0x0000000000be7805 */ /* 0x000fc4000001ff00 */
[----:B------:R-:W-:Y:S02]  /*4810*/  CS2R R188, SRZ ;  /* 0x0000000000bc7805 */ /* 0x000fe4000001ff00 */
[----:B------:R-:W-:Y:S01]  /*4820*/  CS2R R194, SRZ ;  /* 0x0000000000c27805 */ /* 0x000fe2000001ff00 */
[----:B------:R-:W-:Y:S01]  /*4830*/  @UP1 ULDC.64 UR28, c[0x0][0x3d0] ;  /* 0x0000f400001c1ab9 */ /* 0x000fe20000000a00 */
[----:B------:R-:W-:Y:S01]  /*4840*/  @UP1 UMOV UR14, UR55 ;  /* 0x00000037000e1c82 */ /* 0x000fe20008000000 */
[----:B------:R-:W-:Y:S01]  /*4850*/  @UP1 UIMAD UR5, UR56, UR28, URZ ;  /* 0x0000001c380512a4 */ /* 0x000fe2000f8e023f */
[----:B------:R-:W-:Y:S01]  /*4860*/  @UP1 UMOV UR15, UR13 ;  /* 0x0000000d000f1c82 */ /* 0x000fe20008000000 */
[----:B------:R-:W-:Y:S01]  /*4870*/  CS2R R192, SRZ ;  /* 0x0000000000c07805 */ /* 0x000fe2000001ff00 */
[----:B------:R-:W-:Y:S02]  /*4880*/  @UP1 UIMAD.WIDE.U32 UR14, UR50, UR28, UR14 ;  /* 0x0000001c320e12a5 */ /* 0x000fe4000f8e000e */
[----:B------:R-:W-:Y:S01]  /*4890*/  @UP1 UIMAD UR5, UR50, UR29, UR5 ;  /* 0x0000001d320512a4 */ /* 0x000fe2000f8e0205 */
[----:B-1----:R-:W2:Y:S01]  /*48a0*/  LDG.E.64 R4, desc[UR6][R10.64+0x8] ;  /* 0x000008060a047981 */ /* 0x002ea2000c1e1b00 */
[----:B------:R-:W-:-:S02]  /*48b0*/  @UP1 ULEA UR16, UP0, UR14, UR16, 0x2 ;  /* 0x000000100e101291 */ /* 0x000fc4000f80103f */
[----:B------:R-:W-:Y:S01]  /*48c0*/  @UP1 UIADD3 UR5, UR15, UR5, URZ ;  /* 0x000000050f051290 */ /* 0x000fe2000fffe03f */
[----:B------:R-:W-:Y:S02]  /*48d0*/  LOP3.LUT R0, R0, 0xfffffff0, RZ, 0xc0, !PT ;  /* 0xfffffff000007812 */ /* 0x000fe400078ec0ff */
[----:B------:R-:W-:Y:S02]  /*48e0*/  CS2R R186, SRZ ;  /* 0x0000000000ba7805 */ /* 0x000fe4000001ff00 */
[----:B------:R-:W-:Y:S01]  /*48f0*/  CS2R R184, SRZ ;  /* 0x0000000000b87805 */ /* 0x000fe2000001ff00 */
[----:B------:R-:W-:Y:S01]  /*4900*/  @UP1 ULEA.HI.X UR17, UR14, UR17, UR5, 0x2, UP0 ;  /* 0x000000110e111291 */ /* 0x000fe200080f1405 */
[----:B------:R-:W-:Y:S01]  /*4910*/  IMAD.U32 R2, RZ, RZ, UR16 ;  /* 0x00000010ff027e24 */ /* 0x000fe2000f8e00ff */
[----:B------:R-:W-:Y:S01]  /*4920*/  CS2R R182, SRZ ;  /* 0x0000000000b67805 */ /* 0x000fe2000001ff00 */
[----:B---3--:R-:W-:Y:S01]  /*4930*/  IMAD.SHL.U32 R6, R6, 0x2, RZ ;  /* 0x0000000206067824 */ /* 0x008fe200078e00ff */
[----:B------:R-:W-:Y:S01]  /*4940*/  @UP1 ULDC UR5, c[0x0][0x2e8] ;  /* 0x0000ba0000051ab9 */ /* 0x000fe20000000800 */
[----:B------:R-:W-:Y:S01]  /*4950*/  CS2R R180, SRZ ;  /* 0x0000000000b47805 */ /* 0x000fe2000001ff00 */
[----:B------:R-:W-:Y:S01]  /*4960*/  IMAD.U32 R3, RZ, RZ, UR17 ;  /* 0x00000011ff037e24 */ /* 0x000fe2000f8e00ff */
[----:B------:R-:W-:-:S02]  /*4970*/  CS2R R174, SRZ ;  /* 0x0000000000ae7805 */ /* 0x000fc4000001ff00 */
[----:B------:R-:W-:Y:S02]  /*4980*/  CS2R R172, SRZ ;  /* 0x0000000000ac7805 */ /* 0x000fe4000001ff00 */
[----:B------:R-:W-:Y:S02]  /*4990*/  CS2R R178, SRZ ;  /* 0x0000000000b27805 */ /* 0x000fe4000001ff00 */
[----:B------:R-:W-:Y:S01]  /*49a0*/  CS2R R176, SRZ ;  /* 0x0000000000b07805 */ /* 0x000fe2000001ff00 */
[----:B------:R1:W3:Y:S01]  /*49b0*/  @P3 LDG.E R8, desc[UR6][R2.64] ;  /* 0x0000000602083981 */ /* 0x0002e2000c1e1900 */
[----:B------:R-:W-:Y:S02]  /*49c0*/  CS2R R170, SRZ ;  /* 0x0000000000aa7805 */ /* 0x000fe4000001ff00 */
[----:B------:R-:W-:Y:S02]  /*49d0*/  CS2R R168, SRZ ;  /* 0x0000000000a87805 */ /* 0x000fe4000001ff00 */
[----:B------:R-:W-:-:S02]  /*49e0*/  CS2R R166, SRZ ;  /* 0x0000000000a67805 */ /* 0x000fc4000001ff00 */
[----:B------:R-:W-:Y:S02]  /*49f0*/  CS2R R164, SRZ ;  /* 0x0000000000a47805 */ /* 0x000fe4000001ff00 */
[----:B------:R-:W-:Y:S02]  /*4a00*/  CS2R R158, SRZ ;  /* 0x00000000009e7805 */ /* 0x000fe4000001ff00 */
[----:B------:R-:W-:Y:S01]  /*4a10*/  CS2R R156, SRZ ;  /* 0x00000000009c7805 */ /* 0x000fe2000001ff00 */
[----:B------:R-:W4:Y:S01]  /*4a20*/  LDG.E.64 R10, desc[UR6][R10.64] ;  /* 0x000000060a0a7981 */ /* 0x000f22000c1e1b00 */
[----:B------:R-:W-:Y:S01]  /*4a30*/  IMAD.IADD R0, R28, 0x1, -R0 ;  /* 0x000000011c007824 */ /* 0x000fe200078e0a00 */
        /* <DEDUP_REMOVED lines=16> */
[----:B-1----:R-:W-:Y:S01]  /*4b40*/  IMAD.MOV.U32 R2, RZ, RZ, 0x4 ;  /* 0x00000004ff027424 */ /* 0x002fe200078e00ff */
[----:B------:R-:W-:Y:S02]  /*4b50*/  CS2R R82, SRZ ;  /* 0x0000000000527805 */ /* 0x000fe4000001ff00 */
[----:B------:R-:W-:Y:S02]  /*4b60*/  CS2R R80, SRZ ;  /* 0x0000000000507805 */ /* 0x000fe4000001ff00 */
[----:B------:R-:W-:Y:S01]  /*4b70*/  CS2R R74, SRZ ;  /* 0x00000000004a7805 */ /* 0x000fe2000001ff00 */
[----:B------:R-:W-:Y:S01]  /*4b80*/  IMAD.WIDE R2, R235, R2, UR10 ;  /* 0x0000000aeb027e25 */ /* 0x000fe2000f8e0202 */
        /* <DEDUP_REMOVED lines=9> */
[----:B------:R-:W3:Y:S01]  /*4c20*/  @P3 MUFU.RCP R7, UR5 ;  /* 0x0000000500073d08 */ /* 0x000ee20008001000 */
[----:B------:R-:W-:Y:S01]  /*4c30*/  UIMAD UR5, UR50, UR61, UR55 ;  /* 0x0000003d320572a4 */ /* 0x000fe2000f8e0237 */
        /* <DEDUP_REMOVED lines=21> */
[----:B------:R-:W-:Y:S01]  /*4d90*/  ULDC UR21, c[0x0][0x2ec] ;  /* 0x0000bb0000157ab9 */ /* 0x000fe20000000800 */
[----:B-1----:R-:W-:-:S04]  /*4da0*/  LEA.HI R2, R27, R28, RZ, 0x7 ;  /* 0x0000001c1b027211 */ /* 0x002fc800078f38ff */
[----:B------:R-:W-:Y:S02]  /*4db0*/  SHF.R.S32.HI R250, RZ, 0x7, R2 ;  /* 0x00000007fffa7819 */ /* 0x000fe40000011402 */
[----:B------:R-:W-:-:S03]  /*4dc0*/  SHF.R.S32.HI R3, RZ, 0x1f, R0 ;  /* 0x0000001fff037819 */ /* 0x000fc60000011400 */
[----:B------:R-:W-:Y:S01]  /*4dd0*/  IMAD.SHL.U32 R2, R250, 0x20, RZ ;  /* 0x00000020fa027824 */ /* 0x000fe200078e00ff */
[----:B------:R-:W-:-:S04]  /*4de0*/  LEA.HI R3, R3, R0, RZ, 0x3 ;  /* 0x0000000003037211 */ /* 0x000fc800078f18ff */
[----:B------:R-:W-:Y:S02]  /*4df0*/  LOP3.LUT R6, R2, 0x6, R6, 0xf8, !PT ;  /* 0x0000000602067812 */ /* 0x000fe400078ef806 */
[----:B------:R-:W-:Y:S01]  /*4e00*/  LOP3.LUT R2, R3, 0xfffffff8, RZ, 0xc0, !PT ;  /* 0xfffffff803027812 */ /* 0x000fe200078ec0ff */
[----:B------:R-:W-:-:S04]  /*4e10*/  USHF.L.U32 UR5, UR5, 0x5, URZ ;  /* 0x0000000505057899 */ /* 0x000fc8000800063f */
[----:B------:R-:W-:Y:S01]  /*4e20*/  IMAD.IADD R2, R0, 0x1, -R2 ;  /* 0x0000000100027824 */ /* 0x000fe200078e0a02 */
[----:B------:R-:W-:-:S04]  /*4e30*/  USHF.R.S32.HI UR13, URZ, 0x1f, UR5 ;  /* 0x0000001f3f0d7899 */ /* 0x000fc80008011405 */
[----:B------:R-:W-:Y:S02]  /*4e40*/  R2P PR, R2, 0x6 ;  /* 0x0000000602007804 */ /* 0x000fe40000000000 */
[----:B------:R-:W-:-:S03]  /*4e50*/  SHF.R.S32.HI R2, RZ, 0x1f, R24 ;  /* 0x0000001fff027819 */ /* 0x000fc60000011418 */
[----:B------:R-:W-:Y:S01]  /*4e60*/  SEL R217, R217, 0xffffffe0, !P1 ;  /* 0xffffffe0d9d97807 */ /* 0x000fe20004800000 */
[----:B------:R-:W-:Y:S01]  /*4e70*/  IMAD.U32 R3, RZ, RZ, UR23 ;  /* 0x00000017ff037e24 */ /* 0x000fe2000f8e00ff */
[----:B------:R-:W-:-:S03]  /*4e80*/  SEL R216, R216, 0xffffffc0, !P2 ;  /* 0xffffffc0d8d87807 */ /* 0x000fc60005000000 */
[C---:B------:R-:W-:Y:S01]  /*4e90*/  IMAD.IADD R219, R218.reuse, 0x1, R217 ;  /* 0x00000001dadb7824 */ /* 0x040fe200078e02d9 */
[----:B------:R-:W-:Y:S01]  /*4ea0*/  UIADD3 UR29, -UR9, 0x40, UR39 ;  /* 0x00000040091d7890 */ /* 0x000fe2000fffe127 */
[----:B------:R-:W-:Y:S01]  /*4eb0*/  IMAD R229, R3, 0x40, R6 ;  /* 0x0000004003e57824 */ /* 0x000fe200078e0206 */
[----:B------:R-:W-:Y:S02]  /*4ec0*/  CS2R R28, SRZ ;  /* 0x00000000001c7805 */ /* 0x000fe4000001ff00 */
[----:B------:R-:W-:Y:S01]  /*4ed0*/  CS2R R26, SRZ ;  /* 0x00000000001a7805 */ /* 0x000fe2000001ff00 */
[----:B------:R-:W-:Y:S02]  /*4ee0*/  IMAD.IADD R220, R218, 0x1, R216 ;  /* 0x00000001dadc7824 */ /* 0x000fe400078e02d8 */
[----:B------:R-:W-:Y:S01]  /*4ef0*/  IMAD.IADD R221, R216, 0x1, R219 ;  /* 0x00000001d8dd7824 */ /* 0x000fe200078e02db */
[----:B------:R-:W-:Y:S01]  /*4f00*/  UMOV UR17, UR18 ;  /* 0x0000001200117c82 */ /* 0x000fe20008000000 */
[----:B------:R-:W-:Y:S01]  /*4f10*/  UIADD3 UR29, UR29, -UR46, URZ ;  /* 0x8000002e1d1d7290 */ /* 0x000fe2000fffe03f */
[----:B--2---:R-:W-:-:S04]  /*4f20*/  IADD3 R249, P5, P4, R4, UR5, R24 ;  /* 0x0000000504f97c10 */ /* 0x004fc8000fcbe018 */
[----:B------:R-:W-:Y:S01]  /*4f30*/  IADD3.X R251, R5, UR13, R2, P5, P4 ;  /* 0x0000000d05fb7c10 */ /* 0x000fe2000afe8402 */
[----:B------:R-:W-:Y:S02]  /*4f40*/  VIADD R2, R222, 0x4000 ;  /* 0x00004000de027836 */ /* 0x000fe40000000000 */
[----:B---3--:R-:W-:-:S05]  /*4f50*/  @P3 FMUL.FTZ R0, R8, R7 ;  /* 0x0000000708003220 */ /* 0x008fca0000410000 */
[----:B------:R-:W-:Y:S01]  /*4f60*/  @P3 R2UR UR14, R0 ;  /* 0x00000000000e32ca */ /* 0x000fe200000e0000 */
[----:B------:R-:W-:Y:S01]  /*4f70*/  VIADD R0, R223, 0x4000 ;  /* 0x00004000df007836 */ /* 0x000fe20000000000 */
[----:B----4-:R-:W-:Y:S02]  /*4f80*/  R2UR UR25, R11 ;  /* 0x000000000b1972ca */ /* 0x010fe400000e0000 */
[----:B------:R-:W-:Y:S02]  /*4f90*/  R2UR UR26, R10 ;  /* 0x000000000a1a72ca */ /* 0x000fe400000e0000 */
[----:B------:R-:W-:Y:S02]  /*4fa0*/  SEL R0, R0, R223, !P0 ;  /* 0x000000df00007207 */ /* 0x000fe40004000000 */
[----:B------:R-:W-:Y:S02]  /*4fb0*/  SEL R2, R2, R222, !P0 ;  /* 0x000000de02027207 */ /* 0x000fe40004000000 */
[----:B------:R-:W-:-:S02]  /*4fc0*/  CS2R R24, SRZ ;  /* 0x0000000000187805 */ /* 0x000fc4000001ff00 */
[----:B------:R-:W-:Y:S02]  /*4fd0*/  LEA R208, R0, UR4, 0x1 ;  /* 0x0000000400d07c11 */ /* 0x000fe4000f8e08ff */
[----:B------:R-:W-:Y:S01]  /*4fe0*/  LEA R213, R2, UR4, 0x1 ;  /* 0x0000000402d57c11 */ /* 0x000fe2000f8e08ff */
[----:B------:R-:W-:Y:S01]  /*4ff0*/  UMOV UR5, URZ ;  /* 0x0000003f00057c82 */ /* 0x000fe20008000000 */
[----:B------:R-:W-:Y:S01]  /*5000*/  @UP1 UMOV UR5, UR14 ;  /* 0x0000000e00051c82 */ /* 0x000fe20008000000 */
[----:B------:R-:W-:Y:S02]  /*5010*/  UIADD3 UR41, UR25, 0x646e171e, URZ ;  /* 0x646e171e19297890 */ /* 0x000fe4000fffe03f */
[----:B------:R-:W-:Y:S02]  /*5020*/  UIADD3 UR40, UR26, -0x4ab325aa, URZ ;  /* 0xb54cda561a287890 */ /* 0x000fe4000fffe03f */
[----:B------:R-:W-:Y:S02]  /*5030*/  UIADD3 UR39, UR25, -0x56f99767, URZ ;  /* 0xa906689919277890 */ /* 0x000fe4000fffe03f */
[----:B------:R-:W-:-:S02]  /*5040*/  UIADD3 UR38, UR26, 0x1715609d, URZ ;  /* 0x1715609d1a267890 */ /* 0x000fc4000fffe03f */
[----:B------:R-:W-:Y:S02]  /*5050*/  UIADD3 UR37, UR25, -0x126145ec, URZ ;  /* 0xed9eba1419257890 */ /* 0x000fe4000fffe03f */
[----:B------:R-:W-:Y:S02]  /*5060*/  UIADD3 UR36, UR26, 0x78dde6e4, URZ ;  /* 0x78dde6e41a247890 */ /* 0x000fe4000fffe03f */
[----:B------:R-:W-:Y:S02]  /*5070*/  UIADD3 UR35, UR25, 0x32370b8f, URZ ;  /* 0x32370b8f19237890 */ /* 0x000fe4000fffe03f */
[----:B------:R-:W-:Y:S02]  /*5080*/  UIADD3 UR34, UR26, -0x255992d5, URZ ;  /* 0xdaa66d2b1a227890 */ /* 0x000fe4000fffe03f */
[----:B------:R-:W-:Y:S02]  /*5090*/  UIADD3 UR33, UR25, 0x76cf5d0a, URZ ;  /* 0x76cf5d0a19217890 */ /* 0x000fe4000fffe03f */
[----:B------:R-:W-:-:S02]  /*50a0*/  UIADD3 UR32, UR26, 0x3c6ef372, URZ ;  /* 0x3c6ef3721a207890 */ /* 0x000fc4000fffe03f */
[----:B------:R-:W-:Y:S02]  /*50b0*/  UIADD3 UR31, UR25, -0x4498517b, URZ ;  /* 0xbb67ae85191f7890 */ /* 0x000fe4000fffe03f */
[----:B------:R-:W-:-:S12]  /*50c0*/  UIADD3 UR30, UR26, -0x61c88647, URZ ;  /* 0x9e3779b91a1e7890 */ /* 0x000fd8000fffe03f */
.L_x_1934:
[----:B------:R-:W0:Y:S01]  /*50d0*/  LDGDEPBAR ;  /* 0x00000000000079af */ /* 0x000e220000000000 */
[C---:B------:R-:W-:Y:S01]  /*50e0*/  IMAD.IADD R3, R213.reuse, 0x1, R217 ;  /* 0x00000001d5037824 */ /* 0x040fe200078e02d9 */
[----:B------:R-:W-:Y:S01]  /*50f0*/  USHF.L.U32 UR13, UR8, 0x6, URZ ;  /* 0x00000006080d7899 */ /* 0x000fe2000800063f */
[--C-:B------:R-:W-:Y:S01]  /*5100*/  IMAD.IADD R2, R213, 0x1, R216.reuse ;  /* 0x00000001d5027824 */ /* 0x100fe200078e02d8 */
[----:B------:R-:W-:Y:S01]  /*5110*/  UMOV UR14, UR59 ;  /* 0x0000003b000e7c82 */ /* 0x000fe20008000000 */
[----:B------:R-:W-:Y:S01]  /*5120*/  IMAD.IADD R0, R3, 0x1, R216 ;  /* 0x0000000103007824 */ /* 0x000fe200078e02d8 */
[----:B------:R-:W-:Y:S01]  /*5130*/  UISETP.GE.AND UP0, UPT, UR13, UR29, UPT ;  /* 0x0000001d0d00728c */ /* 0x000fe2000bf06270 */
[----:B------:R-:W-:Y:S02]  /*5140*/  IMAD.U32 R112, RZ, RZ, UR20 ;  /* 0x00000014ff707e24 */ /* 0x000fe4000f8e00ff */
[----:B------:R-:W-:Y:S03]  /*5150*/  IMAD.U32 R113, RZ, RZ, UR19 ;  /* 0x00000013ff717e24 */ /* 0x000fe6000f8e00ff */
[C---:B------:R-:W-:Y:S04]  /*5160*/  LEA R112, P0, R235.reuse, R112, 0x2 ;  /* 0x00000070eb707211 */ /* 0x040fe800078010ff */
[C---:B------:R-:W-:Y:S01]  /*5170*/  LEA.HI.X.SX32 R113, R235.reuse, R113, 0x2, P0 ;  /* 0x00000071eb717211 */ /* 0x040fe200000f16ff */
        /* <DEDUP_REMOVED lines=101> */
[----:B------:R1:W-:Y:S01]  /*57d0*/  LDSM.16.M88.4 R92, [R0+0x6000] ;  /* 0x00600000005c783b */ /* 0x0003e20000000200 */
[C---:B---3--:R-:W-:Y:S06]  /*57e0*/  HMMA.16816.F32 R4, R96.reuse, R108, R4 ;  /* 0x0000006c6004723c */ /* 0x048fec0000001804 */
[C---:B------:R-:W-:Y:S01]  /*57f0*/  HMMA.16816.F32 R8, R96.reuse, R110, R8 ;  /* 0x0000006e6008723c */ /* 0x040fe20000001808 */
[----:B------:R-:W3:Y:S05]  /*5800*/  LDSM.16.M88.4 R108, [R211+0x1e000] ;  /* 0x01e00000d36c783b */ /* 0x000eea0000000200 */
[C---:B----4-:R-:W-:Y:S06]  /*5810*/  HMMA.16816.F32 R12, R96.reuse, R88, R12 ;  /* 0x00000058600c723c */ /* 0x050fec000000180c */
[----:B------:R-:W-:Y:S01]  /*5820*/  HMMA.16816.F32 R16, R96, R90, R16 ;  /* 0x0000005a6010723c */ /* 0x000fe20000001810 */
[----:B------:R-:W4:Y:S04]  /*5830*/  LDSM.16.M88.4 R88, [R211+0x1e800] ;  /* 0x01e80000d358783b */ /* 0x000f280000000200 */
[----:B-1----:R-:W-:Y:S01]  /*5840*/  IADD3 R0, R235, -UR12, -R229 ;  /* 0x8000000ceb007c10 */ /* 0x002fe2000fffe8e5 */
[C---:B------:R-:W-:Y:S05]  /*5850*/  HMMA.16816.F32 R4, R100.reuse, R104, R4 ;  /* 0x000000686404723c */ /* 0x040fea0000001804 */
[----:B------:R-:W-:Y:S01]  /*5860*/  VIADD R0, R0, UR9 ;  /* 0x0000000900007c36 */ /* 0x000fe20008000000 */
[C---:B------:R-:W-:Y:S05]  /*5870*/  HMMA.16816.F32 R8, R100.reuse, R106, R8 ;  /* 0x0000006a6408723c */ /* 0x040fea0000001808 */
[----:B------:R-:W-:Y:S01]  /*5880*/  VIADD R0, R0, UR13 ;  /* 0x0000000d00007c36 */ /* 0x000fe20008000000 */
[C---:B--2---:R-:W-:Y:S05]  /*5890*/  HMMA.16816.F32 R12, R100.reuse, R84, R12 ;  /* 0x00000054640c723c */ /* 0x044fea000000180c */
[----:B------:R-:W-:Y:S01]  /*58a0*/  IABS R97, R0 ;  /* 0x0000000000617213 */ /* 0x000fe20000000000 */
[----:B------:R-:W-:Y:S05]  /*58b0*/  HMMA.16816.F32 R16, R100, R86, R16 ;  /* 0x000000566410723c */ /* 0x000fea0000001810 */
[----:B------:R-:W-:Y:S01]  /*58c0*/  VIADD R2, R0, 0x7 ;  /* 0x0000000700027836 */ /* 0x000fe20000000000 */
[C---:B---3--:R-:W-:Y:S05]  /*58d0*/  HMMA.16816.F32 R4, R92.reuse, R108, R4 ;  /* 0x0000006c5c04723c */ /* 0x048fea0000001804 */
[----:B------:R-:W-:Y:S01]  /*58e0*/  ISETP.GE.AND P0, PT, R2, RZ, PT ;  /* 0x000000ff0200720c */ /* 0x000fe20003f06270 */
[C---:B------:R-:W-:Y:S01]  /*58f0*/  VIADD R3, R0.reuse, 0x8 ;  /* 0x0000000800037836 */ /* 0x040fe20000000000 */
[C---:B------:R-:W-:Y:S04]  /*5900*/  HMMA.16816.F32 R8, R92.reuse, R110, R8 ;  /* 0x0000006e5c08723c */ /* 0x040fe80000001808 */
[----:B------:R-:W-:Y:S01]  /*5910*/  ISETP.GE.AND P1, PT, R3, RZ, PT ;  /* 0x000000ff0300720c */ /* 0x000fe20003f26270 */
[C---:B------:R-:W-:Y:S01]  /*5920*/  VIADD R87, R0.reuse, 0xffffffe7 ;  /* 0xffffffe700577836 */ /* 0x040fe20000000000 */
[C---:B----4-:R-:W-:Y:S05]  /*5930*/  HMMA.16816.F32 R12, R92.reuse, R88, R12 ;  /* 0x000000585c0c723c */ /* 0x050fea000000180c */
[C---:B------:R-:W-:Y:S01]  /*5940*/  @!P0 IADD3 R2, -R0.reuse, -0x7, RZ ;  /* 0xfffffff900028810 */ /* 0x040fe20007ffe1ff */
[C---:B------:R-:W-:Y:S01]  /*5950*/  VIADD R86, R0.reuse, 0xffffffff ;  /* 0xffffffff00567836 */ /* 0x040fe20000000000 */
[----:B------:R-:W-:Y:S01]  /*5960*/  ISETP.GE.AND P0, PT, R87, RZ, PT ;  /* 0x000000ff5700720c */ /* 0x000fe20003f06270 */
[C---:B------:R-:W-:Y:S01]  /*5970*/  VIADD R85, R0.reuse, 0xfffffff8 ;  /* 0xfffffff800557836 */ /* 0x040fe20000000000 */
[----:B------:R-:W-:Y:S03]  /*5980*/  HMMA.16816.F32 R16, R92, R90, R16 ;  /* 0x0000005a5c10723c */ /* 0x000fe60000001810 */
[C---:B------:R-:W-:Y:S01]  /*5990*/  @!P1 IADD3 R3, -R0.reuse, -0x8, RZ ;  /* 0xfffffff800039810 */ /* 0x040fe20007ffe1ff */
[----:B------:R-:W-:Y:S01]  /*59a0*/  VIADD R84, R0, 0xfffffff7 ;  /* 0xfffffff700547836 */ /* 0x000fe20000000000 */
[----:B------:R-:W-:Y:S01]  /*59b0*/  ISETP.GE.AND P6, PT, R86, RZ, PT ;  /* 0x000000ff5600720c */ /* 0x000fe20003fc6270 */
[C---:B------:R-:W-:Y:S01]  /*59c0*/  VIADD R96, R0.reuse, 0xfffffff0 ;  /* 0xfffffff000607836 */ /* 0x040fe20000000000 */
[----:B------:R-:W-:Y:S01]  /*59d0*/  ISETP.GE.AND P5, PT, R85, RZ, PT ;  /* 0x000000ff5500720c */ /* 0x000fe20003fa6270 */
[----:B------:R-:W-:Y:S01]  /*59e0*/  VIADD R89, R0, 0xffffffef ;  /* 0xffffffef00597836 */ /* 0x000fe20000000000 */
[----:B------:R-:W-:Y:S02]  /*59f0*/  ISETP.GE.AND P4, PT, R84, RZ, PT ;  /* 0x000000ff5400720c */ /* 0x000fe40003f86270 */
[----:B------:R-:W-:Y:S01]  /*5a00*/  ISETP.GE.AND P3, PT, R96, RZ, PT ;  /* 0x000000ff6000720c */ /* 0x000fe20003f66270 */
[C---:B------:R-:W-:Y:S01]  /*5a10*/  VIADD R88, R0.reuse, 0xffffffe8 ;  /* 0xffffffe800587836 */ /* 0x040fe20000000000 */
[----:B------:R-:W-:Y:S02]  /*5a20*/  ISETP.GE.AND P2, PT, R89, RZ, PT ;  /* 0x000000ff5900720c */ /* 0x000fe40003f46270 */
[----:B------:R-:W-:Y:S02]  /*5a30*/  @!P0 IADD3 R87, -R0, 0x19, RZ ;  /* 0x0000001900578810 */ /* 0x000fe40007ffe1ff */
[----:B------:R-:W-:Y:S02]  /*5a40*/  ISETP.GE.AND P1, PT, R88, RZ, PT ;  /* 0x000000ff5800720c */ /* 0x000fe40003f26270 */
        /* <DEDUP_REMOVED lines=46> */
.L_x_1930:
[----:B------:R-:W-:Y:S01]  /*5d30*/  UIADD3 UR16, UR9, 0x1, -UR12 ;  /* 0x0000000109107890 */ /* 0x000fe2000fffe80c */
[----:B------:R-:W-:Y:S01]  /*5d40*/  VIADD R2, R235, UR13 ;  /* 0x0000000deb027c36 */ /* 0x000fe20008000000 */
[----:B------:R-:W-:Y:S01]  /*5d50*/  UIADD3 UR15, -UR14, UR9, -UR12 ;  /* 0x000000090e0f7290 */ /* 0x000fe2000fffe90c */
[C---:B------:R-:W-:Y:S01]  /*5d60*/  VIADD R90, R229.reuse, 0x1 ;  /* 0x00000001e55a7836 */ /* 0x040fe20000000000 */
[----:B------:R-:W-:Y:S01]  /*5d70*/  UIADD3 UR13, UR16, UR42, URZ ;  /* 0x0000002a100d7290 */ /* 0x000fe2000fffe03f */
[----:B------:R-:W-:Y:S01]  /*5d80*/  IMAD.U32 R91, RZ, RZ, UR42 ;  /* 0x0000002aff5b7e24 */ /* 0x000fe2000f8e00ff */
[----:B------:R-:W-:Y:S01]  /*5d90*/  UMOV UR17, UR14 ;  /* 0x0000000e00117c82 */ /* 0x000fe20008000000 */
[C---:B------:R-:W-:Y:S01]  /*5da0*/  VIADD R89, R229.reuse, 0x8 ;  /* 0x00000008e5597836 */ /* 0x040fe20000000000 */
[----:B------:R-:W-:Y:S01]  /*5db0*/  VIADDMNMX R0, R2, UR15, RZ, !PT ;  /* 0x0000000f02007c46 */ /* 0x000fe2000f8001ff */
[C---:B------:R-:W-:Y:S02]  /*5dc0*/  VIADD R88, R229.reuse, 0x9 ;  /* 0x00000009e5587836 */ /* 0x040fe40000000000 */
[----:B------:R-:W-:Y:S01]  /*5dd0*/  IMAD.U32 R3, RZ, RZ, UR13 ;  /* 0x0000000dff037e24 */ /* 0x000fe2000f8e00ff */
[CC--:B------:R-:W-:Y:S01]  /*5de0*/  ISETP.GE.AND P0, PT, R229.reuse, R0.reuse, PT ;  /* 0x00000000e500720c */ /* 0x0c0fe20003f06270 */
[C---:B------:R-:W-:Y:S01]  /*5df0*/  VIADD R87, R229.reuse, 0x10 ;  /* 0x00000010e5577836 */ /* 0x040fe20000000000 */
[----:B------:R-:W-:Y:S01]  /*5e00*/  ISETP.GE.AND P6, PT, R90, R0, PT ;  /* 0x000000005a00720c */ /* 0x000fe20003fc6270 */
[----:B------:R-:W-:Y:S01]  /*5e10*/  VIADD R86, R229, 0x11 ;  /* 0x00000011e5567836 */ /* 0x000fe20000000000 */
[----:B------:R-:W-:Y:S01]  /*5e20*/  VIADDMNMX R3, R3, R2, UR9, PT ;  /* 0x0000000903037e46 */ /* 0x000fe2000b800102 */
[----:B------:R-:W-:Y:S01]  /*5e30*/  VIADD R2, R2, 0x8 ;  /* 0x0000000802027836 */ /* 0x000fe20000000000 */
[-C--:B------:R-:W-:Y:S01]  /*5e40*/  ISETP.GE.AND P5, PT, R89, R0.reuse, PT ;  /* 0x000000005900720c */ /* 0x080fe20003fa6270 */
[C---:B------:R-:W-:Y:S01]  /*5e50*/  VIADD R85, R229.reuse, 0x18 ;  /* 0x00000018e5557836 */ /* 0x040fe20000000000 */
[CC--:B------:R-:W-:Y:S01]  /*5e60*/  ISETP.GE.OR P0, PT, R229.reuse, R3.reuse, !P0 ;  /* 0x00000003e500720c */ /* 0x0c0fe20004706670 */
[----:B------:R-:W-:Y:S01]  /*5e70*/  VIADD R84, R229, 0x19 ;  /* 0x00000019e5547836 */ /* 0x000fe20000000000 */
[----:B------:R-:W-:Y:S02]  /*5e80*/  IADD3 R91, R2, UR16, R91 ;  /* 0x00000010025b7c10 */ /* 0x000fe4000fffe05b */
[-C--:B------:R-:W-:Y:S02]  /*5e90*/  ISETP.GE.OR P6, PT, R90, R3.reuse, !P6 ;  /* 0x000000035a00720c */ /* 0x080fe400077c6670 */
[----:B------:R-:W-:Y:S02]  /*5ea0*/  VIADDMNMX R2, R2, UR15, RZ, !PT ;  /* 0x0000000f02027c46 */ /* 0x000fe4000f8001ff */
        /* <DEDUP_REMOVED lines=44> */
.L_x_1931:
[C---:B------:R-:W-:Y:S01]  /*6170*/  FMUL.FTZ R0, R242.reuse, 1.4426950216293334961 ;  /* 0x3fb8aa3bf2007820 */ /* 0x040fe20000410000 */
[----:B------:R-:W-:Y:S01]  /*6180*/  FSETP.NEU.FTZ.AND P1, PT, R242, -INF , PT ;  /* 0xff800000f200780b */ /* 0x000fe20003f3d000 */
[----:B------:R-:W-:Y:S02]  /*6190*/  IMAD.U32 R3, RZ, RZ, UR8 ;  /* 0x00000008ff037e24 */ /* 0x000fe4000f8e00ff */
[----:B------:R-:W-:Y:S01]  /*61a0*/  FMUL.FTZ R84, R243, 1.4426950216293334961 ;  /* 0x3fb8aa3bf3547820 */ /* 0x000fe20000410000 */
[----:B------:R-:W-:Y:S01]  /*61b0*/  IMAD.U32 R2, RZ, RZ, UR23 ;  /* 0x00000017ff027e24 */ /* 0x000fe2000f8e00ff */
[----:B------:R-:W-:Y:S01]  /*61c0*/  FSEL R0, R0, RZ, P1 ;  /* 0x000000ff00007208 */ /* 0x000fe20000800000 */
[----:B------:R-:W-:Y:S01]  /*61d0*/  IMAD R3, R3, 0x4, R252 ;  /* 0x0000000403037824 */ /* 0x000fe200078e02fc */
[----:B------:R-:W-:Y:S01]  /*61e0*/  FSETP.NEU.FTZ.AND P0, PT, R243, -INF , PT ;  /* 0xff800000f300780b */ /* 0x000fe20003f1d000 */
[----:B------:R-:W-:Y:S01]  /*61f0*/  IMAD R2, R2, 0x2, R250 ;  /* 0x0000000202027824 */ /* 0x000fe200078e02fa */
[----:B------:R-:W-:Y:S01]  /*6200*/  UISETP.GT.AND UP2, UPT, UR8, UR24, UPT ;  /* 0x000000180800728c */ /* 0x000fe2000bf44270 */
[--C-:B------:R-:W-:Y:S01]  /*6210*/  FFMA.FTZ R86, R8, UR21, -R0.reuse ;  /* 0x0000001508567c23 */ /* 0x100fe20008010800 */
[----:B------:R-:W-:Y:S01]  /*6220*/  FSEL R8, R84, RZ, P0 ;  /* 0x000000ff54087208 */ /* 0x000fe20000000000 */
[----:B------:R-:W-:Y:S01]  /*6230*/  IMAD.WIDE.U32 R84, R3, -0x326172a9, RZ ;  /* 0xcd9e8d5703547825 */ /* 0x000fe200078e00ff */
[----:B------:R-:W-:Y:S01]  /*6240*/  LOP3.LUT R2, R2, UR25, RZ, 0x3c, !PT ;  /* 0x0000001902027c12 */ /* 0x000fe2000f8e3cff */
[----:B------:R1:W2:Y:S02]  /*6250*/  MUFU.EX2 R129, R86 ;  /* 0x0000005600817308 */ /* 0x0002a40000000800 */
[----:B------:R-:W-:Y:S01]  /*6260*/  FFMA.FTZ R4, R4, UR21, -R0 ;  /* 0x0000001504047c23 */ /* 0x000fe20008010800 */
[--C-:B------:R-:W-:Y:S01]  /*6270*/  FFMA.FTZ R6, R6, UR21, -R8.reuse ;  /* 0x0000001506067c23 */ /* 0x100fe20008010808 */
[----:B------:R-:W-:Y:S01]  /*6280*/  LOP3.LUT R90, R85, UR26, R251, 0x96, !PT ;  /* 0x0000001a555a7c12 */ /* 0x000fe2000f8e96fb */
[----:B------:R-:W-:Y:S01]  /*6290*/  FFMA.FTZ R7, R7, UR21, -R8 ;  /* 0x0000001507077c23 */ /* 0x000fe20008010808 */
[----:B------:R-:W-:Y:S01]  /*62a0*/  FFMA.FTZ R5, R5, UR21, -R0 ;  /* 0x0000001505057c23 */ /* 0x000fe20008010800 */
[--C-:B------:R-:W-:Y:S01]  /*62b0*/  FFMA.FTZ R11, R11, UR21, -R8.reuse ;  /* 0x000000150b0b7c23 */ /* 0x100fe20008010808 */
[----:B------:R-:W-:Y:S01]  /*62c0*/  FFMA.FTZ R10, R10, UR21, -R8 ;  /* 0x000000150a0a7c23 */ /* 0x000fe20008010808 */
[----:B------:R-:W-:Y:S01]  /*62d0*/  IMAD.WIDE.U32 R90, R90, -0x2daee0ad, RZ ;  /* 0xd2511f535a5a7825 */ /* 0x000fe200078e00ff */
[----:B------:R3:W-:Y:S03]  /*62e0*/  MUFU.EX2 R124, R6 ;  /* 0x00000006007c7308 */ /* 0x0007e60000000800 */
[--C-:B------:R-:W-:Y:S01]  /*62f0*/  FFMA.FTZ R16, R16, UR21, -R0.reuse ;  /* 0x0000001510107c23 */ /* 0x100fe20008010800 */
[----:B------:R-:W-:Y:S01]  /*6300*/  FFMA.FTZ R9, R9, UR21, -R0 ;  /* 0x0000001509097c23 */ /* 0x000fe20008010800 */
[--C-:B------:R-:W-:Y:S01]  /*6310*/  FFMA.FTZ R15, R15, UR21, -R8.reuse ;  /* 0x000000150f0f7c23 */ /* 0x100fe20008010808 */
[----:B------:R-:W-:Y:S01]  /*6320*/  FFMA.FTZ R19, R19, UR21, -R8 ;  /* 0x0000001513137c23 */ /* 0x000fe20008010808 */
[----:B-1----:R-:W-:Y:S03]  /*6330*/  IMAD.WIDE.U32 R86, R249, -0x2daee0ad, RZ ;  /* 0xd2511f53f9567825 */ /* 0x002fe600078e00ff */
[----:B------:R1:W-:Y:S02]  /*6340*/  MUFU.EX2 R127, R7 ;  /* 0x00000007007f7308 */ /* 0x0003e40000000800 */
[----:B------:R-:W-:Y:S02]  /*6350*/  LOP3.LUT R2, R2, R87, RZ, 0x3c, !PT ;  /* 0x0000005702027212 */ /* 0x000fe400078e3cff */
[----:B------:R-:W-:Y:S06]  /*6360*/  LOP3.LUT R86, R91, UR31, R86, 0x96, !PT ;  /* 0x0000001f5b567c12 */ /* 0x000fec000f8e9656 */
[----:B------:R4:W-:Y:S01]  /*6370*/  MUFU.EX2 R126, R4 ;  /* 0x00000004007e7308 */ /* 0x0009e20000000800 */
[----:B------:R-:W-:Y:S04]  /*6380*/  IMAD.WIDE.U32 R2, R2, -0x326172a9, RZ ;  /* 0xcd9e8d5702027825 */ /* 0x000fe800078e00ff */
[----:B------:R-:W-:Y:S01]  /*6390*/  IMAD.WIDE.U32 R86, R86, -0x326172a9, RZ ;  /* 0xcd9e8d5756567825 */ /* 0x000fe200078e00ff */
[----:B------:R-:W-:Y:S04]  /*63a0*/  LOP3.LUT R88, R3, UR30, R84, 0x96, !PT ;  /* 0x0000001e03587c12 */ /* 0x000fe8000f8e9654 */
[----:B------:R-:W-:Y:S01]  /*63b0*/  MUFU.EX2 R121, R5 ;  /* 0x0000000500797308 */ /* 0x000fe20000000800 */
[----:B------:R-:W-:Y:S01]  /*63c0*/  LOP3.LUT R84, R87, UR32, R2, 0x96, !PT ;  /* 0x0000002057547c12 */ /* 0x000fe2000f8e9602 */
[----:B------:R-:W-:Y:S04]  /*63d0*/  IMAD.WIDE.U32 R88, R88, -0x2daee0ad, RZ ;  /* 0xd2511f5358587825 */ /* 0x000fe800078e00ff */
[----:B------:R-:W-:Y:S01]  /*63e0*/  IMAD.WIDE.U32 R84, R84, -0x2daee0ad, RZ ;  /* 0xd2511f5354547825 */ /* 0x000fe200078e00ff */
[----:B------:R-:W-:Y:S03]  /*63f0*/  LOP3.LUT R2, R89, UR33, R90, 0x96, !PT ;  /* 0x0000002159027c12 */ /* 0x000fe6000f8e965a */
[----:B------:R-:W2:Y:S01]  /*6400*/  MUFU.EX2 R128, R11 ;  /* 0x0000000b00807308 */ /* 0x000ea20000000800 */
[----:B------:R-:W-:Y:S01]  /*6410*/  LOP3.LUT R87, R85, UR35, R88, 0x96, !PT ;  /* 0x0000002355577c12 */ /* 0x000fe2000f8e9658 */
[----:B------:R-:W-:Y:S08]  /*6420*/  IMAD.WIDE.U32 R2, R2, -0x326172a9, RZ ;  /* 0xcd9e8d5702027825 */ /* 0x000ff000078e00ff */
[----:B------:R-:W-:Y:S01]  /*6430*/  MUFU.EX2 R122, R10 ;  /* 0x0000000a007a7308 */ /* 0x000fe20000000800 */
[----:B------:R-:W-:Y:S01]  /*6440*/  LOP3.LUT R88, R3, UR34, R86, 0x96, !PT ;  /* 0x0000002203587c12 */ /* 0x000fe2000f8e9656 */
[----:B------:R-:W-:Y:S04]  /*6450*/  IMAD.WIDE.U32 R86, R87, -0x326172a9, RZ ;  /* 0xcd9e8d5757567825 */ /* 0x000fe800078e00ff */
[----:B------:R-:W-:Y:S01]  /*6460*/  IMAD.WIDE.U32 R88, R88, -0x2daee0ad, RZ ;  /* 0xd2511f5358587825 */ /* 0x000fe200078e00ff */
[----:B------:R-:W-:Y:S03]  /*6470*/  LOP3.LUT R85, R87, UR36, R2, 0x96, !PT ;  /* 0x0000002457557c12 */ /* 0x000fe6000f8e9602 */
[----:B------:R2:W2:Y:S01]  /*6480*/  MUFU.EX2 R130, R16 ;  /* 0x0000001000827308 */ /* 0x0004a20000000800 */
[----:B------:R-:W-:Y:S01]  /*6490*/  FFMA.FTZ R87, R12, UR21, -R0 ;  /* 0x000000150c577c23 */ /* 0x000fe20008010800 */
[----:B---3--:R-:W-:Y:S01]  /*64a0*/  LOP3.LUT R6, R89, UR37, R84, 0x96, !PT ;  /* 0x0000002559067c12 */ /* 0x008fe2000f8e9654 */
[----:B------:R-:W-:Y:S04]  /*64b0*/  IMAD.WIDE.U32 R84, R85, -0x2daee0ad, RZ ;  /* 0xd2511f5355547825 */ /* 0x000fe800078e00ff */
[--C-:B------:R-:W-:Y:S01]  /*64c0*/  FFMA.FTZ R89, R13, UR21, -R0.reuse ;  /* 0x000000150d597c23 */ /* 0x100fe20008010800 */
[----:B------:R-:W-:Y:S01]  /*64d0*/  FFMA.FTZ R0, R17, UR21, -R0 ;  /* 0x0000001511007c23 */ /* 0x000fe20008010800 */
[----:B-1----:R-:W-:Y:S01]  /*64e0*/  IMAD.WIDE.U32 R6, R6, -0x326172a9, RZ ;  /* 0xcd9e8d5706067825 */ /* 0x002fe200078e00ff */
[----:B------:R-:W-:Y:S01]  /*64f0*/  LOP3.LUT R2, R85, UR39, R88, 0x96, !PT ;  /* 0x0000002755027c12 */ /* 0x000fe2000f8e9658 */
[----:B------:R1:W-:Y:S03]  /*6500*/  MUFU.EX2 R125, R9 ;  /* 0x00000009007d7308 */ /* 0x0003e60000000800 */
[----:B----4-:R-:W-:Y:S01]  /*6510*/  LOP3.LUT R4, R7, UR38, R86, 0x96, !PT ;  /* 0x0000002607047c12 */ /* 0x010fe2000f8e9656 */
[----:B------:R-:W-:Y:S04]  /*6520*/  IMAD.WIDE.U32 R2, R2, -0x326172a9, RZ ;  /* 0xcd9e8d5702027825 */ /* 0x000fe800078e00ff */
[----:B--2---:R-:W-:Y:S01]  /*6530*/  FFMA.FTZ R16, R14, UR21, -R8 ;  /* 0x000000150e107c23 */ /* 0x004fe20008010808 */
[----:B------:R-:W-:Y:S01]  /*6540*/  IMAD.WIDE.U32 R4, R4, -0x2daee0ad, RZ ;  /* 0xd2511f5304047825 */ /* 0x000fe200078e00ff */
[----:B------:R-:W-:Y:S01]  /*6550*/  LOP3.LUT R11, R2, 0xff, RZ, 0xc0, !PT ;  /* 0x000000ff020b7812 */ /* 0x000fe200078ec0ff */
[----:B------:R-:W-:Y:S01]  /*6560*/  MUFU.EX2 R118, R0 ;  /* 0x0000000000767308 */ /* 0x000fe20000000800 */
[----:B------:R-:W-:Y:S01]  /*6570*/  SHF.R.U32.HI R10, RZ, 0x18, R2 ;  /* 0x00000018ff0a7819 */ /* 0x000fe20000011602 */
[----:B------:R-:W-:Y:S01]  /*6580*/  FFMA.FTZ R8, R18, UR21, -R8 ;  /* 0x0000001512087c23 */ /* 0x000fe20008010808 */
[----:B------:R-:W-:Y:S02]  /*6590*/  SHF.R.U32.HI R12, RZ, 0x10, R2 ;  /* 0x00000010ff0c7819 */ /* 0x000fe40000011602 */
[----:B------:R-:W-:Y:S02]  /*65a0*/  LOP3.LUT R13, R2, 0xffff, RZ, 0xc0, !PT ;  /* 0x0000ffff020d7812 */ /* 0x000fe400078ec0ff */
[----:B------:R-:W-:Y:S03]  /*65b0*/  LOP3.LUT R2, R4, 0xff, RZ, 0xc0, !PT ;  /* 0x000000ff04027812 */ /* 0x000fe600078ec0ff */
[----:B------:R-:W-:Y:S01]  /*65c0*/  MUFU.EX2 R120, R87 ;  /* 0x0000005700787308 */ /* 0x000fe20000000800 */
[----:B------:R-:W-:Y:S02]  /*65d0*/  LOP3.LUT R7, R3, UR40, R6, 0x96, !PT ;  /* 0x0000002803077c12 */ /* 0x000fe4000f8e9606 */
[----:B------:R-:W-:Y:S02]  /*65e0*/  ISETP.LE.U32.AND P5, PT, R11, UR22, PT ;  /* 0x000000160b007c0c */ /* 0x000fe4000bfa3070 */
[----:B------:R-:W-:Y:S02]  /*65f0*/  ISETP.LE.U32.AND P1, PT, R10, UR22, PT ;  /* 0x000000160a007c0c */ /* 0x000fe4000bf23070 */
[----:B------:R-:W-:Y:S03]  /*6600*/  ISETP.LE.U32.AND P3, PT, R2, UR22, PT ;  /* 0x0000001602007c0c */ /* 0x000fe6000bf63070 */
[----:B------:R-:W-:Y:S01]  /*6610*/  MUFU.EX2 R117, R89 ;  /* 0x0000005900757308 */ /* 0x000fe20000000800 */
[--C-:B------:R-:W-:Y:S02]  /*6620*/  SHF.R.U32.HI R2, RZ, 0x18, R7.reuse ;  /* 0x00000018ff027819 */ /* 0x100fe40000011607 */
[----:B------:R-:W-:Y:S02]  /*6630*/  LOP3.LUT R3, R7, 0xff, RZ, 0xc0, !PT ;  /* 0x000000ff07037812 */ /* 0x000fe400078ec0ff */
[----:B------:R-:W-:Y:S02]  /*6640*/  ISETP.LE.U32.AND P4, PT, R2, UR22, PT ;  /* 0x0000001602007c0c */ /* 0x000fe4000bf83070 */
[----:B------:R-:W-:Y:S03]  /*6650*/  LOP3.LUT R6, R5, UR41, R84, 0x96, !PT ;  /* 0x0000002905067c12 */ /* 0x000fe6000f8e9654 */
[----:B------:R-:W-:Y:S01]  /*6660*/  MUFU.EX2 R116, R16 ;  /* 0x0000001000747308 */ /* 0x000fe20000000800 */
[----:B------:R-:W-:Y:S02]  /*6670*/  SHF.R.U32.HI R2, RZ, 0x10, R7 ;  /* 0x00000010ff027819 */ /* 0x000fe40000011607 */
[----:B------:R-:W-:Y:S02]  /*6680*/  ISETP.LE.U32.AND P2, PT, R3, UR22, PT ;  /* 0x0000001603007c0c */ /* 0x000fe4000bf43070 */
[----:B------:R-:W-:Y:S02]  /*6690*/  LOP3.LUT R3, R6, 0xff, RZ, 0xc0, !PT ;  /* 0x000000ff06037812 */ /* 0x000fe400078ec0ff */
[----:B------:R-:W-:Y:S03]  /*66a0*/  LOP3.LUT R2, R2, 0xff, RZ, 0xc0, !PT ;  /* 0x000000ff02027812 */ /* 0x000fe600078ec0ff */
[----:B------:R-:W-:Y:S01]  /*66b0*/  MUFU.EX2 R119, R15 ;  /* 0x0000000f00777308 */ /* 0x000fe20000000800 */
[----:B------:R-:W-:Y:S02]  /*66c0*/  LOP3.LUT R7, R7, 0xffff, RZ, 0xc0, !PT ;  /* 0x0000ffff07077812 */ /* 0x000fe400078ec0ff */
[--C-:B------:R-:W-:Y:S02]  /*66d0*/  SHF.R.U32.HI R14, RZ, 0x10, R4.reuse ;  /* 0x00000010ff0e7819 */ /* 0x100fe40000011604 */
[----:B-1----:R-:W-:Y:S02]  /*66e0*/  SHF.R.U32.HI R9, RZ, 0x18, R4 ;  /* 0x00000018ff097819 */ /* 0x002fe40000011604 */
[----:B------:R-:W-:Y:S03]  /*66f0*/  LOP3.LUT R5, R4, 0xffff, RZ, 0xc0, !PT ;  /* 0x0000ffff04057812 */ /* 0x000fe600078ec0ff */
[----:B------:R-:W1:Y:S01]  /*6700*/  MUFU.EX2 R123, R19 ;  /* 0x00000013007b7308 */ /* 0x000e620000000800 */
[----:B------:R-:W-:Y:S02]  /*6710*/  LOP3.LUT R4, R12, 0xff, RZ, 0xc0, !PT ;  /* 0x000000ff0c047812 */ /* 0x000fe400078ec0ff */
[----:B------:R-:W-:Y:S02]  /*6720*/  ISETP.LE.U32.AND P0, PT, R9, UR22, PT ;  /* 0x0000001609007c0c */ /* 0x000fe4000bf03070 */
[----:B------:R-:W-:Y:S02]  /*6730*/  ISETP.LE.U32.AND P6, PT, R4, UR22, PT ;  /* 0x0000001604007c0c */ /* 0x000fe4000bfc3070 */
[--C-:B------:R-:W-:Y:S03]  /*6740*/  SHF.R.U32.HI R4, RZ, 0x18, R6.reuse ;  /* 0x00000018ff047819 */ /* 0x100fe60000011606 */
[----:B------:R-:W2:Y:S01]  /*6750*/  MUFU.EX2 R115, R8 ;  /* 0x0000000800737308 */ /* 0x000ea20000000800 */
[----:B------:R-:W-:Y:S01]  /*6760*/  @!P5 FADD.FTZ R129, -R129, -RZ ;  /* 0x800000ff8181d221 */ /* 0x000fe20000010100 */
[----:B------:R-:W-:Y:S01]  /*6770*/  @!P1 FADD.FTZ R128, -R128, -RZ ;  /* 0x800000ff80809221 */ /* 0x000fe20000010100 */
[----:B------:R-:W-:Y:S01]  /*6780*/  ISETP.LE.U32.AND P5, PT, R3, UR22, PT ;  /* 0x0000001603007c0c */ /* 0x000fe2000bfa3070 */
[----:B------:R-:W-:Y:S01]  /*6790*/  @!P4 FADD.FTZ R127, -R127, -RZ ;  /* 0x800000ff7f7fc221 */ /* 0x000fe20000010100 */
[----:B------:R-:W-:Y:S01]  /*67a0*/  ISETP.LE.U32.AND P1, PT, R2, UR22, PT ;  /* 0x0000001602007c0c */ /* 0x000fe2000bf23070 */
[----:B------:R-:W-:Y:S01]  /*67b0*/  @!P2 FADD.FTZ R126, -R126, -RZ ;  /* 0x800000ff7e7ea221 */ /* 0x000fe20000010100 */
[----:B------:R-:W-:Y:S01]  /*67c0*/  SHF.R.U32.HI R3, RZ, 0x8, R13 ;  /* 0x00000008ff037819 */ /* 0x000fe2000001160d */
[----:B------:R-:W-:Y:S01]  /*67d0*/  @!P3 FADD.FTZ R130, -R130, -RZ ;  /* 0x800000ff8282b221 */ /* 0x000fe20000010100 */
[----:B------:R-:W-:Y:S01]  /*67e0*/  SHF.R.U32.HI R2, RZ, 0x8, R7 ;  /* 0x00000008ff027819 */ /* 0x000fe20000011607 */
[----:B------:R-:W-:Y:S01]  /*67f0*/  @!P6 FADD.FTZ R122, -R122, -RZ ;  /* 0x800000ff7a7ae221 */ /* 0x000fe20000010100 */
[----:B------:R-:W-:Y:S01]  /*6800*/  LOP3.LUT R3, R3, 0xffff, RZ, 0xc0, !PT ;  /* 0x0000ffff03037812 */ /* 0x000fe200078ec0ff */
[----:B-1----:R-:W-:Y:S01]  /*6810*/  @!P0 FADD.FTZ R123, -R123, -RZ ;  /* 0x800000ff7b7b8221 */ /* 0x002fe20000010100 */
[----:B------:R-:W-:Y:S02]  /*6820*/  LOP3.LUT R2, R2, 0xffff, RZ, 0xc0, !PT ;  /* 0x0000ffff02027812 */ /* 0x000fe400078ec0ff */
[----:B------:R-:W-:Y:S01]  /*6830*/  ISETP.LE.U32.AND P4, PT, R3, UR22, PT ;  /* 0x0000001603007c0c */ /* 0x000fe2000bf83070 */
[----:B------:R-:W-:Y:S01]  /*6840*/  @!P5 FADD.FTZ R120, -R120, -RZ ;  /* 0x800000ff7878d221 */ /* 0x000fe20000010100 */
[----:B------:R-:W-:Y:S01]  /*6850*/  LOP3.LUT R3, R14, 0xff, RZ, 0xc0, !PT ;  /* 0x000000ff0e037812 */ /* 0x000fe200078ec0ff */
[----:B------:R-:W-:Y:S01]  /*6860*/  @!P1 FADD.FTZ R124, -R124, -RZ ;  /* 0x800000ff7c7c9221 */ /* 0x000fe20000010100 */
[----:B------:R-:W-:Y:S02]  /*6870*/  ISETP.LE.U32.AND P2, PT, R2, UR22, PT ;  /* 0x0000001602007c0c */ /* 0x000fe4000bf43070 */
[----:B------:R-:W-:Y:S02]  /*6880*/  ISETP.LE.U32.AND P1, PT, R3, UR22, PT ;  /* 0x0000001603007c0c */ /* 0x000fe4000bf23070 */
[----:B------:R-:W-:Y:S02]  /*6890*/  SHF.R.U32.HI R3, RZ, 0x10, R6 ;  /* 0x00000010ff037819 */ /* 0x000fe40000011606 */
[----:B------:R-:W-:Y:S02]  /*68a0*/  LOP3.LUT R6, R6, 0xffff, RZ, 0xc0, !PT ;  /* 0x0000ffff06067812 */ /* 0x000fe400078ec0ff */
[----:B------:R-:W-:Y:S01]  /*68b0*/  SHF.R.U32.HI R2, RZ, 0x8, R5 ;  /* 0x00000008ff027819 */ /* 0x000fe20000011605 */
[----:B------:R-:W-:Y:S01]  /*68c0*/  @!P4 FADD.FTZ R125, -R125, -RZ ;  /* 0x800000ff7d7dc221 */ /* 0x000fe20000010100 */
[----:B------:R-:W-:Y:S02]  /*68d0*/  SHF.R.U32.HI R6, RZ, 0x8, R6 ;  /* 0x00000008ff067819 */ /* 0x000fe40000011606 */
[----:B------:R-:W-:Y:S01]  /*68e0*/  LOP3.LUT R0, R2, 0xffff, RZ, 0xc0, !PT ;  /* 0x0000ffff02007812 */ /* 0x000fe200078ec0ff */
[----:B------:R-:W-:Y:S01]  /*68f0*/  @!P2 FADD.FTZ R121, -R121, -RZ ;  /* 0x800000ff7979a221 */ /* 0x000fe20000010100 */
[----:B------:R-:W-:Y:S01]  /*6900*/  LOP3.LUT R3, R3, 0xff, RZ, 0xc0, !PT ;  /* 0x000000ff03037812 */ /* 0x000fe200078ec0ff */
[----:B--2---:R-:W-:Y:S01]  /*6910*/  @!P1 FADD.FTZ R115, -R115, -RZ ;  /* 0x800000ff73739221 */ /* 0x004fe20000010100 */
[----:B------:R-:W-:Y:S02]  /*6920*/  LOP3.LUT R2, R6, 0xffff, RZ, 0xc0, !PT ;  /* 0x0000ffff06027812 */ /* 0x000fe400078ec0ff */
[----:B------:R-:W-:Y:S02]  /*6930*/  ISETP.LE.U32.AND P4, PT, R3, UR22, PT ;  /* 0x0000001603007c0c */ /* 0x000fe4000bf83070 */
[----:B------:R-:W-:Y:S02]  /*6940*/  ISETP.LE.U32.AND P6, PT, R2, UR22, PT ;  /* 0x0000001602007c0c */ /* 0x000fe4000bfc3070 */
[----:B------:R-:W-:Y:S02]  /*6950*/  F2FP.RELU.F16.F32.PACK_AB R2, R127, R124 ;  /* 0x0000007c7f02723e */ /* 0x000fe400000008ff */
[----:B------:R-:W-:Y:S02]  /*6960*/  F2FP.RELU.F16.F32.PACK_AB R3, R121, R126 ;  /* 0x0000007e7903723e */ /* 0x000fe400000008ff */
[----:B------:R-:W-:Y:S01]  /*6970*/  ISETP.LE.U32.AND P2, PT, R0, UR22, PT ;  /* 0x0000001600007c0c */ /* 0x000fe2000bf43070 */
[----:B------:R1:W-:Y:S01]  /*6980*/  STS [R238+0x2a400], R2 ;  /* 0x02a40002ee007388 */ /* 0x0003e20000000800 */
[----:B------:R-:W-:Y:S02]  /*6990*/  F2FP.RELU.F16.F32.PACK_AB R0, R125, R129 ;  /* 0x000000817d00723e */ /* 0x000fe400000008ff */
[----:B------:R-:W-:Y:S03]  /*69a0*/  ISETP.LE.U32.AND P3, PT, R4, UR22, PT ;  /* 0x0000001604007c0c */ /* 0x000fe6000bf63070 */
[----:B------:R2:W-:Y:S01]  /*69b0*/  STS [R238+0x2a000], R3 ;  /* 0x02a00003ee007388 */ /* 0x0005e20000000800 */
[----:B------:R-:W-:Y:S01]  /*69c0*/  @!P4 FADD.FTZ R116, -R116, -RZ ;  /* 0x800000ff7474c221 */ /* 0x000fe20000010100 */
[----:B------:R-:W-:Y:S01]  /*69d0*/  @!P6 FADD.FTZ R117, -R117, -RZ ;  /* 0x800000ff7575e221 */ /* 0x000fe20000010100 */
[----:B------:R-:W-:Y:S03]  /*69e0*/  FSETP.GE.FTZ.AND P0, PT, R127, RZ, PT ;  /* 0x000000ff7f00720b */ /* 0x000fe60003f16000 */
[----:B------:R3:W-:Y:S01]  /*69f0*/  STS [R241+0x2a000], R0 ;  /* 0x02a00000f1007388 */ /* 0x0007e20000000800 */
[----:B------:R-:W-:Y:S02]  /*6a00*/  FSETP.GE.FTZ.AND P1, PT, R124, RZ, PT ;  /* 0x000000ff7c00720b */ /* 0x000fe40003f36000 */
[----:B------:R-:W-:Y:S01]  /*6a10*/  F2FP.RELU.F16.F32.PACK_AB R5, R117, R120 ;  /* 0x000000787505723e */ /* 0x000fe200000008ff */
[----:B------:R-:W-:Y:S01]  /*6a20*/  @!P2 FADD.FTZ R118, -R118, -RZ ;  /* 0x800000ff7676a221 */ /* 0x000fe20000010100 */
[----:B------:R-:W-:Y:S01]  /*6a30*/  FSETP.GE.FTZ.AND P2, PT, R121, RZ, PT ;  /* 0x000000ff7900720b */ /* 0x000fe20003f56000 */
[----:B------:R-:W-:Y:S01]  /*6a40*/  @!P3 FADD.FTZ R119, -R119, -RZ ;  /* 0x800000ff7777b221 */ /* 0x000fe20000010100 */
[----:B------:R-:W-:Y:S04]  /*6a50*/  FSETP.GE.FTZ.AND P3, PT, R126, RZ, PT ;  /* 0x000000ff7e00720b */ /* 0x000fe80003f76000 */
[----:B------:R-:W-:Y:S02]  /*6a60*/  F2FP.RELU.F16.F32.PACK_AB R4, R119, R116 ;  /* 0x000000747704723e */ /* 0x000fe400000008ff */
[----:B-1----:R-:W-:Y:S02]  /*6a70*/  F2FP.RELU.F16.F32.PACK_AB R2, R123, R115 ;  /* 0x000000737b02723e */ /* 0x002fe400000008ff */
[----:B--2---:R-:W-:Y:S02]  /*6a80*/  F2FP.RELU.F16.F32.PACK_AB R3, R118, R130 ;  /* 0x000000827603723e */ /* 0x004fe400000008ff */
[----:B---3--:R-:W-:Y:S05]  /*6a90*/  F2FP.RELU.F16.F32.PACK_AB R0, R128, R122 ;  /* 0x0000007a8000723e */ /* 0x008fea00000008ff */
[----:B------:R1:W-:Y:S06]  /*6aa0*/  STS [R241+0x2a400], R0 ;  /* 0x02a40000f1007388 */ /* 0x0003ec0000000800 */
[----:B------:R-:W-:Y:S06]  /*6ab0*/  STS [R239+0x2a000], R5 ;  /* 0x02a00005ef007388 */ /* 0x000fec0000000800 */
[----:B------:R-:W-:Y:S06]  /*6ac0*/  STS [R239+0x2a400], R4 ;  /* 0x02a40004ef007388 */ /* 0x000fec0000000800 */
[----:B------:R2:W-:Y:S06]  /*6ad0*/  STS [R240+0x2a400], R2 ;  /* 0x02a40002f0007388 */ /* 0x0005ec0000000800 */
[----:B------:R3:W-:Y:S06]  /*6ae0*/  STS [R240+0x2a000], R3 ;  /* 0x02a00003f0007388 */ /* 0x0007ec0000000800 */
[----:B------:R-:W-:Y:S01]  /*6af0*/  LDSM.16.M88.4 R8, [R209+0x20000] ;  /* 0x02000000d108783b */ /* 0x000fe20000000200 */
[----:B-1----:R-:W-:Y:S05]  /*6b00*/  LEA R0, R222, UR4, 0x1 ;  /* 0x00000004de007c11 */ /* 0x002fea000f8e08ff */
[----:B------:R-:W-:Y:S06]  /*6b10*/  LDSM.16.M88.4 R84, [R209+0x20800] ;  /* 0x02080000d154783b */ /* 0x000fec0000000200 */
[----:B------:R-:W1:Y:S01]  /*6b20*/  LDSM.16.M88.4 R16, [R0+0x10000] ;  /* 0x010000000010783b */ /* 0x000e620000000200 */
[--C-:B--2---:R-:W-:Y:S05]  /*6b30*/  IMAD.IADD R2, R217, 0x1, R0.reuse ;  /* 0x00000001d9027824 */ /* 0x104fea00078e0200 */
[----:B------:R-:W-:Y:S01]  /*6b40*/  LDSM.16.M88.4 R92, [R210+0x20000] ;  /* 0x02000000d25c783b */ /* 0x000fe20000000200 */
[C---:B---3--:R-:W-:Y:S02]  /*6b50*/  IMAD.IADD R3, R216.reuse, 0x1, R0 ;  /* 0x00000001d8037824 */ /* 0x048fe400078e0200 */
[----:B------:R-:W-:Y:S03]  /*6b60*/  IMAD.IADD R112, R216, 0x1, R2 ;  /* 0x00000001d8707824 */ /* 0x000fe600078e0202 */
[----:B------:R-:W2:Y:S06]  /*6b70*/  LDSM.16.M88.4 R88, [R2+0x10000] ;  /* 0x010000000258783b */ /* 0x000eac0000000200 */
[----:B------:R-:W3:Y:S06]  /*6b80*/  LDSM.16.M88.4 R96, [R210+0x20800] ;  /* 0x02080000d260783b */ /* 0x000eec0000000200 */
[----:B------:R-:W-:Y:S06]  /*6b90*/  LDSM.16.M88.4 R100, [R3+0x10000] ;  /* 0x010000000364783b */ /* 0x000fec0000000200 */
[----:B------:R-:W4:Y:S06]  /*6ba0*/  LDSM.16.M88.4 R104, [R212+0x20000] ;  /* 0x02000000d468783b */ /* 0x000f2c0000000200 */
        /* <DEDUP_REMOVED lines=107> */
[-C--:B------:R-:W-:Y:S01]  /*7260*/  FSEL R0, R0, R114.reuse, P3 ;  /* 0x0000007200007208 */ /* 0x080fe20001800000 */
[----:B------:R-:W-:Y:S01]  /*7270*/  FADD.FTZ R2, -R113, R11 ;  /* 0x0000000b71027221 */ /* 0x000fe20000010100 */
[----:B------:R-:W-:Y:S01]  /*7280*/  FSEL R85, R5, R114, P2 ;  /* 0x0000007205557208 */ /* 0x000fe20001000000 */
[----:B------:R-:W-:Y:S01]  /*7290*/  FADD.FTZ R4, -R114, R9 ;  /* 0x0000000972047221 */ /* 0x000fe20000010100 */
[----:B------:R-:W-:Y:S01]  /*72a0*/  FSEL R84, R7, R113, P0 ;  /* 0x0000007107547208 */ /* 0x000fe20000000000 */
[----:B------:R-:W-:Y:S01]  /*72b0*/  FMUL.FTZ R0, R126, R0 ;  /* 0x000000007e007220 */ /* 0x000fe20000410000 */
[----:B------:R-:W-:Y:S01]  /*72c0*/  FSETP.GE.FTZ.AND P0, PT, R128, RZ, PT ;  /* 0x000000ff8000720b */ /* 0x000fe20003f16000 */
[----:B------:R-:W-:Y:S01]  /*72d0*/  FMUL.FTZ R85, R121, R85 ;  /* 0x0000005579557220 */ /* 0x000fe20000410000 */
[----:B------:R-:W-:Y:S01]  /*72e0*/  FSETP.GE.FTZ.AND P2, PT, R125, RZ, PT ;  /* 0x000000ff7d00720b */ /* 0x000fe20003f56000 */
[----:B------:R-:W-:Y:S01]  /*72f0*/  FADD.FTZ R12, -R114, R12 ;  /* 0x0000000c720c7221 */ /* 0x000fe20000010100 */
[-C--:B------:R-:W-:Y:S01]  /*7300*/  FSEL R2, R2, R113.reuse, P0 ;  /* 0x0000007102027208 */ /* 0x080fe20000000000 */
[C---:B------:R-:W-:Y:S01]  /*7310*/  FADD.FTZ R6, -R113.reuse, R6 ;  /* 0x0000000671067221 */ /* 0x040fe20000010100 */
[----:B------:R-:W-:Y:S01]  /*7320*/  FSETP.GE.FTZ.AND P0, PT, R120, RZ, PT ;  /* 0x000000ff7800720b */ /* 0x000fe20003f16000 */
[----:B------:R-:W-:Y:S01]  /*7330*/  FADD.FTZ R8, -R114, R8 ;  /* 0x0000000872087221 */ /* 0x000fe20000010100 */
[----:B------:R-:W-:Y:S01]  /*7340*/  FSEL R4, R4, R114, P2 ;  /* 0x0000007204047208 */ /* 0x000fe20001000000 */
[----:B------:R-:W-:Y:S01]  /*7350*/  FADD.FTZ R15, -R113, R15 ;  /* 0x0000000f710f7221 */ /* 0x000fe20000010100 */
[----:B------:R-:W-:Y:S01]  /*7360*/  F2FP.F16.F32.PACK_AB R85, R85, R0 ;  /* 0x000000005555723e */ /* 0x000fe200000000ff */
[----:B------:R-:W-:Y:S01]  /*7370*/  FADD.FTZ R3, -R113, R10 ;  /* 0x0000000a71037221 */ /* 0x000fe20000010100 */
[----:B------:R-:W-:Y:S01]  /*7380*/  FSEL R0, R12, R114, P0 ;  /* 0x000000720c007208 */ /* 0x000fe20000000000 */
[----:B------:R-:W-:Y:S01]  /*7390*/  FMUL.FTZ R9, R125, R4 ;  /* 0x000000047d097220 */ /* 0x000fe20000410000 */
[----:B------:R-:W-:Y:S01]  /*73a0*/  FSETP.GE.FTZ.AND P3, PT, R129, RZ, PT ;  /* 0x000000ff8100720b */ /* 0x000fe20003f76000 */
[----:B------:R-:W-:Y:S01]  /*73b0*/  FADD.FTZ R13, -R114, R13 ;  /* 0x0000000d720d7221 */ /* 0x000fe20000010100 */
[----:B------:R-:W-:Y:S01]  /*73c0*/  FSETP.GE.FTZ.AND P0, PT, R119, RZ, PT ;  /* 0x000000ff7700720b */ /* 0x000fe20003f16000 */
[----:B------:R-:W-:Y:S01]  /*73d0*/  FMUL.FTZ R4, R120, R0 ;  /* 0x0000000078047220 */ /* 0x000fe20000410000 */
[-C--:B------:R-:W-:Y:S01]  /*73e0*/  FSEL R6, R6, R113.reuse, P1 ;  /* 0x0000007106067208 */ /* 0x080fe20000800000 */
[----:B------:R-:W-:Y:S01]  /*73f0*/  FADD.FTZ R14, -R113, R14 ;  /* 0x0000000e710e7221 */ /* 0x000fe20000010100 */
[----:B------:R-:W-:Y:S01]  /*7400*/  FSETP.GE.FTZ.AND P1, PT, R122, RZ, PT ;  /* 0x000000ff7a00720b */ /* 0x000fe20003f36000 */
[----:B------:R-:W-:Y:S01]  /*7410*/  FMUL.FTZ R7, R128, R2 ;  /* 0x0000000280077220 */ /* 0x000fe20000410000 */
[----:B------:R-:W-:Y:S01]  /*7420*/  FSEL R5, R8, R114, P3 ;  /* 0x0000007208057208 */ /* 0x000fe20001800000 */
[----:B------:R-:W-:Y:S01]  /*7430*/  FMUL.FTZ R6, R124, R6 ;  /* 0x000000067c067220 */ /* 0x000fe20000410000 */
[-C--:B------:R-:W-:Y:S01]  /*7440*/  FSEL R0, R15, R113.reuse, P0 ;  /* 0x000000710f007208 */ /* 0x080fe20000000000 */
[----:B------:R-:W-:Y:S01]  /*7450*/  FMUL.FTZ R84, R127, R84 ;  /* 0x000000547f547220 */ /* 0x000fe20000410000 */
[----:B------:R-:W-:Y:S01]  /*7460*/  FSEL R3, R3, R113, P1 ;  /* 0x0000007103037208 */ /* 0x000fe20000800000 */
[----:B------:R-:W-:Y:S01]  /*7470*/  FMUL.FTZ R10, R129, R5 ;  /* 0x00000005810a7220 */ /* 0x000fe20000410000 */
[----:B------:R-:W-:Y:S01]  /*7480*/  FSETP.GE.FTZ.AND P2, PT, R117, RZ, PT ;  /* 0x000000ff7500720b */ /* 0x000fe20003f56000 */
[----:B------:R-:W-:Y:S01]  /*7490*/  FMUL.FTZ R5, R119, R0 ;  /* 0x0000000077057220 */ /* 0x000fe20000410000 */
[----:B------:R-:W-:Y:S01]  /*74a0*/  FSETP.GE.FTZ.AND P1, PT, R116, RZ, PT ;  /* 0x000000ff7400720b */ /* 0x000fe20003f36000 */
[----:B------:R-:W-:Y:S01]  /*74b0*/  FADD.FTZ R0, -R113, R18 ;  /* 0x0000001271007221 */ /* 0x000fe20000010100 */
[----:B------:R-:W-:Y:S01]  /*74c0*/  FSETP.GE.FTZ.AND P0, PT, R115, RZ, PT ;  /* 0x000000ff7300720b */ /* 0x000fe20003f16000 */
[----:B------:R-:W-:Y:S01]  /*74d0*/  FMUL.FTZ R8, R122, R3 ;  /* 0x000000037a087220 */ /* 0x000fe20000410000 */
[----:B------:R-:W-:Y:S02]  /*74e0*/  FSEL R3, R13, R114, P2 ;  /* 0x000000720d037208 */ /* 0x000fe40001000000 */
[----:B------:R-:W-:Y:S02]  /*74f0*/  FSEL R2, R14, R113, P1 ;  /* 0x000000710e027208 */ /* 0x000fe40000800000 */
[----:B------:R-:W-:Y:S01]  /*7500*/  FSETP.GE.FTZ.AND P2, PT, R118, RZ, PT ;  /* 0x000000ff7600720b */ /* 0x000fe20003f56000 */
[----:B------:R-:W-:Y:S01]  /*7510*/  FMUL.FTZ R14, R117, R3 ;  /* 0x00000003750e7220 */ /* 0x000fe20000410000 */
[----:B------:R-:W-:Y:S01]  /*7520*/  FSETP.GE.FTZ.AND P1, PT, R123, RZ, PT ;  /* 0x000000ff7b00720b */ /* 0x000fe20003f36000 */
[----:B------:R-:W-:Y:S01]  /*7530*/  FMUL.FTZ R3, R116, R2 ;  /* 0x0000000274037220 */ /* 0x000fe20000410000 */
[----:B------:R-:W-:Y:S01]  /*7540*/  FSEL R0, R0, R113, P0 ;  /* 0x0000007100007208 */ /* 0x000fe20000000000 */
[----:B------:R-:W-:Y:S01]  /*7550*/  FADD.FTZ R2, -R114, R16 ;  /* 0x0000001072027221 */ /* 0x000fe20000010100 */
[----:B------:R-:W-:Y:S02]  /*7560*/  PLOP3.LUT P0, PT, PT, PT, UP2, 0x80, 0x0 ;  /* 0x000000000000781c */ /* 0x000fe40003f0f028 */
[----:B------:R-:W-:Y:S02]  /*7570*/  FSETP.GE.FTZ.AND P3, PT, R130, RZ, PT ;  /* 0x000000ff8200720b */ /* 0x000fe40003f76000 */
[----:B------:R-:W-:Y:S02]  /*7580*/  F2FP.F16.F32.PACK_AB R84, R84, R6 ;  /* 0x000000065454723e */ /* 0x000fe400000000ff */
[----:B------:R-:W-:Y:S01]  /*7590*/  FSEL R2, R2, R114, P3 ;  /* 0x0000007202027208 */ /* 0x000fe20001800000 */
[----:B------:R-:W-:Y:S01]  /*75a0*/  @P2 FADD.FTZ R114, -R114, R17 ;  /* 0x0000001172722221 */ /* 0x000fe20000010100 */
[----:B------:R-:W-:Y:S01]  /*75b0*/  F2FP.F16.F32.PACK_AB R16, R9, R10 ;  /* 0x0000000a0910723e */ /* 0x000fe200000000ff */
[----:B------:R-:W-:Y:S01]  /*75c0*/  @P1 FADD.FTZ R113, -R113, R19 ;  /* 0x0000001371711221 */ /* 0x000fe20000010100 */
[----:B------:R-:W-:Y:S01]  /*75d0*/  F2FP.F16.F32.PACK_AB R15, R7, R8 ;  /* 0x00000008070f723e */ /* 0x000fe200000000ff */
[----:B------:R-:W-:Y:S01]  /*75e0*/  FMUL.FTZ R18, R130, R2 ;  /* 0x0000000282127220 */ /* 0x000fe20000410000 */
[----:B------:R-:W-:Y:S01]  /*75f0*/  F2FP.F16.F32.PACK_AB R14, R14, R4 ;  /* 0x000000040e0e723e */ /* 0x000fe200000000ff */
[----:B------:R-:W-:Y:S01]  /*7600*/  FMUL.FTZ R17, R115, R0 ;  /* 0x0000000073117220 */ /* 0x000fe20000410000 */
[----:B------:R-:W-:Y:S01]  /*7610*/  F2FP.F16.F32.PACK_AB R5, R5, R3 ;  /* 0x000000030505723e */ /* 0x000fe200000000ff */
        /* <DEDUP_REMOVED lines=35> */
[C---:B------:R-:W-:Y:S01]  /*7850*/  @!P4 LEA R8, P2, R0.reuse, R231, 0x1 ;  /* 0x000000e70008c211 */ /* 0x040fe200078408ff */
[----:B------:R3:W-:Y:S01]  /*7860*/  @P5 STS [R226+0x2004], RZ ;  /* 0x002004ffe2005388 */ /* 0x0007e20000000800 */
[CCC-:B------:R-:W-:Y:S02]  /*7870*/  @!P5 LEA.HI.X R11, R0.reuse, R233.reuse, R4.reuse, 0x1, P1 ;  /* 0x000000e9000bd211 */ /* 0x1c0fe400008f0c04 */
[C---:B------:R-:W-:Y:S01]  /*7880*/  @!P4 LEA.HI.X R9, R0.reuse, R233, R4, 0x1, P2 ;  /* 0x000000e90009c211 */ /* 0x040fe200010f0c04 */
        /* <DEDUP_REMOVED lines=59> */
.L_x_1932:
[----:B------:R-:W-:Y:S01]  /*7c40*/  STS [R238+0x28000], R85 ;  /* 0x02800055ee007388 */ /* 0x000fe20000000800 */
[----:B---3--:R-:W-:Y:S01]  /*7c50*/  F2FP.F16.F32.PACK_AB R3, R114, R18 ;  /* 0x000000127203723e */ /* 0x008fe200000000ff */
[----:B------:R-:W1:Y:S01]  /*7c60*/  LDC R227, c[0x0][0x270] ;  /* 0x00009c00ffe37b82 */ /* 0x000e620000000800 */
        /* <DEDUP_REMOVED lines=8> */
[----:B-1----:R-:W-:Y:S04]  /*7cf0*/  IMAD R227, R227, UR43, RZ ;  /* 0x0000002be3e37c24 */ /* 0x002fe8000f8e02ff */
[----:B------:R1:W-:Y:S01]  /*7d00*/  STS [R240+0x28400], R2 ;  /* 0x02840002f0007388 */ /* 0x0003e20000000800 */
[----:B------:R-:W-:Y:S01]  /*7d10*/  BAR.SYNC.DEFER_BLOCKING 0x0 ;  /* 0x0000000000007b1d */ /* 0x000fe20000010000 */
[----:B-1----:R-:W-:Y:S05]  /*7d20*/  IMAD.U32 R2, R227, -0x40, RZ ;  /* 0xffffffc0e3027824 */ /* 0x002fea00078e00ff */
[----:B------:R-:W-:Y:S01]  /*7d30*/  LDSM.16.MT88.4 R4, [R214+0x2a000] ;  /* 0x02a00000d604783b */ /* 0x000fe20000004200 */
[C---:B------:R-:W-:Y:S04]  /*7d40*/  LEA R224, P1, R2.reuse, R224, 0x2 ;  /* 0x000000e002e07211 */ /* 0x040fe800078210ff */
[----:B------:R-:W1:Y:S01]  /*7d50*/  LDSM.16.MT88.4 R8, [R0+0x10000] ;  /* 0x010000000008783b */ /* 0x000e620000004200 */
[----:B------:R-:W-:Y:S04]  /*7d60*/  LEA.HI.X.SX32 R225, R2, R225, 0x2, P1 ;  /* 0x000000e102e17211 */ /* 0x000fe800008f16ff */
        /* <DEDUP_REMOVED lines=155> */
.L_x_1933:
[----:B------:R-:W-:Y:S01]  /*8720*/  LDSM.16.M88.4 R128, [R218] ;  /* 0x00000000da80783b */ /* 0x000fe20000000200 */
[----:B------:R-:W-:Y:S01]  /*8730*/  @UP2 UIADD3 UR14, UP0, UR10, -0x100, URZ ;  /* 0xffffff000a0e2890 */ /* 0x000fe2000ff1e03f */
[----:B---3--:R-:W-:Y:S01]  /*8740*/  IMAD.MOV.U32 R2, RZ, RZ, 0x4 ;  /* 0x00000004ff027424 */ /* 0x008fe200078e00ff */
[----:B------:R-:W-:Y:S01]  /*8750*/  UISETP.GT.AND UP1, UPT, UR8, UR24, UPT ;  /* 0x000000180800728c */ /* 0x000fe2000bf24270 */
[----:B------:R-:W1:Y:S01]  /*8760*/  LDSM.16.MT88.4 R16, [R0+0x18000] ;  /* 0x018000000010783b */ /* 0x000e620000004200 */
[----:B------:R-:W-:Y:S03]  /*8770*/  @UP2 UIADD3.X UR13, UR11, -0x1, URZ, UP0, !UPT ;  /* 0xffffffff0b0d2890 */ /* 0x000fe600087fe43f */
[----:B------:R-:W2:Y:S01]  /*8780*/  LDSM.16.M88.4 R124, [R218+0x1000] ;  /* 0x00100000da7c783b */ /* 0x000ea20000000200 */
[----:B------:R-:W-:Y:S03]  /*8790*/  @UP2 UMOV UR10, UR14 ;  /* 0x0000000e000a2c82 */ /* 0x000fe60008000000 */
[----:B------:R-:W3:Y:S01]  /*87a0*/  LDSM.16.MT88.4 R96, [R0+0x1a000] ;  /* 0x01a000000060783b */ /* 0x000ee20000004200 */
[----:B------:R-:W-:Y:S01]  /*87b0*/  @UP2 UMOV UR11, UR13 ;  /* 0x0000000d000b2c82 */ /* 0x000fe20008000000 */
[----:B------:R-:W-:Y:S01]  /*87c0*/  ULOP3.LUT UR13, UR8, 0x1, URZ, 0xc0, !UPT ;  /* 0x00000001080d7892 */ /* 0x000fe2000f8ec03f */
[----:B------:R-:W-:Y:S01]  /*87d0*/  @P0 IMAD.WIDE R2, R235, R2, UR10 ;  /* 0x0000000aeb020e25 */ /* 0x000fe2000f8e0202 */
[----:B------:R-:W4:Y:S01]  /*87e0*/  LDSM.16.MT88.4 R112, [R0+0x1c000] ;  /* 0x01c000000070783b */ /* 0x000f220000004200 */
[----:B------:R-:W-:Y:S02]  /*87f0*/  UIADD3 UR8, UR8, -0x1, URZ ;  /* 0xffffffff08087890 */ /* 0x000fe4000fffe03f */
[----:B------:R-:W-:Y:S01]  /*8800*/  UISETP.NE.U32.AND UP0, UPT, UR13, 0x1, UPT ;  /* 0x000000010d00788c */ /* 0x000fe2000bf05070 */
[----:B------:R-:W4:Y:S04]  /*8810*/  LDSM.16.MT88.4 R196, [R0+0x1e000] ;  /* 0x01e0000000c4783b */ /* 0x000f280000004200 */
        /* <DEDUP_REMOVED lines=675> */
.L_x_1935:
        /* <DEDUP_REMOVED lines=21> */
.L_x_1936:
[----:B------:R-:W-:Y:S01]  /*b3a0*/  BAR.SYNC.DEFER_BLOCKING 0x0 ;  /* 0x0000000000007b1d */ /* 0x000fe20000010000 */
[----:B------:R-:W-:Y:S01]  /*b3b0*/  USHF.R.S32.HI UR8, URZ, 0x1f, UR5 ;  /* 0x0000001f3f087899 */ /* 0x000fe20008011405 */
[----:B------:R-:W-:Y:S01]  /*b3c0*/  SHF.R.S32.HI R7, RZ, 0x1f, R236 ;  /* 0x0000001fff077819 */ /* 0x000fe200000114ec */
        /* <DEDUP_REMOVED lines=58> */
.L_x_1938:
[----:B------:R-:W-:Y:S05]  /*b770*/  BSYNC B0 ;  /* 0x0000000000007941 */ /* 0x000fea0003800000 */
.L_x_1937:
        /* <DEDUP_REMOVED lines=22> */
.L_x_1940:
[----:B------:R-:W-:Y:S05]  /*b8e0*/  BSYNC B0 ;  /* 0x0000000000007941 */ /* 0x000fea0003800000 */
.L_x_1939:
        /* <DEDUP_REMOVED lines=38> */
.L_x_1942:
[----:B------:R-:W-:Y:S05]  /*bb50*/  BSYNC B0 ;  /* 0x0000000000007941 */ /* 0x000fea0003800000 */
.L_x_1941:
        /* <DEDUP_REMOVED lines=21> */
.L_x_1911:
[----:B------:R-:W-:Y:S05]  /*bcb0*/  BSYNC B1 ;  /* 0x0000000000017941 */ /* 0x000fea0003800000 */
.L_x_1897:
        /* <DEDUP_REMOVED lines=12> */
.L_x_1943:
[----:B------:R-:W-:Y:S05]  /*bd80*/  EXIT ;  /* 0x000000000000794d */ /* 0x000fea0003800000 */
.L_x_1945:
        /* <DEDUP_REMOVED lines=15> */
.L_x_2072:


//--------------------- .text._ZN5flash44flash_bwd_dq_dk_dv_loop_seqk_parallel_kernelI23Flash_bwd_kernel_traitsILi256ELi64ELi64ELi8ELi4ELi2ELi2ELb0ELb0EN7cutlass6half_tE19Flash_kernel_traitsILi256ELi64ELi64ELi8ES3_EELb0ELb0ELb1ELb1ELb0ELb0ELb1EEEvNS_16Flash_bwd_paramsE --------------------------
	.section	.text._ZN5flash44flash_bwd_dq_dk_dv_loop_seqk_parallel_kernelI23Flash_bwd_kernel_traitsILi256ELi64ELi64ELi8ELi4ELi2ELi2ELb0ELb0EN7cutlass6half_tE19Flash_kernel_traitsILi256ELi64ELi64ELi8ES3_EELb0ELb0ELb1ELb1ELb0ELb0ELb1EEEvNS_16Flash_bwd_paramsE,"ax",@progbits
	.align	128
        .global         _ZN5flash44flash_bwd_dq_dk_dv_loop_seqk_parallel_kernelI23Flash_bwd_kernel_traitsILi256ELi64ELi64ELi8ELi4ELi2ELi2ELb0ELb0EN7cutlass6half_tE19Flash_kernel_traitsILi256ELi64ELi64ELi8ES3_EELb0ELb0ELb1ELb1ELb0ELb0ELb1EEEvNS_16Flash_bwd_paramsE
        .type           _ZN5flash44flash_bwd_dq_dk_dv_loop_seqk_parallel_kernelI23Flash_bwd_kernel_traitsILi256ELi64ELi64ELi8ELi4ELi2ELi2ELb0ELb0EN7cutlass6half_tE19Flash_kernel_traitsILi256ELi64ELi64ELi8ES3_EELb0ELb0ELb1ELb1ELb0ELb0ELb1EEEvNS_16Flash_bwd_paramsE,@function
        .size           _ZN5flash44flash_bwd_dq_dk_dv_loop_seqk_parallel_kernelI23Flash_bwd_kernel_traitsILi256ELi64ELi64ELi8ELi4ELi2ELi2ELb0ELb0EN7cutlass6half_tE19Flash_kernel_traitsILi256ELi64ELi64ELi8ES3_EELb0ELb0ELb1ELb1ELb0ELb0ELb1EEEvNS_16Flash_bwd_paramsE,(.L_x_2073 - _ZN5flash44flash_bwd_dq_dk_dv_loop_seqk_parallel_kernelI23Flash_bwd_kernel_traitsILi256ELi64ELi64ELi8ELi4ELi2ELi2ELb0ELb0EN7cutlass6half_tE19Flash_kernel_traitsILi256ELi64ELi64ELi8ES3_EELb0ELb0ELb1ELb1ELb0ELb0ELb1EEEvNS_16Flash_bwd_paramsE)
        .other          _ZN5flash44flash_bwd_dq_dk_dv_loop_seqk_parallel_kernelI23Flash_bwd_kernel_traitsILi256ELi64ELi64ELi8ELi4ELi2ELi2ELb0ELb0EN7cutlass6half_tE19Flash_kernel_traitsILi256ELi64ELi64ELi8ES3_EELb0ELb0ELb1ELb1ELb0ELb0ELb1EEEvNS_16Flash_bwd_paramsE,@"STO_CUDA_ENTRY STV_DEFAULT"
_ZN5flash44flash_bwd_dq_dk_dv_loop_seqk_parallel_kernelI23Flash_bwd_kernel_traitsILi256ELi64ELi64ELi8ELi4ELi2ELi2ELb0ELb0EN7cutlass6half_tE19Flash_kernel_traitsILi256ELi64ELi64ELi8ES3_EELb0ELb0ELb1ELb1ELb0ELb0ELb1EEEvNS_16Flash_bwd_paramsE:
.text._ZN5flash44flash_bwd_dq_dk_dv_loop_seqk_parallel_kernelI23Flash_bwd_kernel_traitsILi256ELi64ELi64ELi8ELi4ELi2ELi2ELb0ELb0EN7cutlass6half_tE19Flash_kernel_traitsILi256ELi64ELi64ELi8ES3_EELb0ELb0ELb1ELb1ELb0ELb0ELb1EEEvNS_16Flash_bwd_paramsE:
        /* <DEDUP_REMOVED lines=161> */
.L_x_1994:
        /* <DEDUP_REMOVED lines=19> */
[----:B-1-3--:R-:W-:Y:S01]  /*0b40*/  IMAD.U32 R12, RZ, RZ, UR8 ;  /* 0x00000008ff0c7e24 */ /* 0x00afe2000f8e00ff */
        /* <DEDUP_REMOVED lines=53> */
.L_x_1946:
        /* <DEDUP_REMOVED lines=20> */
[----:B------:R-:W-:Y:S02]  /*0fe0*/  ULDC.64 UR26, c[0x0][0x240] ;  /* 0x00009000001a7ab9 */ /* 0x000fe40000000a00 */
[----:B------:R-:W-:-:S02]  /*0ff0*/  UIMAD UR30, UR45, UR13, UR12 ;  /* 0x0000000d2d1e72a4 */ /* 0x000fc4000f8e020c */
        /* <DEDUP_REMOVED lines=12> */
[----:B------:R-:W-:Y:S02]  /*10c0*/  ULEA.HI UR29, UR16, UR11, URZ, 0x6 ;  /* 0x0000000b101d7291 */ /* 0x000fe4000f8f303f */
[----:B------:R-:W-:Y:S01]  /*10d0*/  UIADD3 UR9, UR9, 0x3f, URZ ;  /* 0x0000003f09097890 */ /* 0x000fe2000fffe03f */
[----:B------:R-:W-:Y:S01]  /*10e0*/  ULDC UR55, c[0x0][0x2d4] ;  /* 0x0000b50000377ab9 */ /* 0x000fe20000000800 */
[----:B------:R-:W-:Y:S02]  /*10f0*/  UIMAD.WIDE.U32 UR20, UR5, UR26, URZ ;  /* 0x0000001a051472a5 */ /* 0x000fe4000f8e003f */
[----:B------:R-:W-:Y:S02]  /*1100*/  USHF.R.S32.HI UR11, URZ, 0x1f, UR9 ;  /* 0x0000001f3f0b7899 */ /* 0x000fe40008011409 */
[----:B------:R-:W-:Y:S01]  /*1110*/  USHF.R.S32.HI UR43, URZ, 0x1f, UR55 ;  /* 0x0000001f3f2b7899 */ /* 0x000fe20008011437 */
[----:B------:R-:W-:Y:S01]  /*1120*/  @UP2 ULDC.64 UR14, c[0x0][0x420] ;  /* 0x00010800000e2ab9 */ /* 0x000fe20000000a00 */
[----:B-1----:R-:W1:Y:S01]  /*1130*/  MUFU.RCP R12, R12 ;  /* 0x0000000c000c7308 */ /* 0x002e620000001000 */
[----:B------:R-:W-:-:S02]  /*1140*/  ULEA.HI UR9, UR11, UR9, URZ, 0x6 ;  /* 0x000000090b097291 */ /* 0x000fc4000f8f303f */
[----:B------:R-:W-:Y:S02]  /*1150*/  @UP2 UIMAD.WIDE.U32 UR46, UR5, UR14, URZ ;  /* 0x0000000e052e22a5 */ /* 0x000fe4000f8e003f */
[----:B------:R-:W-:Y:S02]  /*1160*/  USHF.L.U32 UR18, UR45, 0x7, URZ ;  /* 0x000000072d127899 */ /* 0x000fe4000800063f */
[----:B------:R-:W-:Y:S02]  /*1170*/  USEL UR41, UR22, UR20, !UP2 ;  /* 0x0000001416297287 */ /* 0x000fe4000d000000 */
[----:B------:R-:W-:Y:S02]  /*1180*/  USHF.L.U64.HI UR14, UR45, 0x7, UR54 ;  /* 0x000000072d0e7899 */ /* 0x000fe40008010236 */
[----:B------:R-:W-:Y:S02]  /*1190*/  UIMAD UR22, UR43, UR45, URZ ;  /* 0x0000002d2b1672a4 */ /* 0x000fe4000f8e023f */
[----:B------:R-:W-:-:S02]  /*11a0*/  USHF.R.S32.HI UR11, URZ, 0x6, UR29 ;  /* 0x000000063f0b7899 */ /* 0x000fc4000801141d */
[----:B------:R-:W-:Y:S01]  /*11b0*/  USHF.R.S32.HI UR9, URZ, 0x6, UR9 ;  /* 0x000000063f097899 */ /* 0x000fe20008011409 */
[----:B-1----:R-:W-:Y:S01]  /*11c0*/  VIADD R12, R12, 0xffffffe ;  /* 0x0ffffffe0c0c7836 */ /* 0x002fe20000000000 */
[----:B------:R-:W-:Y:S01]  /*11d0*/  ULDC UR60, c[0x0][0x2dc] ;  /* 0x0000b700003c7ab9 */ /* 0x000fe20000000800 */
[----:B------:R-:W-:Y:S01]  /*11e0*/  ULDC UR59, c[0x0][0x270] ;  /* 0x00009c00003b7ab9 */ /* 0x000fe20000000800 */
[----:B------:R-:W-:Y:S01]  /*11f0*/  USEL UR31, UR18, URZ, UP0 ;  /* 0x0000003f121f7287 */ /* 0x000fe20008000000 */
[----:B------:R-:W1:Y:S01]  /*1200*/  F2I.FTZ.U32.TRUNC.NTZ R13, R12 ;  /* 0x0000000c000d7305 */ /* 0x000e62000021f000 */
[----:B------:R-:W-:Y:S02]  /*1210*/  UIMAD UR28, UR5, UR27, URZ ;  /* 0x0000001b051c72a4 */ /* 0x000fe4000f8e023f */
[----:B------:R-:W-:Y:S02]  /*1220*/  UIMAD.WIDE UR12, UR60, UR59, URZ ;  /* 0x0000003b3c0c72a5 */ /* 0x000fe4000f8e023f */
[----:B------:R-:W-:-:S02]  /*1230*/  UIMAD.WIDE.U32 UR18, UR45, UR55, URZ ;  /* 0x000000372d1272a5 */ /* 0x000fc4000f8e003f */
[----:B------:R-:W-:Y:S02]  /*1240*/  USEL UR32, UR14, URZ, UP0 ;  /* 0x0000003f0e207287 */ /* 0x000fe40008000000 */
[----:B------:R-:W-:Y:S02]  /*1250*/  UIMAD UR22, UR54, UR55, UR22 ;  /* 0x00000037361672a4 */ /* 0x000fe4000f8e0216 */
[----:B------:R-:W-:Y:S02]  /*1260*/  UISETP.LT.AND UP0, UPT, UR11, UR9, UPT ;  /* 0x000000090b00728c */ /* 0x000fe4000bf01270 */
[----:B------:R-:W-:Y:S01]  /*1270*/  UIADD3 UR37, UR23, UR30, URZ ;  /* 0x0000001e17257290 */ /* 0x000fe2000fffe03f */
[----:B-1----:R-:W-:Y:S01]  /*1280*/  IMAD.MOV R3, RZ, RZ, -R13 ;  /* 0x000000ffff037224 */ /* 0x002fe200078e0a0d */
[----:B------:R-:W-:Y:S01]  /*1290*/  @UP2 UIADD3 UR37, UR21, UR28, URZ ;  /* 0x0000001c15252290 */ /* 0x000fe2000fffe03f */
[----:B------:R-:W-:Y:S01]  /*12a0*/  IMAD.MOV.U32 R12, RZ, RZ, RZ ;  /* 0x000000ffff0c7224 */ /* 0x000fe200078e00ff */
[----:B------:R-:W-:Y:S01]  /*12b0*/  @UP2 UIMAD UR42, UR5, UR15, UR47 ;  /* 0x0000000f052a22a4 */ /* 0x000fe2000f8e022f */
[----:B------:R-:W-:Y:S01]  /*12c0*/  IMAD R8, R3, R11, RZ ;  /* 0x0000000b03087224 */ /* 0x000fe200078e02ff */
[----:B------:R-:W-:Y:S01]  /*12d0*/  IABS R3, UR53 ;  /* 0x0000003500037c13 */ /* 0x000fe20008000000 */
[----:B------:R-:W-:-:S02]  /*12e0*/  UIMAD UR28, UR13, UR18, URZ ;  /* 0x000000120d1c72a4 */ /* 0x000fc4000f8e023f */
[----:B------:R-:W-:Y:S01]  /*12f0*/  IMAD.HI.U32 R8, R13, R8, R12 ;  /* 0x000000080d087227 */ /* 0x000fe200078e000c */
[----:B------:R-:W-:Y:S01]  /*1300*/  UIADD3 UR22, UR19, UR22, URZ ;  /* 0x0000001613167290 */ /* 0x000fe2000fffe03f */
[----:B------:R-:W-:Y:S01]  /*1310*/  ULDC.U8 UR15, c[0x0][0x3d8] ;  /* 0x0000f600000f7ab9 */ /* 0x000fe20000000000 */
[----:B------:R-:W-:-:S03]  /*1320*/  USEL UR43, UR11, UR9, UP0 ;  /* 0x000000090b2b7287 */ /* 0x000fc60008000000 */
[----:B------:R-:W-:Y:S01]  /*1330*/  IMAD.HI.U32 R12, R8, R3, RZ ;  /* 0x00000003080c7227 */ /* 0x000fe200078e00ff */
[----:B------:R-:W-:Y:S02]  /*1340*/  UISETP.NE.AND UP3, UPT, UR15, URZ, UPT ;  /* 0x0000003f0f00728c */ /* 0x000fe4000bf65270 */
[----:B------:R-:W-:Y:S02]  /*1350*/  UIMAD.WIDE.U32 UR20, UR12, UR18, URZ ;  /* 0x000000120c1472a5 */ /* 0x000fe4000f8e003f */
[----:B------:R-:W-:Y:S01]  /*1360*/  IADD3 R8, -R12, RZ, RZ ;  /* 0x000000ff0c087210 */ /* 0x000fe20007ffe1ff */
[----:B------:R-:W-:Y:S02]  /*1370*/  UIMAD UR9, UR12, UR22, UR28 ;  /* 0x000000160c0972a4 */ /* 0x000fe4000f8e021c */
[----:B------:R-:W-:Y:S02]  /*1380*/  ULEA UR11, UR43, 0xffffffc0, 0x6 ;  /* 0xffffffc02b0b7891 */ /* 0x000fe4000f8e303f */
[----:B------:R-:W-:Y:S01]  /*1390*/  IMAD R8, R11, R8, R3 ;  /* 0x000000080b087224 */ /* 0x000fe200078e0203 */
[----:B------:R-:W-:Y:S01]  /*13a0*/  UISETP.NE.AND UP1, UPT, UR40, -0x1, UPT ;  /* 0xffffffff2800788c */ /* 0x000fe2000bf25270 */
[----:B------:R-:W-:Y:S01]  /*13b0*/  LOP3.LUT R3, R2, UR53, RZ, 0x3c, !PT ;  /* 0x0000003502037c12 */ /* 0x000fe2000f8e3cff */
[----:B------:R-:W-:-:S02]  /*13c0*/  UIADD3 UR48, UR21, UR9, URZ ;  /* 0x0000000915307290 */ /* 0x000fc4000fffe03f */
[----:B------:R-:W-:Y:S01]  /*13d0*/  ISETP.GT.U32.AND P1, PT, R11, R8, PT ;  /* 0x000000080b00720c */ /* 0x000fe20003f24070 */
[----:B------:R-:W-:Y:S01]  /*13e0*/  UIMAD.WIDE.U32 UR18, UR12, UR5, URZ ;  /* 0x000000050c1272a5 */ /* 0x000fe2000f8e003f */
[----:B------:R-:W-:Y:S01]  /*13f0*/  ISETP.GE.AND P2, PT, R3, RZ, PT ;  /* 0x000000ff0300720c */ /* 0x000fe20003f46270 */
[----:B------:R-:W-:Y:S02]  /*1400*/  UIADD3 UR9, UP0, UR11, UR31, URZ ;  /* 0x0000001f0b097290 */ /* 0x000fe4000ff1e03f */
[----:B------:R-:W-:Y:S01]  /*1410*/  USHF.R.S32.HI UR28, URZ, 0x1f, UR11 ;  /* 0x0000001f3f1c7899 */ /* 0x000fe2000801140b */
[----:B------:R-:W-:Y:S01]  /*1420*/  ULDC UR61, c[0x0][0x2c4] ;  /* 0x0000b100003d7ab9 */ /* 0x000fe20000000800 */
[----:B------:R-:W-:Y:S02]  /*1430*/  UIMAD UR23, UR13, UR5, URZ ;  /* 0x000000050d1772a4 */ /* 0x000fe4000f8e023f */
[----:B------:R-:W-:Y:S02]  /*1440*/  USEL UR52, UR20, UR18, !UP2 ;  /* 0x0000001214347287 */ /* 0x000fe4000d000000 */
[----:B------:R-:W-:-:S02]  /*1450*/  UIMAD UR13, UR13, UR9, URZ ;  /* 0x000000090d0d72a4 */ /* 0x000fc4000f8e023f */
[----:B------:R-:W-:Y:S01]  /*1460*/  @!P1 IMAD.IADD R8, R8, 0x1, -R11 ;  /* 0x0000000108089824 */ /* 0x000fe200078e0a0b */
[----:B------:R-:W-:Y:S01]  /*1470*/  UIMAD.WIDE.U32 UR30, UR12, UR9, URZ ;  /* 0x000000090c1e72a5 */ /* 0x000fe2000f8e003f */
[----:B------:R-:W-:Y:S01]  /*1480*/  @!P1 VIADD R12, R12, 0x1 ;  /* 0x000000010c0c9836 */ /* 0x000fe20000000000 */
[----:B------:R-:W-:Y:S01]  /*1490*/  UIADD3.X UR18, UR28, UR32, URZ, UP0, !UPT ;  /* 0x000000201c127290 */ /* 0x000fe200087fe43f */
[----:B------:R-:W-:Y:S01]  /*14a0*/  PLOP3.LUT P1, PT, PT, PT, UP1, 0x80, 0x0 ;  /* 0x000000000000781c */ /* 0x000fe20003f2f018 */
[----:B------:R-:W-:Y:S01]  /*14b0*/  @UP3 UIMAD UR9, UR45, UR61, URZ ;  /* 0x0000003d2d0932a4 */ /* 0x000fe2000f8e023f */
[----:B------:R-:W-:Y:S01]  /*14c0*/  ISETP.GE.U32.AND P0, PT, R8, R11, PT ;  /* 0x0000000b0800720c */ /* 0x000fe20003f06070 */
[----:B------:R-:W-:Y:S02]  /*14d0*/  UIMAD UR50, UR50, UR17, UR35 ;  /* 0x00000011323272a4 */ /* 0x000fe4000f8e0223 */
[----:B------:R-:W-:Y:S01]  /*14e0*/  @UP1 UIADD3 UR35, UR25, UR40, URZ ;  /* 0x0000002819231290 */ /* 0x000fe2000fffe03f */
[----:B------:R-:W-:Y:S01]  /*14f0*/  ULDC.U8 UR17, c[0x0][0x480] ;  /* 0x0001200000117ab9 */ /* 0x000fe20000000000 */
[----:B------:R-:W-:-:S02]  /*1500*/  @UP1 UIADD3 UR36, UR25, UR40, URZ ;  /* 0x0000002819241290 */ /* 0x000fc4000fffe03f */
[----:B------:R-:W-:Y:S02]  /*1510*/  UISETP.NE.AND UP4, UPT, UR17, URZ, UPT ;  /* 0x0000003f1100728c */ /* 0x000fe4000bf85270 */
[----:B------:R-:W-:Y:S01]  /*1520*/  UIMAD UR13, UR12, UR18, UR13 ;  /* 0x000000120c0d72a4 */ /* 0x000fe2000f8e020d */
[----:B------:R-:W-:Y:S01]  /*1530*/  @UP1 ULDC.64 UR14, c[0x0][0x248] ;  /* 0x00009200000e1ab9 */ /* 0x000fe20000000a00 */
[----:B------:R-:W-:Y:S01]  /*1540*/  @UP1 ULDC.64 UR16, c[0x0][0x250] ;  /* 0x0000940000101ab9 */ /* 0x000fe20000000a00 */
[----:B------:R-:W-:Y:S01]  /*1550*/  @UP3 USEL UR12, UR9, UR5, !UP2 ;  /* 0x00000005090c3287 */ /* 0x000fe2000d000000 */
[----:B------:R-:W-:Y:S01]  /*1560*/  @P0 IADD3 R12, R12, 0x1, RZ ;  /* 0x000000010c0c0810 */ /* 0x000fe20007ffe0ff */
[----:B------:R-:W-:Y:S01]  /*1570*/  @UP2 UIADD3 UR48, UR19, UR23, URZ ;  /* 0x0000001713302290 */ /* 0x000fe2000fffe03f */
[----:B------:R-:W-:Y:S01]  /*1580*/  PLOP3.LUT P0, PT, PT, PT, UP3, 0x80, 0x0 ;  /* 0x000000000000781c */ /* 0x000fe20003f0f038 */
[----:B------:R-:W-:Y:S02]  /*1590*/  @UP1 UIMAD.WIDE.U32 UR20, UR35, UR14, URZ ;  /* 0x0000000e231412a5 */ /* 0x000fe4000f8e003f */
        /* <DEDUP_REMOVED lines=33> */
.L_x_1948:
        /* <DEDUP_REMOVED lines=13> */
.L_x_1949:
        /* <DEDUP_REMOVED lines=11> */
.L_x_1950:
[----:B------:R-:W-:-:S04]  /*1930*/  UIMAD UR5, UR45, UR59, UR53 ;  /* 0x0000003b2d0572a4 */ /* 0x000fc8000f8e0235 */
[----:B------:R-:W-:-:S12]  /*1940*/  UIMAD UR5, UR5, UR55, URZ ;  /* 0x00000037050572a4 */ /* 0x000fd8000f8e023f */
.L_x_1951:
[----:B------:R-:W2:Y:S01]  /*1950*/  LDL.64 R12, [R1+0x10] ;  /* 0x00001000010c7983 */ /* 0x000ea20000100a00 */
[----:B------:R-:W1:Y:S03]  /*1960*/  LDC.64 R2, c[0x0][0x420] ;  /* 0x00010800ff027b82 */ /* 0x000e660000000a00 */
[----:B------:R3:W4:Y:S01]  /*1970*/  LDL.64 R32, [R1+0x10] ;  /* 0x0000100001207983 */ /* 0x0007220000100a00 */
[----:B------:R-:W-:Y:S01]  /*1980*/  UIMAD UR12, UR60, UR59, URZ ;  /* 0x0000003b3c0c72a4 */ /* 0x000fe2000f8e023f */
[----:B------:R-:W-:Y:S01]  /*1990*/  LEA.HI R17, R4, R5, RZ, 0x5 ;  /* 0x0000000504117211 */ /* 0x000fe200078f28ff */
[----:B------:R-:W-:Y:S01]  /*19a0*/  UIADD3 UR39, UR11, UR5, URZ ;  /* 0x000000050b277290 */ /* 0x000fe2000fffe03f */
[----:B------:R-:W-:Y:S01]  /*19b0*/  IADD3 R15, P2, R6, UR11, RZ ;  /* 0x0000000b060f7c10 */ /* 0x000fe2000ff5e0ff */
[----:B------:R-:W-:Y:S01]  /*19c0*/  USHF.L.U32 UR5, UR12, 0x6, URZ ;  /* 0x000000060c057899 */ /* 0x000fe2000800063f */
[----:B------:R-:W-:Y:S01]  /*19d0*/  BSSY B1, `(.L_x_1947) ;  /* 0x00009e9000017945 */ /* 0x000fe20003800000 */
[----:B------:R-:W-:Y:S01]  /*19e0*/  UIADD3 UR13, -UR8, UR10, UR33 ;  /* 0x0000000a080d7290 */ /* 0x000fe2000fffe121 */
[----:B------:R-:W-:Y:S01]  /*19f0*/  IADD3.X R19, R7, UR28, RZ, P2, !PT ;  /* 0x0000001c07137c10 */ /* 0x000fe200097fe4ff */
[----:B------:R-:W-:-:S02]  /*1a00*/  UIADD3 UR21, UP2, UP0, UR30, UR5, UR49 ;  /* 0x000000051e157290 */ /* 0x000fc4000f85e031 */
[----:B------:R-:W-:Y:S02]  /*1a10*/  USHF.R.S32.HI UR5, URZ, 0x1f, UR5 ;  /* 0x0000001f3f057899 */ /* 0x000fe40008011405 */
[----:B------:R-:W-:Y:S01]  /*1a20*/  USHF.R.S32.HI UR38, URZ, 0x1f, UR53 ;  /* 0x0000001f3f267899 */ /* 0x000fe20008011435 */
[----:B------:R-:W-:Y:S01]  /*1a30*/  IMAD R16, R19, UR26, RZ ;  /* 0x0000001a13107c24 */ /* 0x000fe2000f8e02ff */
[----:B------:R-:W-:Y:S01]  /*1a40*/  ULDC UR46, c[0x0][0x398] ;  /* 0x0000e600002e7ab9 */ /* 0x000fe20000000800 */
[----:B------:R-:W-:Y:S01]  /*1a50*/  ULDC.64 UR30, c[0x0][0x428] ;  /* 0x00010a00001e7ab9 */ /* 0x000fe20000000a00 */
[----:B------:R-:W-:Y:S01]  /*1a60*/  UIADD3.X UR20, UR23, UR5, UR29, UP2, UP0 ;  /* 0x0000000517147290 */ /* 0x000fe200097e041d */
[----:B------:R-:W-:Y:S01]  /*1a70*/  IMAD R16, R15, UR27, R16 ;  /* 0x0000001b0f107c24 */ /* 0x000fe2000f8e0210 */
[----:B------:R-:W-:Y:S01]  /*1a80*/  UIADD3 UR5, UR13, -UR46, URZ ;  /* 0x8000002e0d057290 */ /* 0x000fe2000fffe03f */
[----:B-1----:R-:W-:Y:S01]  /*1a90*/  IMAD R14, R2, UR28, RZ ;  /* 0x0000001c020e7c24 */ /* 0x002fe2000f8e02ff */
[----:B------:R-:W-:Y:S01]  /*1aa0*/  UIADD3 UR13, UP2, UP0, UR51, UR21, UR52 ;  /* 0x00000015330d7290 */ /* 0x000fe2000f85e034 */
[----:B------:R-:W-:Y:S01]  /*1ab0*/  ULDC.64 UR28, c[0x0][0x400] ;  /* 0x00010000001c7ab9 */ /* 0x000fe20000000a00 */
[----:B------:R-:W-:Y:S01]  /*1ac0*/  ULDC.64 UR18, c[0x0][0x258] ;  /* 0x0000960000127ab9 */ /* 0x000fe20000000a00 */
[----:B------:R-:W-:Y:S01]  /*1ad0*/  USHF.R.S32.HI UR23, URZ, 0x1f, UR5 ;  /* 0x0000001f3f177899 */ /* 0x000fe20008011405 */
[----:B------:R-:W-:Y:S01]  /*1ae0*/  ULDC.64 UR60, c[0x0][0x2b0] ;  /* 0x0000ac00003c7ab9 */ /* 0x000fe20000000a00 */
[----:B------:R-:W-:-:S02]  /*1af0*/  UIADD3 UR9, UR43, -0x1, URZ ;  /* 0xffffffff2b097890 */ /* 0x000fc4000fffe03f */
[----:B------:R-:W-:-:S04]  /*1b00*/  ULEA.HI UR23, UR23, UR5, URZ, 0x6 ;  /* 0x0000000517177291 */ /* 0x000fc8000f8f303f */
[----:B------:R-:W-:Y:S01]  /*1b10*/  USHF.R.S32.HI UR23, URZ, 0x6, UR23 ;  /* 0x000000063f177899 */ /* 0x000fe20008011417 */
[----:B--2---:R-:W-:Y:S02]  /*1b20*/  IMAD R13, R3, UR11, R14 ;  /* 0x0000000b030d7c24 */ /* 0x004fe4000f8e020e */
        /* <DEDUP_REMOVED lines=11> */
[----:B------:R-:W-:Y:S01]  /*1be0*/  UIMAD UR12, UR38, UR30, URZ ;  /* 0x0000001e260c72a4 */ /* 0x000fe2000f8e023f */
[----:B------:R-:W-:Y:S01]  /*1bf0*/  MOV R17, UR30 ;  /* 0x0000001e00117c02 */ /* 0x000fe20008000f00 */
[----:B------:R-:W-:Y:S01]  /*1c00*/  STL [R1+0x14], R33 ;  /* 0x0000142101007387 */ /* 0x000fe20000100800 */
[----:B------:R-:W-:Y:S01]  /*1c10*/  UIMAD UR30, UR38, UR18, URZ ;  /* 0x00000012261e72a4 */ /* 0x000fe2000f8e023f */
[----:B------:R-:W-:Y:S01]  /*1c20*/  IMAD.WIDE.U32 R24, R2, UR11, R20 ;  /* 0x0000000b02187c25 */ /* 0x000fe2000f8e0014 */
[----:B------:R-:W-:-:S02]  /*1c30*/  UIMAD UR31, UR53, UR31, UR12 ;  /* 0x0000001f351f72a4 */ /* 0x000fc4000f8e020c */
[----:B------:R-:W-:Y:S01]  /*1c40*/  UIADD3.X UR12, UR50, UR20, UR48, UP2, UP0 ;  /* 0x00000014320c7290 */ /* 0x000fe200097e0430 */
[----:B------:R-:W-:Y:S01]  /*1c50*/  IMAD.IADD R25, R25, 0x1, R13 ;  /* 0x0000000119197824 */ /* 0x000fe200078e020d */
[C---:B------:R-:W-:Y:S01]  /*1c60*/  IADD3 R13, P0, R12.reuse, UR13, RZ ;  /* 0x0000000d0c0d7c10 */ /* 0x040fe2000ff1e0ff */
[----:B------:R-:W-:Y:S01]  /*1c70*/  IMAD.WIDE.U32 R20, R15, UR26, R32 ;  /* 0x0000001a0f147c25 */ /* 0x000fe2000f8e0020 */
[----:B------:R-:W-:Y:S02]  /*1c80*/  UIMAD UR30, UR53, UR19, UR30 ;  /* 0x00000013351e72a4 */ /* 0x000fe4000f8e021e */
[----:B------:R-:W-:Y:S01]  /*1c90*/  LEA.HI.X.SX32 R12, R12, UR12, 0x1, P0 ;  /* 0x0000000c0c0c7c11 */ /* 0x000fe200080f0eff */
[----:B------:R-:W-:Y:S01]  /*1ca0*/  IMAD.WIDE.U32 R24, R17, UR53, R24 ;  /* 0x0000003511187c25 */ /* 0x000fe2000f8e0018 */
[----:B------:R-:W-:Y:S01]  /*1cb0*/  LEA R22, P0, R13, UR28, 0x2 ;  /* 0x0000001c0d167c11 */ /* 0x000fe2000f8010ff */
[----:B------:R-:W-:Y:S01]  /*1cc0*/  ULDC.64 UR12, c[0x0][0x210] ;  /* 0x00008400000c7ab9 */ /* 0x000fe20000000a00 */
[----:B------:R-:W-:Y:S01]  /*1cd0*/  IADD3 R20, P2, R20, UR41, RZ ;  /* 0x0000002914147c10 */ /* 0x000fe2000ff5e0ff */
[----:B------:R-:W-:Y:S01]  /*1ce0*/  VIADD R25, R25, UR31 ;  /* 0x0000001f19197c36 */ /* 0x000fe20008000000 */
[----:B------:R-:W-:Y:S01]  /*1cf0*/  LEA.HI.X R23, R13, UR29, R12, 0x2, P0 ;  /* 0x0000001d0d177c11 */ /* 0x000fe200080f140c */
[----:B------:R-:W-:Y:S01]  /*1d00*/  IMAD.U32 R13, RZ, RZ, UR18 ;  /* 0x00000012ff0d7e24 */ /* 0x000fe2000f8e00ff */
[----:B------:R-:W-:Y:S01]  /*1d10*/  IADD3.X R21, R21, UR37, R16, P2, !PT ;  /* 0x0000002515157c10 */ /* 0x000fe200097fe410 */
[----:B------:R-:W-:Y:S01]  /*1d20*/  IMAD.WIDE.U32 R24, R6, R2, R24 ;  /* 0x0000000206187225 */ /* 0x000fe200078e0018 */
[----:B------:R-:W-:Y:S01]  /*1d30*/  ULDC.64 UR28, c[0x0][0x3e0] ;  /* 0x0000f800001c7ab9 */ /* 0x000fe20000000a00 */
[----:B------:R1:W-:Y:S01]  /*1d40*/  STL.64 [R1+0x68], R22 ;  /* 0x0000681601007387 */ /* 0x0003e20000100a00 */
[----:B------:R-:W-:Y:S01]  /*1d50*/  UISETP.LT.AND UP0, UPT, URZ, UR23, UPT ;  /* 0x000000173f00728c */ /* 0x000fe2000bf01270 */
[----:B------:R-:W-:Y:S01]  /*1d60*/  IMAD.WIDE.U32 R20, R13, UR53, R20 ;  /* 0x000000350d147c25 */ /* 0x000fe2000f8e0014 */
[----:B------:R-:W-:Y:S01]  /*1d70*/  LEA R37, P2, R24, UR28, 0x1 ;  /* 0x0000001c18257c11 */ /* 0x000fe2000f8408ff */
[----:B------:R3:W-:Y:S01]  /*1d80*/  STL [R1+0x40], R31 ;  /* 0x0000401f01007387 */ /* 0x0007e20000100800 */
[----:B------:R-:W-:Y:S01]  /*1d90*/  USEL UR23, URZ, UR23, !UP0 ;  /* 0x000000173f177287 */ /* 0x000fe2000c000000 */
[----:B------:R-:W-:-:S02]  /*1da0*/  LEA R35, P3, R20, UR12, 0x1 ;  /* 0x0000000c14237c11 */ /* 0x000fc4000f8608ff */
[----:B------:R3:W-:Y:S01]  /*1db0*/  STL [R1+0x3c], R30 ;  /* 0x00003c1e01007387 */ /* 0x0007e20000100800 */
[----:B------:R-:W-:Y:S01]  /*1dc0*/  IADD3 R14, R21, UR30, RZ ;  /* 0x0000001e150e7c10 */ /* 0x000fe2000fffe0ff */
[----:B------:R-:W-:Y:S02]  /*1dd0*/  UISETP.GT.AND UP0, UPT, UR43, UR23, UPT ;  /* 0x000000172b00728c */ /* 0x000fe4000bf04270 */
[----:B------:R3:W-:Y:S01]  /*1de0*/  STL [R1+0x38], R29 ;  /* 0x0000381d01007387 */ /* 0x0007e20000100800 */
[----:B------:R-:W-:Y:S01]  /*1df0*/  LEA.HI.X R34, R20, UR13, R14, 0x1, P3 ;  /* 0x0000000d14227c11 */ /* 0x000fe200098f0c0e */
[----:B------:R-:W-:Y:S02]  /*1e00*/  UIADD3 UR38, UR11, UR44, URZ ;  /* 0x0000002c0b267290 */ /* 0x000fe4000fffe03f */
[----:B------:R3:W-:Y:S01]  /*1e10*/  STL [R1+0x4c], R35 ;  /* 0x00004c2301007387 */ /* 0x0007e20000100800 */
[----:B------:R-:W-:Y:S01]  /*1e20*/  PLOP3.LUT P0, PT, PT, PT, UP0, 0x80, 0x0 ;  /* 0x000000000000781c */ /* 0x000fe20003f0f008 */
[----:B------:R-:W-:-:S02]  /*1e30*/  ULDC.64 UR48, c[0x0][0x478] ;  /* 0x00011e0000307ab9 */ /* 0x000fc40000000a00 */
[----:B------:R3:W-:Y:S01]  /*1e40*/  STL [R1+0x54], R37 ;  /* 0x0000542501007387 */ /* 0x0007e20000100800 */
[----:B------:R-:W-:Y:S02]  /*1e50*/  UIMAD.WIDE UR18, UR39, 0x4, UR48 ;  /* 0x00000004271278a5 */ /* 0x000fe4000f8e0230 */
[----:B------:R-:W-:Y:S01]  /*1e60*/  UIMAD.WIDE UR38, UR38, 0x4, UR60 ;  /* 0x00000004262678a5 */ /* 0x000fe2000f8e023c */
[----:B------:R3:W-:Y:S01]  /*1e70*/  STL [R1+0x48], R34 ;  /* 0x0000482201007387 */ /* 0x0007e20000100800 */
[----:B-1----:R-:W-:-:S03]  /*1e80*/  IMAD R23, R7, R2, RZ ;  /* 0x0000000207177224 */ /* 0x002fc600078e02ff */
[----:B------:R-:W-:Y:S01]  /*1e90*/  UMOV UR21, UR18 ;  /* 0x0000001200157c82 */ /* 0x000fe20008000000 */
[----:B------:R-:W-:Y:S01]  /*1ea0*/  UMOV UR20, UR19 ;  /* 0x0000001300147c82 */ /* 0x000fe20008000000 */
[----:B------:R-:W-:Y:S01]  /*1eb0*/  UMOV UR19, UR38 ;  /* 0x0000002600137c82 */ /* 0x000fe20008000000 */
[----:B------:R-:W-:Y:S01]  /*1ec0*/  IMAD R23, R6, R3, R23 ;  /* 0x0000000306177224 */ /* 0x000fe200078e0217 */
[----:B------:R-:W-:-:S03]  /*1ed0*/  UMOV UR18, UR39 ;  /* 0x0000002700127c82 */ /* 0x000fc60008000000 */
        /* <DEDUP_REMOVED lines=23> */
.L_x_1953:
        /* <DEDUP_REMOVED lines=20> */
.L_x_1954:
        /* <DEDUP_REMOVED lines=37> */
.L_x_1956:
[----:B------:R-:W-:Y:S05]  /*23e0*/  BSYNC B0 ;  /* 0x0000000000007941 */ /* 0x000fea0003800000 */
.L_x_1955:
        /* <DEDUP_REMOVED lines=21> */
.L_x_1958:
[----:B------:R-:W-:Y:S05]  /*2540*/  BSYNC B0 ;  /* 0x0000000000007941 */ /* 0x000fea0003800000 */
.L_x_1957:
        /* <DEDUP_REMOVED lines=33> */
.L_x_1960:
[----:B------:R-:W-:Y:S05]  /*2760*/  BSYNC B0 ;  /* 0x0000000000007941 */ /* 0x000fea0003800000 */
.L_x_1959:
        /* <DEDUP_REMOVED lines=22> */
.L_x_1952:
        /* <DEDUP_REMOVED lines=59> */
.L_x_1963:
[----:B------:R-:W-:Y:S05]  /*2c80*/  BSYNC B0 ;  /* 0x0000000000007941 */ /* 0x000fea0003800000 */
.L_x_1962:
        /* <DEDUP_REMOVED lines=47> */
.L_x_1965:
[----:B------:R-:W-:Y:S05]  /*2f80*/  BSYNC B0 ;  /* 0x0000000000007941 */ /* 0x000fea0003800000 */
.L_x_1964:
        /* <DEDUP_REMOVED lines=21> */
.L_x_1967:
        /* <DEDUP_REMOVED lines=50> */
.L_x_1968:
[----:B------:R-:W-:Y:S05]  /*3400*/  BSYNC B0 ;  /* 0x0000000000007941 */ /* 0x000fea0003800000 */
.L_x_1966:
        /* <DEDUP_REMOVED lines=21> */
.L_x_1970:
        /* <DEDUP_REMOVED lines=51> */
.L_x_1971:
[----:B------:R-:W-:Y:S05]  /*3890*/  BSYNC B0 ;  /* 0x0000000000007941 */ /* 0x000fea0003800000 */
.L_x_1969:
        /* <DEDUP_REMOVED lines=72> */
.L_x_1973:
[----:B------:R-:W-:Y:S05]  /*3d20*/  BSYNC B0 ;  /* 0x0000000000007941 */ /* 0x000fea0003800000 */
.L_x_1972:
        /* <DEDUP_REMOVED lines=58> */
.L_x_1975:
[----:B------:R-:W-:Y:S05]  /*40d0*/  BSYNC B0 ;  /* 0x0000000000007941 */ /* 0x000fea0003800000 */
.L_x_1974:
        /* <DEDUP_REMOVED lines=64> */
.L_x_1977:
[----:B------:R-:W-:Y:S05]  /*44e0*/  BSYNC B0 ;  /* 0x0000000000007941 */ /* 0x000fea0003800000 */
.L_x_1976:
        /* <DEDUP_REMOVED lines=56> */
.L_x_1979:
[----:B------:R-:W-:Y:S05]  /*4870*/  BSYNC B0 ;  /* 0x0000000000007941 */ /* 0x000fea0003800000 */
.L_x_1978:
        /* <DEDUP_REMOVED lines=10> */
[----:B------:R-:W-:Y:S01]  /*4920*/  ULDC UR26, c[0x0][0x2d0] ;  /* 0x0000b400001a7ab9 */ /* 0x000fe20000000800 */
[----:B------:R-:W-:Y:S01]  /*4930*/  ULDC UR28, c[0x0][0x398] ;  /* 0x0000e600001c7ab9 */ /* 0x000fe20000000800 */
[----:B------:R-:W-:Y:S01]  /*4940*/  ULDC UR29, c[0x0][0x2dc] ;  /* 0x0000b700001d7ab9 */ /* 0x000fe20000000800 */
        /* <DEDUP_REMOVED lines=10> */
[----:B------:R-:W-:Y:S01]  /*49f0*/  IMAD.U32 R10, RZ, RZ, UR14 ;  /* 0x0000000eff0a7e24 */ /* 0x000fe2000f8e00ff */
[----:B------:R-:W-:Y:S01]  /*4a00*/  IADD3 R8, P1, R8, UR19, RZ ;  /* 0x0000001308087c10 */ /* 0x000fe2000ff3e0ff */
[----:B------:R-:W-:Y:S01]  /*4a10*/  @UP1 ULDC UR5, c[0x0][0x2e8] ;  /* 0x0000ba0000051ab9 */ /* 0x000fe20000000800 */
[----:B------:R-:W-:Y:S01]  /*4a20*/  SHF.L.U64.HI R6, R84, 0x2, R2 ;  /* 0x0000000254067819 */ /* 0x000fe20000010202 */
[----:B------:R-:W-:Y:S01]  /*4a30*/  IMAD.MOV.U32 R242, RZ, RZ, 0x20 ;  /* 0x00000020fff27424 */ /* 0x000fe200078e00ff */
[----:B------:R-:W-:Y:S01]  /*4a40*/  LOP3.LUT R4, R4, 0xfffffff0, RZ, 0xc0, !PT ;  /* 0xfffffff004047812 */ /* 0x000fe200078ec0ff */
[----:B------:R-:W-:Y:S02]  /*4a50*/  IMAD.U32 R11, RZ, RZ, UR15 ;  /* 0x0000000fff0b7e24 */ /* 0x000fe4000f8e00ff */
[----:B------:R-:W-:Y:S02]  /*4a60*/  IMAD.MOV.U32 R241, RZ, RZ, 0x40 ;  /* 0x00000040fff17424 */ /* 0x000fe400078e00ff */
[----:B------:R-:W-:Y:S01]  /*4a70*/  VIADD R244, R251, 0x4000 ;  /* 0x00004000fbf47836 */ /* 0x000fe20000000000 */
[----:B------:R-:W4:Y:S01]  /*4a80*/  @P3 LDG.E R3, desc[UR6][R10.64] ;  /* 0x000000060a033981 */ /* 0x000f22000c1e1900 */
[----:B------:R-:W-:Y:S01]  /*4a90*/  IADD3.X R9, R6, UR18, RZ, P1, !PT ;  /* 0x0000001206097c10 */ /* 0x000fe20008ffe4ff */
[----:B------:R-:W-:Y:S01]  /*4aa0*/  VIADD R243, R252, 0x4000 ;  /* 0x00004000fcf37836 */ /* 0x000fe20000000000 */
[----:B------:R-:W-:Y:S01]  /*4ab0*/  UIADD3 UR33, UR33, UR10, URZ ;  /* 0x0000000a21217290 */ /* 0x000fe2000fffe03f */
[----:B------:R-:W-:-:S02]  /*4ac0*/  CS2R R190, SRZ ;  /* 0x0000000000be7805 */ /* 0x000fc4000001ff00 */
[----:B------:R-:W-:Y:S01]  /*4ad0*/  CS2R R188, SRZ ;  /* 0x0000000000bc7805 */ /* 0x000fe2000001ff00 */
[----:B------:R-:W5:Y:S01]  /*4ae0*/  @!P6 LDG.E R12, desc[UR6][R8.64] ;  /* 0x00000006080ce981 */ /* 0x000f62000c1e1900 */
[----:B------:R-:W-:Y:S02]  /*4af0*/  CS2R R194, SRZ ;  /* 0x0000000000c27805 */ /* 0x000fe4000001ff00 */
[----:B------:R-:W-:Y:S02]  /*4b00*/  CS2R R192, SRZ ;  /* 0x0000000000c07805 */ /* 0x000fe4000001ff00 */
[----:B------:R-:W-:Y:S01]  /*4b10*/  CS2R R186, SRZ ;  /* 0x0000000000ba7805 */ /* 0x000fe2000001ff00 */
[----:B------:R-:W5:Y:S01]  /*4b20*/  @!P5 LDG.E R7, desc[UR6][R8.64+0x20] ;  /* 0x000020060807d981 */ /* 0x000f62000c1e1900 */
[----:B------:R-:W-:Y:S01]  /*4b30*/  IMAD.IADD R5, R5, 0x1, -R4 ;  /* 0x0000000105057824 */ /* 0x000fe200078e0a04 */
[----:B------:R-:W4:Y:S01]  /*4b40*/  @P3 MUFU.RCP R6, UR5 ;  /* 0x0000000500063d08 */ /* 0x000f220008001000 */
[----:B------:R-:W-:Y:S01]  /*4b50*/  SHF.L.U64.HI R2, R84, 0x2, R2 ;  /* 0x0000000254027819 */ /* 0x000fe20000010202 */
[----:B------:R-:W-:Y:S01]  /*4b60*/  UIADD3 UR27, -UR8, 0x40, UR33 ;  /* 0x00000040081b7890 */ /* 0x000fe2000fffe121 */
[----:B------:R-:W-:-:S02]  /*4b70*/  SEL R244, R244, R251, !P0 ;  /* 0x000000fbf4f47207 */ /* 0x000fc40004000000 */
[----:B------:R-:W-:Y:S02]  /*4b80*/  CS2R R184, SRZ ;  /* 0x0000000000b87805 */ /* 0x000fe4000001ff00 */
[----:B------:R-:W-:Y:S02]  /*4b90*/  SHF.R.S32.HI R4, RZ, 0x1f, R5 ;  /* 0x0000001fff047819 */ /* 0x000fe40000011405 */
[----:B------:R-:W-:Y:S02]  /*4ba0*/  CS2R R182, SRZ ;  /* 0x0000000000b67805 */ /* 0x000fe4000001ff00 */
[----:B------:R-:W-:Y:S02]  /*4bb0*/  SEL R243, R243, R252, !P0 ;  /* 0x000000fcf3f37207 */ /* 0x000fe40004000000 */
        /* <DEDUP_REMOVED lines=16> */
[----:B------:R-:W-:Y:S01]  /*4cc0*/  IMAD.MOV.U32 R4, RZ, RZ, R26 ;  /* 0x000000ffff047224 */ /* 0x000fe200078e001a */
[----:B------:R-:W-:Y:S02]  /*4cd0*/  CS2R R160, SRZ ;  /* 0x0000000000a07805 */ /* 0x000fe4000001ff00 */
[----:B------:R-:W-:Y:S02]  /*4ce0*/  CS2R R154, SRZ ;  /* 0x00000000009a7805 */ /* 0x000fe4000001ff00 */
[----:B------:R-:W-:Y:S02]  /*4cf0*/  CS2R R152, SRZ ;  /* 0x0000000000987805 */ /* 0x000fe4000001ff00 */
[----:B------:R-:W-:Y:S01]  /*4d00*/  SEL R242, R242, 0xffffffe0, !P1 ;  /* 0xffffffe0f2f27807 */ /* 0x000fe20004800000 */
[----:B------:R-:W-:Y:S01]  /*4d10*/  STL [R1+0x58], R4 ;  /* 0x0000580401007387 */ /* 0x000fe20000100800 */
[----:B------:R-:W-:-:S02]  /*4d20*/  SEL R241, R241, 0xffffffc0, !P2 ;  /* 0xffffffc0f1f17807 */ /* 0x000fc40005000000 */
[----:B------:R-:W-:Y:S02]  /*4d30*/  CS2R R150, SRZ ;  /* 0x0000000000967805 */ /* 0x000fe4000001ff00 */
[----:B------:R-:W-:Y:S01]  /*4d40*/  CS2R R148, SRZ ;  /* 0x0000000000947805 */ /* 0x000fe2000001ff00 */
[----:B------:R-:W-:Y:S01]  /*4d50*/  IMAD.IADD R240, R245, 0x1, R242 ;  /* 0x00000001f5f07824 */ /* 0x000fe200078e02f2 */
        /* <DEDUP_REMOVED lines=41> */
[----:B------:R-:W-:Y:S01]  /*4ff0*/  ULDC UR22, c[0x0][0x394] ;  /* 0x0000e50000167ab9 */ /* 0x000fe20000000800 */
[----:B------:R-:W-:Y:S01]  /*5000*/  LEA R243, R243, UR4, 0x1 ;  /* 0x00000004f3f37c11 */ /* 0x000fe2000f8e08ff */
[----:B------:R-:W-:Y:S01]  /*5010*/  UMOV UR5, URZ ;  /* 0x0000003f00057c82 */ /* 0x000fe20008000000 */
[----:B------:R-:W-:Y:S01]  /*5020*/  UMOV UR16, UR22 ;  /* 0x0000001600107c82 */ /* 0x000fe20008000000 */
        /* <DEDUP_REMOVED lines=13> */
.L_x_1984:
[----:B------:R-:W2:Y:S01]  /*5100*/  LDL R119, [R1+0x2c] ;  /* 0x00002c0001777983 */ /* 0x000ea20000100800 */
[C---:B------:R-:W-:Y:S01]  /*5110*/  IADD3 R118, R243.reuse, R242, RZ ;  /* 0x000000f2f3767210 */ /* 0x040fe20007ffe0ff */
[----:B------:R-:W-:Y:S01]  /*5120*/  USHF.L.U32 UR11, UR9, 0x6, URZ ;  /* 0x00000006090b7899 */ /* 0x000fe2000800063f */
[-C--:B------:R-:W-:Y:S02]  /*5130*/  IADD3 R117, R243, R241.reuse, RZ ;  /* 0x000000f1f3757210 */ /* 0x080fe40007ffe0ff */
[----:B------:R-:W3:Y:S01]  /*5140*/  LDL R237, [R1+0x30] ;  /* 0x0000300001ed7983 */ /* 0x000ee20000100800 */
[----:B------:R-:W-:Y:S01]  /*5150*/  IADD3 R116, R118, R241, RZ ;  /* 0x000000f176747210 */ /* 0x000fe20007ffe0ff */
[----:B------:R-:W-:Y:S01]  /*5160*/  UISETP.GE.AND UP0, UPT, UR11, UR27, UPT ;  /* 0x0000001b0b00728c */ /* 0x000fe2000bf06270 */
[----:B------:R-:W-:Y:S02]  /*5170*/  MOV R201, UR24 ;  /* 0x0000001800c97c02 */ /* 0x000fe40008000f00 */
[----:B------:R-:W0:Y:S01]  /*5180*/  LDGDEPBAR ;  /* 0x00000000000079af */ /* 0x000e220000000000 */
[----:B------:R-:W-:Y:S04]  /*5190*/  UMOV UR13, UR57 ;  /* 0x00000039000d7c82 */ /* 0x000fe80008000000 */
[----:B------:R-:W4:Y:S05]  /*51a0*/  LDL R124, [R1] ;  /* 0x00000000017c7983 */ /* 0x000f2a0000100800 */
[----:B------:R-:W4:Y:S01]  /*51b0*/  LDL R209, [R1+0x4] ;  /* 0x0000040001d17983 */ /* 0x000f220000100800 */
[----:B------:R-:W-:Y:S04]  /*51c0*/  DEPBAR.LE SB0, 0x0 ;  /* 0x000080000000791a */ /* 0x000fe80000000000 */
[----:B------:R-:W-:Y:S06]  /*51d0*/  BAR.SYNC.DEFER_BLOCKING 0x0 ;  /* 0x0000000000007b1d */ /* 0x000fec0000010000 */
[----:B------:R-:W-:Y:S05]  /*51e0*/  LDSM.16.M88.4 R84, [R243] ;  /* 0x00000000f354783b */ /* 0x000fea0000000200 */
[----:B------:R-:W1:Y:S05]  /*51f0*/  LDSM.16.M88.4 R88, [R250+UR4+0x18000] ;  /* 0x01800004fa58783b */ /* 0x000e6a0008000200 */
[----:B------:R-:W1:Y:S05]  /*5200*/  LDSM.16.M88.4 R92, [R250+UR4+0x18800] ;  /* 0x01880004fa5c783b */ /* 0x000e6a0008000200 */
[----:B------:R-:W-:Y:S05]  /*5210*/  LDSM.16.M88.4 R96, [R118] ;  /* 0x000000007660783b */ /* 0x000fea0000000200 */
[----:B------:R-:W1:Y:S05]  /*5220*/  LDSM.16.M88.4 R100, [R249] ;  /* 0x00000000f964783b */ /* 0x000e6a0000000200 */
[----:B------:R-:W1:Y:S05]  /*5230*/  LDSM.16.M88.4 R104, [R249+0x800] ;  /* 0x00080000f968783b */ /* 0x000e6a0000000200 */
[----:B------:R-:W-:Y:S05]  /*5240*/  LDSM.16.M88.4 R108, [R117] ;  /* 0x00000000756c783b */ /* 0x000fea0000000200 */
[----:B------:R-:W1:Y:S02]  /*5250*/  LDSM.16.M88.4 R112, [R248] ;  /* 0x00000000f870783b */ /* 0x000e640000000200 */
[C---:B-1----:R-:W-:Y:S06]  /*5260*/  HMMA.16816.F32 R4, R84.reuse, R88, RZ ;  /* 0x000000585404723c */ /* 0x042fec00000018ff */
[C---:B------:R-:W-:Y:S01]  /*5270*/  HMMA.16816.F32 R8, R84.reuse, R90, RZ ;  /* 0x0000005a5408723c */ /* 0x040fe200000018ff */
[----:B------:R-:W-:Y:S05]  /*5280*/  LDSM.16.M88.4 R88, [R116] ;  /* 0x000000007458783b */ /* 0x000fea0000000200 */
[C---:B------:R-:W-:Y:S06]  /*5290*/  HMMA.16816.F32 R12, R84.reuse, R92, RZ ;  /* 0x0000005c540c723c */ /* 0x040fec00000018ff */
[----:B------:R-:W-:Y:S01]  /*52a0*/  HMMA.16816.F32 R16, R84, R94, RZ ;  /* 0x0000005e5410723c */ /* 0x000fe200000018ff */
[----:B------:R-:W1:Y:S05]  /*52b0*/  LDSM.16.M88.4 R84, [R248+0x800] ;  /* 0x00080000f854783b */ /* 0x000e6a0000000200 */
[C---:B------:R-:W-:Y:S01]  /*52c0*/  HMMA.16816.F32 R4, R96.reuse, R100, R4 ;  /* 0x000000646004723c */ /* 0x040fe20000001804 */
[----:B------:R-:W1:Y:S05]  /*52d0*/  LDSM.16.M88.4 R92, [R247] ;  /* 0x00000000f75c783b */ /* 0x000e6a0000000200 */
[C---:B------:R-:W-:Y:S01]  /*52e0*/  HMMA.16816.F32 R8, R96.reuse, R102, R8 ;  /* 0x000000666008723c */ /* 0x040fe20000001808 */
[----:B------:R-:W-:Y:S05]  /*52f0*/  LDSM.16.M88.4 R100, [R243+0x2000] ;  /* 0x00200000f364783b */ /* 0x000fea0000000200 */
[C---:B------:R-:W-:Y:S06]  /*5300*/  HMMA.16816.F32 R12, R96.reuse, R104, R12 ;  /* 0x00000068600c723c */ /* 0x040fec000000180c */
[----:B------:R-:W-:Y:S01]  /*5310*/  HMMA.16816.F32 R16, R96, R106, R16 ;  /* 0x0000006a6010723c */ /* 0x000fe20000001810 */
[----:B------:R-:W1:Y:S05]  /*5320*/  LDSM.16.M88.4 R96, [R247+0x800] ;  /* 0x00080000f760783b */ /* 0x000e6a0000000200 */
[C---:B------:R-:W-:Y:S01]  /*5330*/  HMMA.16816.F32 R4, R108.reuse, R112, R4 ;  /* 0x000000706c04723c */ /* 0x040fe20000001804 */
[----:B------:R-:W1:Y:S05]  /*5340*/  LDSM.16.M88.4 R104, [R250+UR4+0x1a000] ;  /* 0x01a00004fa68783b */ /* 0x000e6a0008000200 */
        /* <DEDUP_REMOVED lines=9> */
[C---:B------:R-:W-:Y:S06]  /*53e0*/  HMMA.16816.F32 R12, R88.reuse, R96, R12 ;  /* 0x00000060580c723c */ /* 0x040fec000000180c */
[----:B------:R-:W-:Y:S01]  /*53f0*/  HMMA.16816.F32 R16, R88, R98, R16 ;  /* 0x000000625810723c */ /* 0x000fe20000001810 */
[----:B------:R-:W1:Y:S05]  /*5400*/  LDSM.16.M88.4 R88, [R249+0x2800] ;  /* 0x00280000f958783b */ /* 0x000e6a0000000200 */
[C---:B------:R-:W-:Y:S01]  /*5410*/  HMMA.16816.F32 R4, R100.reuse, R104, R4 ;  /* 0x000000686404723c */ /* 0x040fe20000001804 */
[----:B------:R-:W1:Y:S05]  /*5420*/  LDSM.16.M88.4 R96, [R248+0x2000] ;  /* 0x00200000f860783b */ /* 0x000e6a0000000200 */
        /* <DEDUP_REMOVED lines=23> */
[C---:B------:R-:W-:Y:S06]  /*55a0*/  HMMA.16816.F32 R12, R100.reuse, R88, R12 ;  /* 0x00000058640c723c */ /* 0x040fec000000180c */
[----:B------:R-:W-:Y:S01]  /*55b0*/  HMMA.16816.F32 R16, R100, R90, R16 ;  /* 0x0000005a6410723c */ /* 0x000fe20000001810 */
[----:B------:R-:W4:Y:S05]  /*55c0*/  LDSM.16.M88.4 R88, [R249+0x4800] ;  /* 0x00480000f958783b */ /* 0x000f2a0000000200 */
[C---:B------:R-:W-:Y:S01]  /*55d0*/  HMMA.16816.F32 R4, R108.reuse, R112, R4 ;  /* 0x000000706c04723c */ /* 0x040fe20000001804 */
[----:B------:R-:W4:Y:S04]  /*55e0*/  LDSM.16.M88.4 R100, [R117+0x4000] ;  /* 0x004000007564783b */ /* 0x000f280000000200 */
[----:B--2---:R-:W-:Y:S01]  /*55f0*/  IADD3 R122, P0, R119, UR21, RZ ;  /* 0x00000015777a7c10 */ /* 0x004fe2000ff1e0ff */
[C---:B------:R-:W-:Y:S01]  /*5600*/  HMMA.16816.F32 R8, R108.reuse, R114, R8 ;  /* 0x000000726c08723c */ /* 0x040fe20000001808 */
[----:B------:R-:W-:Y:S04]  /*5610*/  LDSM.16.M88.4 R112, [R247+0x4000] ;  /* 0x00400000f770783b */ /* 0x000fe80000000200 */
[----:B---3--:R-:W-:Y:S01]  /*5620*/  IADD3.X R123, R237, UR20, RZ, P0, !PT ;  /* 0x00000014ed7b7c10 */ /* 0x008fe200087fe4ff */
[C---:B-1----:R-:W-:Y:S04]  /*5630*/  HMMA.16816.F32 R12, R108.reuse, R84, R12 ;  /* 0x000000546c0c723c */ /* 0x042fe8000000180c */
[----:B------:R-:W5:Y:S01]  /*5640*/  LDG.E R120, desc[UR6][R122.64] ;  /* 0x000000067a787981 */ /* 0x000f62000c1e1900 */
[----:B----4-:R-:W-:Y:S01]  /*5650*/  LEA R201, R201, R124, 0x6 ;  /* 0x0000007cc9c97211 */ /* 0x010fe200078e30ff */
[----:B------:R-:W-:Y:S03]  /*5660*/  HMMA.16816.F32 R16, R108, R86, R16 ;  /* 0x000000566c10723c */ /* 0x000fe60000001810 */
[----:B------:R1:W5:Y:S03]  /*5670*/  LDG.E R119, desc[UR6][R122.64+0x20] ;  /* 0x000020067a777981 */ /* 0x000366000c1e1900 */
[C---:B------:R-:W-:Y:S02]  /*5680*/  HMMA.16816.F32 R4, R92.reuse, R96, R4 ;  /* 0x000000605c04723c */ /* 0x040fe40000001804 */
[----:B------:R-:W2:Y:S04]  /*5690*/  LDSM.16.M88.4 R84, [R248+0x4800] ;  /* 0x00480000f854783b */ /* 0x000ea80000000200 */
[C---:B------:R-:W-:Y:S01]  /*56a0*/  HMMA.16816.F32 R8, R92.reuse, R98, R8 ;  /* 0x000000625c08723c */ /* 0x040fe20000001808 */
[----:B------:R-:W3:Y:S05]  /*56b0*/  LDSM.16.M88.4 R108, [R116+0x4000] ;  /* 0x00400000746c783b */ /* 0x000eea0000000200 */
[C---:B------:R-:W-:Y:S01]  /*56c0*/  HMMA.16816.F32 R12, R92.reuse, R88, R12 ;  /* 0x000000585c0c723c */ /* 0x040fe2000000180c */
[----:B------:R-:W-:Y:S05]  /*56d0*/  LDSM.16.M88.4 R96, [R250+UR4+0x1e000] ;  /* 0x01e00004fa60783b */ /* 0x000fea0008000200 */
[----:B------:R-:W-:Y:S01]  /*56e0*/  HMMA.16816.F32 R16, R92, R90, R16 ;  /* 0x0000005a5c10723c */ /* 0x000fe20000001810 */
[----:B------:R-:W4:Y:S04]  /*56f0*/  LDSM.16.M88.4 R88, [R247+0x4800] ;  /* 0x00480000f758783b */ /* 0x000f280000000200 */
[----:B-1----:R-:W-:Y:S01]  /*5700*/  IADD3 R123, R209, -UR10, -R201 ;  /* 0x8000000ad17b7c10 */ /* 0x002fe2000fffe8c9 */
[C---:B------:R-:W-:Y:S01]  /*5710*/  HMMA.16816.F32 R4, R100.reuse, R104, R4 ;  /* 0x000000686404723c */ /* 0x040fe20000001804 */
[----:B------:R-:W1:Y:S04]  /*5720*/  LDSM.16.M88.4 R92, [R243+0x6000] ;  /* 0x00600000f35c783b */ /* 0x000e680000000200 */
[----:B------:R-:W-:Y:S01]  /*5730*/  IADD3 R123, R123, UR8, RZ ;  /* 0x000000087b7b7c10 */ /* 0x000fe2000fffe0ff */
[C---:B------:R-:W-:Y:S01]  /*5740*/  HMMA.16816.F32 R8, R100.reuse, R106, R8 ;  /* 0x0000006a6408723c */ /* 0x040fe20000001808 */
[----:B------:R-:W-:Y:S04]  /*5750*/  LDSM.16.M88.4 R104, [R249+0x6000] ;  /* 0x00600000f968783b */ /* 0x000fe80000000200 */
[----:B------:R-:W-:Y:S01]  /*5760*/  IADD3 R123, R123, UR11, RZ ;  /* 0x0000000b7b7b7c10 */ /* 0x000fe2000fffe0ff */
[C---:B--2---:R-:W-:Y:S05]  /*5770*/  HMMA.16816.F32 R12, R100.reuse, R84, R12 ;  /* 0x00000054640c723c */ /* 0x044fea000000180c */
[C---:B------:R-:W-:Y:S02]  /*5780*/  IADD3 R197, R123.reuse, 0x8, RZ ;  /* 0x000000087bc57810 */ /* 0x040fe40007ffe0ff */
[----:B------:R-:W-:Y:S01]  /*5790*/  IADD3 R196, R123, 0x7, RZ ;  /* 0x000000077bc47810 */ /* 0x000fe20007ffe0ff */
[----:B------:R-:W-:Y:S01]  /*57a0*/  HMMA.16816.F32 R16, R100, R86, R16 ;  /* 0x000000566410723c */ /* 0x000fe20000001810 */
[----:B------:R-:W2:Y:S02]  /*57b0*/  LDSM.16.M88.4 R84, [R250+UR4+0x1e800] ;  /* 0x01e80004fa54783b */ /* 0x000ea40008000200 */
[----:B------:R-:W-:Y:S02]  /*57c0*/  ISETP.GE.AND P1, PT, R197, RZ, PT ;  /* 0x000000ffc500720c */ /* 0x000fe40003f26270 */
[----:B------:R-:W-:Y:S01]  /*57d0*/  ISETP.GE.AND P0, PT, R196, RZ, PT ;  /* 0x000000ffc400720c */ /* 0x000fe20003f06270 */
[C---:B---3--:R-:W-:Y:S01]  /*57e0*/  HMMA.16816.F32 R4, R108.reuse, R112, R4 ;  /* 0x000000706c04723c */ /* 0x048fe20000001804 */
[----:B------:R-:W3:Y:S04]  /*57f0*/  LDSM.16.M88.4 R100, [R118+0x6000] ;  /* 0x006000007664783b */ /* 0x000ee80000000200 */
[C---:B------:R-:W-:Y:S01]  /*5800*/  IADD3 R124, R123.reuse, -0x10, RZ ;  /* 0xfffffff07b7c7810 */ /* 0x040fe20007ffe0ff */
[C---:B------:R-:W-:Y:S01]  /*5810*/  HMMA.16816.F32 R8, R108.reuse, R114, R8 ;  /* 0x000000726c08723c */ /* 0x040fe20000001808 */
[----:B------:R-:W-:Y:S02]  /*5820*/  LDSM.16.M88.4 R112, [R248+0x6000] ;  /* 0x00600000f870783b */ /* 0x000fe40000000200 */
[----:B------:R-:W-:Y:S02]  /*5830*/  ISETP.GE.AND P3, PT, R124, RZ, PT ;  /* 0x000000ff7c00720c */ /* 0x000fe40003f66270 */
[----:B------:R-:W-:Y:S01]  /*5840*/  IADD3 R207, R123, -0x1, RZ ;  /* 0xffffffff7bcf7810 */ /* 0x000fe20007ffe0ff */
[C---:B----4-:R-:W-:Y:S03]  /*5850*/  HMMA.16816.F32 R12, R108.reuse, R88, R12 ;  /* 0x000000586c0c723c */ /* 0x050fe6000000180c */
[----:B------:R-:W-:Y:S02]  /*5860*/  ISETP.GE.AND P6, PT, R207, RZ, PT ;  /* 0x000000ffcf00720c */ /* 0x000fe40003fc6270 */
[C---:B------:R-:W-:Y:S01]  /*5870*/  IADD3 R222, R123.reuse, -0x8, RZ ;  /* 0xfffffff87bde7810 */ /* 0x040fe20007ffe0ff */
[----:B------:R-:W-:Y:S01]  /*5880*/  HMMA.16816.F32 R16, R108, R90, R16 ;  /* 0x0000005a6c10723c */ /* 0x000fe20000001810 */
[----:B------:R-:W4:Y:S02]  /*5890*/  LDSM.16.M88.4 R88, [R249+0x6800] ;  /* 0x00680000f958783b */ /* 0x000f240000000200 */
[----:B------:R-:W-:Y:S02]  /*58a0*/  ISETP.GE.AND P5, PT, R222, RZ, PT ;  /* 0x000000ffde00720c */ /* 0x000fe40003fa6270 */
[C---:B------:R-:W-:Y:S01]  /*58b0*/  IADD3 R220, R123.reuse, -0x9, RZ ;  /* 0xfffffff77bdc7810 */ /* 0x040fe20007ffe0ff */
[C---:B-1----:R-:W-:Y:S01]  /*58c0*/  HMMA.16816.F32 R4, R92.reuse, R96, R4 ;  /* 0x000000605c04723c */ /* 0x042fe20000001804 */
[----:B------:R-:W1:Y:S04]  /*58d0*/  LDSM.16.M88.4 R108, [R117+0x6000] ;  /* 0x00600000756c783b */ /* 0x000e680000000200 */
[C---:B------:R-:W-:Y:S01]  /*58e0*/  IADD3 R125, R123.reuse, -0x11, RZ ;  /* 0xffffffef7b7d7810 */ /* 0x040fe20007ffe0ff */
[C---:B------:R-:W-:Y:S01]  /*58f0*/  HMMA.16816.F32 R8, R92.reuse, R98, R8 ;  /* 0x000000625c08723c */ /* 0x040fe20000001808 */
[----:B------:R-:W-:Y:S02]  /*5900*/  LDSM.16.M88.4 R96, [R247+0x6000] ;  /* 0x00600000f760783b */ /* 0x000fe40000000200 */
[----:B------:R-:W-:Y:S02]  /*5910*/  ISETP.GE.AND P4, PT, R220, RZ, PT ;  /* 0x000000ffdc00720c */ /* 0x000fe40003f86270 */
[----:B------:R-:W-:Y:S01]  /*5920*/  IADD3 R205, R123, -0x18, RZ ;  /* 0xffffffe87bcd7810 */ /* 0x000fe20007ffe0ff */
[C---:B--2---:R-:W-:Y:S03]  /*5930*/  HMMA.16816.F32 R12, R92.reuse, R84, R12 ;  /* 0x000000545c0c723c */ /* 0x044fe6000000180c */
[----:B------:R-:W-:Y:S02]  /*5940*/  ISETP.GE.AND P2, PT, R125, RZ, PT ;  /* 0x000000ff7d00720c */ /* 0x000fe40003f46270 */
[C---:B------:R-:W-:Y:S01]  /*5950*/  IADD3 R206, R123.reuse, -0x19, RZ ;  /* 0xffffffe77bce7810 */ /* 0x040fe20007ffe0ff */
[----:B------:R-:W-:Y:S01]  /*5960*/  HMMA.16816.F32 R16, R92, R86, R16 ;  /* 0x000000565c10723c */ /* 0x000fe20000001810 */
[----:B------:R-:W2:Y:S04]  /*5970*/  LDSM.16.M88.4 R84, [R248+0x6800] ;  /* 0x00680000f854783b */ /* 0x000ea80000000200 */
[C---:B------:R-:W-:Y:S01]  /*5980*/  @!P1 IADD3 R197, -R123.reuse, -0x8, RZ ;  /* 0xfffffff87bc59810 */ /* 0x040fe20007ffe1ff */
[C---:B---3--:R-:W-:Y:S01]  /*5990*/  HMMA.16816.F32 R4, R100.reuse, R104, R4 ;  /* 0x000000686404723c */ /* 0x048fe20000001804 */
[----:B------:R-:W3:Y:S04]  /*59a0*/  LDSM.16.M88.4 R92, [R116+0x6000] ;  /* 0x00600000745c783b */ /* 0x000ee80000000200 */
[----:B------:R-:W-:Y:S01]  /*59b0*/  @!P0 IADD3 R196, -R123, -0x7, RZ ;  /* 0xfffffff97bc48810 */ /* 0x000fe20007ffe1ff */
[C---:B------:R-:W-:Y:S03]  /*59c0*/  HMMA.16816.F32 R8, R100.reuse, R106, R8 ;  /* 0x0000006a6408723c */ /* 0x040fe60000001808 */
[----:B------:R-:W-:Y:S02]  /*59d0*/  ISETP.GE.AND P1, PT, R205, RZ, PT ;  /* 0x000000ffcd00720c */ /* 0x000fe40003f26270 */
[----:B------:R-:W-:Y:S01]  /*59e0*/  ISETP.GE.AND P0, PT, R206, RZ, PT ;  /* 0x000000ffce00720c */ /* 0x000fe20003f06270 */
[C---:B----4-:R-:W-:Y:S05]  /*59f0*/  HMMA.16816.F32 R12, R100.reuse, R88, R12 ;  /* 0x00000058640c723c */ /* 0x050fea000000180c */
[----:B------:R-:W-:Y:S01]  /*5a00*/  I2FP.F32.S32 R197, R197 ;  /* 0x000000c500c57245 */ /* 0x000fe20000201400 */
[----:B------:R-:W-:Y:S05]  /*5a10*/  HMMA.16816.F32 R16, R100, R90, R16 ;  /* 0x0000005a6410723c */ /* 0x000fea0000001810 */
[----:B------:R-:W-:Y:S01]  /*5a20*/  I2FP.F32.S32 R196, R196 ;  /* 0x000000c400c47245 */ /* 0x000fe20000201400 */
[C---:B-1----:R-:W-:Y:S05]  /*5a30*/  HMMA.16816.F32 R4, R108.reuse, R112, R4 ;  /* 0x000000706c04723c */ /* 0x042fea0000001804 */
[C---:B------:R-:W-:Y:S01]  /*5a40*/  @!P3 IADD3 R124, -R123.reuse, 0x10, RZ ;  /* 0x000000107b7cb810 */ /* 0x040fe20007ffe1ff */
[C---:B------:R-:W-:Y:S05]  /*5a50*/  HMMA.16816.F32 R8, R108.reuse, R114, R8 ;  /* 0x000000726c08723c */ /* 0x040fea0000001808 */
[C---:B------:R-:W-:Y:S01]  /*5a60*/  @!P6 IADD3 R207, -R123.reuse, 0x1, RZ ;  /* 0x000000017bcfe810 */ /* 0x040fe20007ffe1ff */
[C---:B--2---:R-:W-:Y:S05]  /*5a70*/  HMMA.16816.F32 R12, R108.reuse, R84, R12 ;  /* 0x000000546c0c723c */ /* 0x044fea000000180c */
[C---:B------:R-:W-:Y:S01]  /*5a80*/  @!P5 IADD3 R222, -R123.reuse, 0x8, RZ ;  /* 0x000000087bded810 */ /* 0x040fe20007ffe1ff */
[----:B------:R-:W-:Y:S01]  /*5a90*/  HMMA.16816.F32 R16, R108, R86, R16 ;  /* 0x000000566c10723c */ /* 0x000fe20000001810 */
[----:B------:R-:W1:Y:S04]  /*5aa0*/  LDSM.16.M88.4 R84, [R247+0x6800] ;  /* 0x00680000f754783b */ /* 0x000e680000000200 */
[C---:B------:R-:W-:Y:S01]  /*5ab0*/  @!P4 IADD3 R220, -R123.reuse, 0x9, RZ ;  /* 0x000000097bdcc810 */ /* 0x040fe20007ffe1ff */
[C---:B---3--:R-:W-:Y:S05]  /*5ac0*/  HMMA.16816.F32 R4, R92.reuse, R96, R4 ;  /* 0x000000605c04723c */ /* 0x048fea0000001804 */
[C---:B------:R-:W-:Y:S01]  /*5ad0*/  @!P2 IADD3 R125, -R123.reuse, 0x11, RZ ;  /* 0x000000117b7da810 */ /* 0x040fe20007ffe1ff */
[C---:B------:R-:W-:Y:S05]  /*5ae0*/  HMMA.16816.F32 R8, R92.reuse, R98, R8 ;  /* 0x000000625c08723c */ /* 0x040fea0000001808 */
[C---:B------:R-:W-:Y:S02]  /*5af0*/  @!P1 IADD3 R205, -R123.reuse, 0x18, RZ ;  /* 0x000000187bcd9810 */ /* 0x040fe40007ffe1ff */
[----:B------:R-:W-:Y:S02]  /*5b00*/  @!P0 IADD3 R206, -R123, 0x19, RZ ;  /* 0x000000197bce8810 */ /* 0x000fe40007ffe1ff */
[----:B------:R-:W-:Y:S02]  /*5b10*/  PLOP3.LUT P0, PT, PT, PT, UP0, 0x80, 0x0 ;  /* 0x000000000000781c */ /* 0x000fe40003f0f008 */
[----:B------:R-:W-:Y:S02]  /*5b20*/  IABS R131, R123 ;  /* 0x0000007b00837213 */ /* 0x000fe40000000000 */
[----:B------:R-:W-:Y:S02]  /*5b30*/  I2FP.F32.S32 R123, R124 ;  /* 0x0000007c007b7245 */ /* 0x000fe40000201400 */
[----:B------:R-:W-:Y:S02]  /*5b40*/  I2FP.F32.S32 R131, R131 ;  /* 0x0000008300837245 */ /* 0x000fe40000201400 */
[----:B------:R-:W-:Y:S01]  /*5b50*/  I2FP.F32.S32 R222, R222 ;  /* 0x000000de00de7245 */ /* 0x000fe20000201400 */
[----:B------:R-:W-:Y:S01]  /*5b60*/  FMUL.FTZ R122, R6, UR12 ;  /* 0x0000000c067a7c20 */ /* 0x000fe20008410000 */
[----:B------:R-:W-:Y:S01]  /*5b70*/  FMUL.FTZ R121, R7, UR12 ;  /* 0x0000000c07797c20 */ /* 0x000fe20008410000 */
[----:B------:R-:W-:Y:S01]  /*5b80*/  FMUL.FTZ R232, R4, UR12 ;  /* 0x0000000c04e87c20 */ /* 0x000fe20008410000 */
[----:B------:R-:W-:Y:S01]  /*5b90*/  FMUL.FTZ R212, R5, UR12 ;  /* 0x0000000c05d47c20 */ /* 0x000fe20008410000 */
[----:B------:R-:W-:Y:S02]  /*5ba0*/  I2FP.F32.S32 R220, R220 ;  /* 0x000000dc00dc7245 */ /* 0x000fe40000201400 */
[----:B------:R-:W2:Y:S01]  /*5bb0*/  MUFU.TANH R122, R122 ;  /* 0x0000007a007a7308 */ /* 0x000ea20000002400 */
[----:B------:R-:W-:Y:S01]  /*5bc0*/  FMUL.FTZ R228, R8, UR12 ;  /* 0x0000000c08e47c20 */ /* 0x000fe20008410000 */
[----:B------:R-:W-:Y:S01]  /*5bd0*/  FMUL.FTZ R210, R9, UR12 ;  /* 0x0000000c09d27c20 */ /* 0x000fe20008410000 */
[----:B------:R-:W-:Y:S01]  /*5be0*/  FMUL.FTZ R126, R10, UR12 ;  /* 0x0000000c0a7e7c20 */ /* 0x000fe20008410000 */
[----:B------:R-:W-:Y:S01]  /*5bf0*/  FMUL.FTZ R129, R11, UR12 ;  /* 0x0000000c0b817c20 */ /* 0x000fe20008410000 */
[C---:B-1----:R-:W-:Y:S05]  /*5c00*/  HMMA.16816.F32 R12, R92.reuse, R84, R12 ;  /* 0x000000545c0c723c */ /* 0x042fea000000180c */
[----:B------:R-:W1:Y:S01]  /*5c10*/  MUFU.TANH R121, R121 ;  /* 0x0000007900797308 */ /* 0x000e620000002400 */
[----:B------:R-:W-:Y:S01]  /*5c20*/  I2FP.F32.S32 R207, R207 ;  /* 0x000000cf00cf7245 */ /* 0x000fe20000201400 */
[----:B------:R-:W-:Y:S08]  /*5c30*/  HMMA.16816.F32 R16, R92, R86, R16 ;  /* 0x000000565c10723c */ /* 0x000ff00000001810 */
[----:B------:R-:W3:Y:S03]  /*5c40*/  MUFU.TANH R232, R232 ;  /* 0x000000e800e87308 */ /* 0x000ee60000002400 */
[----:B--2---:R-:W-:Y:S01]  /*5c50*/  FFMA.FTZ R230, R197, -UR5, R122 ;  /* 0x80000005c5e67c23 */ /* 0x004fe2000801007a */
[----:B------:R-:W-:Y:S01]  /*5c60*/  FFMA.FTZ R199, -R122, R122, 1 ;  /* 0x3f8000007ac77423 */ /* 0x000fe2000001017a */
[----:B------:R-:W-:Y:S02]  /*5c70*/  I2FP.F32.S32 R205, R205 ;  /* 0x000000cd00cd7245 */ /* 0x000fe40000201400 */
[----:B------:R-:W-:Y:S01]  /*5c80*/  I2FP.F32.S32 R206, R206 ;  /* 0x000000ce00ce7245 */ /* 0x000fe20000201400 */
[----:B------:R-:W-:Y:S02]  /*5c90*/  FMUL.FTZ R199, R199, UR12 ;  /* 0x0000000cc7c77c20 */ /* 0x000fe40008410000 */
[----:B------:R-:W2:Y:S01]  /*5ca0*/  MUFU.TANH R228, R228 ;  /* 0x000000e400e47308 */ /* 0x000ea20000002400 */
[----:B-1----:R-:W-:Y:S01]  /*5cb0*/  FFMA.FTZ R204, R196, -UR5, R121 ;  /* 0x80000005c4cc7c23 */ /* 0x002fe20008010079 */
[----:B------:R-:W-:Y:S01]  /*5cc0*/  FFMA.FTZ R197, -R121, R121, 1 ;  /* 0x3f80000079c57423 */ /* 0x000fe20000010179 */
[----:B------:R-:W-:Y:S01]  /*5cd0*/  I2FP.F32.S32 R125, R125 ;  /* 0x0000007d007d7245 */ /* 0x000fe20000201400 */
[----:B------:R-:W-:Y:S01]  /*5ce0*/  FMUL.FTZ R224, R12, UR12 ;  /* 0x0000000c0ce07c20 */ /* 0x000fe20008410000 */
[----:B------:R-:W-:Y:S01]  /*5cf0*/  FMUL.FTZ R127, R14, UR12 ;  /* 0x0000000c0e7f7c20 */ /* 0x000fe20008410000 */
[----:B------:R-:W-:Y:S04]  /*5d00*/  FMUL.FTZ R203, R15, UR12 ;  /* 0x0000000c0fcb7c20 */ /* 0x000fe80008410000 */
[----:B------:R-:W-:Y:S01]  /*5d10*/  MUFU.TANH R210, R210 ;  /* 0x000000d200d27308 */ /* 0x000fe20000002400 */
[----:B------:R-:W-:Y:S01]  /*5d20*/  FMUL.FTZ R208, R13, UR12 ;  /* 0x0000000c0dd07c20 */ /* 0x000fe20008410000 */
[----:B---3--:R-:W-:Y:S01]  /*5d30*/  FFMA.FTZ R200, -R232, R232, 1 ;  /* 0x3f800000e8c87423 */ /* 0x008fe200000101e8 */
[----:B------:R-:W-:Y:S01]  /*5d40*/  FMUL.FTZ R128, R17, UR12 ;  /* 0x0000000c11807c20 */ /* 0x000fe20008410000 */
[----:B------:R-:W-:Y:S01]  /*5d50*/  FMUL.FTZ R130, R18, UR12 ;  /* 0x0000000c12827c20 */ /* 0x000fe20008410000 */
[----:B------:R-:W-:Y:S01]  /*5d60*/  FMUL.FTZ R234, R19, UR12 ;  /* 0x0000000c13ea7c20 */ /* 0x000fe20008410000 */
[----:B------:R-:W-:Y:S01]  /*5d70*/  FMUL.FTZ R202, R16, UR12 ;  /* 0x0000000c10ca7c20 */ /* 0x000fe20008410000 */
[----:B------:R-:W-:Y:S03]  /*5d80*/  FFMA.FTZ R232, R131, -UR5, R232 ;  /* 0x8000000583e87c23 */ /* 0x000fe600080100e8 */
[----:B------:R-:W1:Y:S01]  /*5d90*/  MUFU.TANH R224, R224 ;  /* 0x000000e000e07308 */ /* 0x000e620000002400 */
[----:B--2---:R-:W-:Y:S01]  /*5da0*/  FFMA.FTZ R196, -R228, R228, 1 ;  /* 0x3f800000e4c47423 */ /* 0x004fe200000101e4 */
[----:B------:R-:W-:Y:S01]  /*5db0*/  FFMA.FTZ R228, R222, -UR5, R228 ;  /* 0x80000005dee47c23 */ /* 0x000fe200080100e4 */
[----:B------:R-:W-:Y:S01]  /*5dc0*/  FMUL.FTZ R197, R197, UR12 ;  /* 0x0000000cc5c57c20 */ /* 0x000fe20008410000 */
[----:B------:R-:W-:Y:S01]  /*5dd0*/  FMUL.FTZ R200, R200, UR12 ;  /* 0x0000000cc8c87c20 */ /* 0x000fe20008410000 */
[----:B------:R-:W-:Y:S05]  /*5de0*/  FMUL.FTZ R196, R196, UR12 ;  /* 0x0000000cc4c47c20 */ /* 0x000fea0008410000 */
[----:B------:R1:W2:Y:S10]  /*5df0*/  MUFU.TANH R121, R128 ;  /* 0x0000008000797308 */ /* 0x0002b40000002400 */
[----:B------:R3:W4:Y:S10]  /*5e00*/  MUFU.TANH R122, R130 ;  /* 0x00000082007a7308 */ /* 0x0007340000002400 */
[----:B------:R-:W4:Y:S01]  /*5e10*/  MUFU.TANH R126, R126 ;  /* 0x0000007e007e7308 */ /* 0x000f220000002400 */
[----:B-1----:R-:W-:Y:S01]  /*5e20*/  FFMA.FTZ R128, -R224, R224, 1 ;  /* 0x3f800000e0807423 */ /* 0x002fe200000101e0 */
[C---:B------:R-:W-:Y:S01]  /*5e30*/  FFMA.FTZ R224, R123.reuse, -UR5, R224 ;  /* 0x800000057be07c23 */ /* 0x040fe200080100e0 */
[----:B--2---:R-:W-:Y:S02]  /*5e40*/  FFMA.FTZ R206, R206, -UR5, R121 ;  /* 0x80000005cece7c23 */ /* 0x004fe40008010079 */
[----:B------:R-:W-:Y:S05]  /*5e50*/  FMUL.FTZ R128, R128, UR12 ;  /* 0x0000000c80807c20 */ /* 0x000fea0008410000 */
[----:B------:R-:W-:Y:S01]  /*5e60*/  MUFU.TANH R129, R129 ;  /* 0x0000008100817308 */ /* 0x000fe20000002400 */
[----:B---3--:R-:W-:Y:S01]  /*5e70*/  FFMA.FTZ R130, -R210, R210, 1 ;  /* 0x3f800000d2827423 */ /* 0x008fe200000101d2 */
[----:B----4-:R-:W-:Y:S01]  /*5e80*/  FFMA.FTZ R216, R123, -UR5, R122 ;  /* 0x800000057bd87c23 */ /* 0x010fe2000801007a */
[----:B------:R-:W-:Y:S01]  /*5e90*/  FFMA.FTZ R210, R220, -UR5, R210 ;  /* 0x80000005dcd27c23 */ /* 0x000fe200080100d2 */
[----:B------:R-:W-:Y:S01]  /*5ea0*/  FFMA.FTZ R123, -R122, R122, 1 ;  /* 0x3f8000007a7b7423 */ /* 0x000fe2000001017a */
[----:B------:R-:W-:Y:S01]  /*5eb0*/  FFMA.FTZ R122, -R121, R121, 1 ;  /* 0x3f800000797a7423 */ /* 0x000fe20000010179 */
[----:B------:R-:W-:Y:S04]  /*5ec0*/  FMUL.FTZ R130, R130, UR12 ;  /* 0x0000000c82827c20 */ /* 0x000fe80008410000 */
[----:B------:R-:W1:Y:S01]  /*5ed0*/  MUFU.TANH R127, R127 ;  /* 0x0000007f007f7308 */ /* 0x000e620000002400 */
[----:B------:R-:W-:Y:S01]  /*5ee0*/  FFMA.FTZ R226, R131, -UR5, R126 ;  /* 0x8000000583e27c23 */ /* 0x000fe2000801007e */
[----:B------:R-:W-:Y:S01]  /*5ef0*/  FFMA.FTZ R131, -R126, R126, 1 ;  /* 0x3f8000007e837423 */ /* 0x000fe2000001017e */
[----:B------:R-:W-:Y:S01]  /*5f00*/  FMUL.FTZ R123, R123, UR12 ;  /* 0x0000000c7b7b7c20 */ /* 0x000fe20008410000 */
[----:B------:R-:W-:Y:S02]  /*5f10*/  FMUL.FTZ R122, R122, UR12 ;  /* 0x0000000c7a7a7c20 */ /* 0x000fe40008410000 */
[----:B------:R-:W-:Y:S04]  /*5f20*/  FMUL.FTZ R131, R131, UR12 ;  /* 0x0000000c83837c20 */ /* 0x000fe80008410000 */
[----:B------:R-:W2:Y:S10]  /*5f30*/  MUFU.TANH R203, R203 ;  /* 0x000000cb00cb7308 */ /* 0x000eb40000002400 */
[----:B------:R3:W4:Y:S01]  /*5f40*/  MUFU.TANH R124, R202 ;  /* 0x000000ca007c7308 */ /* 0x0007220000002400 */
[----:B-1----:R-:W-:Y:S01]  /*5f50*/  FFMA.FTZ R222, R222, -UR5, R127 ;  /* 0x80000005dede7c23 */ /* 0x002fe2000801007f */
[----:B------:R-:W-:Y:S04]  /*5f60*/  FFMA.FTZ R127, -R127, R127, 1 ;  /* 0x3f8000007f7f7423 */ /* 0x000fe8000001017f */
[----:B------:R-:W-:Y:S04]  /*5f70*/  FMUL.FTZ R127, R127, UR12 ;  /* 0x0000000c7f7f7c20 */ /* 0x000fe80008410000 */
[----:B------:R-:W1:Y:S01]  /*5f80*/  MUFU.TANH R212, R212 ;  /* 0x000000d400d47308 */ /* 0x000e620000002400 */
[----:B--2---:R-:W-:Y:S01]  /*5f90*/  FFMA.FTZ R220, R220, -UR5, R203 ;  /* 0x80000005dcdc7c23 */ /* 0x004fe200080100cb */
[----:B------:R-:W-:Y:S08]  /*5fa0*/  FFMA.FTZ R203, -R203, R203, 1 ;  /* 0x3f800000cbcb7423 */ /* 0x000ff000000101cb */
[----:B------:R-:W2:Y:S01]  /*5fb0*/  MUFU.TANH R208, R208 ;  /* 0x000000d000d07308 */ /* 0x000ea20000002400 */
[----:B---3--:R-:W-:Y:S01]  /*5fc0*/  FFMA.FTZ R202, R207, -UR5, R129 ;  /* 0x80000005cfca7c23 */ /* 0x008fe20008010081 */
[----:B----4-:R-:W-:Y:S01]  /*5fd0*/  FFMA.FTZ R218, R205, -UR5, R124 ;  /* 0x80000005cdda7c23 */ /* 0x010fe2000801007c */
[----:B------:R-:W-:Y:S01]  /*5fe0*/  FFMA.FTZ R129, -R129, R129, 1 ;  /* 0x3f80000081817423 */ /* 0x000fe20000010181 */
[----:B------:R-:W-:Y:S03]  /*5ff0*/  FFMA.FTZ R124, -R124, R124, 1 ;  /* 0x3f8000007c7c7423 */ /* 0x000fe6000001017c */
[----:B------:R-:W-:Y:S03]  /*6000*/  FMUL.FTZ R129, R129, UR12 ;  /* 0x0000000c81817c20 */ /* 0x000fe60008410000 */
[----:B------:R-:W3:Y:S01]  /*6010*/  MUFU.TANH R234, R234 ;  /* 0x000000ea00ea7308 */ /* 0x000ee20000002400 */
[----:B-1----:R-:W-:Y:S01]  /*6020*/  FFMA.FTZ R198, -R212, R212, 1 ;  /* 0x3f800000d4c67423 */ /* 0x002fe200000101d4 */
[----:B------:R-:W-:Y:S01]  /*6030*/  FFMA.FTZ R212, R207, -UR5, R212 ;  /* 0x80000005cfd47c23 */ /* 0x000fe200080100d4 */
[----:B------:R-:W-:Y:S02]  /*6040*/  FMUL.FTZ R124, R124, UR12 ;  /* 0x0000000c7c7c7c20 */ /* 0x000fe40008410000 */
[----:B------:R-:W-:Y:S01]  /*6050*/  FMUL.FTZ R198, R198, UR12 ;  /* 0x0000000cc6c67c20 */ /* 0x000fe20008410000 */
[----:B--2---:R-:W-:Y:S01]  /*6060*/  FFMA.FTZ R126, -R208, R208, 1 ;  /* 0x3f800000d07e7423 */ /* 0x004fe200000101d0 */
[C---:B------:R-:W-:Y:S03]  /*6070*/  FFMA.FTZ R208, R125.reuse, -UR5, R208 ;  /* 0x800000057dd07c23 */ /* 0x040fe600080100d0 */
[----:B------:R-:W-:Y:S01]  /*6080*/  FMUL.FTZ R126, R126, UR12 ;  /* 0x0000000c7e7e7c20 */ /* 0x000fe20008410000 */
[----:B---3--:R-:W-:Y:S01]  /*6090*/  FFMA.FTZ R121, -R234, R234, 1 ;  /* 0x3f800000ea797423 */ /* 0x008fe200000101ea */
[----:B------:R-:W-:Y:S01]  /*60a0*/  FFMA.FTZ R214, R125, -UR5, R234 ;  /* 0x800000057dd67c23 */ /* 0x000fe200080100ea */
[----:B------:R-:W-:Y:S02]  /*60b0*/  FMUL.FTZ R125, R203, UR12 ;  /* 0x0000000ccb7d7c20 */ /* 0x000fe40008410000 */
        /* <DEDUP_REMOVED lines=14> */
.L_x_1980:
        /* <DEDUP_REMOVED lines=13> */
[C---:B------:R-:W-:Y:S01]  /*6270*/  ISETP.GE.AND P0, PT, R12.reuse, R14, PT ;  /* 0x0000000e0c00720c */ /* 0x040fe20003f06270 */
[----:B------:R-:W-:Y:S01]  /*6280*/  VIADD R8, R201, 0x11 ;  /* 0x00000011c9087836 */ /* 0x000fe20000000000 */
        /* <DEDUP_REMOVED lines=53> */
.L_x_1981:
        /* <DEDUP_REMOVED lines=11> */
[----:B------:R1:W5:Y:S04]  /*6690*/  LDL R219, [R1+0x40] ;  /* 0x0000400001db7983 */ /* 0x0003680000100800 */
[----:B------:R1:W5:Y:S04]  /*66a0*/  LDL R217, [R1+0x3c] ;  /* 0x00003c0001d97983 */ /* 0x0003680000100800 */
[----:B------:R1:W5:Y:S01]  /*66b0*/  LDL R215, [R1+0x38] ;  /* 0x0000380001d77983 */ /* 0x0003620000100800 */
[C---:B--2---:R-:W-:Y:S01]  /*66c0*/  FMUL.FTZ R7, R5.reuse, 1.4426950216293334961 ;  /* 0x3fb8aa3b05077820 */ /* 0x044fe20000410000 */
[----:B------:R-:W-:Y:S01]  /*66d0*/  FSETP.NEU.FTZ.AND P0, PT, R5, -INF , PT ;  /* 0xff8000000500780b */ /* 0x000fe20003f1d000 */
[C---:B---3--:R-:W-:Y:S03]  /*66e0*/  FMUL.FTZ R5, R4.reuse, 1.4426950216293334961 ;  /* 0x3fb8aa3b04057820 */ /* 0x048fe60000410000 */
        /* <DEDUP_REMOVED lines=21> */
[----:B------:R1:W5:Y:S01]  /*6840*/  LDL.64 R232, [R1+0x10] ;  /* 0x0000100001e87983 */ /* 0x0003620000100a00 */
[----:B------:R-:W-:Y:S06]  /*6850*/  PLOP3.LUT P0, PT, PT, PT, UP0, 0x80, 0x0 ;  /* 0x000000000000781c */ /* 0x000fec0003f0f008 */
        /* <DEDUP_REMOVED lines=300> */
.L_x_1982:
        /* <DEDUP_REMOVED lines=177> */
.L_x_1983:
        /* <DEDUP_REMOVED lines=638> */
.L_x_1985:
        /* <DEDUP_REMOVED lines=21> */
.L_x_1986:
        /* <DEDUP_REMOVED lines=62> */
.L_x_1988:
[----:B------:R-:W-:Y:S05]  /*b340*/  BSYNC B0 ;  /* 0x0000000000007941 */ /* 0x000fea0003800000 */
.L_x_1987:
        /* <DEDUP_REMOVED lines=21> */
.L_x_1990:
[----:B------:R-:W-:Y:S05]  /*b4a0*/  BSYNC B0 ;  /* 0x0000000000007941 */ /* 0x000fea0003800000 */
.L_x_1989:
        /* <DEDUP_REMOVED lines=26> */
[C---:B-1----:R-:W-:Y:S01]  /*b650*/  IMAD R3, R53.reuse, UR13, R36 ;  /* 0x0000000d35037c24 */ /* 0x042fe2000f8e0224 */
        /* <DEDUP_REMOVED lines=10> */
[----:B------:R1:W-:Y:S02]  /*b700*/  @!P0 STG.E.128 desc[UR6][R42.64+0x180], R16 ;  /* 0x000180102a008986 */ /* 0x0003e4000c101d06 */
.L_x_1992:
[----:B------:R-:W-:Y:S05]  /*b710*/  BSYNC B0 ;  /* 0x0000000000007941 */ /* 0x000fea0003800000 */
.L_x_1991:
        /* <DEDUP_REMOVED lines=12> */
[----:B-1--4-:R-:W-:-:S03]  /*b7e0*/  LEA R4, P4, R36, UR8, 0x1 ;  /* 0x0000000824047c11 */ /* 0x012fc6000f8808ff */
[----:B------:R-:W-:-:S04]  /*b7f0*/  IMAD R2, R53, UR13, R2 ;  /* 0x0000000d35027c24 */ /* 0x000fc8000f8e0202 */
[----:B------:R-:W-:-:S05]  /*b800*/  IMAD.IADD R2, R2, 0x1, R37 ;  /* 0x0000000102027824 */ /* 0x000fca00078e0225 */
[----:B------:R-:W-:-:S05]  /*b810*/  LEA.HI.X R5, R36, UR9, R2, 0x1, P4 ;  /* 0x0000000924057c11 */ /* 0x000fca000a0f0c02 */
[----:B------:R1:W-:Y:S04]  /*b820*/  @!P3 STG.E.128 desc[UR6][R4.64], R32 ;  /* 0x000000200400b986 */ /* 0x0003e8000c101d06 */
[----:B------:R1:W-:Y:S04]  /*b830*/  @!P2 STG.E.128 desc[UR6][R4.64+0x80], R28 ;  /* 0x0000801c0400a986 */ /* 0x0003e8000c101d06 */
[----:B------:R1:W-:Y:S04]  /*b840*/  @!P1 STG.E.128 desc[UR6][R4.64+0x100], R24 ;  /* 0x0001001804009986 */ /* 0x0003e8000c101d06 */
[----:B------:R1:W-:Y:S02]  /*b850*/  @!P0 STG.E.128 desc[UR6][R4.64+0x180], R20 ;  /* 0x0001801404008986 */ /* 0x0003e4000c101d06 */
.L_x_1961:
[----:B------:R-:W-:Y:S05]  /*b860*/  BSYNC B1 ;  /* 0x0000000000017941 */ /* 0x000fea0003800000 */
.L_x_1947:
        /* <DEDUP_REMOVED lines=12> */
.L_x_1993:
[----:B------:R-:W-:Y:S05]  /*b930*/  EXIT ;  /* 0x000000000000794d */ /* 0x000fea0003800000 */
.L_x_1995:
        /* <DEDUP_REMOVED lines=12> */
.L_x_2073:


//--------------------- .text._ZN5flash25flash_bwd_dot_do_o_kernelILb0E23Flash_bwd_kernel_traitsILi256ELi64ELi64ELi8ELi4ELi2ELi2ELb0ELb0EN7cutlass6half_tE19Flash_kernel_traitsILi256ELi64ELi64ELi8ES3_EEEEvNS_16Flash_bwd_paramsE --------------------------
	.section	.text._ZN5flash25flash_bwd_dot_do_o_kernelILb0E23Flash_bwd_kernel_traitsILi256ELi64ELi64ELi8ELi4ELi2ELi2ELb0ELb0EN7cutlass6half_tE19Flash_kernel_traitsILi256ELi64ELi64ELi8ES3_EEEEvNS_16Flash_bwd_paramsE,"ax",@progbits
	.align	128
        .global         _ZN5flash25flash_bwd_dot_do_o_kernelILb0E23Flash_bwd_kernel_traitsILi256ELi64ELi64ELi8ELi4ELi2ELi2ELb0ELb0EN7cutlass6half_tE19Flash_kernel_traitsILi256ELi64ELi64ELi8ES3_EEEEvNS_16Flash_bwd_paramsE
        .type           _ZN5flash25flash_bwd_dot_do_o_kernelILb0E23Flash_bwd_kernel_traitsILi256ELi64ELi64ELi8ELi4ELi2ELi2ELb0ELb0EN7cutlass6half_tE19Flash_kernel_traitsILi256ELi64ELi64ELi8ES3_EEEEvNS_16Flash_bwd_paramsE,@function
        .size           _ZN5flash25flash_bwd_dot_do_o_kernelILb0E23Flash_bwd_kernel_traitsILi256ELi64ELi64ELi8ELi4ELi2ELi2ELb0ELb0EN7cutlass6half_tE19Flash_kernel_traitsILi256ELi64ELi64ELi8ES3_EEEEvNS_16Flash_bwd_paramsE,(.L_x_2074 - _ZN5flash25flash_bwd_dot_do_o_kernelILb0E23Flash_bwd_kernel_traitsILi256ELi64ELi64ELi8ELi4ELi2ELi2ELb0ELb0EN7cutlass6half_tE19Flash_kernel_traitsILi256ELi64ELi64ELi8ES3_EEEEvNS_16Flash_bwd_paramsE)
        .other          _ZN5flash25flash_bwd_dot_do_o_kernelILb0E23Flash_bwd_kernel_traitsILi256ELi64ELi64ELi8ELi4ELi2ELi2ELb0ELb0EN7cutlass6half_tE19Flash_kernel_traitsILi256ELi64ELi64ELi8ES3_EEEEvNS_16Flash_bwd_paramsE,@"STO_CUDA_ENTRY STV_DEFAULT"
_ZN5flash25flash_bwd_dot_do_o_kernelILb0E23Flash_bwd_kernel_traitsILi256ELi64ELi64ELi8ELi4ELi2ELi2ELb0ELb0EN7cutlass6half_tE19Flash_kernel_traitsILi256ELi64ELi64ELi8ES3_EEEEvNS_16Flash_bwd_paramsE:
.text._ZN5flash25flash_bwd_dot_do_o_kernelILb0E23Flash_bwd_kernel_traitsILi256ELi64ELi64ELi8ELi4ELi2ELi2ELb0ELb0EN7cutlass6half_tE19Flash_kernel_traitsILi256ELi64ELi64ELi8ES3_EEEEvNS_16Flash_bwd_paramsE:
        /* <DEDUP_REMOVED lines=52> */
.L_x_1996:
[----:B------:R-:W0:Y:S08]  /*0340*/  LDC R54, c[0x0][0x270] ;  /* 0x00009c00ff367b82 */ /* 0x000e300000000800 */
[----:B------:R-:W1:Y:S01]  /*0350*/  LDC R3, c[0x0][0x2d4] ;  /* 0x0000b500ff037b82 */ /* 0x000e620000000800 */
[----:B0-----:R-:W-:-:S04]  /*0360*/  IMAD R54, R7, R54, UR5 ;  /* 0x0000000507367e24 */ /* 0x001fc8000f8e0236 */
[----:B-1----:R-:W-:-:S07]  /*0370*/  IMAD R54, R54, R3, RZ ;  /* 0x0000000336367224 */ /* 0x002fce00078e02ff */
.L_x_1997:
        /* <DEDUP_REMOVED lines=57> */
.L_x_1999:
[----:B------:R-:W-:Y:S05]  /*0710*/  BSYNC B0 ;  /* 0x0000000000007941 */ /* 0x000fea0003800000 */
.L_x_1998:
        /* <DEDUP_REMOVED lines=45> */
.L_x_2001:
[----:B------:R-:W-:Y:S05]  /*09f0*/  BSYNC B0 ;  /* 0x0000000000007941 */ /* 0x000fea0003800000 */
.L_x_2000:
        /* <DEDUP_REMOVED lines=52> */
.L_x_2003:
[----:B------:R-:W-:Y:S05]  /*0d40*/  BSYNC B0 ;  /* 0x0000000000007941 */ /* 0x000fea0003800000 */
.L_x_2002:
        /* <DEDUP_REMOVED lines=38> */
.L_x_2005:
[----:B------:R-:W-:Y:S05]  /*0fb0*/  BSYNC B0 ;  /* 0x0000000000007941 */ /* 0x000fea0003800000 */
.L_x_2004:
        /* <DEDUP_REMOVED lines=218> */
.L_x_2006:
        /* <DEDUP_REMOVED lines=10> */
.L_x_2074:


//--------------------- .text._ZN5flash25flash_bwd_dot_do_o_kernelILb1E23Flash_bwd_kernel_traitsILi256ELi64ELi64ELi8ELi4ELi2ELi2ELb0ELb0EN7cutlass6half_tE19Flash_kernel_traitsILi256ELi64ELi64ELi8ES3_EEEEvNS_16Flash_bwd_paramsE --------------------------
	.section	.text._ZN5flash25flash_bwd_dot_do_o_kernelILb1E23Flash_bwd_kernel_traitsILi256ELi64ELi64ELi8ELi4ELi2ELi2ELb0ELb0EN7cutlass6half_tE19Flash_kernel_traitsILi256ELi64ELi64ELi8ES3_EEEEvNS_16Flash_bwd_paramsE,"ax",@progbits
	.align	128
        .global         _ZN5flash25flash_bwd_dot_do_o_kernelILb1E23Flash_bwd_kernel_traitsILi256ELi64ELi64ELi8ELi4ELi2ELi2ELb0ELb0EN7cutlass6half_tE19Flash_kernel_traitsILi256ELi64ELi64ELi8ES3_EEEEvNS_16Flash_bwd_paramsE
        .type           _ZN5flash25flash_bwd_dot_do_o_kernelILb1E23Flash_bwd_kernel_traitsILi256ELi64ELi64ELi8ELi4ELi2ELi2ELb0ELb0EN7cutlass6half_tE19Flash_kernel_traitsILi256ELi64ELi64ELi8ES3_EEEEvNS_16Flash_bwd_paramsE,@function
        .size           _ZN5flash25flash_bwd_dot_do_o_kernelILb1E23Flash_bwd_kernel_traitsILi256ELi64ELi64ELi8ELi4ELi2ELi2ELb0ELb0EN7cutlass6half_tE19Flash_kernel_traitsILi256ELi64ELi64ELi8ES3_EEEEvNS_16Flash_bwd_paramsE,(.L_x_2075 - _ZN5flash25flash_bwd_dot_do_o_kernelILb1E23Flash_bwd_kernel_traitsILi256ELi64ELi64ELi8ELi4ELi2ELi2ELb0ELb0EN7cutlass6half_tE19Flash_kernel_traitsILi256ELi64ELi64ELi8ES3_EEEEvNS_16Flash_bwd_paramsE)
        .other          _ZN5flash25flash_bwd_dot_do_o_kernelILb1E23Flash_bwd_kernel_traitsILi256ELi64ELi64ELi8ELi4ELi2ELi2ELb0ELb0EN7cutlass6half_tE19Flash_kernel_traitsILi256ELi64ELi64ELi8ES3_EEEEvNS_16Flash_bwd_paramsE,@"STO_CUDA_ENTRY STV_DEFAULT"
_ZN5flash25flash_bwd_dot_do_o_kernelILb1E23Flash_bwd_kernel_traitsILi256ELi64ELi64ELi8ELi4ELi2ELi2ELb0ELb0EN7cutlass6half_tE19Flash_kernel_traitsILi256ELi64ELi64ELi8ES3_EEEEvNS_16Flash_bwd_paramsE:
.text._ZN5flash25flash_bwd_dot_do_o_kernelILb1E23Flash_bwd_kernel_traitsILi256ELi64ELi64ELi8ELi4ELi2ELi2ELb0ELb0EN7cutlass6half_tE19Flash_kernel_traitsILi256ELi64ELi64ELi8ES3_EEEEvNS_16Flash_bwd_paramsE:
        /* <DEDUP_REMOVED lines=62> */
.L_x_2007:
        /* <DEDUP_REMOVED lines=27> */
.L_x_2008:
[----:B------:R-:W-:-:S04]  /*0590*/  IMAD R52, R52, R53, R25 ;  /* 0x0000003534347224 */ /* 0x000fc800078e0219 */
[----:B------:R-:W-:-:S07]  /*05a0*/  IMAD R52, R52, R31, RZ ;  /* 0x0000001f34347224 */ /* 0x000fce00078e02ff */
.L_x_2009:
        /* <DEDUP_REMOVED lines=76> */
.L_x_2011:
[----:B------:R-:W-:Y:S05]  /*0a70*/  BSYNC B0 ;  /* 0x0000000000007941 */ /* 0x000fea0003800000 */
.L_x_2010:
        /* <DEDUP_REMOVED lines=38> */
.L_x_2013:
[----:B------:R-:W-:Y:S05]  /*0ce0*/  BSYNC B0 ;  /* 0x0000000000007941 */ /* 0x000fea0003800000 */
.L_x_2012:
        /* <DEDUP_REMOVED lines=48> */
.L_x_2015:
[----:B------:R-:W-:Y:S05]  /*0ff0*/  BSYNC B0 ;  /* 0x0000000000007941 */ /* 0x000fea0003800000 */
.L_x_2014:
        /* <DEDUP_REMOVED lines=43> */
.L_x_2017:
[----:B------:R-:W-:Y:S05]  /*12b0*/  BSYNC B0 ;  /* 0x0000000000007941 */ /* 0x000fea0003800000 */
.L_x_2016:
        /* <DEDUP_REMOVED lines=242> */
.L_x_2018:
        /* <DEDUP_REMOVED lines=10> */
.L_x_2075:


//--------------------- .nv.shared._ZN5flash27flash_bwd_convert_dq_kernelI23Flash_bwd_kernel_traitsILi256ELi64ELi32ELi8ELi4ELi1ELi2ELb1ELb1EN7cutlass6half_tE19Flash_kernel_traitsILi256ELi64ELi32ELi8ES3_EEEEvNS_16Flash_bwd_paramsEi --------------------------
	.section	.nv.shared._ZN5flash27flash_bwd_convert_dq_kernelI23Flash_bwd_kernel_traitsILi256ELi64ELi32ELi8ELi4ELi1ELi2ELb1ELb1EN7cutlass6half_tE19Flash_kernel_traitsILi256ELi64ELi32ELi8ES3_EEEEvNS_16Flash_bwd_paramsEi,"aw",@nobits
	.sectionflags	@""
	.align	16
	.zero		1024


//--------------------- .nv.shared.reserved.0     --------------------------
	.section	.nv.shared.reserved.0,"aw",@nobits
	.weak		__nv_reservedSMEM_offset_0_alias
	.size		__nv_reservedSMEM_offset_0_alias, 0, 0
	.other		__nv_reservedSMEM_offset_0_alias,@"STO_CUDA_RESERVED_SHARED STV_DEFAULT"
__nv_reservedSMEM_offset_0_alias:
	.zero		0


//--------------------- .nv.global                --------------------------
	.section	.nv.global,"aw",@nobits
.nv.global:
	.type		_ZN66_INTERNAL_c896cc1e_30_flash_bwd_hdim256_fp16_sm80_cu_a6473388_26734cute1_E,@object
	.size		_ZN66_INTERNAL_c896cc1e_30_flash_bwd_hdim256_fp16_sm80_cu_a6473388_26734cute1_E,(_ZN66_INTERNAL_c896cc1e_30_flash_bwd_hdim256_fp16_sm80_cu_a6473388_26734cuda3std3__45__cpo6cbeginE - _ZN66_INTERNAL_c896cc1e_30_flash_bwd_hdim256_fp16_sm80_cu_a6473388_26734cute1_E)
_ZN66_INTERNAL_c896cc1e_30_flash_bwd_hdim256_fp16_sm80_cu_a6473388_26734cute1_E:
	.zero		1
	.type		_ZN66_INTERNAL_c896cc1e_30_flash_bwd_hdim256_fp16_sm80_cu_a6473388_26734cuda3std3__45__cpo6cbeginE,@object
	.size		_ZN66_INTERNAL_c896cc1e_30_flash_bwd_hdim256_fp16_sm80_cu_a6473388_26734cuda3std3__45__cpo6cbeginE,(_ZN66_INTERNAL_c896cc1e_30_flash_bwd_hdim256_fp16_sm80_cu_a6473388_26734cuda3std3__48in_placeE - _ZN66_INTERNAL_c896cc1e_30_flash_bwd_hdim256_fp16_sm80_cu_a6473388_26734cuda3std3__45__cpo6cbeginE)
_ZN66_INTERNAL_c896cc1e_30_flash_bwd_hdim256_fp16_sm80_cu_a6473388_26734cuda3std3__45__cpo6cbeginE:
	.zero		1
	.type		_ZN66_INTERNAL_c896cc1e_30_flash_bwd_hdim256_fp16_sm80_cu_a6473388_26734cuda3std3__48in_placeE,@object
	.size		_ZN66_INTERNAL_c896cc1e_30_flash_bwd_hdim256_fp16_sm80_cu_a6473388_26734cuda3std3__48in_placeE,(_ZN66_INTERNAL_c896cc1e_30_flash_bwd_hdim256_fp16_sm80_cu_a6473388_26734cuda3std6ranges3__45__cpo9iter_moveE - _ZN66_INTERNAL_c896cc1e_30_flash_bwd_hdim256_fp16_sm80_cu_a6473388_26734cuda3std3__48in_placeE)
_ZN66_INTERNAL_c896cc1e_30_flash_bwd_hdim256_fp16_sm80_cu_a6473388_26734cuda3std3__48in_placeE:
	.zero		1
	.type		_ZN66_INTERNAL_c896cc1e_30_flash_bwd_hdim256_fp16_sm80_cu_a6473388_26734cuda3std6ranges3__45__cpo9iter_moveE,@object
	.size		_ZN66_INTERNAL_c896cc1e_30_flash_bwd_hdim256_fp16_sm80_cu_a6473388_26734cuda3std6ranges3__45__cpo9iter_moveE,(_ZN66_INTERNAL_c896cc1e_30_flash_bwd_hdim256_fp16_sm80_cu_a6473388_26734cuda3std3__45__cpo5beginE - _ZN66_INTERNAL_c896cc1e_30_flash_bwd_hdim256_fp16_sm80_cu_a6473388_26734cuda3std6ranges3__45__cpo9iter_moveE)
_ZN66_INTERNAL_c896cc1e_30_flash_bwd_hdim256_fp16_sm80_cu_a6473388_26734cuda3std6ranges3__45__cpo9iter_moveE:
	.zero		1
	.type		_ZN66_INTERNAL_c896cc1e_30_flash_bwd_hdim256_fp16_sm80_cu_a6473388_26734cuda3std3__45__cpo5beginE,@object
	.size		_ZN66_INTERNAL_c896cc1e_30_flash_bwd_hdim256_fp16_sm80_cu_a6473388_26734cuda3std3__45__cpo5beginE,(_ZN66_INTERNAL_c896cc1e_30_flash_bwd_hdim256_fp16_sm80_cu_a6473388_26734cuda3std3__468_GLOBAL__N__c896cc1e_30_flash_bwd_hdim256_fp16_sm80_cu_a6473388_26736ignoreE - _ZN66_INTERNAL_c896cc1e_30_flash_bwd_hdim256_fp16_sm80_cu_a6473388_26734cuda3std3__45__cpo5beginE)
_ZN66_INTERNAL_c896cc1e_30_flash_bwd_hdim256_fp16_sm80_cu_a6473388_26734cuda3std3__45__cpo5beginE:
	.zero		1
	.type		_ZN66_INTERNAL_c896cc1e_30_flash_bwd_hdim256_fp16_sm80_cu_a6473388_26734cuda3std3__468_GLOBAL__N__c896cc1e_30_flash_bwd_hdim256_fp16_sm80_cu_a6473388_26736ignoreE,@object
	.size		_ZN66_INTERNAL_c896cc1e_30_flash_bwd_hdim256_fp16_sm80_cu_a6473388_26734cuda3std3__468_GLOBAL__N__c896cc1e_30_flash_bwd_hdim256_fp16_sm80_cu_a6473388_26736ignoreE,(_ZN66_INTERNAL_c896cc1e_30_flash_bwd_hdim256_fp16_sm80_cu_a6473388_26734cute7productE - _ZN66_INTERNAL_c896cc1e_30_flash_bwd_hdim256_fp16_sm80_cu_a6473388_26734cuda3std3__468_GLOBAL__N__c896cc1e_30_flash_bwd_hdim256_fp16_sm80_cu_a6473388_26736ignoreE)
_ZN66_INTERNAL_c896cc1e_30_flash_bwd_hdim256_fp16_sm80_cu_a6473388_26734cuda3std3__468_GLOBAL__N__c896cc1e_30_flash_bwd_hdim256_fp16_sm80_cu_a6473388_26736ignoreE:
	.zero		1
	.type		_ZN66_INTERNAL_c896cc1e_30_flash_bwd_hdim256_fp16_sm80_cu_a6473388_26734cute7productE,@object
	.size		_ZN66_INTERNAL_c896cc1e_30_flash_bwd_hdim256_fp16_sm80_cu_a6473388_26734cute7productE,(_ZN66_INTERNAL_c896cc1e_30_flash_bwd_hdim256_fp16_sm80_cu_a6473388_26734cuda3std3__45__cpo3endE - _ZN66_INTERNAL_c896cc1e_30_flash_bwd_hdim256_fp16_sm80_cu_a6473388_26734cute7productE)
_ZN66_INTERNAL_c896cc1e_30_flash_bwd_hdim256_fp16_sm80_cu_a6473388_26734cute7productE:
	.zero		1
	.type		_ZN66_INTERNAL_c896cc1e_30_flash_bwd_hdim256_fp16_sm80_cu_a6473388_26734cuda3std3__45__cpo3endE,@object
	.size		_ZN66_INTERNAL_c896cc1e_30_flash_bwd_hdim256_fp16_sm80_cu_a6473388_26734cuda3std3__45__cpo3endE,(_ZN66_INTERNAL_c896cc1e_30_flash_bwd_hdim256_fp16_sm80_cu_a6473388_26734cuda3std3__419piecewise_constructE - _ZN66_INTERNAL_c896cc1e_30_flash_bwd_hdim256_fp16_sm80_cu_a6473388_26734cuda3std3__45__cpo3endE)
_ZN66_INTERNAL_c896cc1e_30_flash_bwd_hdim256_fp16_sm80_cu_a6473388_26734cuda3std3__45__cpo3endE:
	.zero		1
	.type		_ZN66_INTERNAL_c896cc1e_30_flash_bwd_hdim256_fp16_sm80_cu_a6473388_26734cuda3std3__419piecewise_constructE,@object
	.size		_ZN66_INTERNAL_c896cc1e_30_flash_bwd_hdim256_fp16_sm80_cu_a6473388_26734cuda3std3__419piecewise_constructE,(_ZN66_INTERNAL_c896cc1e_30_flash_bwd_hdim256_fp16_sm80_cu_a6473388_26734cuda3std3__45__cpo4cendE - _ZN66_INTERNAL_c896cc1e_30_flash_bwd_hdim256_fp16_sm80_cu_a6473388_26734cuda3std3__419piecewise_constructE)
_ZN66_INTERNAL_c896cc1e_30_flash_bwd_hdim256_fp16_sm80_cu_a6473388_26734cuda3std3__419piecewise_constructE:
	.zero		1
	.type		_ZN66_INTERNAL_c896cc1e_30_flash_bwd_hdim256_fp16_sm80_cu_a6473388_26734cuda3std3__45__cpo4cendE,@object
	.size		_ZN66_INTERNAL_c896cc1e_30_flash_bwd_hdim256_fp16_sm80_cu_a6473388_26734cuda3std3__45__cpo4cendE,(_ZN66_INTERNAL_c896cc1e_30_flash_bwd_hdim256_fp16_sm80_cu_a6473388_26734cuda3std6ranges3__45__cpo4swapE - _ZN66_INTERNAL_c896cc1e_30_flash_bwd_hdim256_fp16_sm80_cu_a6473388_26734cuda3std3__45__cpo4cendE)
_ZN66_INTERNAL_c896cc1e_30_flash_bwd_hdim256_fp16_sm80_cu_a6473388_26734cuda3std3__45__cpo4cendE:
	.zero		1
	.type		_ZN66_INTERNAL_c896cc1e_30_flash_bwd_hdim256_fp16_sm80_cu_a6473388_26734cuda3std6ranges3__45__cpo4swapE,@object
	.size		_ZN66_INTERNAL_c896cc1e_30_flash_bwd_hdim256_fp16_sm80_cu_a6473388_26734cuda3std6ranges3__45__cpo4swapE,(.L_7 - _ZN66_INTERNAL_c896cc1e_30_flash_bwd_hdim256_fp16_sm80_cu_a6473388_26734cuda3std6ranges3__45__cpo4swapE)
_ZN66_INTERNAL_c896cc1e_30_flash_bwd_hdim256_fp16_sm80_cu_a6473388_26734cuda3std6ranges3__45__cpo4swapE:
	.zero		1
.L_7:


//--------------------- .nv.shared._ZN5flash44flash_bwd_dq_dk_dv_loop_seqk_parallel_kernelI23Flash_bwd_kernel_traitsILi256ELi64ELi32ELi8ELi4ELi1ELi2ELb1ELb1EN7cutlass6half_tE19Flash_kernel_traitsILi256ELi64ELi32ELi8ES3_EELb0ELb0ELb0ELb0ELb0ELb0ELb0EEEvNS_16Flash_bwd_paramsE --------------------------
	.section	.nv.shared._ZN5flash44flash_bwd_dq_dk_dv_loop_seqk_parallel_kernelI23Flash_bwd_kernel_traitsILi256ELi64ELi32ELi8ELi4ELi1ELi2ELb1ELb1EN7cutlass6half_tE19Flash_kernel_traitsILi256ELi64ELi32ELi8ES3_EELb0ELb0ELb0ELb0ELb0ELb0ELb0EEEvNS_16Flash_bwd_paramsE,"aw",@nobits
	.sectionflags	@""
	.align	16
	.zero		1024


//--------------------- .nv.shared._ZN5flash44flash_bwd_dq_dk_dv_loop_seqk_parallel_kernelI23Flash_bwd_kernel_traitsILi256ELi64ELi32ELi8ELi4ELi1ELi2ELb1ELb1EN7cutlass6half_tE19Flash_kernel_traitsILi256ELi64ELi32ELi8ES3_EELb0ELb0ELb0ELb0ELb0ELb0ELb1EEEvNS_16Flash_bwd_paramsE --------------------------
	.section	.nv.shared._ZN5flash44flash_bwd_dq_dk_dv_loop_seqk_parallel_kernelI23Flash_bwd_kernel_traitsILi256ELi64ELi32ELi8ELi4ELi1ELi2ELb1ELb1EN7cutlass6half_tE19Flash_kernel_traitsILi256ELi64ELi32ELi8ES3_EELb0ELb0ELb0ELb0ELb0ELb0ELb1EEEvNS_16Flash_bwd_paramsE,"aw",@nobits
	.sectionflags	@""
	.align	16
	.zero		1024


//--------------------- .nv.shared._ZN5flash44flash_bwd_dq_dk_dv_loop_seqk_parallel_kernelI23Flash_bwd_kernel_traitsILi256ELi64ELi32ELi8ELi4ELi1ELi2ELb1ELb1EN7cutlass6half_tE19Flash_kernel_traitsILi256ELi64ELi32ELi8ES3_EELb0ELb0ELb1ELb0ELb0ELb0ELb0EEEvNS_16Flash_bwd_paramsE --------------------------
	.section	.nv.shared._ZN5flash44flash_bwd_dq_dk_dv_loop_seqk_parallel_kernelI23Flash_bwd_kernel_traitsILi256ELi64ELi32ELi8ELi4ELi1ELi2ELb1ELb1EN7cutlass6half_tE19Flash_kernel_traitsILi256ELi64ELi32ELi8ES3_EELb0ELb0ELb1ELb0ELb0ELb0ELb0EEEvNS_16Flash_bwd_paramsE,"aw",@nobits
	.sectionflags	@""
	.align	16
	.zero		1024


//--------------------- .nv.shared._ZN5flash44flash_bwd_dq_dk_dv_loop_seqk_parallel_kernelI23Flash_bwd_kernel_traitsILi256ELi64ELi32ELi8ELi4ELi1ELi2ELb1ELb1EN7cutlass6half_tE19Flash_kernel_traitsILi256ELi64ELi32ELi8ES3_EELb0ELb0ELb1ELb0ELb0ELb0ELb1EEEvNS_16Flash_bwd_paramsE --------------------------
	.section	.nv.shared._ZN5flash44flash_bwd_dq_dk_dv_loop_seqk_parallel_kernelI23Flash_bwd_kernel_traitsILi256ELi64ELi32ELi8ELi4ELi1ELi2ELb1ELb1EN7cutlass6half_tE19Flash_kernel_traitsILi256ELi64ELi32ELi8ES3_EELb0ELb0ELb1ELb0ELb0ELb0ELb1EEEvNS_16Flash_bwd_paramsE,"aw",@nobits
	.sectionflags	@""
	.align	16
	.zero		1024


//--------------------- .nv.shared._ZN5flash44flash_bwd_dq_dk_dv_loop_seqk_parallel_kernelI23Flash_bwd_kernel_traitsILi256ELi64ELi32ELi8ELi4ELi1ELi2ELb1ELb1EN7cutlass6half_tE19Flash_kernel_traitsILi256ELi64ELi32ELi8ES3_EELb0ELb0ELb0ELb0ELb0ELb1ELb0EEEvNS_16Flash_bwd_paramsE --------------------------
	.section	.nv.shared._ZN5flash44flash_bwd_dq_dk_dv_loop_seqk_parallel_kernelI23Flash_bwd_kernel_traitsILi256ELi64ELi32ELi8ELi4ELi1ELi2ELb1ELb1EN7cutlass6half_tE19Flash_kernel_traitsILi256ELi64ELi32ELi8ES3_EELb0ELb0ELb0ELb0ELb0ELb1ELb0EEEvNS_16Flash_bwd_paramsE,"aw",@nobits
	.sectionflags	@""
	.align	16
	.zero		1024


//--------------------- .nv.shared._ZN5flash44flash_bwd_dq_dk_dv_loop_seqk_parallel_kernelI23Flash_bwd_kernel_traitsILi256ELi64ELi32ELi8ELi4ELi1ELi2ELb1ELb1EN7cutlass6half_tE19Flash_kernel_traitsILi256ELi64ELi32ELi8ES3_EELb0ELb0ELb0ELb0ELb0ELb1ELb1EEEvNS_16Flash_bwd_paramsE --------------------------
	.section	.nv.shared._ZN5flash44flash_bwd_dq_dk_dv_loop_seqk_parallel_kernelI23Flash_bwd_kernel_traitsILi256ELi64ELi32ELi8ELi4ELi1ELi2ELb1ELb1EN7cutlass6half_tE19Flash_kernel_traitsILi256ELi64ELi32ELi8ES3_EELb0ELb0ELb0ELb0ELb0ELb1ELb1EEEvNS_16Flash_bwd_paramsE,"aw",@nobits
	.sectionflags	@""
	.align	16
	.zero		1024


//--------------------- .nv.shared._ZN5flash44flash_bwd_dq_dk_dv_loop_seqk_parallel_kernelI23Flash_bwd_kernel_traitsILi256ELi64ELi32ELi8ELi4ELi1ELi2ELb1ELb1EN7cutlass6half_tE19Flash_kernel_traitsILi256ELi64ELi32ELi8ES3_EELb0ELb0ELb0ELb1ELb0ELb0ELb0EEEvNS_16Flash_bwd_paramsE --------------------------
	.section	.nv.shared._ZN5flash44flash_bwd_dq_dk_dv_loop_seqk_parallel_kernelI23Flash_bwd_kernel_traitsILi256ELi64ELi32ELi8ELi4ELi1ELi2ELb1ELb1EN7cutlass6half_tE19Flash_kernel_traitsILi256ELi64ELi32ELi8ES3_EELb0ELb0ELb0ELb1ELb0ELb0ELb0EEEvNS_16Flash_bwd_paramsE,"aw",@nobits
	.sectionflags	@""
	.align	16
	.zero		1024


//--------------------- .nv.shared._ZN5flash44flash_bwd_dq_dk_dv_loop_seqk_parallel_kernelI23Flash_bwd_kernel_traitsILi256ELi64ELi32ELi8ELi4ELi1ELi2ELb1ELb1EN7cutlass6half_tE19Flash_kernel_traitsILi256ELi64ELi32ELi8ES3_EELb0ELb0ELb0ELb1ELb0ELb0ELb1EEEvNS_16Flash_bwd_paramsE --------------------------
	.section	.nv.shared._ZN5flash44flash_bwd_dq_dk_dv_loop_seqk_parallel_kernelI23Flash_bwd_kernel_traitsILi256ELi64ELi32ELi8ELi4ELi1ELi2ELb1ELb1EN7cutlass6half_tE19Flash_kernel_traitsILi256ELi64ELi32ELi8ES3_EELb0ELb0ELb0ELb1ELb0ELb0ELb1EEEvNS_16Flash_bwd_paramsE,"aw",@nobits
	.sectionflags	@""
	.align	16
	.zero		1024


//--------------------- .nv.shared._ZN5flash44flash_bwd_dq_dk_dv_loop_seqk_parallel_kernelI23Flash_bwd_kernel_traitsILi256ELi64ELi32ELi8ELi4ELi1ELi2ELb1ELb1EN7cutlass6half_tE19Flash_kernel_traitsILi256ELi64ELi32ELi8ES3_EELb0ELb0ELb1ELb0ELb0ELb1ELb0EEEvNS_16Flash_bwd_paramsE --------------------------
	.section	.nv.shared._ZN5flash44flash_bwd_dq_dk_dv_loop_seqk_parallel_kernelI23Flash_bwd_kernel_traitsILi256ELi64ELi32ELi8ELi4ELi1ELi2ELb1ELb1EN7cutlass6half_tE19Flash_kernel_traitsILi256ELi64ELi32ELi8ES3_EELb0ELb0ELb1ELb0ELb0ELb1ELb0EEEvNS_16Flash_bwd_paramsE,"aw",@nobits
	.sectionflags	@""
	.align	16
	.zero		1024


//--------------------- .nv.shared._ZN5flash44flash_bwd_dq_dk_dv_loop_seqk_parallel_kernelI23Flash_bwd_kernel_traitsILi256ELi64ELi32ELi8ELi4ELi1ELi2ELb1ELb1EN7cutlass6half_tE19Flash_kernel_traitsILi256ELi64ELi32ELi8ES3_EELb0ELb0ELb1ELb0ELb0ELb1ELb1EEEvNS_16Flash_bwd_paramsE --------------------------
	.section	.nv.shared._ZN5flash44flash_bwd_dq_dk_dv_loop_seqk_parallel_kernelI23Flash_bwd_kernel_traitsILi256ELi64ELi32ELi8ELi4ELi1ELi2ELb1ELb1EN7cutlass6half_tE19Flash_kernel_traitsILi256ELi64ELi32ELi8ES3_EELb0ELb0ELb1ELb0ELb0ELb1ELb1EEEvNS_16Flash_bwd_paramsE,"aw",@nobits
	.sectionflags	@""
	.align	16
	.zero		1024


//--------------------- .nv.shared._ZN5flash44flash_bwd_dq_dk_dv_loop_seqk_parallel_kernelI23Flash_bwd_kernel_traitsILi256ELi64ELi32ELi8ELi4ELi1ELi2ELb1ELb1EN7cutlass6half_tE19Flash_kernel_traitsILi256ELi64ELi32ELi8ES3_EELb0ELb0ELb1ELb1ELb0ELb0ELb0EEEvNS_16Flash_bwd_paramsE --------------------------
	.section	.nv.shared._ZN5flash44flash_bwd_dq_dk_dv_loop_seqk_parallel_kernelI23Flash_bwd_kernel_traitsILi256ELi64ELi32ELi8ELi4ELi1ELi2ELb1ELb1EN7cutlass6half_tE19Flash_kernel_traitsILi256ELi64ELi32ELi8ES3_EELb0ELb0ELb1ELb1ELb0ELb0ELb0EEEvNS_16Flash_bwd_paramsE,"aw",@nobits
	.sectionflags	@""
	.align	16
	.zero		1024


//--------------------- .nv.shared._ZN5flash44flash_bwd_dq_dk_dv_loop_seqk_parallel_kernelI23Flash_bwd_kernel_traitsILi256ELi64ELi32ELi8ELi4ELi1ELi2ELb1ELb1EN7cutlass6half_tE19Flash_kernel_traitsILi256ELi64ELi32ELi8ES3_EELb0ELb0ELb1ELb1ELb0ELb0ELb1EEEvNS_16Flash_bwd_paramsE --------------------------
	.section	.nv.shared._ZN5flash44flash_bwd_dq_dk_dv_loop_seqk_parallel_kernelI23Flash_bwd_kernel_traitsILi256ELi64ELi32ELi8ELi4ELi1ELi2ELb1ELb1EN7cutlass6half_tE19Flash_kernel_traitsILi256ELi64ELi32ELi8ES3_EELb0ELb0ELb1ELb1ELb0ELb0ELb1EEEvNS_16Flash_bwd_paramsE,"aw",@nobits
	.sectionflags	@""
	.align	16
	.zero		1024


//--------------------- .nv.shared._ZN5flash25flash_bwd_dot_do_o_kernelILb0E23Flash_bwd_kernel_traitsILi256ELi64ELi32ELi8ELi4ELi1ELi2ELb1ELb1EN7cutlass6half_tE19Flash_kernel_traitsILi256ELi64ELi32ELi8ES3_EEEEvNS_16Flash_bwd_paramsE --------------------------
	.section	.nv.shared._ZN5flash25flash_bwd_dot_do_o_kernelILb0E23Flash_bwd_kernel_traitsILi256ELi64ELi32ELi8ELi4ELi1ELi2ELb1ELb1EN7cutlass6half_tE19Flash_kernel_traitsILi256ELi64ELi32ELi8ES3_EEEEvNS_16Flash_bwd_paramsE,"aw",@nobits
	.sectionflags	@""
	.align	16
	.zero		1024


//--------------------- .nv.shared._ZN5flash25flash_bwd_dot_do_o_kernelILb1E23Flash_bwd_kernel_traitsILi256ELi64ELi32ELi8ELi4ELi1ELi2ELb1ELb1EN7cutlass6half_tE19Flash_kernel_traitsILi256ELi64ELi32ELi8ES3_EEEEvNS_16Flash_bwd_paramsE --------------------------
	.section	.nv.shared._ZN5flash25flash_bwd_dot_do_o_kernelILb1E23Flash_bwd_kernel_traitsILi256ELi64ELi32ELi8ELi4ELi1ELi2ELb1ELb1EN7cutlass6half_tE19Flash_kernel_traitsILi256ELi64ELi32ELi8ES3_EEEEvNS_16Flash_bwd_paramsE,"aw",@nobits
	.sectionflags	@""
	.align	16
	.zero		1024


//--------------------- .nv.shared._ZN5flash44flash_bwd_dq_dk_dv_loop_seqk_parallel_kernelI23Flash_bwd_kernel_traitsILi256ELi64ELi64ELi8ELi4ELi2ELi2ELb0ELb1EN7cutlass6half_tE19Flash_kernel_traitsILi256ELi64ELi64ELi8ES3_EELb0ELb0ELb0ELb0ELb0ELb0ELb0EEEvNS_16Flash_bwd_paramsE --------------------------
	.section	.nv.shared._ZN5flash44flash_bwd_dq_dk_dv_loop_seqk_parallel_kernelI23Flash_bwd_kernel_traitsILi256ELi64ELi64ELi8ELi4ELi2ELi2ELb0ELb1EN7cutlass6half_tE19Flash_kernel_traitsILi256ELi64ELi64ELi8ES3_EELb0ELb0ELb0ELb0ELb0ELb0ELb0EEEvNS_16Flash_bwd_paramsE,"aw",@nobits
	.sectionflags	@""
	.align	16
	.zero		1024


//--------------------- .nv.shared._ZN5flash44flash_bwd_dq_dk_dv_loop_seqk_parallel_kernelI23Flash_bwd_kernel_traitsILi256ELi64ELi64ELi8ELi4ELi2ELi2ELb0ELb1EN7cutlass6half_tE19Flash_kernel_traitsILi256ELi64ELi64ELi8ES3_EELb0ELb0ELb1ELb0ELb0ELb0ELb0EEEvNS_16Flash_bwd_paramsE --------------------------
	.section	.nv.shared._ZN5flash44flash_bwd_dq_dk_dv_loop_seqk_parallel_kernelI23Flash_bwd_kernel_traitsILi256ELi64ELi64ELi8ELi4ELi2ELi2ELb0ELb1EN7cutlass6half_tE19Flash_kernel_traitsILi256ELi64ELi64ELi8ES3_EELb0ELb0ELb1ELb0ELb0ELb0ELb0EEEvNS_16Flash_bwd_paramsE,"aw",@nobits
	.sectionflags	@""
	.align	16
	.zero		1024


//--------------------- .nv.shared._ZN5flash44flash_bwd_dq_dk_dv_loop_seqk_parallel_kernelI23Flash_bwd_kernel_traitsILi256ELi64ELi64ELi8ELi4ELi2ELi2ELb0ELb1EN7cutlass6half_tE19Flash_kernel_traitsILi256ELi64ELi64ELi8ES3_EELb0ELb0ELb0ELb0ELb0ELb1ELb0EEEvNS_16Flash_bwd_paramsE --------------------------
	.section	.nv.shared._ZN5flash44flash_bwd_dq_dk_dv_loop_seqk_parallel_kernelI23Flash_bwd_kernel_traitsILi256ELi64ELi64ELi8ELi4ELi2ELi2ELb0ELb1EN7cutlass6half_tE19Flash_kernel_traitsILi256ELi64ELi64ELi8ES3_EELb0ELb0ELb0ELb0ELb0ELb1ELb0EEEvNS_16Flash_bwd_paramsE,"aw",@nobits
	.sectionflags	@""
	.align	16
	.zero		1024


//--------------------- .nv.shared._ZN5flash44flash_bwd_dq_dk_dv_loop_seqk_parallel_kernelI23Flash_bwd_kernel_traitsILi256ELi64ELi64ELi8ELi4ELi2ELi2ELb0ELb1EN7cutlass6half_tE19Flash_kernel_traitsILi256ELi64ELi64ELi8ES3_EELb0ELb0ELb0ELb1ELb0ELb0ELb0EEEvNS_16Flash_bwd_paramsE --------------------------
	.section	.nv.shared._ZN5flash44flash_bwd_dq_dk_dv_loop_seqk_parallel_kernelI23Flash_bwd_kernel_traitsILi256ELi64ELi64ELi8ELi4ELi2ELi2ELb0ELb1EN7cutlass6half_tE19Flash_kernel_traitsILi256ELi64ELi64ELi8ES3_EELb0ELb0ELb0ELb1ELb0ELb0ELb0EEEvNS_16Flash_bwd_paramsE,"aw",@nobits
	.sectionflags	@""
	.align	16
	.zero		1024


//--------------------- .nv.shared._ZN5flash44flash_bwd_dq_dk_dv_loop_seqk_parallel_kernelI23Flash_bwd_kernel_traitsILi256ELi64ELi64ELi8ELi4ELi2ELi2ELb0ELb1EN7cutlass6half_tE19Flash_kernel_traitsILi256ELi64ELi64ELi8ES3_EELb0ELb0ELb1ELb0ELb0ELb1ELb0EEEvNS_16Flash_bwd_paramsE --------------------------
	.section	.nv.shared._ZN5flash44flash_bwd_dq_dk_dv_loop_seqk_parallel_kernelI23Flash_bwd_kernel_traitsILi256ELi64ELi64ELi8ELi4ELi2ELi2ELb0ELb1EN7cutlass6half_tE19Flash_kernel_traitsILi256ELi64ELi64ELi8ES3_EELb0ELb0ELb1ELb0ELb0ELb1ELb0EEEvNS_16Flash_bwd_paramsE,"aw",@nobits
	.sectionflags	@""
	.align	16
	.zero		1024


//--------------------- .nv.shared._ZN5flash44flash_bwd_dq_dk_dv_loop_seqk_parallel_kernelI23Flash_bwd_kernel_traitsILi256ELi64ELi64ELi8ELi4ELi2ELi2ELb0ELb1EN7cutlass6half_tE19Flash_kernel_traitsILi256ELi64ELi64ELi8ES3_EELb0ELb0ELb1ELb1ELb0ELb0ELb0EEEvNS_16Flash_bwd_paramsE --------------------------
	.section	.nv.shared._ZN5flash44flash_bwd_dq_dk_dv_loop_seqk_parallel_kernelI23Flash_bwd_kernel_traitsILi256ELi64ELi64ELi8ELi4ELi2ELi2ELb0ELb1EN7cutlass6half_tE19Flash_kernel_traitsILi256ELi64ELi64ELi8ES3_EELb0ELb0ELb1ELb1ELb0ELb0ELb0EEEvNS_16Flash_bwd_paramsE,"aw",@nobits
	.sectionflags	@""
	.align	16
	.zero		1024


//--------------------- .nv.shared._ZN5flash44flash_bwd_dq_dk_dv_loop_seqk_parallel_kernelI23Flash_bwd_kernel_traitsILi256ELi64ELi64ELi8ELi4ELi2ELi2ELb0ELb0EN7cutlass6half_tE19Flash_kernel_traitsILi256ELi64ELi64ELi8ES3_EELb0ELb0ELb0ELb0ELb0ELb0ELb0EEEvNS_16Flash_bwd_paramsE --------------------------
	.section	.nv.shared._ZN5flash44flash_bwd_dq_dk_dv_loop_seqk_parallel_kernelI23Flash_bwd_kernel_traitsILi256ELi64ELi64ELi8ELi4ELi2ELi2ELb0ELb0EN7cutlass6half_tE19Flash_kernel_traitsILi256ELi64ELi64ELi8ES3_EELb0ELb0ELb0ELb0ELb0ELb0ELb0EEEvNS_16Flash_bwd_paramsE,"aw",@nobits
	.sectionflags	@""
	.align	16
	.zero		1024


//--------------------- .nv.shared._ZN5flash44flash_bwd_dq_dk_dv_loop_seqk_parallel_kernelI23Flash_bwd_kernel_traitsILi256ELi64ELi64ELi8ELi4ELi2ELi2ELb0ELb0EN7cutlass6half_tE19Flash_kernel_traitsILi256ELi64ELi64ELi8ES3_EELb0ELb0ELb1ELb0ELb0ELb0ELb0EEEvNS_16Flash_bwd_paramsE --------------------------
	.section	.nv.shared._ZN5flash44flash_bwd_dq_dk_dv_loop_seqk_parallel_kernelI23Flash_bwd_kernel_traitsILi256ELi64ELi64ELi8ELi4ELi2ELi2ELb0ELb0EN7cutlass6half_tE19Flash_kernel_traitsILi256ELi64ELi64ELi8ES3_EELb0ELb0ELb1ELb0ELb0ELb0ELb0EEEvNS_16Flash_bwd_paramsE,"aw",@nobits
	.sectionflags	@""
	.align	16
	.zero		1024


//--------------------- .nv.shared._ZN5flash44flash_bwd_dq_dk_dv_loop_seqk_parallel_kernelI23Flash_bwd_kernel_traitsILi256ELi64ELi64ELi8ELi4ELi2ELi2ELb0ELb0EN7cutlass6half_tE19Flash_kernel_traitsILi256ELi64ELi64ELi8ES3_EELb0ELb0ELb0ELb0ELb0ELb1ELb0EEEvNS_16Flash_bwd_paramsE --------------------------
	.section	.nv.shared._ZN5flash44flash_bwd_dq_dk_dv_loop_seqk_parallel_kernelI23Flash_bwd_kernel_traitsILi256ELi64ELi64ELi8ELi4ELi2ELi2ELb0ELb0EN7cutlass6half_tE19Flash_kernel_traitsILi256ELi64ELi64ELi8ES3_EELb0ELb0ELb0ELb0ELb0ELb1ELb0EEEvNS_16Flash_bwd_paramsE,"aw",@nobits
	.sectionflags	@""
	.align	16
	.zero		1024


//--------------------- .nv.shared._ZN5flash44flash_bwd_dq_dk_dv_loop_seqk_parallel_kernelI23Flash_bwd_kernel_traitsILi256ELi64ELi64ELi8ELi4ELi2ELi2ELb0ELb0EN7cutlass6half_tE19Flash_kernel_traitsILi256ELi64ELi64ELi8ES3_EELb0ELb0ELb0ELb1ELb0ELb0ELb0EEEvNS_16Flash_bwd_paramsE --------------------------
	.section	.nv.shared._ZN5flash44flash_bwd_dq_dk_dv_loop_seqk_parallel_kernelI23Flash_bwd_kernel_traitsILi256ELi64ELi64ELi8ELi4ELi2ELi2ELb0ELb0EN7cutlass6half_tE19Flash_kernel_traitsILi256ELi64ELi64ELi8ES3_EELb0ELb0ELb0ELb1ELb0ELb0ELb0EEEvNS_16Flash_bwd_paramsE,"aw",@nobits
	.sectionflags	@""
	.align	16
	.zero		1024


//--------------------- .nv.shared._ZN5flash44flash_bwd_dq_dk_dv_loop_seqk_parallel_kernelI23Flash_bwd_kernel_traitsILi256ELi64ELi64ELi8ELi4ELi2ELi2ELb0ELb0EN7cutlass6half_tE19Flash_kernel_traitsILi256ELi64ELi64ELi8ES3_EELb0ELb0ELb1ELb0ELb0ELb1ELb0EEEvNS_16Flash_bwd_paramsE --------------------------
	.section	.nv.shared._ZN5flash44flash_bwd_dq_dk_dv_loop_seqk_parallel_kernelI23Flash_bwd_kernel_traitsILi256ELi64ELi64ELi8ELi4ELi2ELi2ELb0ELb0EN7cutlass6half_tE19Flash_kernel_traitsILi256ELi64ELi64ELi8ES3_EELb0ELb0ELb1ELb0ELb0ELb1ELb0EEEvNS_16Flash_bwd_paramsE,"aw",@nobits
	.sectionflags	@""
	.align	16
	.zero		1024


//--------------------- .nv.shared._ZN5flash44flash_bwd_dq_dk_dv_loop_seqk_parallel_kernelI23Flash_bwd_kernel_traitsILi256ELi64ELi64ELi8ELi4ELi2ELi2ELb0ELb0EN7cutlass6half_tE19Flash_kernel_traitsILi256ELi64ELi64ELi8ES3_EELb0ELb0ELb1ELb1ELb0ELb0ELb0EEEvNS_16Flash_bwd_paramsE --------------------------
	.section	.nv.shared._ZN5flash44flash_bwd_dq_dk_dv_loop_seqk_parallel_kernelI23Flash_bwd_kernel_traitsILi256ELi64ELi64ELi8ELi4ELi2ELi2ELb0ELb0EN7cutlass6half_tE19Flash_kernel_traitsILi256ELi64ELi64ELi8ES3_EELb0ELb0ELb1ELb1ELb0ELb0ELb0EEEvNS_16Flash_bwd_paramsE,"aw",@nobits
	.sectionflags	@""
	.align	16
	.zero		1024


//--------------------- .nv.shared._ZN5flash27flash_bwd_convert_dq_kernelI23Flash_bwd_kernel_traitsILi256ELi64ELi64ELi8ELi4ELi2ELi2ELb0ELb1EN7cutlass6half_tE19Flash_kernel_traitsILi256ELi64ELi64ELi8ES3_EEEEvNS_16Flash_bwd_paramsEi --------------------------
	.section	.nv.shared._ZN5flash27flash_bwd_convert_dq_kernelI23Flash_bwd_kernel_traitsILi256ELi64ELi64ELi8ELi4ELi2ELi2ELb0ELb1EN7cutlass6half_tE19Flash_kernel_traitsILi256ELi64ELi64ELi8ES3_EEEEvNS_16Flash_bwd_paramsEi,"aw",@nobits
	.sectionflags	@""
	.align	16
	.zero		1024


//--------------------- .nv.shared._ZN5flash44flash_bwd_dq_dk_dv_loop_seqk_parallel_kernelI23Flash_bwd_kernel_traitsILi256ELi64ELi64ELi8ELi4ELi2ELi2ELb0ELb1EN7cutlass6half_tE19Flash_kernel_traitsILi256ELi64ELi64ELi8ES3_EELb1ELb0ELb0ELb0ELb0ELb0ELb0EEEvNS_16Flash_bwd_paramsE --------------------------
	.section	.nv.shared._ZN5flash44flash_bwd_dq_dk_dv_loop_seqk_parallel_kernelI23Flash_bwd_kernel_traitsILi256ELi64ELi64ELi8ELi4ELi2ELi2ELb0ELb1EN7cutlass6half_tE19Flash_kernel_traitsILi256ELi64ELi64ELi8ES3_EELb1ELb0ELb0ELb0ELb0ELb0ELb0EEEvNS_16Flash_bwd_paramsE,"aw",@nobits
	.sectionflags	@""
	.align	16
	.zero		1024


//--------------------- .nv.shared._ZN5flash44flash_bwd_dq_dk_dv_loop_seqk_parallel_kernelI23Flash_bwd_kernel_traitsILi256ELi64ELi64ELi8ELi4ELi2ELi2ELb0ELb1EN7cutlass6half_tE19Flash_kernel_traitsILi256ELi64ELi64ELi8ES3_EELb0ELb0ELb0ELb0ELb0ELb0ELb1EEEvNS_16Flash_bwd_paramsE --------------------------
	.section	.nv.shared._ZN5flash44flash_bwd_dq_dk_dv_loop_seqk_parallel_kernelI23Flash_bwd_kernel_traitsILi256ELi64ELi64ELi8ELi4ELi2ELi2ELb0ELb1EN7cutlass6half_tE19Flash_kernel_traitsILi256ELi64ELi64ELi8ES3_EELb0ELb0ELb0ELb0ELb0ELb0ELb1EEEvNS_16Flash_bwd_paramsE,"aw",@nobits
	.sectionflags	@""
	.align	16
	.zero		1024


//--------------------- .nv.shared._ZN5flash44flash_bwd_dq_dk_dv_loop_seqk_parallel_kernelI23Flash_bwd_kernel_traitsILi256ELi64ELi64ELi8ELi4ELi2ELi2ELb0ELb1EN7cutlass6half_tE19Flash_kernel_traitsILi256ELi64ELi64ELi8ES3_EELb1ELb0ELb1ELb0ELb0ELb0ELb0EEEvNS_16Flash_bwd_paramsE --------------------------
	.section	.nv.shared._ZN5flash44flash_bwd_dq_dk_dv_loop_seqk_parallel_kernelI23Flash_bwd_kernel_traitsILi256ELi64ELi64ELi8ELi4ELi2ELi2ELb0ELb1EN7cutlass6half_tE19Flash_kernel_traitsILi256ELi64ELi64ELi8ES3_EELb1ELb0ELb1ELb0ELb0ELb0ELb0EEEvNS_16Flash_bwd_paramsE,"aw",@nobits
	.sectionflags	@""
	.align	16
	.zero		1024


//--------------------- .nv.shared._ZN5flash44flash_bwd_dq_dk_dv_loop_seqk_parallel_kernelI23Flash_bwd_kernel_traitsILi256ELi64ELi64ELi8ELi4ELi2ELi2ELb0ELb1EN7cutlass6half_tE19Flash_kernel_traitsILi256ELi64ELi64ELi8ES3_EELb0ELb0ELb1ELb0ELb0ELb0ELb1EEEvNS_16Flash_bwd_paramsE --------------------------
	.section	.nv.shared._ZN5flash44flash_bwd_dq_dk_dv_loop_seqk_parallel_kernelI23Flash_bwd_kernel_traitsILi256ELi64ELi64ELi8ELi4ELi2ELi2ELb0ELb1EN7cutlass6half_tE19Flash_kernel_traitsILi256ELi64ELi64ELi8ES3_EELb0ELb0ELb1ELb0ELb0ELb0ELb1EEEvNS_16Flash_bwd_paramsE,"aw",@nobits
	.sectionflags	@""
	.align	16
	.zero		1024


//--------------------- .nv.shared._ZN5flash44flash_bwd_dq_dk_dv_loop_seqk_parallel_kernelI23Flash_bwd_kernel_traitsILi256ELi64ELi64ELi8ELi4ELi2ELi2ELb0ELb1EN7cutlass6half_tE19Flash_kernel_traitsILi256ELi64ELi64ELi8ES3_EELb1ELb0ELb0ELb0ELb0ELb1ELb0EEEvNS_16Flash_bwd_paramsE --------------------------
	.section	.nv.shared._ZN5flash44flash_bwd_dq_dk_dv_loop_seqk_parallel_kernelI23Flash_bwd_kernel_traitsILi256ELi64ELi64ELi8ELi4ELi2ELi2ELb0ELb1EN7cutlass6half_tE19Flash_kernel_traitsILi256ELi64ELi64ELi8ES3_EELb1ELb0ELb0ELb0ELb0ELb1ELb0EEEvNS_16Flash_bwd_paramsE,"aw",@nobits
	.sectionflags	@""
	.align	16
	.zero		1024


//--------------------- .nv.shared._ZN5flash44flash_bwd_dq_dk_dv_loop_seqk_parallel_kernelI23Flash_bwd_kernel_traitsILi256ELi64ELi64ELi8ELi4ELi2ELi2ELb0ELb1EN7cutlass6half_tE19Flash_kernel_traitsILi256ELi64ELi64ELi8ES3_EELb0ELb0ELb0ELb0ELb0ELb1ELb1EEEvNS_16Flash_bwd_paramsE --------------------------
	.section	.nv.shared._ZN5flash44flash_bwd_dq_dk_dv_loop_seqk_parallel_kernelI23Flash_bwd_kernel_traitsILi256ELi64ELi64ELi8ELi4ELi2ELi2ELb0ELb1EN7cutlass6half_tE19Flash_kernel_traitsILi256ELi64ELi64ELi8ES3_EELb0ELb0ELb0ELb0ELb0ELb1ELb1EEEvNS_16Flash_bwd_paramsE,"aw",@nobits
	.sectionflags	@""
	.align	16
	.zero		1024


//--------------------- .nv.shared._ZN5flash44flash_bwd_dq_dk_dv_loop_seqk_parallel_kernelI23Flash_bwd_kernel_traitsILi256ELi64ELi64ELi8ELi4ELi2ELi2ELb0ELb1EN7cutlass6half_tE19Flash_kernel_traitsILi256ELi64ELi64ELi8ES3_EELb1ELb0ELb0ELb1ELb0ELb0ELb0EEEvNS_16Flash_bwd_paramsE --------------------------
	.section	.nv.shared._ZN5flash44flash_bwd_dq_dk_dv_loop_seqk_parallel_kernelI23Flash_bwd_kernel_traitsILi256ELi64ELi64ELi8ELi4ELi2ELi2ELb0ELb1EN7cutlass6half_tE19Flash_kernel_traitsILi256ELi64ELi64ELi8ES3_EELb1ELb0ELb0ELb1ELb0ELb0ELb0EEEvNS_16Flash_bwd_paramsE,"aw",@nobits
	.sectionflags	@""
	.align	16
	.zero		1024


//--------------------- .nv.shared._ZN5flash44flash_bwd_dq_dk_dv_loop_seqk_parallel_kernelI23Flash_bwd_kernel_traitsILi256ELi64ELi64ELi8ELi4ELi2ELi2ELb0ELb1EN7cutlass6half_tE19Flash_kernel_traitsILi256ELi64ELi64ELi8ES3_EELb0ELb0ELb0ELb1ELb0ELb0ELb1EEEvNS_16Flash_bwd_paramsE --------------------------
	.section	.nv.shared._ZN5flash44flash_bwd_dq_dk_dv_loop_seqk_parallel_kernelI23Flash_bwd_kernel_traitsILi256ELi64ELi64ELi8ELi4ELi2ELi2ELb0ELb1EN7cutlass6half_tE19Flash_kernel_traitsILi256ELi64ELi64ELi8ES3_EELb0ELb0ELb0ELb1ELb0ELb0ELb1EEEvNS_16Flash_bwd_paramsE,"aw",@nobits
	.sectionflags	@""
	.align	16
	.zero		1024


//--------------------- .nv.shared._ZN5flash44flash_bwd_dq_dk_dv_loop_seqk_parallel_kernelI23Flash_bwd_kernel_traitsILi256ELi64ELi64ELi8ELi4ELi2ELi2ELb0ELb1EN7cutlass6half_tE19Flash_kernel_traitsILi256ELi64ELi64ELi8ES3_EELb1ELb0ELb1ELb0ELb0ELb1ELb0EEEvNS_16Flash_bwd_paramsE --------------------------
	.section	.nv.shared._ZN5flash44flash_bwd_dq_dk_dv_loop_seqk_parallel_kernelI23Flash_bwd_kernel_traitsILi256ELi64ELi64ELi8ELi4ELi2ELi2ELb0ELb1EN7cutlass6half_tE19Flash_kernel_traitsILi256ELi64ELi64ELi8ES3_EELb1ELb0ELb1ELb0ELb0ELb1ELb0EEEvNS_16Flash_bwd_paramsE,"aw",@nobits
	.sectionflags	@""
	.align	16
	.zero		1024


//--------------------- .nv.shared._ZN5flash44flash_bwd_dq_dk_dv_loop_seqk_parallel_kernelI23Flash_bwd_kernel_traitsILi256ELi64ELi64ELi8ELi4ELi2ELi2ELb0ELb1EN7cutlass6half_tE19Flash_kernel_traitsILi256ELi64ELi64ELi8ES3_EELb0ELb0ELb1ELb0ELb0ELb1ELb1EEEvNS_16Flash_bwd_paramsE --------------------------
	.section	.nv.shared._ZN5flash44flash_bwd_dq_dk_dv_loop_seqk_parallel_kernelI23Flash_bwd_kernel_traitsILi256ELi64ELi64ELi8ELi4ELi2ELi2ELb0ELb1EN7cutlass6half_tE19Flash_kernel_traitsILi256ELi64ELi64ELi8ES3_EELb0ELb0ELb1ELb0ELb0ELb1ELb1EEEvNS_16Flash_bwd_paramsE,"aw",@nobits
	.sectionflags	@""
	.align	16
	.zero		1024


//--------------------- .nv.shared._ZN5flash44flash_bwd_dq_dk_dv_loop_seqk_parallel_kernelI23Flash_bwd_kernel_traitsILi256ELi64ELi64ELi8ELi4ELi2ELi2ELb0ELb1EN7cutlass6half_tE19Flash_kernel_traitsILi256ELi64ELi64ELi8ES3_EELb1ELb0ELb1ELb1ELb0ELb0ELb0EEEvNS_16Flash_bwd_paramsE --------------------------
	.section	.nv.shared._ZN5flash44flash_bwd_dq_dk_dv_loop_seqk_parallel_kernelI23Flash_bwd_kernel_traitsILi256ELi64ELi64ELi8ELi4ELi2ELi2ELb0ELb1EN7cutlass6half_tE19Flash_kernel_traitsILi256ELi64ELi64ELi8ES3_EELb1ELb0ELb1ELb1ELb0ELb0ELb0EEEvNS_16Flash_bwd_paramsE,"aw",@nobits
	.sectionflags	@""
	.align	16
	.zero		1024


//--------------------- .nv.shared._ZN5flash44flash_bwd_dq_dk_dv_loop_seqk_parallel_kernelI23Flash_bwd_kernel_traitsILi256ELi64ELi64ELi8ELi4ELi2ELi2ELb0ELb1EN7cutlass6half_tE19Flash_kernel_traitsILi256ELi64ELi64ELi8ES3_EELb0ELb0ELb1ELb1ELb0ELb0ELb1EEEvNS_16Flash_bwd_paramsE --------------------------
	.section	.nv.shared._ZN5flash44flash_bwd_dq_dk_dv_loop_seqk_parallel_kernelI23Flash_bwd_kernel_traitsILi256ELi64ELi64ELi8ELi4ELi2ELi2ELb0ELb1EN7cutlass6half_tE19Flash_kernel_traitsILi256ELi64ELi64ELi8ES3_EELb0ELb0ELb1ELb1ELb0ELb0ELb1EEEvNS_16Flash_bwd_paramsE,"aw",@nobits
	.sectionflags	@""
	.align	16
	.zero		1024


//--------------------- .nv.shared._ZN5flash25flash_bwd_dot_do_o_kernelILb0E23Flash_bwd_kernel_traitsILi256ELi64ELi64ELi8ELi4ELi2ELi2ELb0ELb1EN7cutlass6half_tE19Flash_kernel_traitsILi256ELi64ELi64ELi8ES3_EEEEvNS_16Flash_bwd_paramsE --------------------------
	.section	.nv.shared._ZN5flash25flash_bwd_dot_do_o_kernelILb0E23Flash_bwd_kernel_traitsILi256ELi64ELi64ELi8ELi4ELi2ELi2ELb0ELb1EN7cutlass6half_tE19Flash_kernel_traitsILi256ELi64ELi64ELi8ES3_EEEEvNS_16Flash_bwd_paramsE,"aw",@nobits
	.sectionflags	@""
	.align	16
	.zero		1024


//--------------------- .nv.shared._ZN5flash25flash_bwd_dot_do_o_kernelILb1E23Flash_bwd_kernel_traitsILi256ELi64ELi64ELi8ELi4ELi2ELi2ELb0ELb1EN7cutlass6half_tE19Flash_kernel_traitsILi256ELi64ELi64ELi8ES3_EEEEvNS_16Flash_bwd_paramsE --------------------------
	.section	.nv.shared._ZN5flash25flash_bwd_dot_do_o_kernelILb1E23Flash_bwd_kernel_traitsILi256ELi64ELi64ELi8ELi4ELi2ELi2ELb0ELb1EN7cutlass6half_tE19Flash_kernel_traitsILi256ELi64ELi64ELi8ES3_EEEEvNS_16Flash_bwd_paramsE,"aw",@nobits
	.sectionflags	@""
	.align	16
	.zero		1024


//--------------------- .nv.shared._ZN5flash27flash_bwd_convert_dq_kernelI23Flash_bwd_kernel_traitsILi256ELi64ELi64ELi8ELi4ELi2ELi2ELb0ELb0EN7cutlass6half_tE19Flash_kernel_traitsILi256ELi64ELi64ELi8ES3_EEEEvNS_16Flash_bwd_paramsEi --------------------------
	.section	.nv.shared._ZN5flash27flash_bwd_convert_dq_kernelI23Flash_bwd_kernel_traitsILi256ELi64ELi64ELi8ELi4ELi2ELi2ELb0ELb0EN7cutlass6half_tE19Flash_kernel_traitsILi256ELi64ELi64ELi8ES3_EEEEvNS_16Flash_bwd_paramsEi,"aw",@nobits
	.sectionflags	@""
	.align	16
	.zero		1024


//--------------------- .nv.shared._ZN5flash44flash_bwd_dq_dk_dv_loop_seqk_parallel_kernelI23Flash_bwd_kernel_traitsILi256ELi64ELi64ELi8ELi4ELi2ELi2ELb0ELb0EN7cutlass6half_tE19Flash_kernel_traitsILi256ELi64ELi64ELi8ES3_EELb1ELb0ELb0ELb0ELb0ELb0ELb0EEEvNS_16Flash_bwd_paramsE --------------------------
	.section	.nv.shared._ZN5flash44flash_bwd_dq_dk_dv_loop_seqk_parallel_kernelI23Flash_bwd_kernel_traitsILi256ELi64ELi64ELi8ELi4ELi2ELi2ELb0ELb0EN7cutlass6half_tE19Flash_kernel_traitsILi256ELi64ELi64ELi8ES3_EELb1ELb0ELb0ELb0ELb0ELb0ELb0EEEvNS_16Flash_bwd_paramsE,"aw",@nobits
	.sectionflags	@""
	.align	16
	.zero		1024


//--------------------- .nv.shared._ZN5flash44flash_bwd_dq_dk_dv_loop_seqk_parallel_kernelI23Flash_bwd_kernel_traitsILi256ELi64ELi64ELi8ELi4ELi2ELi2ELb0ELb0EN7cutlass6half_tE19Flash_kernel_traitsILi256ELi64ELi64ELi8ES3_EELb0ELb0ELb0ELb0ELb0ELb0ELb1EEEvNS_16Flash_bwd_paramsE --------------------------
	.section	.nv.shared._ZN5flash44flash_bwd_dq_dk_dv_loop_seqk_parallel_kernelI23Flash_bwd_kernel_traitsILi256ELi64ELi64ELi8ELi4ELi2ELi2ELb0ELb0EN7cutlass6half_tE19Flash_kernel_traitsILi256ELi64ELi64ELi8ES3_EELb0ELb0ELb0ELb0ELb0ELb0ELb1EEEvNS_16Flash_bwd_paramsE,"aw",@nobits
	.sectionflags	@""
	.align	16
	.zero		1024


//--------------------- .nv.shared._ZN5flash44flash_bwd_dq_dk_dv_loop_seqk_parallel_kernelI23Flash_bwd_kernel_traitsILi256ELi64ELi64ELi8ELi4ELi2ELi2ELb0ELb0EN7cutlass6half_tE19Flash_kernel_traitsILi256ELi64ELi64ELi8ES3_EELb1ELb0ELb1ELb0ELb0ELb0ELb0EEEvNS_16Flash_bwd_paramsE --------------------------
	.section	.nv.shared._ZN5flash44flash_bwd_dq_dk_dv_loop_seqk_parallel_kernelI23Flash_bwd_kernel_traitsILi256ELi64ELi64ELi8ELi4ELi2ELi2ELb0ELb0EN7cutlass6half_tE19Flash_kernel_traitsILi256ELi64ELi64ELi8ES3_EELb1ELb0ELb1ELb0ELb0ELb0ELb0EEEvNS_16Flash_bwd_paramsE,"aw",@nobits
	.sectionflags	@""
	.align	16
	.zero		1024


//--------------------- .nv.shared._ZN5flash44flash_bwd_dq_dk_dv_loop_seqk_parallel_kernelI23Flash_bwd_kernel_traitsILi256ELi64ELi64ELi8ELi4ELi2ELi2ELb0ELb0EN7cutlass6half_tE19Flash_kernel_traitsILi256ELi64ELi64ELi8ES3_EELb0ELb0ELb1ELb0ELb0ELb0ELb1EEEvNS_16Flash_bwd_paramsE --------------------------
	.section	.nv.shared._ZN5flash44flash_bwd_dq_dk_dv_loop_seqk_parallel_kernelI23Flash_bwd_kernel_traitsILi256ELi64ELi64ELi8ELi4ELi2ELi2ELb0ELb0EN7cutlass6half_tE19Flash_kernel_traitsILi256ELi64ELi64ELi8ES3_EELb0ELb0ELb1ELb0ELb0ELb0ELb1EEEvNS_16Flash_bwd_paramsE,"aw",@nobits
	.sectionflags	@""
	.align	16
	.zero		1024


//--------------------- .nv.shared._ZN5flash44flash_bwd_dq_dk_dv_loop_seqk_parallel_kernelI23Flash_bwd_kernel_traitsILi256ELi64ELi64ELi8ELi4ELi2ELi2ELb0ELb0EN7cutlass6half_tE19Flash_kernel_traitsILi256ELi64ELi64ELi8ES3_EELb1ELb0ELb0ELb0ELb0ELb1ELb0EEEvNS_16Flash_bwd_paramsE --------------------------
	.section	.nv.shared._ZN5flash44flash_bwd_dq_dk_dv_loop_seqk_parallel_kernelI23Flash_bwd_kernel_traitsILi256ELi64ELi64ELi8ELi4ELi2ELi2ELb0ELb0EN7cutlass6half_tE19Flash_kernel_traitsILi256ELi64ELi64ELi8ES3_EELb1ELb0ELb0ELb0ELb0ELb1ELb0EEEvNS_16Flash_bwd_paramsE,"aw",@nobits
	.sectionflags	@""
	.align	16
	.zero		1024


//--------------------- .nv.shared._ZN5flash44flash_bwd_dq_dk_dv_loop_seqk_parallel_kernelI23Flash_bwd_kernel_traitsILi256ELi64ELi64ELi8ELi4ELi2ELi2ELb0ELb0EN7cutlass6half_tE19Flash_kernel_traitsILi256ELi64ELi64ELi8ES3_EELb0ELb0ELb0ELb0ELb0ELb1ELb1EEEvNS_16Flash_bwd_paramsE --------------------------
	.section	.nv.shared._ZN5flash44flash_bwd_dq_dk_dv_loop_seqk_parallel_kernelI23Flash_bwd_kernel_traitsILi256ELi64ELi64ELi8ELi4ELi2ELi2ELb0ELb0EN7cutlass6half_tE19Flash_kernel_traitsILi256ELi64ELi64ELi8ES3_EELb0ELb0ELb0ELb0ELb0ELb1ELb1EEEvNS_16Flash_bwd_paramsE,"aw",@nobits
	.sectionflags	@""
	.align	16
	.zero		1024


//--------------------- .nv.shared._ZN5flash44flash_bwd_dq_dk_dv_loop_seqk_parallel_kernelI23Flash_bwd_kernel_traitsILi256ELi64ELi64ELi8ELi4ELi2ELi2ELb0ELb0EN7cutlass6half_tE19Flash_kernel_traitsILi256ELi64ELi64ELi8ES3_EELb1ELb0ELb0ELb1ELb0ELb0ELb0EEEvNS_16Flash_bwd_paramsE --------------------------
	.section	.nv.shared._ZN5flash44flash_bwd_dq_dk_dv_loop_seqk_parallel_kernelI23Flash_bwd_kernel_traitsILi256ELi64ELi64ELi8ELi4ELi2ELi2ELb0ELb0EN7cutlass6half_tE19Flash_kernel_traitsILi256ELi64ELi64ELi8ES3_EELb1ELb0ELb0ELb1ELb0ELb0ELb0EEEvNS_16Flash_bwd_paramsE,"aw",@nobits
	.sectionflags	@""
	.align	16
	.zero		1024


//--------------------- .nv.shared._ZN5flash44flash_bwd_dq_dk_dv_loop_seqk_parallel_kernelI23Flash_bwd_kernel_traitsILi256ELi64ELi64ELi8ELi4ELi2ELi2ELb0ELb0EN7cutlass6half_tE19Flash_kernel_traitsILi256ELi64ELi64ELi8ES3_EELb0ELb0ELb0ELb1ELb0ELb0ELb1EEEvNS_16Flash_bwd_paramsE --------------------------
	.section	.nv.shared._ZN5flash44flash_bwd_dq_dk_dv_loop_seqk_parallel_kernelI23Flash_bwd_kernel_traitsILi256ELi64ELi64ELi8ELi4ELi2ELi2ELb0ELb0EN7cutlass6half_tE19Flash_kernel_traitsILi256ELi64ELi64ELi8ES3_EELb0ELb0ELb0ELb1ELb0ELb0ELb1EEEvNS_16Flash_bwd_paramsE,"aw",@nobits
	.sectionflags	@""
	.align	16
	.zero		1024


//--------------------- .nv.shared._ZN5flash44flash_bwd_dq_dk_dv_loop_seqk_parallel_kernelI23Flash_bwd_kernel_traitsILi256ELi64ELi64ELi8ELi4ELi2ELi2ELb0ELb0EN7cutlass6half_tE19Flash_kernel_traitsILi256ELi64ELi64ELi8ES3_EELb1ELb0ELb1ELb0ELb0ELb1ELb0EEEvNS_16Flash_bwd_paramsE --------------------------
	.section	.nv.shared._ZN5flash44flash_bwd_dq_dk_dv_loop_seqk_parallel_kernelI23Flash_bwd_kernel_traitsILi256ELi64ELi64ELi8ELi4ELi2ELi2ELb0ELb0EN7cutlass6half_tE19Flash_kernel_traitsILi256ELi64ELi64ELi8ES3_EELb1ELb0ELb1ELb0ELb0ELb1ELb0EEEvNS_16Flash_bwd_paramsE,"aw",@nobits
	.sectionflags	@""
	.align	16
	.zero		1024


//--------------------- .nv.shared._ZN5flash44flash_bwd_dq_dk_dv_loop_seqk_parallel_kernelI23Flash_bwd_kernel_traitsILi256ELi64ELi64ELi8ELi4ELi2ELi2ELb0ELb0EN7cutlass6half_tE19Flash_kernel_traitsILi256ELi64ELi64ELi8ES3_EELb0ELb0ELb1ELb0ELb0ELb1ELb1EEEvNS_16Flash_bwd_paramsE --------------------------
	.section	.nv.shared._ZN5flash44flash_bwd_dq_dk_dv_loop_seqk_parallel_kernelI23Flash_bwd_kernel_traitsILi256ELi64ELi64ELi8ELi4ELi2ELi2ELb0ELb0EN7cutlass6half_tE19Flash_kernel_traitsILi256ELi64ELi64ELi8ES3_EELb0ELb0ELb1ELb0ELb0ELb1ELb1EEEvNS_16Flash_bwd_paramsE,"aw",@nobits
	.sectionflags	@""
	.align	16
	.zero		1024


//--------------------- .nv.shared._ZN5flash44flash_bwd_dq_dk_dv_loop_seqk_parallel_kernelI23Flash_bwd_kernel_traitsILi256ELi64ELi64ELi8ELi4ELi2ELi2ELb0ELb0EN7cutlass6half_tE19Flash_kernel_traitsILi256ELi64ELi64ELi8ES3_EELb1ELb0ELb1ELb1ELb0ELb0ELb0EEEvNS_16Flash_bwd_paramsE --------------------------
	.section	.nv.shared._ZN5flash44flash_bwd_dq_dk_dv_loop_seqk_parallel_kernelI23Flash_bwd_kernel_traitsILi256ELi64ELi64ELi8ELi4ELi2ELi2ELb0ELb0EN7cutlass6half_tE19Flash_kernel_traitsILi256ELi64ELi64ELi8ES3_EELb1ELb0ELb1ELb1ELb0ELb0ELb0EEEvNS_16Flash_bwd_paramsE,"aw",@nobits
	.sectionflags	@""
	.align	16
	.zero		1024


//--------------------- .nv.shared._ZN5flash44flash_bwd_dq_dk_dv_loop_seqk_parallel_kernelI23Flash_bwd_kernel_traitsILi256ELi64ELi64ELi8ELi4ELi2ELi2ELb0ELb0EN7cutlass6half_tE19Flash_kernel_traitsILi256ELi64ELi64ELi8ES3_EELb0ELb0ELb1ELb1ELb0ELb0ELb1EEEvNS_16Flash_bwd_paramsE --------------------------
	.section	.nv.shared._ZN5flash44flash_bwd_dq_dk_dv_loop_seqk_parallel_kernelI23Flash_bwd_kernel_traitsILi256ELi64ELi64ELi8ELi4ELi2ELi2ELb0ELb0EN7cutlass6half_tE19Flash_kernel_traitsILi256ELi64ELi64ELi8ES3_EELb0ELb0ELb1ELb1ELb0ELb0ELb1EEEvNS_16Flash_bwd_paramsE,"aw",@nobits
	.sectionflags	@""
	.align	16
	.zero		1024


//--------------------- .nv.shared._ZN5flash25flash_bwd_dot_do_o_kernelILb0E23Flash_bwd_kernel_traitsILi256ELi64ELi64ELi8ELi4ELi2ELi2ELb0ELb0EN7cutlass6half_tE19Flash_kernel_traitsILi256ELi64ELi64ELi8ES3_EEEEvNS_16Flash_bwd_paramsE --------------------------
	.section	.nv.shared._ZN5flash25flash_bwd_dot_do_o_kernelILb0E23Flash_bwd_kernel_traitsILi256ELi64ELi64ELi8ELi4ELi2ELi2ELb0ELb0EN7cutlass6half_tE19Flash_kernel_traitsILi256ELi64ELi64ELi8ES3_EEEEvNS_16Flash_bwd_paramsE,"aw",@nobits
	.sectionflags	@""
	.align	16
	.zero		1024


//--------------------- .nv.shared._ZN5flash25flash_bwd_dot_do_o_kernelILb1E23Flash_bwd_kernel_traitsILi256ELi64ELi64ELi8ELi4ELi2ELi2ELb0ELb0EN7cutlass6half_tE19Flash_kernel_traitsILi256ELi64ELi64ELi8ES3_EEEEvNS_16Flash_bwd_paramsE --------------------------
	.section	.nv.shared._ZN5flash25flash_bwd_dot_do_o_kernelILb1E23Flash_bwd_kernel_traitsILi256ELi64ELi64ELi8ELi4ELi2ELi2ELb0ELb0EN7cutlass6half_tE19Flash_kernel_traitsILi256ELi64ELi64ELi8ES3_EEEEvNS_16Flash_bwd_paramsE,"aw",@nobits
	.sectionflags	@""
	.align	16
	.zero		1024


//--------------------- .nv.constant0._ZN5flash27flash_bwd_convert_dq_kernelI23Flash_bwd_kernel_traitsILi256ELi64ELi32ELi8ELi4ELi1ELi2ELb1ELb1EN7cutlass6half_tE19Flash_kernel_traitsILi256ELi64ELi32ELi8ES3_EEEEvNS_16Flash_bwd_paramsEi --------------------------
	.section	.nv.constant0._ZN5flash27flash_bwd_convert_dq_kernelI23Flash_bwd_kernel_traitsILi256ELi64ELi32ELi8ELi4ELi1ELi2ELb1ELb1EN7cutlass6half_tE19Flash_kernel_traitsILi256ELi64ELi32ELi8ES3_EEEEvNS_16Flash_bwd_paramsEi,"a",@progbits
	.sectionflags	@""
	.align	4
.nv.constant0._ZN5flash27flash_bwd_convert_dq_kernelI23Flash_bwd_kernel_traitsILi256ELi64ELi32ELi8ELi4ELi1ELi2ELb1ELb1EN7cutlass6half_tE19Flash_kernel_traitsILi256ELi64ELi32ELi8ES3_EEEEvNS_16Flash_bwd_paramsEi:
	.zero		1172


//--------------------- .nv.constant0._ZN5flash44flash_bwd_dq_dk_dv_loop_seqk_parallel_kernelI23Flash_bwd_kernel_traitsILi256ELi64ELi32ELi8ELi4ELi1ELi2ELb1ELb1EN7cutlass6half_tE19Flash_kernel_traitsILi256ELi64ELi32ELi8ES3_EELb0ELb0ELb0ELb0ELb0ELb0ELb0EEEvNS_16Flash_bwd_paramsE --------------------------
	.section	.nv.constant0._ZN5flash44flash_bwd_dq_dk_dv_loop_seqk_parallel_kernelI23Flash_bwd_kernel_traitsILi256ELi64ELi32ELi8ELi4ELi1ELi2ELb1ELb1EN7cutlass6half_tE19Flash_kernel_traitsILi256ELi64ELi32ELi8ES3_EELb0ELb0ELb0ELb0ELb0ELb0ELb0EEEvNS_16Flash_bwd_paramsE,"a",@progbits
	.sectionflags	@""
	.align	4
.nv.constant0._ZN5flash44flash_bwd_dq_dk_dv_loop_seqk_parallel_kernelI23Flash_bwd_kernel_traitsILi256ELi64ELi32ELi8ELi4ELi1ELi2ELb1ELb1EN7cutlass6half_tE19Flash_kernel_traitsILi256ELi64ELi32ELi8ES3_EELb0ELb0ELb0ELb0ELb0ELb0ELb0EEEvNS_16Flash_bwd_paramsE:
	.zero		1168


//--------------------- .nv.constant0._ZN5flash44flash_bwd_dq_dk_dv_loop_seqk_parallel_kernelI23Flash_bwd_kernel_traitsILi256ELi64ELi32ELi8ELi4ELi1ELi2ELb1ELb1EN7cutlass6half_tE19Flash_kernel_traitsILi256ELi64ELi32ELi8ES3_EELb0ELb0ELb0ELb0ELb0ELb0ELb1EEEvNS_16Flash_bwd_paramsE --------------------------
	.section	.nv.constant0._ZN5flash44flash_bwd_dq_dk_dv_loop_seqk_parallel_kernelI23Flash_bwd_kernel_traitsILi256ELi64ELi32ELi8ELi4ELi1ELi2ELb1ELb1EN7cutlass6half_tE19Flash_kernel_traitsILi256ELi64ELi32ELi8ES3_EELb0ELb0ELb0ELb0ELb0ELb0ELb1EEEvNS_16Flash_bwd_paramsE,"a",@progbits
	.sectionflags	@""
	.align	4
.nv.constant0._ZN5flash44flash_bwd_dq_dk_dv_loop_seqk_parallel_kernelI23Flash_bwd_kernel_traitsILi256ELi64ELi32ELi8ELi4ELi1ELi2ELb1ELb1EN7cutlass6half_tE19Flash_kernel_traitsILi256ELi64ELi32ELi8ES3_EELb0ELb0ELb0ELb0ELb0ELb0ELb1EEEvNS_16Flash_bwd_paramsE:
	.zero		1168


//--------------------- .nv.constant0._ZN5flash44flash_bwd_dq_dk_dv_loop_seqk_parallel_kernelI23Flash_bwd_kernel_traitsILi256ELi64ELi32ELi8ELi4ELi1ELi2ELb1ELb1EN7cutlass6half_tE19Flash_kernel_traitsILi256ELi64ELi32ELi8ES3_EELb0ELb0ELb1ELb0ELb0ELb0ELb0EEEvNS_16Flash_bwd_paramsE --------------------------
	.section	.nv.constant0._ZN5flash44flash_bwd_dq_dk_dv_loop_seqk_parallel_kernelI23Flash_bwd_kernel_traitsILi256ELi64ELi32ELi8ELi4ELi1ELi2ELb1ELb1EN7cutlass6half_tE19Flash_kernel_traitsILi256ELi64ELi32ELi8ES3_EELb0ELb0ELb1ELb0ELb0ELb0ELb0EEEvNS_16Flash_bwd_paramsE,"a",@progbits
	.sectionflags	@""
	.align	4
.nv.constant0._ZN5flash44flash_bwd_dq_dk_dv_loop_seqk_parallel_kernelI23Flash_bwd_kernel_traitsILi256ELi64ELi32ELi8ELi4ELi1ELi2ELb1ELb1EN7cutlass6half_tE19Flash_kernel_traitsILi256ELi64ELi32ELi8ES3_EELb0ELb0ELb1ELb0ELb0ELb0ELb0EEEvNS_16Flash_bwd_paramsE:
	.zero		1168


//--------------------- .nv.constant0._ZN5flash44flash_bwd_dq_dk_dv_loop_seqk_parallel_kernelI23Flash_bwd_kernel_traitsILi256ELi64ELi32ELi8ELi4ELi1ELi2ELb1ELb1EN7cutlass6half_tE19Flash_kernel_traitsILi256ELi64ELi32ELi8ES3_EELb0ELb0ELb1ELb0ELb0ELb0ELb1EEEvNS_16Flash_bwd_paramsE --------------------------
	.section	.nv.constant0._ZN5flash44flash_bwd_dq_dk_dv_loop_seqk_parallel_kernelI23Flash_bwd_kernel_traitsILi256ELi64ELi32ELi8ELi4ELi1ELi2ELb1ELb1EN7cutlass6half_tE19Flash_kernel_traitsILi256ELi64ELi32ELi8ES3_EELb0ELb0ELb1ELb0ELb0ELb0ELb1EEEvNS_16Flash_bwd_paramsE,"a",@progbits
	.sectionflags	@""
	.align	4
.nv.constant0._ZN5flash44flash_bwd_dq_dk_dv_loop_seqk_parallel_kernelI23Flash_bwd_kernel_traitsILi256ELi64ELi32ELi8ELi4ELi1ELi2ELb1ELb1EN7cutlass6half_tE19Flash_kernel_traitsILi256ELi64ELi32ELi8ES3_EELb0ELb0ELb1ELb0ELb0ELb0ELb1EEEvNS_16Flash_bwd_paramsE:
	.zero		1168


//--------------------- .nv.constant0._ZN5flash44flash_bwd_dq_dk_dv_loop_seqk_parallel_kernelI23Flash_bwd_kernel_traitsILi256ELi64ELi32ELi8ELi4ELi1ELi2ELb1ELb1EN7cutlass6half_tE19Flash_kernel_traitsILi256ELi64ELi32ELi8ES3_EELb0ELb0ELb0ELb0ELb0ELb1ELb0EEEvNS_16Flash_bwd_paramsE --------------------------
	.section	.nv.constant0._ZN5flash44flash_bwd_dq_dk_dv_loop_seqk_parallel_kernelI23Flash_bwd_kernel_traitsILi256ELi64ELi32ELi8ELi4ELi1ELi2ELb1ELb1EN7cutlass6half_tE19Flash_kernel_traitsILi256ELi64ELi32ELi8ES3_EELb0ELb0ELb0ELb0ELb0ELb1ELb0EEEvNS_16Flash_bwd_paramsE,"a",@progbits
	.sectionflags	@""
	.align	4
.nv.constant0._ZN5flash44flash_bwd_dq_dk_dv_loop_seqk_parallel_kernelI23Flash_bwd_kernel_traitsILi256ELi64ELi32ELi8ELi4ELi1ELi2ELb1ELb1EN7cutlass6half_tE19Flash_kernel_traitsILi256ELi64ELi32ELi8ES3_EELb0ELb0ELb0ELb0ELb0ELb1ELb0EEEvNS_16Flash_bwd_paramsE:
	.zero		1168


//--------------------- .nv.constant0._ZN5flash44flash_bwd_dq_dk_dv_loop_seqk_parallel_kernelI23Flash_bwd_kernel_traitsILi256ELi64ELi32ELi8ELi4ELi1ELi2ELb1ELb1EN7cutlass6half_tE19Flash_kernel_traitsILi256ELi64ELi32ELi8ES3_EELb0ELb0ELb0ELb0ELb0ELb1ELb1EEEvNS_16Flash_bwd_paramsE --------------------------
	.section	.nv.constant0._ZN5flash44flash_bwd_dq_dk_dv_loop_seqk_parallel_kernelI23Flash_bwd_kernel_traitsILi256ELi64ELi32ELi8ELi4ELi1ELi2ELb1ELb1EN7cutlass6half_tE19Flash_kernel_traitsILi256ELi64ELi32ELi8ES3_EELb0ELb0ELb0ELb0ELb0ELb1ELb1EEEvNS_16Flash_bwd_paramsE,"a",@progbits
	.sectionflags	@""
	.align	4
.nv.constant0._ZN5flash44flash_bwd_dq_dk_dv_loop_seqk_parallel_kernelI23Flash_bwd_kernel_traitsILi256ELi64ELi32ELi8ELi4ELi1ELi2ELb1ELb1EN7cutlass6half_tE19Flash_kernel_traitsILi256ELi64ELi32ELi8ES3_EELb0ELb0ELb0ELb0ELb0ELb1ELb1EEEvNS_16Flash_bwd_paramsE:
	.zero		1168


//--------------------- .nv.constant0._ZN5flash44flash_bwd_dq_dk_dv_loop_seqk_parallel_kernelI23Flash_bwd_kernel_traitsILi256ELi64ELi32ELi8ELi4ELi1ELi2ELb1ELb1EN7cutlass6half_tE19Flash_kernel_traitsILi256ELi64ELi32ELi8ES3_EELb0ELb0ELb0ELb1ELb0ELb0ELb0EEEvNS_16Flash_bwd_paramsE --------------------------
	.section	.nv.constant0._ZN5flash44flash_bwd_dq_dk_dv_loop_seqk_parallel_kernelI23Flash_bwd_kernel_traitsILi256ELi64ELi32ELi8ELi4ELi1ELi2ELb1ELb1EN7cutlass6half_tE19Flash_kernel_traitsILi256ELi64ELi32ELi8ES3_EELb0ELb0ELb0ELb1ELb0ELb0ELb0EEEvNS_16Flash_bwd_paramsE,"a",@progbits
	.sectionflags	@""
	.align	4
.nv.constant0._ZN5flash44flash_bwd_dq_dk_dv_loop_seqk_parallel_kernelI23Flash_bwd_kernel_traitsILi256ELi64ELi32ELi8ELi4ELi1ELi2ELb1ELb1EN7cutlass6half_tE19Flash_kernel_traitsILi256ELi64ELi32ELi8ES3_EELb0ELb0ELb0ELb1ELb0ELb0ELb0EEEvNS_16Flash_bwd_paramsE:
	.zero		1168


//--------------------- .nv.constant0._ZN5flash44flash_bwd_dq_dk_dv_loop_seqk_parallel_kernelI23Flash_bwd_kernel_traitsILi256ELi64ELi32ELi8ELi4ELi1ELi2ELb1ELb1EN7cutlass6half_tE19Flash_kernel_traitsILi256ELi64ELi32ELi8ES3_EELb0ELb0ELb0ELb1ELb0ELb0ELb1EEEvNS_16Flash_bwd_paramsE --------------------------
	.section	.nv.constant0._ZN5flash44flash_bwd_dq_dk_dv_loop_seqk_parallel_kernelI23Flash_bwd_kernel_traitsILi256ELi64ELi32ELi8ELi4ELi1ELi2ELb1ELb1EN7cutlass6half_tE19Flash_kernel_traitsILi256ELi64ELi32ELi8ES3_EELb0ELb0ELb0ELb1ELb0ELb0ELb1EEEvNS_16Flash_bwd_paramsE,"a",@progbits
	.sectionflags	@""
	.align	4
.nv.constant0._ZN5flash44flash_bwd_dq_dk_dv_loop_seqk_parallel_kernelI23Flash_bwd_kernel_traitsILi256ELi64ELi32ELi8ELi4ELi1ELi2ELb1ELb1EN7cutlass6half_tE19Flash_kernel_traitsILi256ELi64ELi32ELi8ES3_EELb0ELb0ELb0ELb1ELb0ELb0ELb1EEEvNS_16Flash_bwd_paramsE:
	.zero		1168


//--------------------- .nv.constant0._ZN5flash44flash_bwd_dq_dk_dv_loop_seqk_parallel_kernelI23Flash_bwd_kernel_traitsILi256ELi64ELi32ELi8ELi4ELi1ELi2ELb1ELb1EN7cutlass6half_tE19Flash_kernel_traitsILi256ELi64ELi32ELi8ES3_EELb0ELb0ELb1ELb0ELb0ELb1ELb0EEEvNS_16Flash_bwd_paramsE --------------------------
	.section	.nv.constant0._ZN5flash44flash_bwd_dq_dk_dv_loop_seqk_parallel_kernelI23Flash_bwd_kernel_traitsILi256ELi64ELi32ELi8ELi4ELi1ELi2ELb1ELb1EN7cutlass6half_tE19Flash_kernel_traitsILi256ELi64ELi32ELi8ES3_EELb0ELb0ELb1ELb0ELb0ELb1ELb0EEEvNS_16Flash_bwd_paramsE,"a",@progbits
	.sectionflags	@""
	.align	4
.nv.constant0._ZN5flash44flash_bwd_dq_dk_dv_loop_seqk_parallel_kernelI23Flash_bwd_kernel_traitsILi256ELi64ELi32ELi8ELi4ELi1ELi2ELb1ELb1EN7cutlass6half_tE19Flash_kernel_traitsILi256ELi64ELi32ELi8ES3_EELb0ELb0ELb1ELb0ELb0ELb1ELb0EEEvNS_16Flash_bwd_paramsE:
	.zero		1168


//--------------------- .nv.constant0._ZN5flash44flash_bwd_dq_dk_dv_loop_seqk_parallel_kernelI23Flash_bwd_kernel_traitsILi256ELi64ELi32ELi8ELi4ELi1ELi2ELb1ELb1EN7cutlass6half_tE19Flash_kernel_traitsILi256ELi64ELi32ELi8ES3_EELb0ELb0ELb1ELb0ELb0ELb1ELb1EEEvNS_16Flash_bwd_paramsE --------------------------
	.section	.nv.constant0._ZN5flash44flash_bwd_dq_dk_dv_loop_seqk_parallel_kernelI23Flash_bwd_kernel_traitsILi256ELi64ELi32ELi8ELi4ELi1ELi2ELb1ELb1EN7cutlass6half_tE19Flash_kernel_traitsILi256ELi64ELi32ELi8ES3_EELb0ELb0ELb1ELb0ELb0ELb1ELb1EEEvNS_16Flash_bwd_paramsE,"a",@progbits
	.sectionflags	@""
	.align	4
.nv.constant0._ZN5flash44flash_bwd_dq_dk_dv_loop_seqk_parallel_kernelI23Flash_bwd_kernel_traitsILi256ELi64ELi32ELi8ELi4ELi1ELi2ELb1ELb1EN7cutlass6half_tE19Flash_kernel_traitsILi256ELi64ELi32ELi8ES3_EELb0ELb0ELb1ELb0ELb0ELb1ELb1EEEvNS_16Flash_bwd_paramsE:
	.zero		1168


//--------------------- .nv.constant0._ZN5flash44flash_bwd_dq_dk_dv_loop_seqk_parallel_kernelI23Flash_bwd_kernel_traitsILi256ELi64ELi32ELi8ELi4ELi1ELi2ELb1ELb1EN7cutlass6half_tE19Flash_kernel_traitsILi256ELi64ELi32ELi8ES3_EELb0ELb0ELb1ELb1ELb0ELb0ELb0EEEvNS_16Flash_bwd_paramsE --------------------------
	.section	.nv.constant0._ZN5flash44flash_bwd_dq_dk_dv_loop_seqk_parallel_kernelI23Flash_bwd_kernel_traitsILi256ELi64ELi32ELi8ELi4ELi1ELi2ELb1ELb1EN7cutlass6half_tE19Flash_kernel_traitsILi256ELi64ELi32ELi8ES3_EELb0ELb0ELb1ELb1ELb0ELb0ELb0EEEvNS_16Flash_bwd_paramsE,"a",@progbits
	.sectionflags	@""
	.align	4
.nv.constant0._ZN5flash44flash_bwd_dq_dk_dv_loop_seqk_parallel_kernelI23Flash_bwd_kernel_traitsILi256ELi64ELi32ELi8ELi4ELi1ELi2ELb1ELb1EN7cutlass6half_tE19Flash_kernel_traitsILi256ELi64ELi32ELi8ES3_EELb0ELb0ELb1ELb1ELb0ELb0ELb0EEEvNS_16Flash_bwd_paramsE:
	.zero		1168


//--------------------- .nv.constant0._ZN5flash44flash_bwd_dq_dk_dv_loop_seqk_parallel_kernelI23Flash_bwd_kernel_traitsILi256ELi64ELi32ELi8ELi4ELi1ELi2ELb1ELb1EN7cutlass6half_tE19Flash_kernel_traitsILi256ELi64ELi32ELi8ES3_EELb0ELb0ELb1ELb1ELb0ELb0ELb1EEEvNS_16Flash_bwd_paramsE --------------------------
	.section	.nv.constant0._ZN5flash44flash_bwd_dq_dk_dv_loop_seqk_parallel_kernelI23Flash_bwd_kernel_traitsILi256ELi64ELi32ELi8ELi4ELi1ELi2ELb1ELb1EN7cutlass6half_tE19Flash_kernel_traitsILi256ELi64ELi32ELi8ES3_EELb0ELb0ELb1ELb1ELb0ELb0ELb1EEEvNS_16Flash_bwd_paramsE,"a",@progbits
	.sectionflags	@""
	.align	4
.nv.constant0._ZN5flash44flash_bwd_dq_dk_dv_loop_seqk_parallel_kernelI23Flash_bwd_kernel_traitsILi256ELi64ELi32ELi8ELi4ELi1ELi2ELb1ELb1EN7cutlass6half_tE19Flash_kernel_traitsILi256ELi64ELi32ELi8ES3_EELb0ELb0ELb1ELb1ELb0ELb0ELb1EEEvNS_16Flash_bwd_paramsE:
	.zero		1168


//--------------------- .nv.constant0._ZN5flash25flash_bwd_dot_do_o_kernelILb0E23Flash_bwd_kernel_traitsILi256ELi64ELi32ELi8ELi4ELi1ELi2ELb1ELb1EN7cutlass6half_tE19Flash_kernel_traitsILi256ELi64ELi32ELi8ES3_EEEEvNS_16Flash_bwd_paramsE --------------------------
	.section	.nv.constant0._ZN5flash25flash_bwd_dot_do_o_kernelILb0E23Flash_bwd_kernel_traitsILi256ELi64ELi32ELi8ELi4ELi1ELi2ELb1ELb1EN7cutlass6half_tE19Flash_kernel_traitsILi256ELi64ELi32ELi8ES3_EEEEvNS_16Flash_bwd_paramsE,"a",@progbits
	.sectionflags	@""
	.align	4
.nv.constant0._ZN5flash25flash_bwd_dot_do_o_kernelILb0E23Flash_bwd_kernel_traitsILi256ELi64ELi32ELi8ELi4ELi1ELi2ELb1ELb1EN7cutlass6half_tE19Flash_kernel_traitsILi256ELi64ELi32ELi8ES3_EEEEvNS_16Flash_bwd_paramsE:
	.zero		1168


//--------------------- .nv.constant0._ZN5flash25flash_bwd_dot_do_o_kernelILb1E23Flash_bwd_kernel_traitsILi256ELi64ELi32ELi8ELi4ELi1ELi2ELb1ELb1EN7cutlass6half_tE19Flash_kernel_traitsILi256ELi64ELi32ELi8ES3_EEEEvNS_16Flash_bwd_paramsE --------------------------
	.section	.nv.constant0._ZN5flash25flash_bwd_dot_do_o_kernelILb1E23Flash_bwd_kernel_traitsILi256ELi64ELi32ELi8ELi4ELi1ELi2ELb1ELb1EN7cutlass6half_tE19Flash_kernel_traitsILi256ELi64ELi32ELi8ES3_EEEEvNS_16Flash_bwd_paramsE,"a",@progbits
	.sectionflags	@""
	.align	4
.nv.constant0._ZN5flash25flash_bwd_dot_do_o_kernelILb1E23Flash_bwd_kernel_traitsILi256ELi64ELi32ELi8ELi4ELi1ELi2ELb1ELb1EN7cutlass6half_tE19Flash_kernel_traitsILi256ELi64ELi32ELi8ES3_EEEEvNS_16Flash_bwd_paramsE:
	.zero		1168


//--------------------- .nv.constant0._ZN5flash44flash_bwd_dq_dk_dv_loop_seqk_parallel_kernelI23Flash_bwd_kernel_traitsILi256ELi64ELi64ELi8ELi4ELi2ELi2ELb0ELb1EN7cutlass6half_tE19Flash_kernel_traitsILi256ELi64ELi64ELi8ES3_EELb0ELb0ELb0ELb0ELb0ELb0ELb0EEEvNS_16Flash_bwd_paramsE --------------------------
	.section	.nv.constant0._ZN5flash44flash_bwd_dq_dk_dv_loop_seqk_parallel_kernelI23Flash_bwd_kernel_traitsILi256ELi64ELi64ELi8ELi4ELi2ELi2ELb0ELb1EN7cutlass6half_tE19Flash_kernel_traitsILi256ELi64ELi64ELi8ES3_EELb0ELb0ELb0ELb0ELb0ELb0ELb0EEEvNS_16Flash_bwd_paramsE,"a",@progbits
	.sectionflags	@""
	.align	4
.nv.constant0._ZN5flash44flash_bwd_dq_dk_dv_loop_seqk_parallel_kernelI23Flash_bwd_kernel_traitsILi256ELi64ELi64ELi8ELi4ELi2ELi2ELb0ELb1EN7cutlass6half_tE19Flash_kernel_traitsILi256ELi64ELi64ELi8ES3_EELb0ELb0ELb0ELb0ELb0ELb0ELb0EEEvNS_16Flash_bwd_paramsE:
	.zero		1168


//--------------------- .nv.constant0._ZN5flash44flash_bwd_dq_dk_dv_loop_seqk_parallel_kernelI23Flash_bwd_kernel_traitsILi256ELi64ELi64ELi8ELi4ELi2ELi2ELb0ELb1EN7cutlass6half_tE19Flash_kernel_traitsILi256ELi64ELi64ELi8ES3_EELb0ELb0ELb1ELb0ELb0ELb0ELb0EEEvNS_16Flash_bwd_paramsE --------------------------
	.section	.nv.constant0._ZN5flash44flash_bwd_dq_dk_dv_loop_seqk_parallel_kernelI23Flash_bwd_kernel_traitsILi256ELi64ELi64ELi8ELi4ELi2ELi2ELb0ELb1EN7cutlass6half_tE19Flash_kernel_traitsILi256ELi64ELi64ELi8ES3_EELb0ELb0ELb1ELb0ELb0ELb0ELb0EEEvNS_16Flash_bwd_paramsE,"a",@progbits
	.sectionflags	@""
	.align	4
.nv.constant0._ZN5flash44flash_bwd_dq_dk_dv_loop_seqk_parallel_kernelI23Flash_bwd_kernel_traitsILi256ELi64ELi64ELi8ELi4ELi2ELi2ELb0ELb1EN7cutlass6half_tE19Flash_kernel_traitsILi256ELi64ELi64ELi8ES3_EELb0ELb0ELb1ELb0ELb0ELb0ELb0EEEvNS_16Flash_bwd_paramsE:
	.zero		1168


//--------------------- .nv.constant0._ZN5flash44flash_bwd_dq_dk_dv_loop_seqk_parallel_kernelI23Flash_bwd_kernel_traitsILi256ELi64ELi64ELi8ELi4ELi2ELi2ELb0ELb1EN7cutlass6half_tE19Flash_kernel_traitsILi256ELi64ELi64ELi8ES3_EELb0ELb0ELb0ELb0ELb0ELb1ELb0EEEvNS_16Flash_bwd_paramsE --------------------------
	.section	.nv.constant0._ZN5flash44flash_bwd_dq_dk_dv_loop_seqk_parallel_kernelI23Flash_bwd_kernel_traitsILi256ELi64ELi64ELi8ELi4ELi2ELi2ELb0ELb1EN7cutlass6half_tE19Flash_kernel_traitsILi256ELi64ELi64ELi8ES3_EELb0ELb0ELb0ELb0ELb0ELb1ELb0EEEvNS_16Flash_bwd_paramsE,"a",@progbits
	.sectionflags	@""
	.align	4
.nv.constant0._ZN5flash44flash_bwd_dq_dk_dv_loop_seqk_parallel_kernelI23Flash_bwd_kernel_traitsILi256ELi64ELi64ELi8ELi4ELi2ELi2ELb0ELb1EN7cutlass6half_tE19Flash_kernel_traitsILi256ELi64ELi64ELi8ES3_EELb0ELb0ELb0ELb0ELb0ELb1ELb0EEEvNS_16Flash_bwd_paramsE:
	.zero		1168


//--------------------- .nv.constant0._ZN5flash44flash_bwd_dq_dk_dv_loop_seqk_parallel_kernelI23Flash_bwd_kernel_traitsILi256ELi64ELi64ELi8ELi4ELi2ELi2ELb0ELb1EN7cutlass6half_tE19Flash_kernel_traitsILi256ELi64ELi64ELi8ES3_EELb0ELb0ELb0ELb1ELb0ELb0ELb0EEEvNS_16Flash_bwd_paramsE --------------------------
	.section	.nv.constant0._ZN5flash44flash_bwd_dq_dk_dv_loop_seqk_parallel_kernelI23Flash_bwd_kernel_traitsILi256ELi64ELi64ELi8ELi4ELi2ELi2ELb0ELb1EN7cutlass6half_tE19Flash_kernel_traitsILi256ELi64ELi64ELi8ES3_EELb0ELb0ELb0ELb1ELb0ELb0ELb0EEEvNS_16Flash_bwd_paramsE,"a",@progbits
	.sectionflags	@""
	.align	4
.nv.constant0._ZN5flash44flash_bwd_dq_dk_dv_loop_seqk_parallel_kernelI23Flash_bwd_kernel_traitsILi256ELi64ELi64ELi8ELi4ELi2ELi2ELb0ELb1EN7cutlass6half_tE19Flash_kernel_traitsILi256ELi64ELi64ELi8ES3_EELb0ELb0ELb0ELb1ELb0ELb0ELb0EEEvNS_16Flash_bwd_paramsE:
	.zero		1168


//--------------------- .nv.constant0._ZN5flash44flash_bwd_dq_dk_dv_loop_seqk_parallel_kernelI23Flash_bwd_kernel_traitsILi256ELi64ELi64ELi8ELi4ELi2ELi2ELb0ELb1EN7cutlass6half_tE19Flash_kernel_traitsILi256ELi64ELi64ELi8ES3_EELb0ELb0ELb1ELb0ELb0ELb1ELb0EEEvNS_16Flash_bwd_paramsE --------------------------
	.section	.nv.constant0._ZN5flash44flash_bwd_dq_dk_dv_loop_seqk_parallel_kernelI23Flash_bwd_kernel_traitsILi256ELi64ELi64ELi8ELi4ELi2ELi2ELb0ELb1EN7cutlass6half_tE19Flash_kernel_traitsILi256ELi64ELi64ELi8ES3_EELb0ELb0ELb1ELb0ELb0ELb1ELb0EEEvNS_16Flash_bwd_paramsE,"a",@progbits
	.sectionflags	@""
	.align	4
.nv.constant0._ZN5flash44flash_bwd_dq_dk_dv_loop_seqk_parallel_kernelI23Flash_bwd_kernel_traitsILi256ELi64ELi64ELi8ELi4ELi2ELi2ELb0ELb1EN7cutlass6half_tE19Flash_kernel_traitsILi256ELi64ELi64ELi8ES3_EELb0ELb0ELb1ELb0ELb0ELb1ELb0EEEvNS_16Flash_bwd_paramsE:
	.zero		1168


//--------------------- .nv.constant0._ZN5flash44flash_bwd_dq_dk_dv_loop_seqk_parallel_kernelI23Flash_bwd_kernel_traitsILi256ELi64ELi64ELi8ELi4ELi2ELi2ELb0ELb1EN7cutlass6half_tE19Flash_kernel_traitsILi256ELi64ELi64ELi8ES3_EELb0ELb0ELb1ELb1ELb0ELb0ELb0EEEvNS_16Flash_bwd_paramsE --------------------------
	.section	.nv.constant0._ZN5flash44flash_bwd_dq_dk_dv_loop_seqk_parallel_kernelI23Flash_bwd_kernel_traitsILi256ELi64ELi64ELi8ELi4ELi2ELi2ELb0ELb1EN7cutlass6half_tE19Flash_kernel_traitsILi256ELi64ELi64ELi8ES3_EELb0ELb0ELb1ELb1ELb0ELb0ELb0EEEvNS_16Flash_bwd_paramsE,"a",@progbits
	.sectionflags	@""
	.align	4
.nv.constant0._ZN5flash44flash_bwd_dq_dk_dv_loop_seqk_parallel_kernelI23Flash_bwd_kernel_traitsILi256ELi64ELi64ELi8ELi4ELi2ELi2ELb0ELb1EN7cutlass6half_tE19Flash_kernel_traitsILi256ELi64ELi64ELi8ES3_EELb0ELb0ELb1ELb1ELb0ELb0ELb0EEEvNS_16Flash_bwd_paramsE:
	.zero		1168


//--------------------- .nv.constant0._ZN5flash44flash_bwd_dq_dk_dv_loop_seqk_parallel_kernelI23Flash_bwd_kernel_traitsILi256ELi64ELi64ELi8ELi4ELi2ELi2ELb0ELb0EN7cutlass6half_tE19Flash_kernel_traitsILi256ELi64ELi64ELi8ES3_EELb0ELb0ELb0ELb0ELb0ELb0ELb0EEEvNS_16Flash_bwd_paramsE --------------------------
	.section	.nv.constant0._ZN5flash44flash_bwd_dq_dk_dv_loop_seqk_parallel_kernelI23Flash_bwd_kernel_traitsILi256ELi64ELi64ELi8ELi4ELi2ELi2ELb0ELb0EN7cutlass6half_tE19Flash_kernel_traitsILi256ELi64ELi64ELi8ES3_EELb0ELb0ELb0ELb0ELb0ELb0ELb0EEEvNS_16Flash_bwd_paramsE,"a",@progbits
	.sectionflags	@""
	.align	4
.nv.constant0._ZN5flash44flash_bwd_dq_dk_dv_loop_seqk_parallel_kernelI23Flash_bwd_kernel_traitsILi256ELi64ELi64ELi8ELi4ELi2ELi2ELb0ELb0EN7cutlass6half_tE19Flash_kernel_traitsILi256ELi64ELi64ELi8ES3_EELb0ELb0ELb0ELb0ELb0ELb0ELb0EEEvNS_16Flash_bwd_paramsE:
	.zero		1168


//--------------------- .nv.constant0._ZN5flash44flash_bwd_dq_dk_dv_loop_seqk_parallel_kernelI23Flash_bwd_kernel_traitsILi256ELi64ELi64ELi8ELi4ELi2ELi2ELb0ELb0EN7cutlass6half_tE19Flash_kernel_traitsILi256ELi64ELi64ELi8ES3_EELb0ELb0ELb1ELb0ELb0ELb0ELb0EEEvNS_16Flash_bwd_paramsE --------------------------
	.section	.nv.constant0._ZN5flash44flash_bwd_dq_dk_dv_loop_seqk_parallel_kernelI23Flash_bwd_kernel_traitsILi256ELi64ELi64ELi8ELi4ELi2ELi2ELb0ELb0EN7cutlass6half_tE19Flash_kernel_traitsILi256ELi64ELi64ELi8ES3_EELb0ELb0ELb1ELb0ELb0ELb0ELb0EEEvNS_16Flash_bwd_paramsE,"a",@progbits
	.sectionflags	@""
	.align	4
.nv.constant0._ZN5flash44flash_bwd_dq_dk_dv_loop_seqk_parallel_kernelI23Flash_bwd_kernel_traitsILi256ELi64ELi64ELi8ELi4ELi2ELi2ELb0ELb0EN7cutlass6half_tE19Flash_kernel_traitsILi256ELi64ELi64ELi8ES3_EELb0ELb0ELb1ELb0ELb0ELb0ELb0EEEvNS_16Flash_bwd_paramsE:
	.zero		1168


//--------------------- .nv.constant0._ZN5flash44flash_bwd_dq_dk_dv_loop_seqk_parallel_kernelI23Flash_bwd_kernel_traitsILi256ELi64ELi64ELi8ELi4ELi2ELi2ELb0ELb0EN7cutlass6half_tE19Flash_kernel_traitsILi256ELi64ELi64ELi8ES3_EELb0ELb0ELb0ELb0ELb0ELb1ELb0EEEvNS_16Flash_bwd_paramsE --------------------------
	.section	.nv.constant0._ZN5flash44flash_bwd_dq_dk_dv_loop_seqk_parallel_kernelI23Flash_bwd_kernel_traitsILi256ELi64ELi64ELi8ELi4ELi2ELi2ELb0ELb0EN7cutlass6half_tE19Flash_kernel_traitsILi256ELi64ELi64ELi8ES3_EELb0ELb0ELb0ELb0ELb0ELb1ELb0EEEvNS_16Flash_bwd_paramsE,"a",@progbits
	.sectionflags	@""
	.align	4
.nv.constant0._ZN5flash44flash_bwd_dq_dk_dv_loop_seqk_parallel_kernelI23Flash_bwd_kernel_traitsILi256ELi64ELi64ELi8ELi4ELi2ELi2ELb0ELb0EN7cutlass6half_tE19Flash_kernel_traitsILi256ELi64ELi64ELi8ES3_EELb0ELb0ELb0ELb0ELb0ELb1ELb0EEEvNS_16Flash_bwd_paramsE:
	.zero		1168


//--------------------- .nv.constant0._ZN5flash44flash_bwd_dq_dk_dv_loop_seqk_parallel_kernelI23Flash_bwd_kernel_traitsILi256ELi64ELi64ELi8ELi4ELi2ELi2ELb0ELb0EN7cutlass6half_tE19Flash_kernel_traitsILi256ELi64ELi64ELi8ES3_EELb0ELb0ELb0ELb1ELb0ELb0ELb0EEEvNS_16Flash_bwd_paramsE --------------------------
	.section	.nv.constant0._ZN5flash44flash_bwd_dq_dk_dv_loop_seqk_parallel_kernelI23Flash_bwd_kernel_traitsILi256ELi64ELi64ELi8ELi4ELi2ELi2ELb0ELb0EN7cutlass6half_tE19Flash_kernel_traitsILi256ELi64ELi64ELi8ES3_EELb0ELb0ELb0ELb1ELb0ELb0ELb0EEEvNS_16Flash_bwd_paramsE,"a",@progbits
	.sectionflags	@""
	.align	4
.nv.constant0._ZN5flash44flash_bwd_dq_dk_dv_loop_seqk_parallel_kernelI23Flash_bwd_kernel_traitsILi256ELi64ELi64ELi8ELi4ELi2ELi2ELb0ELb0EN7cutlass6half_tE19Flash_kernel_traitsILi256ELi64ELi64ELi8ES3_EELb0ELb0ELb0ELb1ELb0ELb0ELb0EEEvNS_16Flash_bwd_paramsE:
	.zero		1168


//--------------------- .nv.constant0._ZN5flash44flash_bwd_dq_dk_dv_loop_seqk_parallel_kernelI23Flash_bwd_kernel_traitsILi256ELi64ELi64ELi8ELi4ELi2ELi2ELb0ELb0EN7cutlass6half_tE19Flash_kernel_traitsILi256ELi64ELi64ELi8ES3_EELb0ELb0ELb1ELb0ELb0ELb1ELb0EEEvNS_16Flash_bwd_paramsE --------------------------
	.section	.nv.constant0._ZN5flash44flash_bwd_dq_dk_dv_loop_seqk_parallel_kernelI23Flash_bwd_kernel_traitsILi256ELi64ELi64ELi8ELi4ELi2ELi2ELb0ELb0EN7cutlass6half_tE19Flash_kernel_traitsILi256ELi64ELi64ELi8ES3_EELb0ELb0ELb1ELb0ELb0ELb1ELb0EEEvNS_16Flash_bwd_paramsE,"a",@progbits
	.sectionflags	@""
	.align	4
.nv.constant0._ZN5flash44flash_bwd_dq_dk_dv_loop_seqk_parallel_kernelI23Flash_bwd_kernel_traitsILi256ELi64ELi64ELi8ELi4ELi2ELi2ELb0ELb0EN7cutlass6half_tE19Flash_kernel_traitsILi256ELi64ELi64ELi8ES3_EELb0ELb0ELb1ELb0ELb0ELb1ELb0EEEvNS_16Flash_bwd_paramsE:
	.zero		1168


//--------------------- .nv.constant0._ZN5flash44flash_bwd_dq_dk_dv_loop_seqk_parallel_kernelI23Flash_bwd_kernel_traitsILi256ELi64ELi64ELi8ELi4ELi2ELi2ELb0ELb0EN7cutlass6half_tE19Flash_kernel_traitsILi256ELi64ELi64ELi8ES3_EELb0ELb0ELb1ELb1ELb0ELb0ELb0EEEvNS_16Flash_bwd_paramsE --------------------------
	.section	.nv.constant0._ZN5flash44flash_bwd_dq_dk_dv_loop_seqk_parallel_kernelI23Flash_bwd_kernel_traitsILi256ELi64ELi64ELi8ELi4ELi2ELi2ELb0ELb0EN7cutlass6half_tE19Flash_kernel_traitsILi256ELi64ELi64ELi8ES3_EELb0ELb0ELb1ELb1ELb0ELb0ELb0EEEvNS_16Flash_bwd_paramsE,"a",@progbits
	.sectionflags	@""
	.align	4
.nv.constant0._ZN5flash44flash_bwd_dq_dk_dv_loop_seqk_parallel_kernelI23Flash_bwd_kernel_traitsILi256ELi64ELi64ELi8ELi4ELi2ELi2ELb0ELb0EN7cutlass6half_tE19Flash_kernel_traitsILi256ELi64ELi64ELi8ES3_EELb0ELb0ELb1ELb1ELb0ELb0ELb0EEEvNS_16Flash_bwd_paramsE:
	.zero		1168


//--------------------- .nv.constant0._ZN5flash27flash_bwd_convert_dq_kernelI23Flash_bwd_kernel_traitsILi256ELi64ELi64ELi8ELi4ELi2ELi2ELb0ELb1EN7cutlass6half_tE19Flash_kernel_traitsILi256ELi64ELi64ELi8ES3_EEEEvNS_16Flash_bwd_paramsEi --------------------------
	.section	.nv.constant0._ZN5flash27flash_bwd_convert_dq_kernelI23Flash_bwd_kernel_traitsILi256ELi64ELi64ELi8ELi4ELi2ELi2ELb0ELb1EN7cutlass6half_tE19Flash_kernel_traitsILi256ELi64ELi64ELi8ES3_EEEEvNS_16Flash_bwd_paramsEi,"a",@progbits
	.sectionflags	@""
	.align	4
.nv.constant0._ZN5flash27flash_bwd_convert_dq_kernelI23Flash_bwd_kernel_traitsILi256ELi64ELi64ELi8ELi4ELi2ELi2ELb0ELb1EN7cutlass6half_tE19Flash_kernel_traitsILi256ELi64ELi64ELi8ES3_EEEEvNS_16Flash_bwd_paramsEi:
	.zero		1172


//--------------------- .nv.constant0._ZN5flash44flash_bwd_dq_dk_dv_loop_seqk_parallel_kernelI23Flash_bwd_kernel_traitsILi256ELi64ELi64ELi8ELi4ELi2ELi2ELb0ELb1EN7cutlass6half_tE19Flash_kernel_traitsILi256ELi64ELi64ELi8ES3_EELb1ELb0ELb0ELb0ELb0ELb0ELb0EEEvNS_16Flash_bwd_paramsE --------------------------
	.section	.nv.constant0._ZN5flash44flash_bwd_dq_dk_dv_loop_seqk_parallel_kernelI23Flash_bwd_kernel_traitsILi256ELi64ELi64ELi8ELi4ELi2ELi2ELb0ELb1EN7cutlass6half_tE19Flash_kernel_traitsILi256ELi64ELi64ELi8ES3_EELb1ELb0ELb0ELb0ELb0ELb0ELb0EEEvNS_16Flash_bwd_paramsE,"a",@progbits
	.sectionflags	@""
	.align	4
.nv.constant0._ZN5flash44flash_bwd_dq_dk_dv_loop_seqk_parallel_kernelI23Flash_bwd_kernel_traitsILi256ELi64ELi64ELi8ELi4ELi2ELi2ELb0ELb1EN7cutlass6half_tE19Flash_kernel_traitsILi256ELi64ELi64ELi8ES3_EELb1ELb0ELb0ELb0ELb0ELb0ELb0EEEvNS_16Flash_bwd_paramsE:
	.zero		1168


//--------------------- .nv.constant0._ZN5flash44flash_bwd_dq_dk_dv_loop_seqk_parallel_kernelI23Flash_bwd_kernel_traitsILi256ELi64ELi64ELi8ELi4ELi2ELi2ELb0ELb1EN7cutlass6half_tE19Flash_kernel_traitsILi256ELi64ELi64ELi8ES3_EELb0ELb0ELb0ELb0ELb0ELb0ELb1EEEvNS_16Flash_bwd_paramsE --------------------------
	.section	.nv.constant0._ZN5flash44flash_bwd_dq_dk_dv_loop_seqk_parallel_kernelI23Flash_bwd_kernel_traitsILi256ELi64ELi64ELi8ELi4ELi2ELi2ELb0ELb1EN7cutlass6half_tE19Flash_kernel_traitsILi256ELi64ELi64ELi8ES3_EELb0ELb0ELb0ELb0ELb0ELb0ELb1EEEvNS_16Flash_bwd_paramsE,"a",@progbits
	.sectionflags	@""
	.align	4
.nv.constant0._ZN5flash44flash_bwd_dq_dk_dv_loop_seqk_parallel_kernelI23Flash_bwd_kernel_traitsILi256ELi64ELi64ELi8ELi4ELi2ELi2ELb0ELb1EN7cutlass6half_tE19Flash_kernel_traitsILi256ELi64ELi64ELi8ES3_EELb0ELb0ELb0ELb0ELb0ELb0ELb1EEEvNS_16Flash_bwd_paramsE:
	.zero		1168


//--------------------- .nv.constant0._ZN5flash44flash_bwd_dq_dk_dv_loop_seqk_parallel_kernelI23Flash_bwd_kernel_traitsILi256ELi64ELi64ELi8ELi4ELi2ELi2ELb0ELb1EN7cutlass6half_tE19Flash_kernel_traitsILi256ELi64ELi64ELi8ES3_EELb1ELb0ELb1ELb0ELb0ELb0ELb0EEEvNS_16Flash_bwd_paramsE --------------------------
	.section	.nv.constant0._ZN5flash44flash_bwd_dq_dk_dv_loop_seqk_parallel_kernelI23Flash_bwd_kernel_traitsILi256ELi64ELi64ELi8ELi4ELi2ELi2ELb0ELb1EN7cutlass6half_tE19Flash_kernel_traitsILi256ELi64ELi64ELi8ES3_EELb1ELb0ELb1ELb0ELb0ELb0ELb0EEEvNS_16Flash_bwd_paramsE,"a",@progbits
	.sectionflags	@""
	.align	4
.nv.constant0._ZN5flash44flash_bwd_dq_dk_dv_loop_seqk_parallel_kernelI23Flash_bwd_kernel_traitsILi256ELi64ELi64ELi8ELi4ELi2ELi2ELb0ELb1EN7cutlass6half_tE19Flash_kernel_traitsILi256ELi64ELi64ELi8ES3_EELb1ELb0ELb1ELb0ELb0ELb0ELb0EEEvNS_16Flash_bwd_paramsE:
	.zero		1168


//--------------------- .nv.constant0._ZN5flash44flash_bwd_dq_dk_dv_loop_seqk_parallel_kernelI23Flash_bwd_kernel_traitsILi256ELi64ELi64ELi8ELi4ELi2ELi2ELb0ELb1EN7cutlass6half_tE19Flash_kernel_traitsILi256ELi64ELi64ELi8ES3_EELb0ELb0ELb1ELb0ELb0ELb0ELb1EEEvNS_16Flash_bwd_paramsE --------------------------
	.section	.nv.constant0._ZN5flash44flash_bwd_dq_dk_dv_loop_seqk_parallel_kernelI23Flash_bwd_kernel_traitsILi256ELi64ELi64ELi8ELi4ELi2ELi2ELb0ELb1EN7cutlass6half_tE19Flash_kernel_traitsILi256ELi64ELi64ELi8ES3_EELb0ELb0ELb1ELb0ELb0ELb0ELb1EEEvNS_16Flash_bwd_paramsE,"a",@progbits
	.sectionflags	@""
	.align	4
.nv.constant0._ZN5flash44flash_bwd_dq_dk_dv_loop_seqk_parallel_kernelI23Flash_bwd_kernel_traitsILi256ELi64ELi64ELi8ELi4ELi2ELi2ELb0ELb1EN7cutlass6half_tE19Flash_kernel_traitsILi256ELi64ELi64ELi8ES3_EELb0ELb0ELb1ELb0ELb0ELb0ELb1EEEvNS_16Flash_bwd_paramsE:
	.zero		1168


//--------------------- .nv.constant0._ZN5flash44flash_bwd_dq_dk_dv_loop_seqk_parallel_kernelI23Flash_bwd_kernel_traitsILi256ELi64ELi64ELi8ELi4ELi2ELi2ELb0ELb1EN7cutlass6half_tE19Flash_kernel_traitsILi256ELi64ELi64ELi8ES3_EELb1ELb0ELb0ELb0ELb0ELb1ELb0EEEvNS_16Flash_bwd_paramsE --------------------------
	.section	.nv.constant0._ZN5flash44flash_bwd_dq_dk_dv_loop_seqk_parallel_kernelI23Flash_bwd_kernel_traitsILi256ELi64ELi64ELi8ELi4ELi2ELi2ELb0ELb1EN7cutlass6half_tE19Flash_kernel_traitsILi256ELi64ELi64ELi8ES3_EELb1ELb0ELb0ELb0ELb0ELb1ELb0EEEvNS_16Flash_bwd_paramsE,"a",@progbits
	.sectionflags	@""
	.align	4
.nv.constant0._ZN5flash44flash_bwd_dq_dk_dv_loop_seqk_parallel_kernelI23Flash_bwd_kernel_traitsILi256ELi64ELi64ELi8ELi4ELi2ELi2ELb0ELb1EN7cutlass6half_tE19Flash_kernel_traitsILi256ELi64ELi64ELi8ES3_EELb1ELb0ELb0ELb0ELb0ELb1ELb0EEEvNS_16Flash_bwd_paramsE:
	.zero		1168


//--------------------- .nv.constant0._ZN5flash44flash_bwd_dq_dk_dv_loop_seqk_parallel_kernelI23Flash_bwd_kernel_traitsILi256ELi64ELi64ELi8ELi4ELi2ELi2ELb0ELb1EN7cutlass6half_tE19Flash_kernel_traitsILi256ELi64ELi64ELi8ES3_EELb0ELb0ELb0ELb0ELb0ELb1ELb1EEEvNS_16Flash_bwd_paramsE --------------------------
	.section	.nv.constant0._ZN5flash44flash_bwd_dq_dk_dv_loop_seqk_parallel_kernelI23Flash_bwd_kernel_traitsILi256ELi64ELi64ELi8ELi4ELi2ELi2ELb0ELb1EN7cutlass6half_tE19Flash_kernel_traitsILi256ELi64ELi64ELi8ES3_EELb0ELb0ELb0ELb0ELb0ELb1ELb1EEEvNS_16Flash_bwd_paramsE,"a",@progbits
	.sectionflags	@""
	.align	4
.nv.constant0._ZN5flash44flash_bwd_dq_dk_dv_loop_seqk_parallel_kernelI23Flash_bwd_kernel_traitsILi256ELi64ELi64ELi8ELi4ELi2ELi2ELb0ELb1EN7cutlass6half_tE19Flash_kernel_traitsILi256ELi64ELi64ELi8ES3_EELb0ELb0ELb0ELb0ELb0ELb1ELb1EEEvNS_16Flash_bwd_paramsE:
	.zero		1168


//--------------------- .nv.constant0._ZN5flash44flash_bwd_dq_dk_dv_loop_seqk_parallel_kernelI23Flash_bwd_kernel_traitsILi256ELi64ELi64ELi8ELi4ELi2ELi2ELb0ELb1EN7cutlass6half_tE19Flash_kernel_traitsILi256ELi64ELi64ELi8ES3_EELb1ELb0ELb0ELb1ELb0ELb0ELb0EEEvNS_16Flash_bwd_paramsE --------------------------
	.section	.nv.constant0._ZN5flash44flash_bwd_dq_dk_dv_loop_seqk_parallel_kernelI23Flash_bwd_kernel_traitsILi256ELi64ELi64ELi8ELi4ELi2ELi2ELb0ELb1EN7cutlass6half_tE19Flash_kernel_traitsILi256ELi64ELi64ELi8ES3_EELb1ELb0ELb0ELb1ELb0ELb0ELb0EEEvNS_16Flash_bwd_paramsE,"a",@progbits
	.sectionflags	@""
	.align	4
.nv.constant0._ZN5flash44flash_bwd_dq_dk_dv_loop_seqk_parallel_kernelI23Flash_bwd_kernel_traitsILi256ELi64ELi64ELi8ELi4ELi2ELi2ELb0ELb1EN7cutlass6half_tE19Flash_kernel_traitsILi256ELi64ELi64ELi8ES3_EELb1ELb0ELb0ELb1ELb0ELb0ELb0EEEvNS_16Flash_bwd_paramsE:
	.zero		1168


//--------------------- .nv.constant0._ZN5flash44flash_bwd_dq_dk_dv_loop_seqk_parallel_kernelI23Flash_bwd_kernel_traitsILi256ELi64ELi64ELi8ELi4ELi2ELi2ELb0ELb1EN7cutlass6half_tE19Flash_kernel_traitsILi256ELi64ELi64ELi8ES3_EELb0ELb0ELb0ELb1ELb0ELb0ELb1EEEvNS_16Flash_bwd_paramsE --------------------------
	.section	.nv.constant0._ZN5flash44flash_bwd_dq_dk_dv_loop_seqk_parallel_kernelI23Flash_bwd_kernel_traitsILi256ELi64ELi64ELi8ELi4ELi2ELi2ELb0ELb1EN7cutlass6half_tE19Flash_kernel_traitsILi256ELi64ELi64ELi8ES3_EELb0ELb0ELb0ELb1ELb0ELb0ELb1EEEvNS_16Flash_bwd_paramsE,"a",@progbits
	.sectionflags	@""
	.align	4
.nv.constant0._ZN5flash44flash_bwd_dq_dk_dv_loop_seqk_parallel_kernelI23Flash_bwd_kernel_traitsILi256ELi64ELi64ELi8ELi4ELi2ELi2ELb0ELb1EN7cutlass6half_tE19Flash_kernel_traitsILi256ELi64ELi64ELi8ES3_EELb0ELb0ELb0ELb1ELb0ELb0ELb1EEEvNS_16Flash_bwd_paramsE:
	.zero		1168


//--------------------- .nv.constant0._ZN5flash44flash_bwd_dq_dk_dv_loop_seqk_parallel_kernelI23Flash_bwd_kernel_traitsILi256ELi64ELi64ELi8ELi4ELi2ELi2ELb0ELb1EN7cutlass6half_tE19Flash_kernel_traitsILi256ELi64ELi64ELi8ES3_EELb1ELb0ELb1ELb0ELb0ELb1ELb0EEEvNS_16Flash_bwd_paramsE --------------------------
	.section	.nv.constant0._ZN5flash44flash_bwd_dq_dk_dv_loop_seqk_parallel_kernelI23Flash_bwd_kernel_traitsILi256ELi64ELi64ELi8ELi4ELi2ELi2ELb0ELb1EN7cutlass6half_tE19Flash_kernel_traitsILi256ELi64ELi64ELi8ES3_EELb1ELb0ELb1ELb0ELb0ELb1ELb0EEEvNS_16Flash_bwd_paramsE,"a",@progbits
	.sectionflags	@""
	.align	4
.nv.constant0._ZN5flash44flash_bwd_dq_dk_dv_loop_seqk_parallel_kernelI23Flash_bwd_kernel_traitsILi256ELi64ELi64ELi8ELi4ELi2ELi2ELb0ELb1EN7cutlass6half_tE19Flash_kernel_traitsILi256ELi64ELi64ELi8ES3_EELb1ELb0ELb1ELb0ELb0ELb1ELb0EEEvNS_16Flash_bwd_paramsE:
	.zero		1168


//--------------------- .nv.constant0._ZN5flash44flash_bwd_dq_dk_dv_loop_seqk_parallel_kernelI23Flash_bwd_kernel_traitsILi256ELi64ELi64ELi8ELi4ELi2ELi2ELb0ELb1EN7cutlass6half_tE19Flash_kernel_traitsILi256ELi64ELi64ELi8ES3_EELb0ELb0ELb1ELb0ELb0ELb1ELb1EEEvNS_16Flash_bwd_paramsE --------------------------
	.section	.nv.constant0._ZN5flash44flash_bwd_dq_dk_dv_loop_seqk_parallel_kernelI23Flash_bwd_kernel_traitsILi256ELi64ELi64ELi8ELi4ELi2ELi2ELb0ELb1EN7cutlass6half_tE19Flash_kernel_traitsILi256ELi64ELi64ELi8ES3_EELb0ELb0ELb1ELb0ELb0ELb1ELb1EEEvNS_16Flash_bwd_paramsE,"a",@progbits
	.sectionflags	@""
	.align	4
.nv.constant0._ZN5flash44flash_bwd_dq_dk_dv_loop_seqk_parallel_kernelI23Flash_bwd_kernel_traitsILi256ELi64ELi64ELi8ELi4ELi2ELi2ELb0ELb1EN7cutlass6half_tE19Flash_kernel_traitsILi256ELi64ELi64ELi8ES3_EELb0ELb0ELb1ELb0ELb0ELb1ELb1EEEvNS_16Flash_bwd_paramsE:
	.zero		1168


//--------------------- .nv.constant0._ZN5flash44flash_bwd_dq_dk_dv_loop_seqk_parallel_kernelI23Flash_bwd_kernel_traitsILi256ELi64ELi64ELi8ELi4ELi2ELi2ELb0ELb1EN7cutlass6half_tE19Flash_kernel_traitsILi256ELi64ELi64ELi8ES3_EELb1ELb0ELb1ELb1ELb0ELb0ELb0EEEvNS_16Flash_bwd_paramsE --------------------------
	.section	.nv.constant0._ZN5flash44flash_bwd_dq_dk_dv_loop_seqk_parallel_kernelI23Flash_bwd_kernel_traitsILi256ELi64ELi64ELi8ELi4ELi2ELi2ELb0ELb1EN7cutlass6half_tE19Flash_kernel_traitsILi256ELi64ELi64ELi8ES3_EELb1ELb0ELb1ELb1ELb0ELb0ELb0EEEvNS_16Flash_bwd_paramsE,"a",@progbits
	.sectionflags	@""
	.align	4
.nv.constant0._ZN5flash44flash_bwd_dq_dk_dv_loop_seqk_parallel_kernelI23Flash_bwd_kernel_traitsILi256ELi64ELi64ELi8ELi4ELi2ELi2ELb0ELb1EN7cutlass6half_tE19Flash_kernel_traitsILi256ELi64ELi64ELi8ES3_EELb1ELb0ELb1ELb1ELb0ELb0ELb0EEEvNS_16Flash_bwd_paramsE:
	.zero		1168


//--------------------- .nv.constant0._ZN5flash44flash_bwd_dq_dk_dv_loop_seqk_parallel_kernelI23Flash_bwd_kernel_traitsILi256ELi64ELi64ELi8ELi4ELi2ELi2ELb0ELb1EN7cutlass6half_tE19Flash_kernel_traitsILi256ELi64ELi64ELi8ES3_EELb0ELb0ELb1ELb1ELb0ELb0ELb1EEEvNS_16Flash_bwd_paramsE --------------------------
	.section	.nv.constant0._ZN5flash44flash_bwd_dq_dk_dv_loop_seqk_parallel_kernelI23Flash_bwd_kernel_traitsILi256ELi64ELi64ELi8ELi4ELi2ELi2ELb0ELb1EN7cutlass6half_tE19Flash_kernel_traitsILi256ELi64ELi64ELi8ES3_EELb0ELb0ELb1ELb1ELb0ELb0ELb1EEEvNS_16Flash_bwd_paramsE,"a",@progbits
	.sectionflags	@""
	.align	4
.nv.constant0._ZN5flash44flash_bwd_dq_dk_dv_loop_seqk_parallel_kernelI23Flash_bwd_kernel_traitsILi256ELi64ELi64ELi8ELi4ELi2ELi2ELb0ELb1EN7cutlass6half_tE19Flash_kernel_traitsILi256ELi64ELi64ELi8ES3_EELb0ELb0ELb1ELb1ELb0ELb0ELb1EEEvNS_16Flash_bwd_paramsE:
	.zero		1168


//--------------------- .nv.constant0._ZN5flash25flash_bwd_dot_do_o_kernelILb0E23Flash_bwd_kernel_traitsILi256ELi64ELi64ELi8ELi4ELi2ELi2ELb0ELb1EN7cutlass6half_tE19Flash_kernel_traitsILi256ELi64ELi64ELi8ES3_EEEEvNS_16Flash_bwd_paramsE --------------------------
	.section	.nv.constant0._ZN5flash25flash_bwd_dot_do_o_kernelILb0E23Flash_bwd_kernel_traitsILi256ELi64ELi64ELi8ELi4ELi2ELi2ELb0ELb1EN7cutlass6half_tE19Flash_kernel_traitsILi256ELi64ELi64ELi8ES3_EEEEvNS_16Flash_bwd_paramsE,"a",@progbits
	.sectionflags	@""
	.align	4
.nv.constant0._ZN5flash25flash_bwd_dot_do_o_kernelILb0E23Flash_bwd_kernel_traitsILi256ELi64ELi64ELi8ELi4ELi2ELi2ELb0ELb1EN7cutlass6half_tE19Flash_kernel_traitsILi256ELi64ELi64ELi8ES3_EEEEvNS_16Flash_bwd_paramsE:
	.zero		1168


//--------------------- .nv.constant0._ZN5flash25flash_bwd_dot_do_o_kernelILb1E23Flash_bwd_kernel_traitsILi256ELi64ELi64ELi8ELi4ELi2ELi2ELb0ELb1EN7cutlass6half_tE19Flash_kernel_traitsILi256ELi64ELi64ELi8ES3_EEEEvNS_16Flash_bwd_paramsE --------------------------
	.section	.nv.constant0._ZN5flash25flash_bwd_dot_do_o_kernelILb1E23Flash_bwd_kernel_traitsILi256ELi64ELi64ELi8ELi4ELi2ELi2ELb0ELb1EN7cutlass6half_tE19Flash_kernel_traitsILi256ELi64ELi64ELi8ES3_EEEEvNS_16Flash_bwd_paramsE,"a",@progbits
	.sectionflags	@""
	.align	4
.nv.constant0._ZN5flash25flash_bwd_dot_do_o_kernelILb1E23Flash_bwd_kernel_traitsILi256ELi64ELi64ELi8ELi4ELi2ELi2ELb0ELb1EN7cutlass6half_tE19Flash_kernel_traitsILi256ELi64ELi64ELi8ES3_EEEEvNS_16Flash_bwd_paramsE:
	.zero		1168


//--------------------- .nv.constant0._ZN5flash27flash_bwd_convert_dq_kernelI23Flash_bwd_kernel_traitsILi256ELi64ELi64ELi8ELi4ELi2ELi2ELb0ELb0EN7cutlass6half_tE19Flash_kernel_traitsILi256ELi64ELi64ELi8ES3_EEEEvNS_16Flash_bwd_paramsEi --------------------------
	.section	.nv.constant0._ZN5flash27flash_bwd_convert_dq_kernelI23Flash_bwd_kernel_traitsILi256ELi64ELi64ELi8ELi4ELi2ELi2ELb0ELb0EN7cutlass6half_tE19Flash_kernel_traitsILi256ELi64ELi64ELi8ES3_EEEEvNS_16Flash_bwd_paramsEi,"a",@progbits
	.sectionflags	@""
	.align	4
.nv.constant0._ZN5flash27flash_bwd_convert_dq_kernelI23Flash_bwd_kernel_traitsILi256ELi64ELi64ELi8ELi4ELi2ELi2ELb0ELb0EN7cutlass6half_tE19Flash_kernel_traitsILi256ELi64ELi64ELi8ES3_EEEEvNS_16Flash_bwd_paramsEi:
	.zero		1172


//--------------------- .nv.constant0._ZN5flash44flash_bwd_dq_dk_dv_loop_seqk_parallel_kernelI23Flash_bwd_kernel_traitsILi256ELi64ELi64ELi8ELi4ELi2ELi2ELb0ELb0EN7cutlass6half_tE19Flash_kernel_traitsILi256ELi64ELi64ELi8ES3_EELb1ELb0ELb0ELb0ELb0ELb0ELb0EEEvNS_16Flash_bwd_paramsE --------------------------
	.section	.nv.constant0._ZN5flash44flash_bwd_dq_dk_dv_loop_seqk_parallel_kernelI23Flash_bwd_kernel_traitsILi256ELi64ELi64ELi8ELi4ELi2ELi2ELb0ELb0EN7cutlass6half_tE19Flash_kernel_traitsILi256ELi64ELi64ELi8ES3_EELb1ELb0ELb0ELb0ELb0ELb0ELb0EEEvNS_16Flash_bwd_paramsE,"a",@progbits
	.sectionflags	@""
	.align	4
.nv.constant0._ZN5flash44flash_bwd_dq_dk_dv_loop_seqk_parallel_kernelI23Flash_bwd_kernel_traitsILi256ELi64ELi64ELi8ELi4ELi2ELi2ELb0ELb0EN7cutlass6half_tE19Flash_kernel_traitsILi256ELi64ELi64ELi8ES3_EELb1ELb0ELb0ELb0ELb0ELb0ELb0EEEvNS_16Flash_bwd_paramsE:
	.zero		1168


//--------------------- .nv.constant0._ZN5flash44flash_bwd_dq_dk_dv_loop_seqk_parallel_kernelI23Flash_bwd_kernel_traitsILi256ELi64ELi64ELi8ELi4ELi2ELi2ELb0ELb0EN7cutlass6half_tE19Flash_kernel_traitsILi256ELi64ELi64ELi8ES3_EELb0ELb0ELb0ELb0ELb0ELb0ELb1EEEvNS_16Flash_bwd_paramsE --------------------------
	.section	.nv.constant0._ZN5flash44flash_bwd_dq_dk_dv_loop_seqk_parallel_kernelI23Flash_bwd_kernel_traitsILi256ELi64ELi64ELi8ELi4ELi2ELi2ELb0ELb0EN7cutlass6half_tE19Flash_kernel_traitsILi256ELi64ELi64ELi8ES3_EELb0ELb0ELb0ELb0ELb0ELb0ELb1EEEvNS_16Flash_bwd_paramsE,"a",@progbits
	.sectionflags	@""
	.align	4
.nv.constant0._ZN5flash44flash_bwd_dq_dk_dv_loop_seqk_parallel_kernelI23Flash_bwd_kernel_traitsILi256ELi64ELi64ELi8ELi4ELi2ELi2ELb0ELb0EN7cutlass6half_tE19Flash_kernel_traitsILi256ELi64ELi64ELi8ES3_EELb0ELb0ELb0ELb0ELb0ELb0ELb1EEEvNS_16Flash_bwd_paramsE:
	.zero		1168


//--------------------- .nv.constant0._ZN5flash44flash_bwd_dq_dk_dv_loop_seqk_parallel_kernelI23Flash_bwd_kernel_traitsILi256ELi64ELi64ELi8ELi4ELi2ELi2ELb0ELb0EN7cutlass6half_tE19Flash_kernel_traitsILi256ELi64ELi64ELi8ES3_EELb1ELb0ELb1ELb0ELb0ELb0ELb0EEEvNS_16Flash_bwd_paramsE --------------------------
	.section	.nv.constant0._ZN5flash44flash_bwd_dq_dk_dv_loop_seqk_parallel_kernelI23Flash_bwd_kernel_traitsILi256ELi64ELi64ELi8ELi4ELi2ELi2ELb0ELb0EN7cutlass6half_tE19Flash_kernel_traitsILi256ELi64ELi64ELi8ES3_EELb1ELb0ELb1ELb0ELb0ELb0ELb0EEEvNS_16Flash_bwd_paramsE,"a",@progbits
	.sectionflags	@""
	.align	4
.nv.constant0._ZN5flash44flash_bwd_dq_dk_dv_loop_seqk_parallel_kernelI23Flash_bwd_kernel_traitsILi256ELi64ELi64ELi8ELi4ELi2ELi2ELb0ELb0EN7cutlass6half_tE19Flash_kernel_traitsILi256ELi64ELi64ELi8ES3_EELb1ELb0ELb1ELb0ELb0ELb0ELb0EEEvNS_16Flash_bwd_paramsE:
	.zero		1168


//--------------------- .nv.constant0._ZN5flash44flash_bwd_dq_dk_dv_loop_seqk_parallel_kernelI23Flash_bwd_kernel_traitsILi256ELi64ELi64ELi8ELi4ELi2ELi2ELb0ELb0EN7cutlass6half_tE19Flash_kernel_traitsILi256ELi64ELi64ELi8ES3_EELb0ELb0ELb1ELb0ELb0ELb0ELb1EEEvNS_16Flash_bwd_paramsE --------------------------
	.section	.nv.constant0._ZN5flash44flash_bwd_dq_dk_dv_loop_seqk_parallel_kernelI23Flash_bwd_kernel_traitsILi256ELi64ELi64ELi8ELi4ELi2ELi2ELb0ELb0EN7cutlass6half_tE19Flash_kernel_traitsILi256ELi64ELi64ELi8ES3_EELb0ELb0ELb1ELb0ELb0ELb0ELb1EEEvNS_16Flash_bwd_paramsE,"a",@progbits
	.sectionflags	@""
	.align	4
.nv.constant0._ZN5flash44flash_bwd_dq_dk_dv_loop_seqk_parallel_kernelI23Flash_bwd_kernel_traitsILi256ELi64ELi64ELi8ELi4ELi2ELi2ELb0ELb0EN7cutlass6half_tE19Flash_kernel_traitsILi256ELi64ELi64ELi8ES3_EELb0ELb0ELb1ELb0ELb0ELb0ELb1EEEvNS_16Flash_bwd_paramsE:
	.zero		1168


//--------------------- .nv.constant0._ZN5flash44flash_bwd_dq_dk_dv_loop_seqk_parallel_kernelI23Flash_bwd_kernel_traitsILi256ELi64ELi64ELi8ELi4ELi2ELi2ELb0ELb0EN7cutlass6half_tE19Flash_kernel_traitsILi256ELi64ELi64ELi8ES3_EELb1ELb0ELb0ELb0ELb0ELb1ELb0EEEvNS_16Flash_bwd_paramsE --------------------------
	.section	.nv.constant0._ZN5flash44flash_bwd_dq_dk_dv_loop_seqk_parallel_kernelI23Flash_bwd_kernel_traitsILi256ELi64ELi64ELi8ELi4ELi2ELi2ELb0ELb0EN7cutlass6half_tE19Flash_kernel_traitsILi256ELi64ELi64ELi8ES3_EELb1ELb0ELb0ELb0ELb0ELb1ELb0EEEvNS_16Flash_bwd_paramsE,"a",@progbits
	.sectionflags	@""
	.align	4
.nv.constant0._ZN5flash44flash_bwd_dq_dk_dv_loop_seqk_parallel_kernelI23Flash_bwd_kernel_traitsILi256ELi64ELi64ELi8ELi4ELi2ELi2ELb0ELb0EN7cutlass6half_tE19Flash_kernel_traitsILi256ELi64ELi64ELi8ES3_EELb1ELb0ELb0ELb0ELb0ELb1ELb0EEEvNS_16Flash_bwd_paramsE:
	.zero		1168


//--------------------- .nv.constant0._ZN5flash44flash_bwd_dq_dk_dv_loop_seqk_parallel_kernelI23Flash_bwd_kernel_traitsILi256ELi64ELi64ELi8ELi4ELi2ELi2ELb0ELb0EN7cutlass6half_tE19Flash_kernel_traitsILi256ELi64ELi64ELi8ES3_EELb0ELb0ELb0ELb0ELb0ELb1ELb1EEEvNS_16Flash_bwd_paramsE --------------------------
	.section	.nv.constant0._ZN5flash44flash_bwd_dq_dk_dv_loop_seqk_parallel_kernelI23Flash_bwd_kernel_traitsILi256ELi64ELi64ELi8ELi4ELi2ELi2ELb0ELb0EN7cutlass6half_tE19Flash_kernel_traitsILi256ELi64ELi64ELi8ES3_EELb0ELb0ELb0ELb0ELb0ELb1ELb1EEEvNS_16Flash_bwd_paramsE,"a",@progbits
	.sectionflags	@""
	.align	4
.nv.constant0._ZN5flash44flash_bwd_dq_dk_dv_loop_seqk_parallel_kernelI23Flash_bwd_kernel_traitsILi256ELi64ELi64ELi8ELi4ELi2ELi2ELb0ELb0EN7cutlass6half_tE19Flash_kernel_traitsILi256ELi64ELi64ELi8ES3_EELb0ELb0ELb0ELb0ELb0ELb1ELb1EEEvNS_16Flash_bwd_paramsE:
	.zero		1168


//--------------------- .nv.constant0._ZN5flash44flash_bwd_dq_dk_dv_loop_seqk_parallel_kernelI23Flash_bwd_kernel_traitsILi256ELi64ELi64ELi8ELi4ELi2ELi2ELb0ELb0EN7cutlass6half_tE19Flash_kernel_traitsILi256ELi64ELi64ELi8ES3_EELb1ELb0ELb0ELb1ELb0ELb0ELb0EEEvNS_16Flash_bwd_paramsE --------------------------
	.section	.nv.constant0._ZN5flash44flash_bwd_dq_dk_dv_loop_seqk_parallel_kernelI23Flash_bwd_kernel_traitsILi256ELi64ELi64ELi8ELi4ELi2ELi2ELb0ELb0EN7cutlass6half_tE19Flash_kernel_traitsILi256ELi64ELi64ELi8ES3_EELb1ELb0ELb0ELb1ELb0ELb0ELb0EEEvNS_16Flash_bwd_paramsE,"a",@progbits
	.sectionflags	@""
	.align	4
.nv.constant0._ZN5flash44flash_bwd_dq_dk_dv_loop_seqk_parallel_kernelI23Flash_bwd_kernel_traitsILi256ELi64ELi64ELi8ELi4ELi2ELi2ELb0ELb0EN7cutlass6half_tE19Flash_kernel_traitsILi256ELi64ELi64ELi8ES3_EELb1ELb0ELb0ELb1ELb0ELb0ELb0EEEvNS_16Flash_bwd_paramsE:
	.zero		1168


//--------------------- .nv.constant0._ZN5flash44flash_bwd_dq_dk_dv_loop_seqk_parallel_kernelI23Flash_bwd_kernel_traitsILi256ELi64ELi64ELi8ELi4ELi2ELi2ELb0ELb0EN7cutlass6half_tE19Flash_kernel_traitsILi256ELi64ELi64ELi8ES3_EELb0ELb0ELb0ELb1ELb0ELb0ELb1EEEvNS_16Flash_bwd_paramsE --------------------------
	.section	.nv.constant0._ZN5flash44flash_bwd_dq_dk_dv_loop_seqk_parallel_kernelI23Flash_bwd_kernel_traitsILi256ELi64ELi64ELi8ELi4ELi2ELi2ELb0ELb0EN7cutlass6half_tE19Flash_kernel_traitsILi256ELi64ELi64ELi8ES3_EELb0ELb0ELb0ELb1ELb0ELb0ELb1EEEvNS_16Flash_bwd_paramsE,"a",@progbits
	.sectionflags	@""
	.align	4
.nv.constant0._ZN5flash44flash_bwd_dq_dk_dv_loop_seqk_parallel_kernelI23Flash_bwd_kernel_traitsILi256ELi64ELi64ELi8ELi4ELi2ELi2ELb0ELb0EN7cutlass6half_tE19Flash_kernel_traitsILi256ELi64ELi64ELi8ES3_EELb0ELb0ELb0ELb1ELb0ELb0ELb1EEEvNS_16Flash_bwd_paramsE:
	.zero		1168


//--------------------- .nv.constant0._ZN5flash44flash_bwd_dq_dk_dv_loop_seqk_parallel_kernelI23Flash_bwd_kernel_traitsILi256ELi64ELi64ELi8ELi4ELi2ELi2ELb0ELb0EN7cutlass6half_tE19Flash_kernel_traitsILi256ELi64ELi64ELi8ES3_EELb1ELb0ELb1ELb0ELb0ELb1ELb0EEEvNS_16Flash_bwd_paramsE --------------------------
	.section	.nv.constant0._ZN5flash44flash_bwd_dq_dk_dv_loop_seqk_parallel_kernelI23Flash_bwd_kernel_traitsILi256ELi64ELi64ELi8ELi4ELi2ELi2ELb0ELb0EN7cutlass6half_tE19Flash_kernel_traitsILi256ELi64ELi64ELi8ES3_EELb1ELb0ELb1ELb0ELb0ELb1ELb0EEEvNS_16Flash_bwd_paramsE,"a",@progbits
	.sectionflags	@""
	.align	4
.nv.constant0._ZN5flash44flash_bwd_dq_dk_dv_loop_seqk_parallel_kernelI23Flash_bwd_kernel_traitsILi256ELi64ELi64ELi8ELi4ELi2ELi2ELb0ELb0EN7cutlass6half_tE19Flash_kernel_traitsILi256ELi64ELi64ELi8ES3_EELb1ELb0ELb1ELb0ELb0ELb1ELb0EEEvNS_16Flash_bwd_paramsE:
	.zero		1168


//--------------------- .nv.constant0._ZN5flash44flash_bwd_dq_dk_dv_loop_seqk_parallel_kernelI23Flash_bwd_kernel_traitsILi256ELi64ELi64ELi8ELi4ELi2ELi2ELb0ELb0EN7cutlass6half_tE19Flash_kernel_traitsILi256ELi64ELi64ELi8ES3_EELb0ELb0ELb1ELb0ELb0ELb1ELb1EEEvNS_16Flash_bwd_paramsE --------------------------
	.section	.nv.constant0._ZN5flash44flash_bwd_dq_dk_dv_loop_seqk_parallel_kernelI23Flash_bwd_kernel_traitsILi256ELi64ELi64ELi8ELi4ELi2ELi2ELb0ELb0EN7cutlass6half_tE19Flash_kernel_traitsILi256ELi64ELi64ELi8ES3_EELb0ELb0ELb1ELb0ELb0ELb1ELb1EEEvNS_16Flash_bwd_paramsE,"a",@progbits
	.sectionflags	@""
	.align	4
.nv.constant0._ZN5flash44flash_bwd_dq_dk_dv_loop_seqk_parallel_kernelI23Flash_bwd_kernel_traitsILi256ELi64ELi64ELi8ELi4ELi2ELi2ELb0ELb0EN7cutlass6half_tE19Flash_kernel_traitsILi256ELi64ELi64ELi8ES3_EELb0ELb0ELb1ELb0ELb0ELb1ELb1EEEvNS_16Flash_bwd_paramsE:
	.zero		1168


//--------------------- .nv.constant0._ZN5flash44flash_bwd_dq_dk_dv_loop_seqk_parallel_kernelI23Flash_bwd_kernel_traitsILi256ELi64ELi64ELi8ELi4ELi2ELi2ELb0ELb0EN7cutlass6half_tE19Flash_kernel_traitsILi256ELi64ELi64ELi8ES3_EELb1ELb0ELb1ELb1ELb0ELb0ELb0EEEvNS_16Flash_bwd_paramsE --------------------------
	.section	.nv.constant0._ZN5flash44flash_bwd_dq_dk_dv_loop_seqk_parallel_kernelI23Flash_bwd_kernel_traitsILi256ELi64ELi64ELi8ELi4ELi2ELi2ELb0ELb0EN7cutlass6half_tE19Flash_kernel_traitsILi256ELi64ELi64ELi8ES3_EELb1ELb0ELb1ELb1ELb0ELb0ELb0EEEvNS_16Flash_bwd_paramsE,"a",@progbits
	.sectionflags	@""
	.align	4
.nv.constant0._ZN5flash44flash_bwd_dq_dk_dv_loop_seqk_parallel_kernelI23Flash_bwd_kernel_traitsILi256ELi64ELi64ELi8ELi4ELi2ELi2ELb0ELb0EN7cutlass6half_tE19Flash_kernel_traitsILi256ELi64ELi64ELi8ES3_EELb1ELb0ELb1ELb1ELb0ELb0ELb0EEEvNS_16Flash_bwd_paramsE:
	.zero		1168


//--------------------- .nv.constant0._ZN5flash44flash_bwd_dq_dk_dv_loop_seqk_parallel_kernelI23Flash_bwd_kernel_traitsILi256ELi64ELi64ELi8ELi4ELi2ELi2ELb0ELb0EN7cutlass6half_tE19Flash_kernel_traitsILi256ELi64ELi64ELi8ES3_EELb0ELb0ELb1ELb1ELb0ELb0ELb1EEEvNS_16Flash_bwd_paramsE --------------------------
	.section	.nv.constant0._ZN5flash44flash_bwd_dq_dk_dv_loop_seqk_parallel_kernelI23Flash_bwd_kernel_traitsILi256ELi64ELi64ELi8ELi4ELi2ELi2ELb0ELb0EN7cutlass6half_tE19Flash_kernel_traitsILi256ELi64ELi64ELi8ES3_EELb0ELb0ELb1ELb1ELb0ELb0ELb1EEEvNS_16Flash_bwd_paramsE,"a",@progbits
	.sectionflags	@""
	.align	4
.nv.constant0._ZN5flash44flash_bwd_dq_dk_dv_loop_seqk_parallel_kernelI23Flash_bwd_kernel_traitsILi256ELi64ELi64ELi8ELi4ELi2ELi2ELb0ELb0EN7cutlass6half_tE19Flash_kernel_traitsILi256ELi64ELi64ELi8ES3_EELb0ELb0ELb1ELb1ELb0ELb0ELb1EEEvNS_16Flash_bwd_paramsE:
	.zero		1168


//--------------------- .nv.constant0._ZN5flash25flash_bwd_dot_do_o_kernelILb0E23Flash_bwd_kernel_traitsILi256ELi64ELi64ELi8ELi4ELi2ELi2ELb0ELb0EN7cutlass6half_tE19Flash_kernel_traitsILi256ELi64ELi64ELi8ES3_EEEEvNS_16Flash_bwd_paramsE --------------------------
	.section	.nv.constant0._ZN5flash25flash_bwd_dot_do_o_kernelILb0E23Flash_bwd_kernel_traitsILi256ELi64ELi64ELi8ELi4ELi2ELi2ELb0ELb0EN7cutlass6half_tE19Flash_kernel_traitsILi256ELi64ELi64ELi8ES3_EEEEvNS_16Flash_bwd_paramsE,"a",@progbits
	.sectionflags	@""
	.align	4
.nv.constant0._ZN5flash25flash_bwd_dot_do_o_kernelILb0E23Flash_bwd_kernel_traitsILi256ELi64ELi64ELi8ELi4ELi2ELi2ELb0ELb0EN7cutlass6half_tE19Flash_kernel_traitsILi256ELi64ELi64ELi8ES3_EEEEvNS_16Flash_bwd_paramsE:
	.zero		1168


//--------------------- .nv.constant0._ZN5flash25flash_bwd_dot_do_o_kernelILb1E23Flash_bwd_kernel_traitsILi256ELi64ELi64ELi8ELi4ELi2ELi2ELb0ELb0EN7cutlass6half_tE19Flash_kernel_traitsILi256ELi64ELi64ELi8ES3_EEEEvNS_16Flash_bwd_paramsE --------------------------
	.section	.nv.constant0._ZN5flash25flash_bwd_dot_do_o_kernelILb1E23Flash_bwd_kernel_traitsILi256ELi64ELi64ELi8ELi4ELi2ELi2ELb0ELb0EN7cutlass6half_tE19Flash_kernel_traitsILi256ELi64ELi64ELi8ES3_EEEEvNS_16Flash_bwd_paramsE,"a",@progbits
	.sectionflags	@""
	.align	4
.nv.constant0._ZN5flash25flash_bwd_dot_do_o_kernelILb1E23Flash_bwd_kernel_traitsILi256ELi64ELi64ELi8ELi4ELi2ELi2ELb0ELb0EN7cutlass6half_tE19Flash_kernel_traitsILi256ELi64ELi64ELi8ES3_EEEEvNS_16Flash_bwd_paramsE:
	.zero		1168


//--------------------- SYMBOLS --------------------------

	.type		.nv.reservedSmem.offset0,@object
	.size		.nv.reservedSmem.offset0,0x4
